	.target	sm_90a

	.elftype	@"ET_EXEC"


//--------------------- .note.nv.tkinfo           --------------------------
	.section	.note.nv.tkinfo,"",@"SHT_NOTE"
	.sectionflags	@"SHF_NOTE_NV_TKINFO"
	.tkinfo
        /*0018*/ 	.word	0x00000002
        /*0030*/ 	.string	""
        /*0030*/ 	.string	"ptxas"
        /*0030*/ 	.string	"Cuda compilation tools, release 13.0, V13.0.88"
        /*0030*/ 	.string	"Build cuda_13.0.r13.0/compiler.36424714_0"
        /*0030*/ 	.string	"-arch sm_90a -m 64 "



//--------------------- .note.nv.cuinfo           --------------------------
	.section	.note.nv.cuinfo,"",@"SHT_NOTE"
	.sectionflags	@"SHF_NOTE_NV_CUINFO"
        /*0018*/ 	.short	0x0002
        /*001a*/ 	.short	0x005a
        /*001c*/ 	.short	0x0082
	.zero		2


//--------------------- .nv.info                  --------------------------
	.section	.nv.info,"",@"SHT_CUDA_INFO"
	.align	4


	//----- nvinfo : EIATTR_REGCOUNT
	.align		4
        /*0000*/ 	.byte	0x04, 0x2f
        /*0002*/ 	.short	(.L_19 - .L_18)
	.align		4
.L_18:
        /*0004*/ 	.word	index@(_ZN7cutlass13device_kernelIN5flash11enable_sm90INS1_16FlashAttnFwdSm90INS1_25CollectiveMainloopFwdSm90ILi2EN4cute5tupleIJNS5_1CILi1EEES8_S8_EEENS6_IJNS7_ILi192EEENS7_ILi128EEENS7_ILi64EEEEEELi64ENS_6half_tEfNS_4arch4Sm90ELb1ELb0ELb0ELb1ELb1ELb1ELb0ELb1ELb1ELb1ELb1ELb0EEENS1_21CollectiveEpilogueFwdINS6_IJSA_SC_SB_EEES9_SE_SG_Li384ELb1ELb1ELb1ELb0EEENS1_36VarlenDynamicPersistentTileSchedulerILi192ELi128ELi384ELi128ELb1ELb1ELb1ELb1ELb1ELb1EEEEEEEEEvNT_6ParamsE)
        /*0008*/ 	.word	0x00000080


	//----- nvinfo : EIATTR_FRAME_SIZE
	.align		4
.L_19:
        /*000c*/ 	.byte	0x04, 0x11
        /*000e*/ 	.short	(.L_21 - .L_20)
	.align		4
.L_20:
        /*0010*/ 	.word	index@(_ZN7cutlass13device_kernelIN5flash11enable_sm90INS1_16FlashAttnFwdSm90INS1_25CollectiveMainloopFwdSm90ILi2EN4cute5tupleIJNS5_1CILi1EEES8_S8_EEENS6_IJNS7_ILi192EEENS7_ILi128EEENS7_ILi64EEEEEELi64ENS_6half_tEfNS_4arch4Sm90ELb1ELb0ELb0ELb1ELb1ELb1ELb0ELb1ELb1ELb1ELb1ELb0EEENS1_21CollectiveEpilogueFwdINS6_IJSA_SC_SB_EEES9_SE_SG_Li384ELb1ELb1ELb1ELb0EEENS1_36VarlenDynamicPersistentTileSchedulerILi192ELi128ELi384ELi128ELb1ELb1ELb1ELb1ELb1ELb1EEEEEEEEEvNT_6ParamsE)
        /*0014*/ 	.word	0x00000078


	//----- nvinfo : EIATTR_REGCOUNT
	.align		4
.L_21:
        /*0018*/ 	.byte	0x04, 0x2f
        /*001a*/ 	.short	(.L_23 - .L_22)
	.align		4
.L_22:
        /*001c*/ 	.word	index@(_ZN7cutlass13device_kernelIN5flash11enable_sm90INS1_16FlashAttnFwdSm90INS1_25CollectiveMainloopFwdSm90ILi2EN4cute5tupleIJNS5_1CILi1EEES8_S8_EEENS6_IJNS7_ILi192EEENS7_ILi128EEENS7_ILi64EEEEEELi64ENS_6half_tEfNS_4arch4Sm90ELb1ELb0ELb0ELb1ELb1ELb0ELb0ELb1ELb1ELb1ELb1ELb0EEENS1_21CollectiveEpilogueFwdINS6_IJSA_SC_SB_EEES9_SE_SG_Li384ELb1ELb1ELb1ELb0EEENS1_36VarlenDynamicPersistentTileSchedulerILi192ELi128ELi384ELi128ELb1ELb1ELb1ELb1ELb1ELb1EEEEEEEEEvNT_6ParamsE)
        /*0020*/ 	.word	0x00000080


	//----- nvinfo : EIATTR_FRAME_SIZE
	.align		4
.L_23:
        /*0024*/ 	.byte	0x04, 0x11
        /*0026*/ 	.short	(.L_25 - .L_24)
	.align		4
.L_24:
        /*0028*/ 	.word	index@(_ZN7cutlass13device_kernelIN5flash11enable_sm90INS1_16FlashAttnFwdSm90INS1_25CollectiveMainloopFwdSm90ILi2EN4cute5tupleIJNS5_1CILi1EEES8_S8_EEENS6_IJNS7_ILi192EEENS7_ILi128EEENS7_ILi64EEEEEELi64ENS_6half_tEfNS_4arch4Sm90ELb1ELb0ELb0ELb1ELb1ELb0ELb0ELb1ELb1ELb1ELb1ELb0EEENS1_21CollectiveEpilogueFwdINS6_IJSA_SC_SB_EEES9_SE_SG_Li384ELb1ELb1ELb1ELb0EEENS1_36VarlenDynamicPersistentTileSchedulerILi192ELi128ELi384ELi128ELb1ELb1ELb1ELb1ELb1ELb1EEEEEEEEEvNT_6ParamsE)
        /*002c*/ 	.word	0x00000040


	//----- nvinfo : EIATTR_REGCOUNT
	.align		4
.L_25:
        /*0030*/ 	.byte	0x04, 0x2f
        /*0032*/ 	.short	(.L_27 - .L_26)
	.align		4
.L_26:
        /*0034*/ 	.word	index@(_ZN7cutlass13device_kernelIN5flash11enable_sm90INS1_16FlashAttnFwdSm90INS1_25CollectiveMainloopFwdSm90ILi2EN4cute5tupleIJNS5_1CILi1EEES8_S8_EEENS6_IJNS7_ILi192EEENS7_ILi128EEENS7_ILi64EEEEEELi64ENS_6half_tEfNS_4arch4Sm90ELb1ELb0ELb0ELb0ELb1ELb0ELb0ELb1ELb1ELb1ELb1ELb0EEENS1_21CollectiveEpilogueFwdINS6_IJSA_SC_SB_EEES9_SE_SG_Li384ELb0ELb1ELb1ELb0EEENS1_19SingleTileSchedulerILb0ELb1ELb1ELi192EEEEEEEEEvNT_6ParamsE)
        /*0038*/ 	.word	0x00000080


	//----- nvinfo : EIATTR_FRAME_SIZE
	.align		4
.L_27:
        /*003c*/ 	.byte	0x04, 0x11
        /*003e*/ 	.short	(.L_29 - .L_28)
	.align		4
.L_28:
        /*0040*/ 	.word	index@(_ZN7cutlass13device_kernelIN5flash11enable_sm90INS1_16FlashAttnFwdSm90INS1_25CollectiveMainloopFwdSm90ILi2EN4cute5tupleIJNS5_1CILi1EEES8_S8_EEENS6_IJNS7_ILi192EEENS7_ILi128EEENS7_ILi64EEEEEELi64ENS_6half_tEfNS_4arch4Sm90ELb1ELb0ELb0ELb0ELb1ELb0ELb0ELb1ELb1ELb1ELb1ELb0EEENS1_21CollectiveEpilogueFwdINS6_IJSA_SC_SB_EEES9_SE_SG_Li384ELb0ELb1ELb1ELb0EEENS1_19SingleTileSchedulerILb0ELb1ELb1ELi192EEEEEEEEEvNT_6ParamsE)
        /*0044*/ 	.word	0x00000008


	//----- nvinfo : EIATTR_REGCOUNT
	.align		4
.L_29:
        /*0048*/ 	.byte	0x04, 0x2f
        /*004a*/ 	.short	(.L_31 - .L_30)
	.align		4
.L_30:
        /*004c*/ 	.word	index@(_ZN7cutlass13device_kernelIN5flash11enable_sm90INS1_16FlashAttnFwdSm90INS1_25CollectiveMainloopFwdSm90ILi2EN4cute5tupleIJNS5_1CILi1EEES8_S8_EEENS6_IJNS7_ILi192EEENS7_ILi128EEENS7_ILi64EEEEEELi64ENS_6half_tEfNS_4arch4Sm90ELb0ELb1ELb0ELb1ELb1ELb1ELb0ELb1ELb1ELb1ELb1ELb0EEENS1_21CollectiveEpilogueFwdINS6_IJSA_SC_SB_EEES9_SE_SG_Li384ELb1ELb1ELb1ELb0EEENS1_36VarlenDynamicPersistentTileSchedulerILi192ELi128ELi384ELi128ELb1ELb1ELb1ELb1ELb0ELb1EEEEEEEEEvNT_6ParamsE)
        /*0050*/ 	.word	0x00000080


	//----- nvinfo : EIATTR_FRAME_SIZE
	.align		4
.L_31:
        /*0054*/ 	.byte	0x04, 0x11
        /*0056*/ 	.short	(.L_33 - .L_32)
	.align		4
.L_32:
        /*0058*/ 	.word	index@(_ZN7cutlass13device_kernelIN5flash11enable_sm90INS1_16FlashAttnFwdSm90INS1_25CollectiveMainloopFwdSm90ILi2EN4cute5tupleIJNS5_1CILi1EEES8_S8_EEENS6_IJNS7_ILi192EEENS7_ILi128EEENS7_ILi64EEEEEELi64ENS_6half_tEfNS_4arch4Sm90ELb0ELb1ELb0ELb1ELb1ELb1ELb0ELb1ELb1ELb1ELb1ELb0EEENS1_21CollectiveEpilogueFwdINS6_IJSA_SC_SB_EEES9_SE_SG_Li384ELb1ELb1ELb1ELb0EEENS1_36VarlenDynamicPersistentTileSchedulerILi192ELi128ELi384ELi128ELb1ELb1ELb1ELb1ELb0ELb1EEEEEEEEEvNT_6ParamsE)
        /*005c*/ 	.word	0x00000070


	//----- nvinfo : EIATTR_REGCOUNT
	.align		4
.L_33:
        /*0060*/ 	.byte	0x04, 0x2f
        /*0062*/ 	.short	(.L_35 - .L_34)
	.align		4
.L_34:
        /*0064*/ 	.word	index@(_ZN7cutlass13device_kernelIN5flash11enable_sm90INS1_16FlashAttnFwdSm90INS1_25CollectiveMainloopFwdSm90ILi2EN4cute5tupleIJNS5_1CILi1EEES8_S8_EEENS6_IJNS7_ILi192EEENS7_ILi128EEENS7_ILi64EEEEEELi64ENS_6half_tEfNS_4arch4Sm90ELb0ELb1ELb0ELb1ELb1ELb0ELb0ELb1ELb1ELb1ELb1ELb0EEENS1_21CollectiveEpilogueFwdINS6_IJSA_SC_SB_EEES9_SE_SG_Li384ELb1ELb1ELb1ELb0EEENS1_36VarlenDynamicPersistentTileSchedulerILi192ELi128ELi384ELi128ELb1ELb1ELb1ELb1ELb0ELb1EEEEEEEEEvNT_6ParamsE)
        /*0068*/ 	.word	0x00000080


	//----- nvinfo : EIATTR_FRAME_SIZE
	.align		4
.L_35:
        /*006c*/ 	.byte	0x04, 0x11
        /*006e*/ 	.short	(.L_37 - .L_36)
	.align		4
.L_36:
        /*0070*/ 	.word	index@(_ZN7cutlass13device_kernelIN5flash11enable_sm90INS1_16FlashAttnFwdSm90INS1_25CollectiveMainloopFwdSm90ILi2EN4cute5tupleIJNS5_1CILi1EEES8_S8_EEENS6_IJNS7_ILi192EEENS7_ILi128EEENS7_ILi64EEEEEELi64ENS_6half_tEfNS_4arch4Sm90ELb0ELb1ELb0ELb1ELb1ELb0ELb0ELb1ELb1ELb1ELb1ELb0EEENS1_21CollectiveEpilogueFwdINS6_IJSA_SC_SB_EEES9_SE_SG_Li384ELb1ELb1ELb1ELb0EEENS1_36VarlenDynamicPersistentTileSchedulerILi192ELi128ELi384ELi128ELb1ELb1ELb1ELb1ELb0ELb1EEEEEEEEEvNT_6ParamsE)
        /*0074*/ 	.word	0x00000040


	//----- nvinfo : EIATTR_REGCOUNT
	.align		4
.L_37:
        /*0078*/ 	.byte	0x04, 0x2f
        /*007a*/ 	.short	(.L_39 - .L_38)
	.align		4
.L_38:
        /*007c*/ 	.word	index@(_ZN7cutlass13device_kernelIN5flash11enable_sm90INS1_16FlashAttnFwdSm90INS1_25CollectiveMainloopFwdSm90ILi2EN4cute5tupleIJNS5_1CILi1EEES8_S8_EEENS6_IJNS7_ILi192EEENS7_ILi128EEENS7_ILi64EEEEEELi64ENS_6half_tEfNS_4arch4Sm90ELb0ELb1ELb0ELb0ELb1ELb0ELb0ELb1ELb1ELb1ELb1ELb0EEENS1_21CollectiveEpilogueFwdINS6_IJSA_SC_SB_EEES9_SE_SG_Li384ELb0ELb1ELb1ELb0EEENS1_19SingleTileSchedulerILb0ELb1ELb1ELi192EEEEEEEEEvNT_6ParamsE)
        /*0080*/ 	.word	0x00000080


	//----- nvinfo : EIATTR_FRAME_SIZE
	.align		4
.L_39:
        /*0084*/ 	.byte	0x04, 0x11
        /*0086*/ 	.short	(.L_41 - .L_40)
	.align		4
.L_40:
        /*0088*/ 	.word	index@(_ZN7cutlass13device_kernelIN5flash11enable_sm90INS1_16FlashAttnFwdSm90INS1_25CollectiveMainloopFwdSm90ILi2EN4cute5tupleIJNS5_1CILi1EEES8_S8_EEENS6_IJNS7_ILi192EEENS7_ILi128EEENS7_ILi64EEEEEELi64ENS_6half_tEfNS_4arch4Sm90ELb0ELb1ELb0ELb0ELb1ELb0ELb0ELb1ELb1ELb1ELb1ELb0EEENS1_21CollectiveEpilogueFwdINS6_IJSA_SC_SB_EEES9_SE_SG_Li384ELb0ELb1ELb1ELb0EEENS1_19SingleTileSchedulerILb0ELb1ELb1ELi192EEEEEEEEEvNT_6ParamsE)
        /*008c*/ 	.word	0x00000008


	//----- nvinfo : EIATTR_REGCOUNT
	.align		4
.L_41:
        /*0090*/ 	.byte	0x04, 0x2f
        /*0092*/ 	.short	(.L_43 - .L_42)
	.align		4
.L_42:
        /*0094*/ 	.word	index@(_ZN7cutlass13device_kernelIN5flash11enable_sm90INS1_16FlashAttnFwdSm90INS1_25CollectiveMainloopFwdSm90ILi2EN4cute5tupleIJNS5_1CILi1EEES8_S8_EEENS6_IJNS7_ILi192EEENS7_ILi128EEENS7_ILi64EEEEEELi64ENS_6half_tEfNS_4arch4Sm90ELb0ELb0ELb0ELb1ELb1ELb1ELb0ELb1ELb1ELb1ELb1ELb0EEENS1_21CollectiveEpilogueFwdINS6_IJSA_SC_SB_EEES9_SE_SG_Li384ELb1ELb1ELb1ELb0EEENS1_36VarlenDynamicPersistentTileSchedulerILi192ELi128ELi384ELi128ELb1ELb1ELb1ELb0ELb1ELb1EEEEEEEEEvNT_6ParamsE)
        /*0098*/ 	.word	0x00000080


	//----- nvinfo : EIATTR_FRAME_SIZE
	.align		4
.L_43:
        /*009c*/ 	.byte	0x04, 0x11
        /*009e*/ 	.short	(.L_45 - .L_44)
	.align		4
.L_44:
        /*00a0*/ 	.word	index@(_ZN7cutlass13device_kernelIN5flash11enable_sm90INS1_16FlashAttnFwdSm90INS1_25CollectiveMainloopFwdSm90ILi2EN4cute5tupleIJNS5_1CILi1EEES8_S8_EEENS6_IJNS7_ILi192EEENS7_ILi128EEENS7_ILi64EEEEEELi64ENS_6half_tEfNS_4arch4Sm90ELb0ELb0ELb0ELb1ELb1ELb1ELb0ELb1ELb1ELb1ELb1ELb0EEENS1_21CollectiveEpilogueFwdINS6_IJSA_SC_SB_EEES9_SE_SG_Li384ELb1ELb1ELb1ELb0EEENS1_36VarlenDynamicPersistentTileSchedulerILi192ELi128ELi384ELi128ELb1ELb1ELb1ELb0ELb1ELb1EEEEEEEEEvNT_6ParamsE)
        /*00a4*/ 	.word	0x00000078


	//----- nvinfo : EIATTR_REGCOUNT
	.align		4
.L_45:
        /*00a8*/ 	.byte	0x04, 0x2f
        /*00aa*/ 	.short	(.L_47 - .L_46)
	.align		4
.L_46:
        /*00ac*/ 	.word	index@(_ZN7cutlass13device_kernelIN5flash11enable_sm90INS1_16FlashAttnFwdSm90INS1_25CollectiveMainloopFwdSm90ILi2EN4cute5tupleIJNS5_1CILi1EEES8_S8_EEENS6_IJNS7_ILi192EEENS7_ILi128EEENS7_ILi64EEEEEELi64ENS_6half_tEfNS_4arch4Sm90ELb0ELb0ELb0ELb1ELb1ELb0ELb0ELb1ELb1ELb1ELb1ELb0EEENS1_21CollectiveEpilogueFwdINS6_IJSA_SC_SB_EEES9_SE_SG_Li384ELb1ELb1ELb1ELb0EEENS1_36VarlenDynamicPersistentTileSchedulerILi192ELi128ELi384ELi128ELb1ELb1ELb1ELb0ELb1ELb1EEEEEEEEEvNT_6ParamsE)
        /*00b0*/ 	.word	0x00000080


	//----- nvinfo : EIATTR_FRAME_SIZE
	.align		4
.L_47:
        /*00b4*/ 	.byte	0x04, 0x11
        /*00b6*/ 	.short	(.L_49 - .L_48)
	.align		4
.L_48:
        /*00b8*/ 	.word	index@(_ZN7cutlass13device_kernelIN5flash11enable_sm90INS1_16FlashAttnFwdSm90INS1_25CollectiveMainloopFwdSm90ILi2EN4cute5tupleIJNS5_1CILi1EEES8_S8_EEENS6_IJNS7_ILi192EEENS7_ILi128EEENS7_ILi64EEEEEELi64ENS_6half_tEfNS_4arch4Sm90ELb0ELb0ELb0ELb1ELb1ELb0ELb0ELb1ELb1ELb1ELb1ELb0EEENS1_21CollectiveEpilogueFwdINS6_IJSA_SC_SB_EEES9_SE_SG_Li384ELb1ELb1ELb1ELb0EEENS1_36VarlenDynamicPersistentTileSchedulerILi192ELi128ELi384ELi128ELb1ELb1ELb1ELb0ELb1ELb1EEEEEEEEEvNT_6ParamsE)
        /*00bc*/ 	.word	0x00000050


	//----- nvinfo : EIATTR_REGCOUNT
	.align		4
.L_49:
        /*00c0*/ 	.byte	0x04, 0x2f
        /*00c2*/ 	.short	(.L_51 - .L_50)
	.align		4
.L_50:
        /*00c4*/ 	.word	index@(_ZN7cutlass13device_kernelIN5flash11enable_sm90INS1_16FlashAttnFwdSm90INS1_25CollectiveMainloopFwdSm90ILi2EN4cute5tupleIJNS5_1CILi1EEES8_S8_EEENS6_IJNS7_ILi192EEENS7_ILi128EEENS7_ILi64EEEEEELi64ENS_6half_tEfNS_4arch4Sm90ELb0ELb0ELb0ELb0ELb1ELb0ELb0ELb1ELb1ELb1ELb1ELb0EEENS1_21CollectiveEpilogueFwdINS6_IJSA_SC_SB_EEES9_SE_SG_Li384ELb0ELb1ELb1ELb0EEENS1_19SingleTileSchedulerILb0ELb1ELb1ELi192EEEEEEEEEvNT_6ParamsE)
        /*00c8*/ 	.word	0x00000080


	//----- nvinfo : EIATTR_FRAME_SIZE
	.align		4
.L_51:
        /*00cc*/ 	.byte	0x04, 0x11
        /*00ce*/ 	.short	(.L_53 - .L_52)
	.align		4
.L_52:
        /*00d0*/ 	.word	index@(_ZN7cutlass13device_kernelIN5flash11enable_sm90INS1_16FlashAttnFwdSm90INS1_25CollectiveMainloopFwdSm90ILi2EN4cute5tupleIJNS5_1CILi1EEES8_S8_EEENS6_IJNS7_ILi192EEENS7_ILi128EEENS7_ILi64EEEEEELi64ENS_6half_tEfNS_4arch4Sm90ELb0ELb0ELb0ELb0ELb1ELb0ELb0ELb1ELb1ELb1ELb1ELb0EEENS1_21CollectiveEpilogueFwdINS6_IJSA_SC_SB_EEES9_SE_SG_Li384ELb0ELb1ELb1ELb0EEENS1_19SingleTileSchedulerILb0ELb1ELb1ELi192EEEEEEEEEvNT_6ParamsE)
        /*00d4*/ 	.word	0x00000008


	//----- nvinfo : EIATTR_MIN_STACK_SIZE
	.align		4
.L_53:
        /*00d8*/ 	.byte	0x04, 0x12
        /*00da*/ 	.short	(.L_55 - .L_54)
	.align		4
.L_54:
        /*00dc*/ 	.word	index@(_ZN7cutlass13device_kernelIN5flash11enable_sm90INS1_16FlashAttnFwdSm90INS1_25CollectiveMainloopFwdSm90ILi2EN4cute5tupleIJNS5_1CILi1EEES8_S8_EEENS6_IJNS7_ILi192EEENS7_ILi128EEENS7_ILi64EEEEEELi64ENS_6half_tEfNS_4arch4Sm90ELb0ELb0ELb0ELb0ELb1ELb0ELb0ELb1ELb1ELb1ELb1ELb0EEENS1_21CollectiveEpilogueFwdINS6_IJSA_SC_SB_EEES9_SE_SG_Li384ELb0ELb1ELb1ELb0EEENS1_19SingleTileSchedulerILb0ELb1ELb1ELi192EEEEEEEEEvNT_6ParamsE)
        /*00e0*/ 	.word	0x00000008


	//----- nvinfo : EIATTR_MIN_STACK_SIZE
	.align		4
.L_55:
        /*00e4*/ 	.byte	0x04, 0x12
        /*00e6*/ 	.short	(.L_57 - .L_56)
	.align		4
.L_56:
        /*00e8*/ 	.word	index@(_ZN7cutlass13device_kernelIN5flash11enable_sm90INS1_16FlashAttnFwdSm90INS1_25CollectiveMainloopFwdSm90ILi2EN4cute5tupleIJNS5_1CILi1EEES8_S8_EEENS6_IJNS7_ILi192EEENS7_ILi128EEENS7_ILi64EEEEEELi64ENS_6half_tEfNS_4arch4Sm90ELb0ELb0ELb0ELb1ELb1ELb0ELb0ELb1ELb1ELb1ELb1ELb0EEENS1_21CollectiveEpilogueFwdINS6_IJSA_SC_SB_EEES9_SE_SG_Li384ELb1ELb1ELb1ELb0EEENS1_36VarlenDynamicPersistentTileSchedulerILi192ELi128ELi384ELi128ELb1ELb1ELb1ELb0ELb1ELb1EEEEEEEEEvNT_6ParamsE)
        /*00ec*/ 	.word	0x00000050


	//----- nvinfo : EIATTR_MIN_STACK_SIZE
	.align		4
.L_57:
        /*00f0*/ 	.byte	0x04, 0x12
        /*00f2*/ 	.short	(.L_59 - .L_58)
	.align		4
.L_58:
        /*00f4*/ 	.word	index@(_ZN7cutlass13device_kernelIN5flash11enable_sm90INS1_16FlashAttnFwdSm90INS1_25CollectiveMainloopFwdSm90ILi2EN4cute5tupleIJNS5_1CILi1EEES8_S8_EEENS6_IJNS7_ILi192EEENS7_ILi128EEENS7_ILi64EEEEEELi64ENS_6half_tEfNS_4arch4Sm90ELb0ELb0ELb0ELb1ELb1ELb1ELb0ELb1ELb1ELb1ELb1ELb0EEENS1_21CollectiveEpilogueFwdINS6_IJSA_SC_SB_EEES9_SE_SG_Li384ELb1ELb1ELb1ELb0EEENS1_36VarlenDynamicPersistentTileSchedulerILi192ELi128ELi384ELi128ELb1ELb1ELb1ELb0ELb1ELb1EEEEEEEEEvNT_6ParamsE)
        /*00f8*/ 	.word	0x00000078


	//----- nvinfo : EIATTR_MIN_STACK_SIZE
	.align		4
.L_59:
        /*00fc*/ 	.byte	0x04, 0x12
        /*00fe*/ 	.short	(.L_61 - .L_60)
	.align		4
.L_60:
        /*0100*/ 	.word	index@(_ZN7cutlass13device_kernelIN5flash11enable_sm90INS1_16FlashAttnFwdSm90INS1_25CollectiveMainloopFwdSm90ILi2EN4cute5tupleIJNS5_1CILi1EEES8_S8_EEENS6_IJNS7_ILi192EEENS7_ILi128EEENS7_ILi64EEEEEELi64ENS_6half_tEfNS_4arch4Sm90ELb0ELb1ELb0ELb0ELb1ELb0ELb0ELb1ELb1ELb1ELb1ELb0EEENS1_21CollectiveEpilogueFwdINS6_IJSA_SC_SB_EEES9_SE_SG_Li384ELb0ELb1ELb1ELb0EEENS1_19SingleTileSchedulerILb0ELb1ELb1ELi192EEEEEEEEEvNT_6ParamsE)
        /*0104*/ 	.word	0x00000008


	//----- nvinfo : EIATTR_MIN_STACK_SIZE
	.align		4
.L_61:
        /*0108*/ 	.byte	0x04, 0x12
        /*010a*/ 	.short	(.L_63 - .L_62)
	.align		4
.L_62:
        /*010c*/ 	.word	index@(_ZN7cutlass13device_kernelIN5flash11enable_sm90INS1_16FlashAttnFwdSm90INS1_25CollectiveMainloopFwdSm90ILi2EN4cute5tupleIJNS5_1CILi1EEES8_S8_EEENS6_IJNS7_ILi192EEENS7_ILi128EEENS7_ILi64EEEEEELi64ENS_6half_tEfNS_4arch4Sm90ELb0ELb1ELb0ELb1ELb1ELb0ELb0ELb1ELb1ELb1ELb1ELb0EEENS1_21CollectiveEpilogueFwdINS6_IJSA_SC_SB_EEES9_SE_SG_Li384ELb1ELb1ELb1ELb0EEENS1_36VarlenDynamicPersistentTileSchedulerILi192ELi128ELi384ELi128ELb1ELb1ELb1ELb1ELb0ELb1EEEEEEEEEvNT_6ParamsE)
        /*0110*/ 	.word	0x00000040


	//----- nvinfo : EIATTR_MIN_STACK_SIZE
	.align		4
.L_63:
        /*0114*/ 	.byte	0x04, 0x12
        /*0116*/ 	.short	(.L_65 - .L_64)
	.align		4
.L_64:
        /*0118*/ 	.word	index@(_ZN7cutlass13device_kernelIN5flash11enable_sm90INS1_16FlashAttnFwdSm90INS1_25CollectiveMainloopFwdSm90ILi2EN4cute5tupleIJNS5_1CILi1EEES8_S8_EEENS6_IJNS7_ILi192EEENS7_ILi128EEENS7_ILi64EEEEEELi64ENS_6half_tEfNS_4arch4Sm90ELb0ELb1ELb0ELb1ELb1ELb1ELb0ELb1ELb1ELb1ELb1ELb0EEENS1_21CollectiveEpilogueFwdINS6_IJSA_SC_SB_EEES9_SE_SG_Li384ELb1ELb1ELb1ELb0EEENS1_36VarlenDynamicPersistentTileSchedulerILi192ELi128ELi384ELi128ELb1ELb1ELb1ELb1ELb0ELb1EEEEEEEEEvNT_6ParamsE)
        /*011c*/ 	.word	0x00000070


	//----- nvinfo : EIATTR_MIN_STACK_SIZE
	.align		4
.L_65:
        /*0120*/ 	.byte	0x04, 0x12
        /*0122*/ 	.short	(.L_67 - .L_66)
	.align		4
.L_66:
        /*0124*/ 	.word	index@(_ZN7cutlass13device_kernelIN5flash11enable_sm90INS1_16FlashAttnFwdSm90INS1_25CollectiveMainloopFwdSm90ILi2EN4cute5tupleIJNS5_1CILi1EEES8_S8_EEENS6_IJNS7_ILi192EEENS7_ILi128EEENS7_ILi64EEEEEELi64ENS_6half_tEfNS_4arch4Sm90ELb1ELb0ELb0ELb0ELb1ELb0ELb0ELb1ELb1ELb1ELb1ELb0EEENS1_21CollectiveEpilogueFwdINS6_IJSA_SC_SB_EEES9_SE_SG_Li384ELb0ELb1ELb1ELb0EEENS1_19SingleTileSchedulerILb0ELb1ELb1ELi192EEEEEEEEEvNT_6ParamsE)
        /*0128*/ 	.word	0x00000008


	//----- nvinfo : EIATTR_MIN_STACK_SIZE
	.align		4
.L_67:
        /*012c*/ 	.byte	0x04, 0x12
        /*012e*/ 	.short	(.L_69 - .L_68)
	.align		4
.L_68:
        /*0130*/ 	.word	index@(_ZN7cutlass13device_kernelIN5flash11enable_sm90INS1_16FlashAttnFwdSm90INS1_25CollectiveMainloopFwdSm90ILi2EN4cute5tupleIJNS5_1CILi1EEES8_S8_EEENS6_IJNS7_ILi192EEENS7_ILi128EEENS7_ILi64EEEEEELi64ENS_6half_tEfNS_4arch4Sm90ELb1ELb0ELb0ELb1ELb1ELb0ELb0ELb1ELb1ELb1ELb1ELb0EEENS1_21CollectiveEpilogueFwdINS6_IJSA_SC_SB_EEES9_SE_SG_Li384ELb1ELb1ELb1ELb0EEENS1_36VarlenDynamicPersistentTileSchedulerILi192ELi128ELi384ELi128ELb1ELb1ELb1ELb1ELb1ELb1EEEEEEEEEvNT_6ParamsE)
        /*0134*/ 	.word	0x00000040


	//----- nvinfo : EIATTR_MIN_STACK_SIZE
	.align		4
.L_69:
        /*0138*/ 	.byte	0x04, 0x12
        /*013a*/ 	.short	(.L_71 - .L_70)
	.align		4
.L_70:
        /*013c*/ 	.word	index@(_ZN7cutlass13device_kernelIN5flash11enable_sm90INS1_16FlashAttnFwdSm90INS1_25CollectiveMainloopFwdSm90ILi2EN4cute5tupleIJNS5_1CILi1EEES8_S8_EEENS6_IJNS7_ILi192EEENS7_ILi128EEENS7_ILi64EEEEEELi64ENS_6half_tEfNS_4arch4Sm90ELb1ELb0ELb0ELb1ELb1ELb1ELb0ELb1ELb1ELb1ELb1ELb0EEENS1_21CollectiveEpilogueFwdINS6_IJSA_SC_SB_EEES9_SE_SG_Li384ELb1ELb1ELb1ELb0EEENS1_36VarlenDynamicPersistentTileSchedulerILi192ELi128ELi384ELi128ELb1ELb1ELb1ELb1ELb1ELb1EEEEEEEEEvNT_6ParamsE)
        /*0140*/ 	.word	0x00000078
.L_71:


//--------------------- .nv.compat                --------------------------
	.section	.nv.compat,"",@"SHT_CUDA_COMPAT_INFO"
	.align	4
        /*0000*/ 	.byte	0x02, 0x09, 0x01, 0x00, 0x02, 0x02, 0x04, 0x00, 0x02, 0x05, 0x05, 0x00, 0x03, 0x07, 0x01, 0x01
        /*0010*/ 	.byte	0x02, 0x03, 0x01, 0x00, 0x02, 0x06, 0x01, 0x00, 0x04, 0x0b, 0x08, 0x00, 0x00, 0x00, 0x00, 0x00
        /*0020*/ 	.byte	0x00, 0x00, 0x00, 0x00


//--------------------- .nv.info._ZN7cutlass13device_kernelIN5flash11enable_sm90INS1_16FlashAttnFwdSm90INS1_25CollectiveMainloopFwdSm90ILi2EN4cute5tupleIJNS5_1CILi1EEES8_S8_EEENS6_IJNS7_ILi192EEENS7_ILi128EEENS7_ILi64EEEEEELi64ENS_6half_tEfNS_4arch4Sm90ELb0ELb0ELb0ELb0ELb1ELb0ELb0ELb1ELb1ELb1ELb1ELb0EEENS1_21CollectiveEpilogueFwdINS6_IJSA_SC_SB_EEES9_SE_SG_Li384ELb0ELb1ELb1ELb0EEENS1_19SingleTileSchedulerILb0ELb1ELb1ELi192EEEEEEEEEvNT_6ParamsE --------------------------
	.section	.nv.info._ZN7cutlass13device_kernelIN5flash11enable_sm90INS1_16FlashAttnFwdSm90INS1_25CollectiveMainloopFwdSm90ILi2EN4cute5tupleIJNS5_1CILi1EEES8_S8_EEENS6_IJNS7_ILi192EEENS7_ILi128EEENS7_ILi64EEEEEELi64ENS_6half_tEfNS_4arch4Sm90ELb0ELb0ELb0ELb0ELb1ELb0ELb0ELb1ELb1ELb1ELb1ELb0EEENS1_21CollectiveEpilogueFwdINS6_IJSA_SC_SB_EEES9_SE_SG_Li384ELb0ELb1ELb1ELb0EEENS1_19SingleTileSchedulerILb0ELb1ELb1ELi192EEEEEEEEEvNT_6ParamsE,"",@"SHT_CUDA_INFO"
	.sectionflags	@""
	.align	4


	//----- nvinfo : EIATTR_CUDA_API_VERSION
	.align		4
        /*0000*/ 	.byte	0x04, 0x37
        /*0002*/ 	.short	(.L_73 - .L_72)
.L_72:
        /*0004*/ 	.word	0x00000082


	//----- nvinfo : EIATTR_KPARAM_INFO
	.align		4
.L_73:
        /*0008*/ 	.byte	0x04, 0x17
        /*000a*/ 	.short	(.L_75 - .L_74)
.L_74:
        /*000c*/ 	.word	0x00000000
        /*0010*/ 	.short	0x0000
        /*0012*/ 	.short	0x0070
        /*0014*/ 	.byte	0x00, 0xf0, 0x01, 0x28


	//----- nvinfo : EIATTR_SPARSE_MMA_MASK
	.align		4
.L_75:
        /*0018*/ 	.byte	0x03, 0x50
        /*001a*/ 	.short	0x0000


	//----- nvinfo : EIATTR_MAXREG_COUNT
	.align		4
        /*001c*/ 	.byte	0x03, 0x1b
        /*001e*/ 	.short	0x0080


	//----- nvinfo : EIATTR_NUM_BARRIERS
	.align		4
        /*0020*/ 	.byte	0x02, 0x4c
        /*0022*/ 	.byte	0x10
	.zero		1


	//----- nvinfo : EIATTR_EXTERNS
	.align		4
        /*0024*/ 	.byte	0x04, 0x0f
        /*0026*/ 	.short	(.L_77 - .L_76)


	//   ....[0]....
	.align		4
.L_76:
        /*0028*/ 	.word	index@(__assertfail)


	//----- nvinfo : EIATTR_ANNOTATIONS
	.align		4
.L_77:
        /*002c*/ 	.byte	0x04, 0x55
        /*002e*/ 	.short	(.L_79 - .L_78)


	//   ....[0]....
.L_78:
        /*0030*/ 	.word	0x00000001
        /*0034*/ 	.byte	0x40, 0x76, 0x00, 0x00, 0x01, 0x00, 0x00, 0x00, 0xa0, 0x8e, 0x00, 0x00


	//----- nvinfo : EIATTR_MERCURY_ISA_VERSION
	.align		4
.L_79:
        /*0040*/ 	.byte	0x03, 0x5f
        /*0042*/ 	.short	0x0101


	//----- nvinfo : EIATTR_INT_WARP_WIDE_INSTR_OFFSETS
	.align		4
        /*0044*/ 	.byte	0x04, 0x31
        /*0046*/ 	.short	(.L_81 - .L_80)


	//   ....[0]....
.L_80:
        /*0048*/ 	.word	0x000000c0


	//   ....[1]....
        /*004c*/ 	.word	0x000000d0


	//   ....[2]....
        /*0050*/ 	.word	0x00000170


	//----- nvinfo : EIATTR_COOP_GROUP_MASK_REGIDS
	.align		4
.L_81:
        /*0054*/ 	.byte	0x04, 0x29
        /*0056*/ 	.short	(.L_83 - .L_82)


	//   ....[0]....
.L_82:
        /*0058*/ 	.word	0xffffffff


	//   ....[1]....
        /*005c*/ 	.word	0xffffffff


	//   ....[2]....
        /*0060*/ 	.word	0xffffffff


	//   ....[3]....
        /*0064*/ 	.word	0xffffffff


	//   ....[4]....
        /*0068*/ 	.word	0xffffffff


	//   ....[5]....
        /*006c*/ 	.word	0xffffffff


	//   ....[6]....
        /*0070*/ 	.word	0xffffffff


	//   ....[7]....
        /*0074*/ 	.word	0xffffffff


	//   ....[8]....
        /*0078*/ 	.word	0xffffffff


	//   ....[9]....
        /*007c*/ 	.word	0xffffffff


	//   ....[10]....
        /*0080*/ 	.word	0xffffffff


	//   ....[11]....
        /*0084*/ 	.word	0xffffffff


	//   ....[12]....
        /*0088*/ 	.word	0xffffffff


	//   ....[13]....
        /*008c*/ 	.word	0xffffffff


	//   ....[14]....
        /*0090*/ 	.word	0xffffffff


	//   ....[15]....
        /*0094*/ 	.word	0xffffffff


	//   ....[16]....
        /*0098*/ 	.word	0xffffffff


	//   ....[17]....
        /*009c*/ 	.word	0xffffffff


	//   ....[18]....
        /*00a0*/ 	.word	0xffffffff


	//   ....[19]....
        /*00a4*/ 	.word	0xffffffff


	//   ....[20]....
        /*00a8*/ 	.word	0xffffffff


	//   ....[21]....
        /*00ac*/ 	.word	0xffffffff


	//   ....[22]....
        /*00b0*/ 	.word	0xffffffff


	//   ....[23]....
        /*00b4*/ 	.word	0xffffffff


	//   ....[24]....
        /*00b8*/ 	.word	0xffffffff


	//   ....[25]....
        /*00bc*/ 	.word	0xffffffff


	//   ....[26]....
        /*00c0*/ 	.word	0xffffffff


	//   ....[27]....
        /*00c4*/ 	.word	0xffffffff


	//   ....[28]....
        /*00c8*/ 	.word	0xffffffff


	//   ....[29]....
        /*00cc*/ 	.word	0xffffffff


	//   ....[30]....
        /*00d0*/ 	.word	0xffffffff


	//   ....[31]....
        /*00d4*/ 	.word	0xffffffff


	//   ....[32]....
        /*00d8*/ 	.word	0xffffffff


	//   ....[33]....
        /*00dc*/ 	.word	0xffffffff


	//   ....[34]....
        /*00e0*/ 	.word	0xffffffff


	//   ....[35]....
        /*00e4*/ 	.word	0xffffffff


	//   ....[36]....
        /*00e8*/ 	.word	0xffffffff


	//   ....[37]....
        /*00ec*/ 	.word	0xffffffff


	//   ....[38]....
        /*00f0*/ 	.word	0xffffffff


	//   ....[39]....
        /*00f4*/ 	.word	0xffffffff


	//   ....[40]....
        /*00f8*/ 	.word	0xffffffff


	//   ....[41]....
        /*00fc*/ 	.word	0xffffffff


	//   ....[42]....
        /*0100*/ 	.word	0xffffffff


	//   ....[43]....
        /*0104*/ 	.word	0xffffffff


	//   ....[44]....
        /*0108*/ 	.word	0xffffffff


	//   ....[45]....
        /*010c*/ 	.word	0xffffffff


	//   ....[46]....
        /*0110*/ 	.word	0xffffffff


	//   ....[47]....
        /*0114*/ 	.word	0xffffffff


	//   ....[48]....
        /*0118*/ 	.word	0xffffffff


	//   ....[49]....
        /*011c*/ 	.word	0xffffffff


	//   ....[50]....
        /*0120*/ 	.word	0xffffffff


	//   ....[51]....
        /*0124*/ 	.word	0xffffffff


	//   ....[52]....
        /*0128*/ 	.word	0xffffffff


	//   ....[53]....
        /*012c*/ 	.word	0xffffffff


	//   ....[54]....
        /*0130*/ 	.word	0xffffffff


	//   ....[55]....
        /*0134*/ 	.word	0xffffffff


	//   ....[56]....
        /*0138*/ 	.word	0xffffffff


	//   ....[57]....
        /*013c*/ 	.word	0xffffffff


	//   ....[58]....
        /*0140*/ 	.word	0xffffffff


	//   ....[59]....
        /*0144*/ 	.word	0xffffffff


	//   ....[60]....
        /*0148*/ 	.word	0xffffffff


	//   ....[61]....
        /*014c*/ 	.word	0xffffffff


	//   ....[62]....
        /*0150*/ 	.word	0xffffffff


	//   ....[63]....
        /*0154*/ 	.word	0xffffffff


	//   ....[64]....
        /*0158*/ 	.word	0xffffffff


	//   ....[65]....
        /*015c*/ 	.word	0xffffffff


	//   ....[66]....
        /*0160*/ 	.word	0xffffffff


	//   ....[67]....
        /*0164*/ 	.word	0xffffffff


	//   ....[68]....
        /*0168*/ 	.word	0xffffffff


	//   ....[69]....
        /*016c*/ 	.word	0xffffffff


	//   ....[70]....
        /*0170*/ 	.word	0xffffffff


	//   ....[71]....
        /*0174*/ 	.word	0xffffffff


	//   ....[72]....
        /*0178*/ 	.word	0xffffffff


	//   ....[73]....
        /*017c*/ 	.word	0xffffffff


	//   ....[74]....
        /*0180*/ 	.word	0xffffffff


	//   ....[75]....
        /*0184*/ 	.word	0xffffffff


	//   ....[76]....
        /*0188*/ 	.word	0xffffffff


	//   ....[77]....
        /*018c*/ 	.word	0xffffffff


	//   ....[78]....
        /*0190*/ 	.word	0xffffffff


	//   ....[79]....
        /*0194*/ 	.word	0xffffffff


	//   ....[80]....
        /*0198*/ 	.word	0xffffffff


	//   ....[81]....
        /*019c*/ 	.word	0xffffffff


	//   ....[82]....
        /*01a0*/ 	.word	0xffffffff


	//   ....[83]....
        /*01a4*/ 	.word	0xffffffff


	//   ....[84]....
        /*01a8*/ 	.word	0xffffffff


	//   ....[85]....
        /*01ac*/ 	.word	0xffffffff


	//   ....[86]....
        /*01b0*/ 	.word	0xffffffff


	//   ....[87]....
        /*01b4*/ 	.word	0xffffffff


	//   ....[88]....
        /*01b8*/ 	.word	0xffffffff


	//   ....[89]....
        /*01bc*/ 	.word	0xffffffff


	//   ....[90]....
        /*01c0*/ 	.word	0xffffffff


	//   ....[91]....
        /*01c4*/ 	.word	0xffffffff


	//   ....[92]....
        /*01c8*/ 	.word	0xffffffff


	//   ....[93]....
        /*01cc*/ 	.word	0xffffffff


	//   ....[94]....
        /*01d0*/ 	.word	0xffffffff


	//   ....[95]....
        /*01d4*/ 	.word	0xffffffff


	//   ....[96]....
        /*01d8*/ 	.word	0xffffffff


	//   ....[97]....
        /*01dc*/ 	.word	0xffffffff


	//   ....[98]....
        /*01e0*/ 	.word	0xffffffff


	//   ....[99]....
        /*01e4*/ 	.word	0xffffffff


	//   ....[100]....
        /*01e8*/ 	.word	0xffffffff


	//   ....[101]....
        /*01ec*/ 	.word	0xffffffff


	//   ....[102]....
        /*01f0*/ 	.word	0xffffffff


	//   ....[103]....
        /*01f4*/ 	.word	0xffffffff


	//   ....[104]....
        /*01f8*/ 	.word	0xffffffff


	//   ....[105]....
        /*01fc*/ 	.word	0xffffffff


	//   ....[106]....
        /*0200*/ 	.word	0xffffffff


	//   ....[107]....
        /*0204*/ 	.word	0xffffffff


	//   ....[108]....
        /*0208*/ 	.word	0xffffffff


	//   ....[109]....
        /*020c*/ 	.word	0xffffffff


	//   ....[110]....
        /*0210*/ 	.word	0xffffffff


	//   ....[111]....
        /*0214*/ 	.word	0xffffffff


	//   ....[112]....
        /*0218*/ 	.word	0xffffffff


	//   ....[113]....
        /*021c*/ 	.word	0xffffffff


	//   ....[114]....
        /*0220*/ 	.word	0xffffffff


	//   ....[115]....
        /*0224*/ 	.word	0xffffffff


	//   ....[116]....
        /*0228*/ 	.word	0xffffffff


	//   ....[117]....
        /*022c*/ 	.word	0x0500000f


	//   ....[118]....
        /*0230*/ 	.word	0x0500000f


	//   ....[119]....
        /*0234*/ 	.word	0x0500000f


	//   ....[120]....
        /*0238*/ 	.word	0x0500000f


	//   ....[121]....
        /*023c*/ 	.word	0x0500000f


	//   ....[122]....
        /*0240*/ 	.word	0x0500000f


	//   ....[123]....
        /*0244*/ 	.word	0x0500000f


	//   ....[124]....
        /*0248*/ 	.word	0x0500000f


	//   ....[125]....
        /*024c*/ 	.word	0x0500000f


	//   ....[126]....
        /*0250*/ 	.word	0x0500000f


	//   ....[127]....
        /*0254*/ 	.word	0x0500000f


	//   ....[128]....
        /*0258*/ 	.word	0x0500000f


	//   ....[129]....
        /*025c*/ 	.word	0x0500000f


	//   ....[130]....
        /*0260*/ 	.word	0x0500000f


	//   ....[131]....
        /*0264*/ 	.word	0x0500000f


	//   ....[132]....
        /*0268*/ 	.word	0x0500000f


	//   ....[133]....
        /*026c*/ 	.word	0x0500000f


	//   ....[134]....
        /*0270*/ 	.word	0x0500000f


	//   ....[135]....
        /*0274*/ 	.word	0x0500000f


	//   ....[136]....
        /*0278*/ 	.word	0x0500000f


	//   ....[137]....
        /*027c*/ 	.word	0x0500000f


	//   ....[138]....
        /*0280*/ 	.word	0x0500000f


	//   ....[139]....
        /*0284*/ 	.word	0x0500000f


	//   ....[140]....
        /*0288*/ 	.word	0x0500000f


	//   ....[141]....
        /*028c*/ 	.word	0x0500000f


	//   ....[142]....
        /*0290*/ 	.word	0x0500000f


	//   ....[143]....
        /*0294*/ 	.word	0x0500000f


	//   ....[144]....
        /*0298*/ 	.word	0x0500000f


	//   ....[145]....
        /*029c*/ 	.word	0x0500000f


	//   ....[146]....
        /*02a0*/ 	.word	0x0500000f


	//   ....[147]....
        /*02a4*/ 	.word	0x0500000f


	//   ....[148]....
        /*02a8*/ 	.word	0x0500000f


	//   ....[149]....
        /*02ac*/ 	.word	0x0500000f


	//   ....[150]....
        /*02b0*/ 	.word	0x0500000f


	//   ....[151]....
        /*02b4*/ 	.word	0x0500000f


	//   ....[152]....
        /*02b8*/ 	.word	0x0500000f


	//   ....[153]....
        /*02bc*/ 	.word	0x0500000f


	//   ....[154]....
        /*02c0*/ 	.word	0x0500000f


	//   ....[155]....
        /*02c4*/ 	.word	0x0500000f


	//   ....[156]....
        /*02c8*/ 	.word	0x0500000f


	//   ....[157]....
        /*02cc*/ 	.word	0x0500000f


	//   ....[158]....
        /*02d0*/ 	.word	0x0500000f


	//   ....[159]....
        /*02d4*/ 	.word	0x0500000f


	//   ....[160]....
        /*02d8*/ 	.word	0x0500000f


	//   ....[161]....
        /*02dc*/ 	.word	0x0500000f


	//   ....[162]....
        /*02e0*/ 	.word	0x0500000f


	//   ....[163]....
        /*02e4*/ 	.word	0x0500000f


	//   ....[164]....
        /*02e8*/ 	.word	0x0500000f


	//   ....[165]....
        /*02ec*/ 	.word	0x0500000f


	//   ....[166]....
        /*02f0*/ 	.word	0x0500000f


	//   ....[167]....
        /*02f4*/ 	.word	0x0500000f


	//   ....[168]....
        /*02f8*/ 	.word	0x0500000f


	//   ....[169]....
        /*02fc*/ 	.word	0x0500000f


	//   ....[170]....
        /*0300*/ 	.word	0x0500000f


	//   ....[171]....
        /*0304*/ 	.word	0x0500000f


	//   ....[172]....
        /*0308*/ 	.word	0x0500000f


	//   ....[173]....
        /*030c*/ 	.word	0x0500000f


	//   ....[174]....
        /*0310*/ 	.word	0x0500000f


	//   ....[175]....
        /*0314*/ 	.word	0x0500000f


	//   ....[176]....
        /*0318*/ 	.word	0x0500000f


	//   ....[177]....
        /*031c*/ 	.word	0x0500000f


	//   ....[178]....
        /*0320*/ 	.word	0x0500000f


	//   ....[179]....
        /*0324*/ 	.word	0x0500000f


	//   ....[180]....
        /*0328*/ 	.word	0x0500000f


	//   ....[181]....
        /*032c*/ 	.word	0x0500000f


	//   ....[182]....
        /*0330*/ 	.word	0x0500000f


	//   ....[183]....
        /*0334*/ 	.word	0x0500000f


	//   ....[184]....
        /*0338*/ 	.word	0x0500000f


	//   ....[185]....
        /*033c*/ 	.word	0x0500000f


	//   ....[186]....
        /*0340*/ 	.word	0x0500000f


	//   ....[187]....
        /*0344*/ 	.word	0x0500000f


	//   ....[188]....
        /*0348*/ 	.word	0x0500000f


	//   ....[189]....
        /*034c*/ 	.word	0x0500000f


	//   ....[190]....
        /*0350*/ 	.word	0x0500000f


	//   ....[191]....
        /*0354*/ 	.word	0x0500000f


	//   ....[192]....
        /*0358*/ 	.word	0x0500000f


	//   ....[193]....
        /*035c*/ 	.word	0x0500000f


	//   ....[194]....
        /*0360*/ 	.word	0x0500000f


	//   ....[195]....
        /*0364*/ 	.word	0x0500000f


	//   ....[196]....
        /*0368*/ 	.word	0x0500000f


	//   ....[197]....
        /*036c*/ 	.word	0x0500000f


	//   ....[198]....
        /*0370*/ 	.word	0x0500000f


	//   ....[199]....
        /*0374*/ 	.word	0x0500000f


	//   ....[200]....
        /*0378*/ 	.word	0x0500000f


	//   ....[201]....
        /*037c*/ 	.word	0x0500000f


	//   ....[202]....
        /*0380*/ 	.word	0x0500000f


	//   ....[203]....
        /*0384*/ 	.word	0x0500000f


	//   ....[204]....
        /*0388*/ 	.word	0x0500000f


	//   ....[205]....
        /*038c*/ 	.word	0x0500000f


	//   ....[206]....
        /*0390*/ 	.word	0x0500000f


	//----- nvinfo : EIATTR_COOP_GROUP_INSTR_OFFSETS
	.align		4
.L_83:
        /*0394*/ 	.byte	0x04, 0x28
        /*0396*/ 	.short	(.L_85 - .L_84)


	//   ....[0]....
.L_84:
        /*0398*/ 	.word	0x00000080


	//   ....[1]....
        /*039c*/ 	.word	0x00000090


	//   ....[2]....
        /*03a0*/ 	.word	0x000002d0


	//   ....[3]....
        /*03a4*/ 	.word	0x00000430


	//   ....[4]....
        /*03a8*/ 	.word	0x00000550


	//   ....[5]....
        /*03ac*/ 	.word	0x000006b0


	//   ....[6]....
        /*03b0*/ 	.word	0x00000f50


	//   ....[7]....
        /*03b4*/ 	.word	0x00001e30


	//   ....[8]....
        /*03b8*/ 	.word	0x00001f60


	//   ....[9]....
        /*03bc*/ 	.word	0x00002540


	//   ....[10]....
        /*03c0*/ 	.word	0x00002600


	//   ....[11]....
        /*03c4*/ 	.word	0x00003d90


	//   ....[12]....
        /*03c8*/ 	.word	0x00003da0


	//   ....[13]....
        /*03cc*/ 	.word	0x00003e00


	//   ....[14]....
        /*03d0*/ 	.word	0x00003e20


	//   ....[15]....
        /*03d4*/ 	.word	0x000050d0


	//   ....[16]....
        /*03d8*/ 	.word	0x00005110


	//   ....[17]....
        /*03dc*/ 	.word	0x000051d0


	//   ....[18]....
        /*03e0*/ 	.word	0x000051e0


	//   ....[19]....
        /*03e4*/ 	.word	0x00005f70


	//   ....[20]....
        /*03e8*/ 	.word	0x00005fb0


	//   ....[21]....
        /*03ec*/ 	.word	0x00005ff0


	//   ....[22]....
        /*03f0*/ 	.word	0x00006030


	//   ....[23]....
        /*03f4*/ 	.word	0x00006050


	//   ....[24]....
        /*03f8*/ 	.word	0x00006070


	//   ....[25]....
        /*03fc*/ 	.word	0x000063b0


	//   ....[26]....
        /*0400*/ 	.word	0x000063c0


	//   ....[27]....
        /*0404*/ 	.word	0x00006ae0


	//   ....[28]....
        /*0408*/ 	.word	0x00007bb0


	//   ....[29]....
        /*040c*/ 	.word	0x00007bd0


	//   ....[30]....
        /*0410*/ 	.word	0x00007be0


	//   ....[31]....
        /*0414*/ 	.word	0x00007bf0


	//   ....[32]....
        /*0418*/ 	.word	0x00007c00


	//   ....[33]....
        /*041c*/ 	.word	0x00007c50


	//   ....[34]....
        /*0420*/ 	.word	0x00007c80


	//   ....[35]....
        /*0424*/ 	.word	0x00007cb0


	//   ....[36]....
        /*0428*/ 	.word	0x00007cd0


	//   ....[37]....
        /*042c*/ 	.word	0x00007d30


	//   ....[38]....
        /*0430*/ 	.word	0x00007d80


	//   ....[39]....
        /*0434*/ 	.word	0x00007db0


	//   ....[40]....
        /*0438*/ 	.word	0x00007de0


	//   ....[41]....
        /*043c*/ 	.word	0x00007e10


	//   ....[42]....
        /*0440*/ 	.word	0x00007e40


	//   ....[43]....
        /*0444*/ 	.word	0x00007e60


	//   ....[44]....
        /*0448*/ 	.word	0x00008600


	//   ....[45]....
        /*044c*/ 	.word	0x00008610


	//   ....[46]....
        /*0450*/ 	.word	0x00008620


	//   ....[47]....
        /*0454*/ 	.word	0x00008660


	//   ....[48]....
        /*0458*/ 	.word	0x000086b0


	//   ....[49]....
        /*045c*/ 	.word	0x00008700


	//   ....[50]....
        /*0460*/ 	.word	0x00008760


	//   ....[51]....
        /*0464*/ 	.word	0x00008790


	//   ....[52]....
        /*0468*/ 	.word	0x000087c0


	//   ....[53]....
        /*046c*/ 	.word	0x00008830


	//   ....[54]....
        /*0470*/ 	.word	0x00008860


	//   ....[55]....
        /*0474*/ 	.word	0x00008890


	//   ....[56]....
        /*0478*/ 	.word	0x000088c0


	//   ....[57]....
        /*047c*/ 	.word	0x00008930


	//   ....[58]....
        /*0480*/ 	.word	0x00008940


	//   ....[59]....
        /*0484*/ 	.word	0x00008970


	//   ....[60]....
        /*0488*/ 	.word	0x000089c0


	//   ....[61]....
        /*048c*/ 	.word	0x00008a40


	//   ....[62]....
        /*0490*/ 	.word	0x00008a70


	//   ....[63]....
        /*0494*/ 	.word	0x00008a90


	//   ....[64]....
        /*0498*/ 	.word	0x00008ac0


	//   ....[65]....
        /*049c*/ 	.word	0x00008ad0


	//   ....[66]....
        /*04a0*/ 	.word	0x00008b10


	//   ....[67]....
        /*04a4*/ 	.word	0x00008b90


	//   ....[68]....
        /*04a8*/ 	.word	0x000092a0


	//   ....[69]....
        /*04ac*/ 	.word	0x000092d0


	//   ....[70]....
        /*04b0*/ 	.word	0x000092e0


	//   ....[71]....
        /*04b4*/ 	.word	0x00009320


	//   ....[72]....
        /*04b8*/ 	.word	0x00009330


	//   ....[73]....
        /*04bc*/ 	.word	0x00009370


	//   ....[74]....
        /*04c0*/ 	.word	0x00009380


	//   ....[75]....
        /*04c4*/ 	.word	0x000093c0


	//   ....[76]....
        /*04c8*/ 	.word	0x000093d0


	//   ....[77]....
        /*04cc*/ 	.word	0x00009410


	//   ....[78]....
        /*04d0*/ 	.word	0x00009420


	//   ....[79]....
        /*04d4*/ 	.word	0x00009460


	//   ....[80]....
        /*04d8*/ 	.word	0x00009470


	//   ....[81]....
        /*04dc*/ 	.word	0x000094b0


	//   ....[82]....
        /*04e0*/ 	.word	0x000094c0


	//   ....[83]....
        /*04e4*/ 	.word	0x000094d0


	//   ....[84]....
        /*04e8*/ 	.word	0x00009730


	//   ....[85]....
        /*04ec*/ 	.word	0x00009760


	//   ....[86]....
        /*04f0*/ 	.word	0x00009770


	//   ....[87]....
        /*04f4*/ 	.word	0x00009780


	//   ....[88]....
        /*04f8*/ 	.word	0x00009790


	//   ....[89]....
        /*04fc*/ 	.word	0x000097a0


	//   ....[90]....
        /*0500*/ 	.word	0x000097c0


	//   ....[91]....
        /*0504*/ 	.word	0x00009810


	//   ....[92]....
        /*0508*/ 	.word	0x00009830


	//   ....[93]....
        /*050c*/ 	.word	0x00009870


	//   ....[94]....
        /*0510*/ 	.word	0x00009890


	//   ....[95]....
        /*0514*/ 	.word	0x000098d0


	//   ....[96]....
        /*0518*/ 	.word	0x000098f0


	//   ....[97]....
        /*051c*/ 	.word	0x00009930


	//   ....[98]....
        /*0520*/ 	.word	0x00009950


	//   ....[99]....
        /*0524*/ 	.word	0x00009980


	//   ....[100]....
        /*0528*/ 	.word	0x00009e90


	//   ....[101]....
        /*052c*/ 	.word	0x00009ec0


	//   ....[102]....
        /*0530*/ 	.word	0x00009ef0


	//   ....[103]....
        /*0534*/ 	.word	0x00009f10


	//   ....[104]....
        /*0538*/ 	.word	0x00009f20


	//   ....[105]....
        /*053c*/ 	.word	0x00009f30


	//   ....[106]....
        /*0540*/ 	.word	0x00009f50


	//   ....[107]....
        /*0544*/ 	.word	0x00009f70


	//   ....[108]....
        /*0548*/ 	.word	0x00009f90


	//   ....[109]....
        /*054c*/ 	.word	0x00009fb0


	//   ....[110]....
        /*0550*/ 	.word	0x00009fd0


	//   ....[111]....
        /*0554*/ 	.word	0x00009ff0


	//   ....[112]....
        /*0558*/ 	.word	0x0000a020


	//   ....[113]....
        /*055c*/ 	.word	0x0000a040


	//   ....[114]....
        /*0560*/ 	.word	0x0000a0a0


	//   ....[115]....
        /*0564*/ 	.word	0x0000a0d0


	//   ....[116]....
        /*0568*/ 	.word	0x0000a3e0


	//   ....[117]....
        /*056c*/ 	.word	0x0000a880


	//   ....[118]....
        /*0570*/ 	.word	0x0000a970


	//   ....[119]....
        /*0574*/ 	.word	0x0000aa10


	//   ....[120]....
        /*0578*/ 	.word	0x0000aaa0


	//   ....[121]....
        /*057c*/ 	.word	0x0000ab50


	//   ....[122]....
        /*0580*/ 	.word	0x0000abb0


	//   ....[123]....
        /*0584*/ 	.word	0x0000ac50


	//   ....[124]....
        /*0588*/ 	.word	0x0000acb0


	//   ....[125]....
        /*058c*/ 	.word	0x0000ada0


	//   ....[126]....
        /*0590*/ 	.word	0x0000ae10


	//   ....[127]....
        /*0594*/ 	.word	0x0000aeb0


	//   ....[128]....
        /*0598*/ 	.word	0x0000af10


	//   ....[129]....
        /*059c*/ 	.word	0x0000afe0


	//   ....[130]....
        /*05a0*/ 	.word	0x0000b040


	//   ....[131]....
        /*05a4*/ 	.word	0x0000b0f0


	//   ....[132]....
        /*05a8*/ 	.word	0x0000b150


	//   ....[133]....
        /*05ac*/ 	.word	0x0000b210


	//   ....[134]....
        /*05b0*/ 	.word	0x0000b2a0


	//   ....[135]....
        /*05b4*/ 	.word	0x0000b2f0


	//   ....[136]....
        /*05b8*/ 	.word	0x0000b3c0


	//   ....[137]....
        /*05bc*/ 	.word	0x0000b480


	//   ....[138]....
        /*05c0*/ 	.word	0x0000b4e0


	//   ....[139]....
        /*05c4*/ 	.word	0x0000b5a0


	//   ....[140]....
        /*05c8*/ 	.word	0x0000b610


	//   ....[141]....
        /*05cc*/ 	.word	0x0000b6f0


	//   ....[142]....
        /*05d0*/ 	.word	0x0000b750


	//   ....[143]....
        /*05d4*/ 	.word	0x0000b810


	//   ....[144]....
        /*05d8*/ 	.word	0x0000b880


	//   ....[145]....
        /*05dc*/ 	.word	0x0000b960


	//   ....[146]....
        /*05e0*/ 	.word	0x0000b9c0


	//   ....[147]....
        /*05e4*/ 	.word	0x0000ba80


	//   ....[148]....
        /*05e8*/ 	.word	0x0000baf0


	//   ....[149]....
        /*05ec*/ 	.word	0x0000bbc0


	//   ....[150]....
        /*05f0*/ 	.word	0x0000bc30


	//   ....[151]....
        /*05f4*/ 	.word	0x0000bcf0


	//   ....[152]....
        /*05f8*/ 	.word	0x0000bd50


	//   ....[153]....
        /*05fc*/ 	.word	0x0000be20


	//   ....[154]....
        /*0600*/ 	.word	0x0000be80


	//   ....[155]....
        /*0604*/ 	.word	0x0000bf40


	//   ....[156]....
        /*0608*/ 	.word	0x0000bfc0


	//   ....[157]....
        /*060c*/ 	.word	0x0000c070


	//   ....[158]....
        /*0610*/ 	.word	0x0000c1b0


	//   ....[159]....
        /*0614*/ 	.word	0x0000c250


	//   ....[160]....
        /*0618*/ 	.word	0x0000c2f0


	//   ....[161]....
        /*061c*/ 	.word	0x0000c380


	//   ....[162]....
        /*0620*/ 	.word	0x0000c420


	//   ....[163]....
        /*0624*/ 	.word	0x0000c4b0


	//   ....[164]....
        /*0628*/ 	.word	0x0000c550


	//   ....[165]....
        /*062c*/ 	.word	0x0000c5e0


	//   ....[166]....
        /*0630*/ 	.word	0x0000c680


	//   ....[167]....
        /*0634*/ 	.word	0x0000c710


	//   ....[168]....
        /*0638*/ 	.word	0x0000c7b0


	//   ....[169]....
        /*063c*/ 	.word	0x0000c840


	//   ....[170]....
        /*0640*/ 	.word	0x0000c8e0


	//   ....[171]....
        /*0644*/ 	.word	0x0000c970


	//   ....[172]....
        /*0648*/ 	.word	0x0000ca10


	//   ....[173]....
        /*064c*/ 	.word	0x0000caa0


	//   ....[174]....
        /*0650*/ 	.word	0x0000cb80


	//   ....[175]....
        /*0654*/ 	.word	0x0000cc30


	//   ....[176]....
        /*0658*/ 	.word	0x0000cc90


	//   ....[177]....
        /*065c*/ 	.word	0x0000cd40


	//   ....[178]....
        /*0660*/ 	.word	0x0000cdd0


	//   ....[179]....
        /*0664*/ 	.word	0x0000ce70


	//   ....[180]....
        /*0668*/ 	.word	0x0000cef0


	//   ....[181]....
        /*066c*/ 	.word	0x0000cf90


	//   ....[182]....
        /*0670*/ 	.word	0x0000d020


	//   ....[183]....
        /*0674*/ 	.word	0x0000d0c0


	//   ....[184]....
        /*0678*/ 	.word	0x0000d140


	//   ....[185]....
        /*067c*/ 	.word	0x0000d1e0


	//   ....[186]....
        /*0680*/ 	.word	0x0000d270


	//   ....[187]....
        /*0684*/ 	.word	0x0000d310


	//   ....[188]....
        /*0688*/ 	.word	0x0000d390


	//   ....[189]....
        /*068c*/ 	.word	0x0000d420


	//   ....[190]....
        /*0690*/ 	.word	0x0000d500


	//   ....[191]....
        /*0694*/ 	.word	0x0000d5c0


	//   ....[192]....
        /*0698*/ 	.word	0x0000d620


	//   ....[193]....
        /*069c*/ 	.word	0x0000d6d0


	//   ....[194]....
        /*06a0*/ 	.word	0x0000d730


	//   ....[195]....
        /*06a4*/ 	.word	0x0000d7f0


	//   ....[196]....
        /*06a8*/ 	.word	0x0000d850


	//   ....[197]....
        /*06ac*/ 	.word	0x0000d910


	//   ....[198]....
        /*06b0*/ 	.word	0x0000d970


	//   ....[199]....
        /*06b4*/ 	.word	0x0000da30


	//   ....[200]....
        /*06b8*/ 	.word	0x0000da90


	//   ....[201]....
        /*06bc*/ 	.word	0x0000db50


	//   ....[202]....
        /*06c0*/ 	.word	0x0000dbb0


	//   ....[203]....
        /*06c4*/ 	.word	0x0000dc70


	//   ....[204]....
        /*06c8*/ 	.word	0x0000dcd0


	//   ....[205]....
        /*06cc*/ 	.word	0x0000dd80


	//   ....[206]....
        /*06d0*/ 	.word	0x0000de90


	//----- nvinfo : EIATTR_REG_RECONFIG
	.align		4
.L_85:
        /*06d4*/ 	.byte	0x01, 0x54
	.zero		2


	//----- nvinfo : EIATTR_SYSCALL_OFFSETS
	.align		4
        /*06d8*/ 	.byte	0x04, 0x46
        /*06da*/ 	.short	(.L_87 - .L_86)


	//   ....[0]....
.L_86:
        /*06dc*/ 	.word	0x00001110


	//   ....[1]....
        /*06e0*/ 	.word	0x00007210


	//   ....[2]....
        /*06e4*/ 	.word	0x00007350


	//   ....[3]....
        /*06e8*/ 	.word	0x00007440


	//   ....[4]....
        /*06ec*/ 	.word	0x000081c0


	//----- nvinfo : EIATTR_MBARRIER_INSTR_OFFSETS
	.align		4
.L_87:
        /*06f0*/ 	.byte	0x04, 0x39
        /*06f2*/ 	.short	(.L_89 - .L_88)


	//   ....[0]....
.L_88:
        /*06f4*/ 	.word	0x00000180
        /*06f8*/ 	.word	0x000000ff
        /*06fc*/ 	.word	0x00016800
        /*0700*/ 	.short	0x0100
        /*0702*/ 	.byte	0x08
	.zero		1


	//   ....[1]....
        /*0704*/ 	.word	0x00000190
        /*0708*/ 	.word	0x000000ff
        /*070c*/ 	.word	0x00016820
        /*0710*/ 	.short	0x0100
        /*0712*/ 	.byte	0x08
	.zero		1


	//   ....[2]....
        /*0714*/ 	.word	0x00000280
        /*0718*/ 	.word	0x000000ff
        /*071c*/ 	.word	0x00016830
        /*0720*/ 	.short	0x0100
        /*0722*/ 	.byte	0x08
	.zero		1


	//   ....[3]....
        /*0724*/ 	.word	0x00000290
        /*0728*/ 	.word	0x000000ff
        /*072c*/ 	.word	0x00016840
        /*0730*/ 	.short	0x0100
        /*0732*/ 	.byte	0x08
	.zero		1


	//   ....[4]....
        /*0734*/ 	.word	0x000002a0
        /*0738*/ 	.word	0x000000ff
        /*073c*/ 	.word	0x00016838
        /*0740*/ 	.short	0x0100
        /*0742*/ 	.byte	0x08
	.zero		1


	//   ....[5]....
        /*0744*/ 	.word	0x000002b0
        /*0748*/ 	.word	0x000000ff
        /*074c*/ 	.word	0x00016848
        /*0750*/ 	.short	0x0100
        /*0752*/ 	.byte	0x08
	.zero		1


	//   ....[6]....
        /*0754*/ 	.word	0x000003e0
        /*0758*/ 	.word	0x000000ff
        /*075c*/ 	.word	0x00016850
        /*0760*/ 	.short	0x0100
        /*0762*/ 	.byte	0x08
	.zero		1


	//   ....[7]....
        /*0764*/ 	.word	0x000003f0
        /*0768*/ 	.word	0x000000ff
        /*076c*/ 	.word	0x00016860
        /*0770*/ 	.short	0x0100
        /*0772*/ 	.byte	0x08
	.zero		1


	//   ....[8]....
        /*0774*/ 	.word	0x00000400
        /*0778*/ 	.word	0x000000ff
        /*077c*/ 	.word	0x00016858
        /*0780*/ 	.short	0x0100
        /*0782*/ 	.byte	0x08
	.zero		1


	//   ....[9]....
        /*0784*/ 	.word	0x00000410
        /*0788*/ 	.word	0x000000ff
        /*078c*/ 	.word	0x00016868
        /*0790*/ 	.short	0x0100
        /*0792*/ 	.byte	0x08
	.zero		1


	//   ....[10]....
        /*0794*/ 	.word	0x00000500
        /*0798*/ 	.word	0x000000ff
        /*079c*/ 	.word	0x00016870
        /*07a0*/ 	.short	0x0100
        /*07a2*/ 	.byte	0x06
	.zero		1


	//   ....[11]....
        /*07a4*/ 	.word	0x00000510
        /*07a8*/ 	.word	0x000000ff
        /*07ac*/ 	.word	0x00016880
        /*07b0*/ 	.short	0x0100
        /*07b2*/ 	.byte	0x06
	.zero		1


	//   ....[12]....
        /*07b4*/ 	.word	0x00000520
        /*07b8*/ 	.word	0x000000ff
        /*07bc*/ 	.word	0x00016878
        /*07c0*/ 	.short	0x0100
        /*07c2*/ 	.byte	0x06
	.zero		1


	//   ....[13]....
        /*07c4*/ 	.word	0x00000530
        /*07c8*/ 	.word	0x000000ff
        /*07cc*/ 	.word	0x00016888
        /*07d0*/ 	.short	0x0100
        /*07d2*/ 	.byte	0x06
	.zero		1


	//   ....[14]....
        /*07d4*/ 	.word	0x00000660
        /*07d8*/ 	.word	0x000000ff
        /*07dc*/ 	.word	0x00016890
        /*07e0*/ 	.short	0x0100
        /*07e2*/ 	.byte	0x08
	.zero		1


	//   ....[15]....
        /*07e4*/ 	.word	0x00000670
        /*07e8*/ 	.word	0x000000ff
        /*07ec*/ 	.word	0x000168a0
        /*07f0*/ 	.short	0x0100
        /*07f2*/ 	.byte	0x08
	.zero		1


	//   ....[16]....
        /*07f4*/ 	.word	0x00000680
        /*07f8*/ 	.word	0x000000ff
        /*07fc*/ 	.word	0x00016898
        /*0800*/ 	.short	0x0100
        /*0802*/ 	.byte	0x08
	.zero		1


	//   ....[17]....
        /*0804*/ 	.word	0x00000690
        /*0808*/ 	.word	0x000000ff
        /*080c*/ 	.word	0x000168a8
        /*0810*/ 	.short	0x0100
        /*0812*/ 	.byte	0x08
	.zero		1


	//   ....[18]....
        /*0814*/ 	.word	0x000007d0
        /*0818*/ 	.word	0x000000ff
        /*081c*/ 	.word	0x000168b0
        /*0820*/ 	.short	0x0100
        /*0822*/ 	.byte	0x08
	.zero		1


	//   ....[19]....
        /*0824*/ 	.word	0x000007e0
        /*0828*/ 	.word	0x000000ff
        /*082c*/ 	.word	0x000168c0
        /*0830*/ 	.short	0x0100
        /*0832*/ 	.byte	0x08
	.zero		1


	//   ....[20]....
        /*0834*/ 	.word	0x000007f0
        /*0838*/ 	.word	0x000000ff
        /*083c*/ 	.word	0x000168b8
        /*0840*/ 	.short	0x0100
        /*0842*/ 	.byte	0x08
	.zero		1


	//   ....[21]....
        /*0844*/ 	.word	0x00000800
        /*0848*/ 	.word	0x000000ff
        /*084c*/ 	.word	0x000168c8
        /*0850*/ 	.short	0x0100
        /*0852*/ 	.byte	0x08
	.zero		1


	//   ....[22]....
        /*0854*/ 	.word	0x00001130
        /*0858*/ 	.word	0x000000ff
        /*085c*/ 	.word	0x00016800
        /*0860*/ 	.short	0x010a
        /*0862*/ 	.byte	0x28
	.zero		1


	//   ....[23]....
        /*0864*/ 	.word	0x000011a0
        /*0868*/ 	.word	0x000000ff
        /*086c*/ 	.word	0x00016830
        /*0870*/ 	.short	0x010a
        /*0872*/ 	.byte	0x28
	.zero		1


	//   ....[24]....
        /*0874*/ 	.word	0x00001200
        /*0878*/ 	.word	0x000000ff
        /*087c*/ 	.word	0x00016830
        /*0880*/ 	.short	0x010a
        /*0882*/ 	.byte	0x28
	.zero		1


	//   ....[25]....
        /*0884*/ 	.word	0x00001eb0
        /*0888*/ 	.word	0x000000ff
        /*088c*/ 	.word	0x00000000
        /*0890*/ 	.short	0x0101
        /*0892*/ 	.byte	0x04
	.zero		1


	//   ....[26]....
        /*0894*/ 	.word	0x00003360
        /*0898*/ 	.word	0x000000ff
        /*089c*/ 	.word	0x00016830
        /*08a0*/ 	.short	0x010a
        /*08a2*/ 	.byte	0x0a
	.zero		1


	//   ....[27]....
        /*08a4*/ 	.word	0x000033a0
        /*08a8*/ 	.word	0x000000ff
        /*08ac*/ 	.word	0x00016830
        /*08b0*/ 	.short	0x010a
        /*08b2*/ 	.byte	0x0a
	.zero		1


	//   ....[28]....
        /*08b4*/ 	.word	0x000035e0
        /*08b8*/ 	.word	0x000000ff
        /*08bc*/ 	.word	0x00016850
        /*08c0*/ 	.short	0x010a
        /*08c2*/ 	.byte	0x0a
	.zero		1


	//   ....[29]....
        /*08c4*/ 	.word	0x00003620
        /*08c8*/ 	.word	0x000000ff
        /*08cc*/ 	.word	0x00016850
        /*08d0*/ 	.short	0x010a
        /*08d2*/ 	.byte	0x0a
	.zero		1


	//   ....[30]....
        /*08d4*/ 	.word	0x00003e10
        /*08d8*/ 	.word	0x000000ff
        /*08dc*/ 	.word	0x00000000
        /*08e0*/ 	.short	0x0101
        /*08e2*/ 	.byte	0x06
	.zero		1


	//   ....[31]....
        /*08e4*/ 	.word	0x00004c00
        /*08e8*/ 	.word	0x000000ff
        /*08ec*/ 	.word	0x00000000
        /*08f0*/ 	.short	0x0101
        /*08f2*/ 	.byte	0x05
	.zero		1


	//   ....[32]....
        /*08f4*/ 	.word	0x00005030
        /*08f8*/ 	.word	0x000000ff
        /*08fc*/ 	.word	0x00016850
        /*0900*/ 	.short	0x010a
        /*0902*/ 	.byte	0x05
	.zero		1


	//   ....[33]....
        /*0904*/ 	.word	0x00005070
        /*0908*/ 	.word	0x000000ff
        /*090c*/ 	.word	0x00016850
        /*0910*/ 	.short	0x010a
        /*0912*/ 	.byte	0x05
	.zero		1


	//   ....[34]....
        /*0914*/ 	.word	0x00005640
        /*0918*/ 	.word	0x000000ff
        /*091c*/ 	.word	0x00000000
        /*0920*/ 	.short	0x0101
        /*0922*/ 	.byte	0x04
	.zero		1


	//   ....[35]....
        /*0924*/ 	.word	0x00006060
        /*0928*/ 	.word	0x000000ff
        /*092c*/ 	.word	0x00000000
        /*0930*/ 	.short	0x0101
        /*0932*/ 	.byte	0x04
	.zero		1


	//   ....[36]....
        /*0934*/ 	.word	0x000078b0
        /*0938*/ 	.word	0x000000ff
        /*093c*/ 	.word	0x00016840
        /*0940*/ 	.short	0x010a
        /*0942*/ 	.byte	0x2d
	.zero		1


	//   ....[37]....
        /*0944*/ 	.word	0x00007f60
        /*0948*/ 	.word	0x000000ff
        /*094c*/ 	.word	0x00016830
        /*0950*/ 	.short	0x0107
        /*0952*/ 	.byte	0x2d
	.zero		1


	//   ....[38]....
        /*0954*/ 	.word	0x00007ff0
        /*0958*/ 	.word	0x000000ff
        /*095c*/ 	.word	0x00016830
        /*0960*/ 	.short	0x0101
        /*0962*/ 	.byte	0x2d
	.zero		1


	//   ....[39]....
        /*0964*/ 	.word	0x00008c80
        /*0968*/ 	.word	0x000000ff
        /*096c*/ 	.word	0x00016800
        /*0970*/ 	.short	0x0107
        /*0972*/ 	.byte	0x2d
	.zero		1


	//   ....[40]....
        /*0974*/ 	.word	0x00008cc0
        /*0978*/ 	.word	0x000000ff
        /*097c*/ 	.word	0x00016800
        /*0980*/ 	.short	0x0101
        /*0982*/ 	.byte	0x2d
	.zero		1


	//   ....[41]....
        /*0984*/ 	.word	0x00008cd0
        /*0988*/ 	.word	0x000000ff
        /*098c*/ 	.word	0x00016820
        /*0990*/ 	.short	0x010a
        /*0992*/ 	.byte	0x2d
	.zero		1


	//   ....[42]....
        /*0994*/ 	.word	0x000090b0
        /*0998*/ 	.word	0x00000007
        /*099c*/ 	.word	0x00016840
        /*09a0*/ 	.short	0x010a
        /*09a2*/ 	.byte	0x3f
	.zero		1


	//   ....[43]....
        /*09a4*/ 	.word	0x00009590
        /*09a8*/ 	.word	0x00000007
        /*09ac*/ 	.word	0x00016830
        /*09b0*/ 	.short	0x0107
        /*09b2*/ 	.byte	0x3f
	.zero		1


	//   ....[44]....
        /*09b4*/ 	.word	0x00009660
        /*09b8*/ 	.word	0x00000007
        /*09bc*/ 	.word	0x00016830
        /*09c0*/ 	.short	0x0101
        /*09c2*/ 	.byte	0x3f
	.zero		1


	//   ....[45]....
        /*09c4*/ 	.word	0x000096c0
        /*09c8*/ 	.word	0x00000007
        /*09cc*/ 	.word	0x00016860
        /*09d0*/ 	.short	0x010a
        /*09d2*/ 	.byte	0x3f
	.zero		1


	//   ....[46]....
        /*09d4*/ 	.word	0x00009ab0
        /*09d8*/ 	.word	0x00000007
        /*09dc*/ 	.word	0x00016850
        /*09e0*/ 	.short	0x0107
        /*09e2*/ 	.byte	0x3f
	.zero		1


	//   ....[47]....
        /*09e4*/ 	.word	0x00009c20
        /*09e8*/ 	.word	0x00000007
        /*09ec*/ 	.word	0x00016850
        /*09f0*/ 	.short	0x0101
        /*09f2*/ 	.byte	0x3f
	.zero		1


	//   ....[48]....
        /*09f4*/ 	.word	0x00009de0
        /*09f8*/ 	.word	0x00000000
        /*09fc*/ 	.word	0x00016860
        /*0a00*/ 	.short	0x010a
        /*0a02*/ 	.byte	0x3f
	.zero		1


	//   ....[49]....
        /*0a04*/ 	.word	0x0000a200
        /*0a08*/ 	.word	0x00000000
        /*0a0c*/ 	.word	0x00016850
        /*0a10*/ 	.short	0x0107
        /*0a12*/ 	.byte	0x3f
	.zero		1


	//   ....[50]....
        /*0a14*/ 	.word	0x0000a2e0
        /*0a18*/ 	.word	0x00000000
        /*0a1c*/ 	.word	0x00016850
        /*0a20*/ 	.short	0x0101
        /*0a22*/ 	.byte	0x3f
	.zero		1


	//   ....[51]....
        /*0a24*/ 	.word	0x0000a370
        /*0a28*/ 	.word	0x00000007
        /*0a2c*/ 	.word	0x00016820
        /*0a30*/ 	.short	0x010a
        /*0a32*/ 	.byte	0x3f
	.zero		1


	//   ....[52]....
        /*0a34*/ 	.word	0x0000a4d0
        /*0a38*/ 	.word	0x00000005
        /*0a3c*/ 	.word	0x00016840
        /*0a40*/ 	.short	0x010a
        /*0a42*/ 	.byte	0x3f
	.zero		1


	//   ....[53]....
        /*0a44*/ 	.word	0x0000a570
        /*0a48*/ 	.word	0x00000003
        /*0a4c*/ 	.word	0x00016840
        /*0a50*/ 	.short	0x010a
        /*0a52*/ 	.byte	0x3f
	.zero		1


	//   ....[54]....
        /*0a54*/ 	.word	0x0000a5b0
        /*0a58*/ 	.word	0x00000005
        /*0a5c*/ 	.word	0x00016860
        /*0a60*/ 	.short	0x010a
        /*0a62*/ 	.byte	0x3f
	.zero		1


	//   ....[55]....
        /*0a64*/ 	.word	0x0000a5f0
        /*0a68*/ 	.word	0x00000003
        /*0a6c*/ 	.word	0x00016860
        /*0a70*/ 	.short	0x010a
        /*0a72*/ 	.byte	0x3f
	.zero		1


	//   ....[56]....
        /*0a74*/ 	.word	0x0000a660
        /*0a78*/ 	.word	0x00000003
        /*0a7c*/ 	.word	0x00016800
        /*0a80*/ 	.short	0x010a
        /*0a82*/ 	.byte	0x3f
	.zero		1


	//   ....[57]....
        /*0a84*/ 	.word	0x0000a6c0
        /*0a88*/ 	.word	0x00000003
        /*0a8c*/ 	.word	0x00016830
        /*0a90*/ 	.short	0x010a
        /*0a92*/ 	.byte	0x3f
	.zero		1


	//   ....[58]....
        /*0a94*/ 	.word	0x0000a720
        /*0a98*/ 	.word	0x00000005
        /*0a9c*/ 	.word	0x00016830
        /*0aa0*/ 	.short	0x010a
        /*0aa2*/ 	.byte	0x3f
	.zero		1


	//   ....[59]....
        /*0aa4*/ 	.word	0x0000a780
        /*0aa8*/ 	.word	0x00000005
        /*0aac*/ 	.word	0x00016850
        /*0ab0*/ 	.short	0x010a
        /*0ab2*/ 	.byte	0x3f
	.zero		1


	//   ....[60]....
        /*0ab4*/ 	.word	0x0000a7e0
        /*0ab8*/ 	.word	0x00000003
        /*0abc*/ 	.word	0x00016850
        /*0ac0*/ 	.short	0x010a
        /*0ac2*/ 	.byte	0x3f
	.zero		1


	//   ....[61]....
        /*0ac4*/ 	.word	0x0000a8c0
        /*0ac8*/ 	.word	0x00000002
        /*0acc*/ 	.word	0x00016840
        /*0ad0*/ 	.short	0x010a
        /*0ad2*/ 	.byte	0x3f
	.zero		1


	//   ....[62]....
        /*0ad4*/ 	.word	0x0000c0b0
        /*0ad8*/ 	.word	0x00000003
        /*0adc*/ 	.word	0x00016820
        /*0ae0*/ 	.short	0x010a
        /*0ae2*/ 	.byte	0x3f
	.zero		1


	//   ....[63]....
        /*0ae4*/ 	.word	0x0000c100
        /*0ae8*/ 	.word	0x00000007
        /*0aec*/ 	.word	0x00016840
        /*0af0*/ 	.short	0x010a
        /*0af2*/ 	.byte	0x3f
	.zero		1


	//   ....[64]....
        /*0af4*/ 	.word	0x0000cad0
        /*0af8*/ 	.word	0x00000007
        /*0afc*/ 	.word	0x00016860
        /*0b00*/ 	.short	0x010a
        /*0b02*/ 	.byte	0x3f
	.zero		1


	//   ....[65]....
        /*0b04*/ 	.word	0x0000d450
        /*0b08*/ 	.word	0x00000000
        /*0b0c*/ 	.word	0x00016860
        /*0b10*/ 	.short	0x010a
        /*0b12*/ 	.byte	0x3f
	.zero		1


	//   ....[66]....
        /*0b14*/ 	.word	0x0000ddb0
        /*0b18*/ 	.word	0x00000007
        /*0b1c*/ 	.word	0x00016820
        /*0b20*/ 	.short	0x010a
        /*0b22*/ 	.byte	0x3f
	.zero		1


	//   ....[67]....
        /*0b24*/ 	.word	0x0000df50
        /*0b28*/ 	.word	0x00000005
        /*0b2c*/ 	.word	0x00016840
        /*0b30*/ 	.short	0x010a
        /*0b32*/ 	.byte	0x3f
	.zero		1


	//   ....[68]....
        /*0b34*/ 	.word	0x0000dfa0
        /*0b38*/ 	.word	0x00000003
        /*0b3c*/ 	.word	0x00016840
        /*0b40*/ 	.short	0x010a
        /*0b42*/ 	.byte	0x3f
	.zero		1


	//   ....[69]....
        /*0b44*/ 	.word	0x0000dff0
        /*0b48*/ 	.word	0x00000005
        /*0b4c*/ 	.word	0x00016860
        /*0b50*/ 	.short	0x010a
        /*0b52*/ 	.byte	0x3f
	.zero		1


	//----- nvinfo : EIATTR_NUM_MBARRIERS
	.align		4
.L_89:
        /*0b54*/ 	.byte	0x03, 0x38
        /*0b56*/ 	.short	0x0016


	//----- nvinfo : EIATTR_EXIT_INSTR_OFFSETS
	.align		4
        /*0b58*/ 	.byte	0x04, 0x1c
        /*0b5a*/ 	.short	(.L_91 - .L_90)


	//   ....[0]....
.L_90:
        /*0b5c*/ 	.word	0x0000a640


	//----- nvinfo : EIATTR_MAX_THREADS
	.align		4
.L_91:
        /*0b60*/ 	.byte	0x04, 0x05
        /*0b62*/ 	.short	(.L_93 - .L_92)
.L_92:
        /*0b64*/ 	.word	0x00000200
        /*0b68*/ 	.word	0x00000001
        /*0b6c*/ 	.word	0x00000001


	//----- nvinfo : EIATTR_CRS_STACK_SIZE
	.align		4
.L_93:
        /*0b70*/ 	.byte	0x04, 0x1e
        /*0b72*/ 	.short	(.L_95 - .L_94)
.L_94:
        /*0b74*/ 	.word	0x00000000


	//----- nvinfo : EIATTR_CBANK_PARAM_SIZE
	.align		4
.L_95:
        /*0b78*/ 	.byte	0x03, 0x19
        /*0b7a*/ 	.short	0x0a70


	//----- nvinfo : EIATTR_PARAM_CBANK
	.align		4
        /*0b7c*/ 	.byte	0x04, 0x0a
        /*0b7e*/ 	.short	(.L_97 - .L_96)
	.align		4
.L_96:
        /*0b80*/ 	.word	index@(.nv.constant0._ZN7cutlass13device_kernelIN5flash11enable_sm90INS1_16FlashAttnFwdSm90INS1_25CollectiveMainloopFwdSm90ILi2EN4cute5tupleIJNS5_1CILi1EEES8_S8_EEENS6_IJNS7_ILi192EEENS7_ILi128EEENS7_ILi64EEEEEELi64ENS_6half_tEfNS_4arch4Sm90ELb0ELb0ELb0ELb0ELb1ELb0ELb0ELb1ELb1ELb1ELb1ELb0EEENS1_21CollectiveEpilogueFwdINS6_IJSA_SC_SB_EEES9_SE_SG_Li384ELb0ELb1ELb1ELb0EEENS1_19SingleTileSchedulerILb0ELb1ELb1ELi192EEEEEEEEEvNT_6ParamsE)
        /*0b84*/ 	.short	0x0210
        /*0b86*/ 	.short	0x0a70


	//----- nvinfo : EIATTR_SW_WAR
	.align		4
.L_97:
        /*0b88*/ 	.byte	0x04, 0x36
        /*0b8a*/ 	.short	(.L_99 - .L_98)
.L_98:
        /*0b8c*/ 	.word	0x00000008
.L_99:


//--------------------- .nv.info._ZN7cutlass13device_kernelIN5flash11enable_sm90INS1_16FlashAttnFwdSm90INS1_25CollectiveMainloopFwdSm90ILi2EN4cute5tupleIJNS5_1CILi1EEES8_S8_EEENS6_IJNS7_ILi192EEENS7_ILi128EEENS7_ILi64EEEEEELi64ENS_6half_tEfNS_4arch4Sm90ELb0ELb0ELb0ELb1ELb1ELb0ELb0ELb1ELb1ELb1ELb1ELb0EEENS1_21CollectiveEpilogueFwdINS6_IJSA_SC_SB_EEES9_SE_SG_Li384ELb1ELb1ELb1ELb0EEENS1_36VarlenDynamicPersistentTileSchedulerILi192ELi128ELi384ELi128ELb1ELb1ELb1ELb0ELb1ELb1EEEEEEEEEvNT_6ParamsE --------------------------
	.section	.nv.info._ZN7cutlass13device_kernelIN5flash11enable_sm90INS1_16FlashAttnFwdSm90INS1_25CollectiveMainloopFwdSm90ILi2EN4cute5tupleIJNS5_1CILi1EEES8_S8_EEENS6_IJNS7_ILi192EEENS7_ILi128EEENS7_ILi64EEEEEELi64ENS_6half_tEfNS_4arch4Sm90ELb0ELb0ELb0ELb1ELb1ELb0ELb0ELb1ELb1ELb1ELb1ELb0EEENS1_21CollectiveEpilogueFwdINS6_IJSA_SC_SB_EEES9_SE_SG_Li384ELb1ELb1ELb1ELb0EEENS1_36VarlenDynamicPersistentTileSchedulerILi192ELi128ELi384ELi128ELb1ELb1ELb1ELb0ELb1ELb1EEEEEEEEEvNT_6ParamsE,"",@"SHT_CUDA_INFO"
	.sectionflags	@""
	.align	4


	//----- nvinfo : EIATTR_CUDA_API_VERSION
	.align		4
        /*0000*/ 	.byte	0x04, 0x37
        /*0002*/ 	.short	(.L_101 - .L_100)
.L_100:
        /*0004*/ 	.word	0x00000082


	//----- nvinfo : EIATTR_KPARAM_INFO
	.align		4
.L_101:
        /*0008*/ 	.byte	0x04, 0x17
        /*000a*/ 	.short	(.L_103 - .L_102)
.L_102:
        /*000c*/ 	.word	0x00000000
        /*0010*/ 	.short	0x0000
        /*0012*/ 	.short	0x0070
        /*0014*/ 	.byte	0x00, 0xf0, 0x01, 0x2a


	//----- nvinfo : EIATTR_SPARSE_MMA_MASK
	.align		4
.L_103:
        /*0018*/ 	.byte	0x03, 0x50
        /*001a*/ 	.short	0x0000


	//----- nvinfo : EIATTR_MAXREG_COUNT
	.align		4
        /*001c*/ 	.byte	0x03, 0x1b
        /*001e*/ 	.short	0x0080


	//----- nvinfo : EIATTR_NUM_BARRIERS
	.align		4
        /*0020*/ 	.byte	0x02, 0x4c
        /*0022*/ 	.byte	0x10
	.zero		1


	//----- nvinfo : EIATTR_EXTERNS
	.align		4
        /*0024*/ 	.byte	0x04, 0x0f
        /*0026*/ 	.short	(.L_105 - .L_104)


	//   ....[0]....
	.align		4
.L_104:
        /*0028*/ 	.word	index@(__assertfail)


	//----- nvinfo : EIATTR_ANNOTATIONS
	.align		4
.L_105:
        /*002c*/ 	.byte	0x04, 0x55
        /*002e*/ 	.short	(.L_107 - .L_106)


	//   ....[0]....
.L_106:
        /*0030*/ 	.word	0x00000001
        /*0034*/ 	.byte	0x60, 0x08, 0x00, 0x00, 0x01, 0x00, 0x00, 0x00, 0xb0, 0x09, 0x00, 0x00, 0x01, 0x00, 0x00, 0x00
        /* <DEDUP_REMOVED lines=44> */
        /*0304*/ 	.byte	0x30, 0xdd, 0x00, 0x00


	//----- nvinfo : EIATTR_MERCURY_ISA_VERSION
	.align		4
.L_107:
        /*0308*/ 	.byte	0x03, 0x5f
        /*030a*/ 	.short	0x0101


	//----- nvinfo : EIATTR_UNUSED_LOAD_BYTE_OFFSET
	.align		4
        /*030c*/ 	.byte	0x04, 0x44
        /*030e*/ 	.short	(.L_109 - .L_108)


	//   ....[0]....
.L_108:
        /*0310*/ 	.word	0x00000960
        /*0314*/ 	.word	0x0000fff0


	//   ....[1]....
        /*0318*/ 	.word	0x00005f10
        /*031c*/ 	.word	0x0000fff0


	//----- nvinfo : EIATTR_INT_WARP_WIDE_INSTR_OFFSETS
	.align		4
.L_109:
        /*0320*/ 	.byte	0x04, 0x31
        /*0322*/ 	.short	(.L_111 - .L_110)


	//   ....[0]....
.L_110:
        /*0324*/ 	.word	0x000000c0


	//   ....[1]....
        /*0328*/ 	.word	0x000000d0


	//   ....[2]....
        /*032c*/ 	.word	0x00000170


	//   ....[3]....
        /*0330*/ 	.word	0x000096b0


	//   ....[4]....
        /*0334*/ 	.word	0x00009740


	//   ....[5]....
        /*0338*/ 	.word	0x0000c860


	//   ....[6]....
        /*033c*/ 	.word	0x0000c8f0


	//----- nvinfo : EIATTR_COOP_GROUP_MASK_REGIDS
	.align		4
.L_111:
        /*0340*/ 	.byte	0x04, 0x29
        /*0342*/ 	.short	(.L_113 - .L_112)


	//   ....[0]....
.L_112:
        /*0344*/ 	.word	0xffffffff


	//   ....[1]....
        /*0348*/ 	.word	0xffffffff


	//   ....[2]....
        /*034c*/ 	.word	0xffffffff


	//   ....[3]....
        /*0350*/ 	.word	0xffffffff


	//   ....[4]....
        /*0354*/ 	.word	0xffffffff


	//   ....[5]....
        /*0358*/ 	.word	0xffffffff


	//   ....[6]....
        /*035c*/ 	.word	0xffffffff


	//   ....[7]....
        /*0360*/ 	.word	0xffffffff


	//   ....[8]....
        /*0364*/ 	.word	0xffffffff


	//   ....[9]....
        /*0368*/ 	.word	0xffffffff


	//   ....[10]....
        /*036c*/ 	.word	0xffffffff


	//   ....[11]....
        /*0370*/ 	.word	0xffffffff


	//   ....[12]....
        /*0374*/ 	.word	0xffffffff


	//   ....[13]....
        /*0378*/ 	.word	0xffffffff


	//   ....[14]....
        /*037c*/ 	.word	0xffffffff


	//   ....[15]....
        /*0380*/ 	.word	0xffffffff


	//   ....[16]....
        /*0384*/ 	.word	0xffffffff


	//   ....[17]....
        /*0388*/ 	.word	0xffffffff


	//   ....[18]....
        /*038c*/ 	.word	0xffffffff


	//   ....[19]....
        /*0390*/ 	.word	0xffffffff


	//   ....[20]....
        /*0394*/ 	.word	0xffffffff


	//   ....[21]....
        /*0398*/ 	.word	0xffffffff


	//   ....[22]....
        /*039c*/ 	.word	0xffffffff


	//   ....[23]....
        /*03a0*/ 	.word	0xffffffff


	//   ....[24]....
        /*03a4*/ 	.word	0xffffffff


	//   ....[25]....
        /*03a8*/ 	.word	0xffffffff


	//   ....[26]....
        /*03ac*/ 	.word	0xffffffff


	//   ....[27]....
        /*03b0*/ 	.word	0xffffffff


	//   ....[28]....
        /*03b4*/ 	.word	0xffffffff


	//   ....[29]....
        /*03b8*/ 	.word	0xffffffff


	//   ....[30]....
        /*03bc*/ 	.word	0xffffffff


	//   ....[31]....
        /*03c0*/ 	.word	0xffffffff


	//   ....[32]....
        /*03c4*/ 	.word	0xffffffff


	//   ....[33]....
        /*03c8*/ 	.word	0xffffffff


	//   ....[34]....
        /*03cc*/ 	.word	0xffffffff


	//   ....[35]....
        /*03d0*/ 	.word	0xffffffff


	//   ....[36]....
        /*03d4*/ 	.word	0xffffffff


	//   ....[37]....
        /*03d8*/ 	.word	0xffffffff


	//   ....[38]....
        /*03dc*/ 	.word	0xffffffff


	//   ....[39]....
        /*03e0*/ 	.word	0xffffffff


	//   ....[40]....
        /*03e4*/ 	.word	0xffffffff


	//   ....[41]....
        /*03e8*/ 	.word	0xffffffff


	//   ....[42]....
        /*03ec*/ 	.word	0xffffffff


	//   ....[43]....
        /*03f0*/ 	.word	0xffffffff


	//   ....[44]....
        /*03f4*/ 	.word	0xffffffff


	//   ....[45]....
        /*03f8*/ 	.word	0xffffffff


	//   ....[46]....
        /*03fc*/ 	.word	0xffffffff


	//   ....[47]....
        /*0400*/ 	.word	0xffffffff


	//   ....[48]....
        /*0404*/ 	.word	0xffffffff


	//   ....[49]....
        /*0408*/ 	.word	0xffffffff


	//   ....[50]....
        /*040c*/ 	.word	0xffffffff


	//   ....[51]....
        /*0410*/ 	.word	0xffffffff


	//   ....[52]....
        /*0414*/ 	.word	0xffffffff


	//   ....[53]....
        /*0418*/ 	.word	0xffffffff


	//   ....[54]....
        /*041c*/ 	.word	0xffffffff


	//   ....[55]....
        /*0420*/ 	.word	0xffffffff


	//   ....[56]....
        /*0424*/ 	.word	0xffffffff


	//   ....[57]....
        /*0428*/ 	.word	0xffffffff


	//   ....[58]....
        /*042c*/ 	.word	0xffffffff


	//   ....[59]....
        /*0430*/ 	.word	0xffffffff


	//   ....[60]....
        /*0434*/ 	.word	0xffffffff


	//   ....[61]....
        /*0438*/ 	.word	0xffffffff


	//   ....[62]....
        /*043c*/ 	.word	0xffffffff


	//   ....[63]....
        /*0440*/ 	.word	0xffffffff


	//   ....[64]....
        /*0444*/ 	.word	0xffffffff


	//   ....[65]....
        /*0448*/ 	.word	0xffffffff


	//   ....[66]....
        /*044c*/ 	.word	0xffffffff


	//   ....[67]....
        /*0450*/ 	.word	0xffffffff


	//   ....[68]....
        /*0454*/ 	.word	0xffffffff


	//   ....[69]....
        /*0458*/ 	.word	0xffffffff


	//   ....[70]....
        /*045c*/ 	.word	0xffffffff


	//   ....[71]....
        /*0460*/ 	.word	0xffffffff


	//   ....[72]....
        /*0464*/ 	.word	0xffffffff


	//   ....[73]....
        /*0468*/ 	.word	0xffffffff


	//   ....[74]....
        /*046c*/ 	.word	0xffffffff


	//   ....[75]....
        /*0470*/ 	.word	0xffffffff


	//   ....[76]....
        /*0474*/ 	.word	0xffffffff


	//   ....[77]....
        /*0478*/ 	.word	0xffffffff


	//   ....[78]....
        /*047c*/ 	.word	0xffffffff


	//   ....[79]....
        /*0480*/ 	.word	0xffffffff


	//   ....[80]....
        /*0484*/ 	.word	0xffffffff


	//   ....[81]....
        /*0488*/ 	.word	0xffffffff


	//   ....[82]....
        /*048c*/ 	.word	0xffffffff


	//   ....[83]....
        /*0490*/ 	.word	0xffffffff


	//   ....[84]....
        /*0494*/ 	.word	0xffffffff


	//   ....[85]....
        /*0498*/ 	.word	0xffffffff


	//   ....[86]....
        /*049c*/ 	.word	0xffffffff


	//   ....[87]....
        /*04a0*/ 	.word	0xffffffff


	//   ....[88]....
        /*04a4*/ 	.word	0xffffffff


	//   ....[89]....
        /*04a8*/ 	.word	0xffffffff


	//   ....[90]....
        /*04ac*/ 	.word	0xffffffff


	//   ....[91]....
        /*04b0*/ 	.word	0xffffffff


	//   ....[92]....
        /*04b4*/ 	.word	0xffffffff


	//   ....[93]....
        /*04b8*/ 	.word	0xffffffff


	//   ....[94]....
        /*04bc*/ 	.word	0xffffffff


	//   ....[95]....
        /*04c0*/ 	.word	0xffffffff


	//   ....[96]....
        /*04c4*/ 	.word	0xffffffff


	//   ....[97]....
        /*04c8*/ 	.word	0xffffffff


	//   ....[98]....
        /*04cc*/ 	.word	0xffffffff


	//   ....[99]....
        /*04d0*/ 	.word	0xffffffff


	//   ....[100]....
        /*04d4*/ 	.word	0xffffffff


	//   ....[101]....
        /*04d8*/ 	.word	0xffffffff


	//   ....[102]....
        /*04dc*/ 	.word	0xffffffff


	//   ....[103]....
        /*04e0*/ 	.word	0xffffffff


	//   ....[104]....
        /*04e4*/ 	.word	0xffffffff


	//   ....[105]....
        /*04e8*/ 	.word	0xffffffff


	//   ....[106]....
        /*04ec*/ 	.word	0xffffffff


	//   ....[107]....
        /*04f0*/ 	.word	0xffffffff


	//   ....[108]....
        /*04f4*/ 	.word	0xffffffff


	//   ....[109]....
        /*04f8*/ 	.word	0xffffffff


	//   ....[110]....
        /*04fc*/ 	.word	0xffffffff


	//   ....[111]....
        /*0500*/ 	.word	0xffffffff


	//   ....[112]....
        /*0504*/ 	.word	0xffffffff


	//   ....[113]....
        /*0508*/ 	.word	0xffffffff


	//   ....[114]....
        /*050c*/ 	.word	0xffffffff


	//   ....[115]....
        /*0510*/ 	.word	0xffffffff


	//   ....[116]....
        /*0514*/ 	.word	0xffffffff


	//   ....[117]....
        /*0518*/ 	.word	0xffffffff


	//   ....[118]....
        /*051c*/ 	.word	0xffffffff


	//   ....[119]....
        /*0520*/ 	.word	0xffffffff


	//   ....[120]....
        /*0524*/ 	.word	0xffffffff


	//   ....[121]....
        /*0528*/ 	.word	0xffffffff


	//   ....[122]....
        /*052c*/ 	.word	0xffffffff


	//   ....[123]....
        /*0530*/ 	.word	0xffffffff


	//   ....[124]....
        /*0534*/ 	.word	0xffffffff


	//   ....[125]....
        /*0538*/ 	.word	0xffffffff


	//   ....[126]....
        /*053c*/ 	.word	0xffffffff


	//   ....[127]....
        /*0540*/ 	.word	0xffffffff


	//   ....[128]....
        /*0544*/ 	.word	0xffffffff


	//   ....[129]....
        /*0548*/ 	.word	0xffffffff


	//   ....[130]....
        /*054c*/ 	.word	0xffffffff


	//   ....[131]....
        /*0550*/ 	.word	0xffffffff


	//   ....[132]....
        /*0554*/ 	.word	0xffffffff


	//   ....[133]....
        /*0558*/ 	.word	0xffffffff


	//   ....[134]....
        /*055c*/ 	.word	0xffffffff


	//   ....[135]....
        /*0560*/ 	.word	0xffffffff


	//   ....[136]....
        /*0564*/ 	.word	0xffffffff


	//   ....[137]....
        /*0568*/ 	.word	0xffffffff


	//   ....[138]....
        /*056c*/ 	.word	0xffffffff


	//   ....[139]....
        /*0570*/ 	.word	0xffffffff


	//   ....[140]....
        /*0574*/ 	.word	0xffffffff


	//   ....[141]....
        /*0578*/ 	.word	0xffffffff


	//   ....[142]....
        /*057c*/ 	.word	0xffffffff


	//   ....[143]....
        /*0580*/ 	.word	0xffffffff


	//   ....[144]....
        /*0584*/ 	.word	0xffffffff


	//   ....[145]....
        /*0588*/ 	.word	0xffffffff


	//   ....[146]....
        /*058c*/ 	.word	0xffffffff


	//   ....[147]....
        /*0590*/ 	.word	0xffffffff


	//   ....[148]....
        /*0594*/ 	.word	0xffffffff


	//   ....[149]....
        /*0598*/ 	.word	0xffffffff


	//   ....[150]....
        /*059c*/ 	.word	0xffffffff


	//   ....[151]....
        /*05a0*/ 	.word	0xffffffff


	//   ....[152]....
        /*05a4*/ 	.word	0xffffffff


	//   ....[153]....
        /*05a8*/ 	.word	0xffffffff


	//   ....[154]....
        /*05ac*/ 	.word	0xffffffff


	//   ....[155]....
        /*05b0*/ 	.word	0xffffffff


	//   ....[156]....
        /*05b4*/ 	.word	0xffffffff


	//   ....[157]....
        /*05b8*/ 	.word	0xffffffff


	//   ....[158]....
        /*05bc*/ 	.word	0xffffffff


	//   ....[159]....
        /*05c0*/ 	.word	0xffffffff


	//   ....[160]....
        /*05c4*/ 	.word	0xffffffff


	//   ....[161]....
        /*05c8*/ 	.word	0xffffffff


	//   ....[162]....
        /*05cc*/ 	.word	0xffffffff


	//   ....[163]....
        /*05d0*/ 	.word	0xffffffff


	//   ....[164]....
        /*05d4*/ 	.word	0xffffffff


	//   ....[165]....
        /*05d8*/ 	.word	0xffffffff


	//   ....[166]....
        /*05dc*/ 	.word	0xffffffff


	//   ....[167]....
        /*05e0*/ 	.word	0x0500000f


	//   ....[168]....
        /*05e4*/ 	.word	0x0500000f


	//   ....[169]....
        /*05e8*/ 	.word	0x0500000f


	//   ....[170]....
        /*05ec*/ 	.word	0x0500000f


	//   ....[171]....
        /*05f0*/ 	.word	0x0500000f


	//   ....[172]....
        /*05f4*/ 	.word	0x0500000f


	//   ....[173]....
        /*05f8*/ 	.word	0x0500000f


	//   ....[174]....
        /*05fc*/ 	.word	0x0500000f


	//   ....[175]....
        /*0600*/ 	.word	0x0500000f


	//   ....[176]....
        /*0604*/ 	.word	0x0500000f


	//   ....[177]....
        /*0608*/ 	.word	0x0500000f


	//   ....[178]....
        /*060c*/ 	.word	0x0500000f


	//   ....[179]....
        /*0610*/ 	.word	0x0500000f


	//   ....[180]....
        /*0614*/ 	.word	0x0500000f


	//   ....[181]....
        /*0618*/ 	.word	0x0500000f


	//   ....[182]....
        /*061c*/ 	.word	0x0500000f


	//   ....[183]....
        /*0620*/ 	.word	0x0500000f


	//   ....[184]....
        /*0624*/ 	.word	0x0500000f


	//   ....[185]....
        /*0628*/ 	.word	0x0500000f


	//   ....[186]....
        /*062c*/ 	.word	0x0500000f


	//   ....[187]....
        /*0630*/ 	.word	0x0500000f


	//   ....[188]....
        /*0634*/ 	.word	0x0500000f


	//   ....[189]....
        /*0638*/ 	.word	0x0500000f


	//   ....[190]....
        /*063c*/ 	.word	0x0500000f


	//   ....[191]....
        /*0640*/ 	.word	0x0500000f


	//   ....[192]....
        /*0644*/ 	.word	0x0500000f


	//   ....[193]....
        /*0648*/ 	.word	0x0500000f


	//   ....[194]....
        /*064c*/ 	.word	0x0500000f


	//   ....[195]....
        /*0650*/ 	.word	0x0500000f


	//   ....[196]....
        /*0654*/ 	.word	0x0500000f


	//   ....[197]....
        /*0658*/ 	.word	0x0500000f


	//   ....[198]....
        /*065c*/ 	.word	0x0500000f


	//   ....[199]....
        /*0660*/ 	.word	0x0500000f


	//   ....[200]....
        /*0664*/ 	.word	0x0500000f


	//   ....[201]....
        /*0668*/ 	.word	0x0500000f


	//   ....[202]....
        /*066c*/ 	.word	0x0500000f


	//   ....[203]....
        /*0670*/ 	.word	0x0500000f


	//   ....[204]....
        /*0674*/ 	.word	0x0500000f


	//   ....[205]....
        /*0678*/ 	.word	0x0500000f


	//   ....[206]....
        /*067c*/ 	.word	0x0500000f


	//   ....[207]....
        /*0680*/ 	.word	0x0500000f


	//   ....[208]....
        /*0684*/ 	.word	0x0500000f


	//   ....[209]....
        /*0688*/ 	.word	0x0500000f


	//   ....[210]....
        /*068c*/ 	.word	0x0500000f


	//   ....[211]....
        /*0690*/ 	.word	0x0500000f


	//   ....[212]....
        /*0694*/ 	.word	0x0500000f


	//   ....[213]....
        /*0698*/ 	.word	0x0500000f


	//   ....[214]....
        /*069c*/ 	.word	0x0500000f


	//   ....[215]....
        /*06a0*/ 	.word	0x0500000f


	//   ....[216]....
        /*06a4*/ 	.word	0x0500000f


	//   ....[217]....
        /*06a8*/ 	.word	0x0500000f


	//   ....[218]....
        /*06ac*/ 	.word	0x0500000f


	//   ....[219]....
        /*06b0*/ 	.word	0x0500000f


	//   ....[220]....
        /*06b4*/ 	.word	0x0500000f


	//   ....[221]....
        /*06b8*/ 	.word	0x0500000f


	//   ....[222]....
        /*06bc*/ 	.word	0x0500000f


	//   ....[223]....
        /*06c0*/ 	.word	0x0500000f


	//   ....[224]....
        /*06c4*/ 	.word	0x0500000f


	//   ....[225]....
        /*06c8*/ 	.word	0x0500000f


	//   ....[226]....
        /*06cc*/ 	.word	0x0500000f


	//   ....[227]....
        /*06d0*/ 	.word	0x0500000f


	//   ....[228]....
        /*06d4*/ 	.word	0x0500000f


	//   ....[229]....
        /*06d8*/ 	.word	0x0500000f


	//   ....[230]....
        /*06dc*/ 	.word	0x0500000f


	//   ....[231]....
        /*06e0*/ 	.word	0x0500000f


	//   ....[232]....
        /*06e4*/ 	.word	0x0500000f


	//   ....[233]....
        /*06e8*/ 	.word	0x0500000f


	//   ....[234]....
        /*06ec*/ 	.word	0x0500000f


	//   ....[235]....
        /*06f0*/ 	.word	0x0500000f


	//   ....[236]....
        /*06f4*/ 	.word	0x0500000f


	//   ....[237]....
        /*06f8*/ 	.word	0x0500000f


	//   ....[238]....
        /*06fc*/ 	.word	0x0500000f


	//   ....[239]....
        /*0700*/ 	.word	0x0500000f


	//   ....[240]....
        /*0704*/ 	.word	0x0500000f


	//   ....[241]....
        /*0708*/ 	.word	0x0500000f


	//   ....[242]....
        /*070c*/ 	.word	0x0500000f


	//   ....[243]....
        /*0710*/ 	.word	0x0500000f


	//   ....[244]....
        /*0714*/ 	.word	0x0500000f


	//   ....[245]....
        /*0718*/ 	.word	0x0500000f


	//   ....[246]....
        /*071c*/ 	.word	0x0500000f


	//   ....[247]....
        /*0720*/ 	.word	0x0500000f


	//   ....[248]....
        /*0724*/ 	.word	0x0500000f


	//   ....[249]....
        /*0728*/ 	.word	0x0500000f


	//   ....[250]....
        /*072c*/ 	.word	0x0500000f


	//   ....[251]....
        /*0730*/ 	.word	0x0500000f


	//   ....[252]....
        /*0734*/ 	.word	0x0500000f


	//   ....[253]....
        /*0738*/ 	.word	0x0500000f


	//   ....[254]....
        /*073c*/ 	.word	0x0500000f


	//   ....[255]....
        /*0740*/ 	.word	0x0500000f


	//   ....[0]....
        /*0744*/ 	.word	0x0500000f


	//   ....[1]....
        /*0748*/ 	.word	0x0500000f


	//   ....[2]....
        /*074c*/ 	.word	0x0500000f


	//   ....[3]....
        /*0750*/ 	.word	0x0500000f


	//   ....[4]....
        /*0754*/ 	.word	0x0500000f


	//   ....[5]....
        /*0758*/ 	.word	0x0500000f


	//   ....[6]....
        /*075c*/ 	.word	0x0500000f


	//   ....[7]....
        /*0760*/ 	.word	0x0500000f


	//   ....[8]....
        /*0764*/ 	.word	0x0500000f


	//   ....[9]....
        /*0768*/ 	.word	0x0500000f


	//   ....[10]....
        /*076c*/ 	.word	0x0500000f


	//   ....[11]....
        /*0770*/ 	.word	0x0500000f


	//   ....[12]....
        /*0774*/ 	.word	0x0500000f


	//   ....[13]....
        /*0778*/ 	.word	0x0500000f


	//   ....[14]....
        /*077c*/ 	.word	0x0500000f


	//   ....[15]....
        /*0780*/ 	.word	0x0500000f


	//   ....[16]....
        /*0784*/ 	.word	0x0500000f


	//   ....[17]....
        /*0788*/ 	.word	0x0500000f


	//   ....[18]....
        /*078c*/ 	.word	0x0500000f


	//----- nvinfo : EIATTR_COOP_GROUP_INSTR_OFFSETS
	.align		4
.L_113:
        /*0790*/ 	.byte	0x04, 0x28
        /*0792*/ 	.short	(.L_115 - .L_114)


	//   ....[0]....
.L_114:
        /*0794*/ 	.word	0x00000080


	//   ....[1]....
        /*0798*/ 	.word	0x000000b0


	//   ....[2]....
        /*079c*/ 	.word	0x000002d0


	//   ....[3]....
        /*07a0*/ 	.word	0x00000430


	//   ....[4]....
        /*07a4*/ 	.word	0x00000550


	//   ....[5]....
        /*07a8*/ 	.word	0x000006b0


	//   ....[6]....
        /*07ac*/ 	.word	0x00001580


	//   ....[7]....
        /*07b0*/ 	.word	0x00002440


	//   ....[8]....
        /*07b4*/ 	.word	0x00002540


	//   ....[9]....
        /*07b8*/ 	.word	0x00002860


	//   ....[10]....
        /*07bc*/ 	.word	0x00002a20


	//   ....[11]....
        /*07c0*/ 	.word	0x00004460


	//   ....[12]....
        /*07c4*/ 	.word	0x00004470


	//   ....[13]....
        /*07c8*/ 	.word	0x000044a0


	//   ....[14]....
        /*07cc*/ 	.word	0x000044c0


	//   ....[15]....
        /*07d0*/ 	.word	0x00005760


	//   ....[16]....
        /*07d4*/ 	.word	0x00005790


	//   ....[17]....
        /*07d8*/ 	.word	0x00005870


	//   ....[18]....
        /*07dc*/ 	.word	0x00005880


	//   ....[19]....
        /*07e0*/ 	.word	0x00006730


	//   ....[20]....
        /*07e4*/ 	.word	0x00006740


	//   ....[21]....
        /*07e8*/ 	.word	0x00006750


	//   ....[22]....
        /*07ec*/ 	.word	0x000067a0


	//   ....[23]....
        /*07f0*/ 	.word	0x00006d40


	//   ....[24]....
        /*07f4*/ 	.word	0x00006d80


	//   ....[25]....
        /*07f8*/ 	.word	0x00006db0


	//   ....[26]....
        /*07fc*/ 	.word	0x00006df0


	//   ....[27]....
        /*0800*/ 	.word	0x00006e20


	//   ....[28]....
        /*0804*/ 	.word	0x00006e40


	//   ....[29]....
        /*0808*/ 	.word	0x00006e60


	//   ....[30]....
        /*080c*/ 	.word	0x00006e80


	//   ....[31]....
        /*0810*/ 	.word	0x00007230


	//   ....[32]....
        /*0814*/ 	.word	0x00007260


	//   ....[33]....
        /*0818*/ 	.word	0x000074e0


	//   ....[34]....
        /*081c*/ 	.word	0x000074f0


	//   ....[35]....
        /*0820*/ 	.word	0x00007f50


	//   ....[36]....
        /*0824*/ 	.word	0x00007f80


	//   ....[37]....
        /*0828*/ 	.word	0x00007fc0


	//   ....[38]....
        /*082c*/ 	.word	0x00007ff0


	//   ....[39]....
        /*0830*/ 	.word	0x00008010


	//   ....[40]....
        /*0834*/ 	.word	0x00008020


	//   ....[41]....
        /*0838*/ 	.word	0x00008030


	//   ....[42]....
        /*083c*/ 	.word	0x00008050


	//   ....[43]....
        /*0840*/ 	.word	0x000081a0


	//   ....[44]....
        /*0844*/ 	.word	0x000083d0


	//   ....[45]....
        /*0848*/ 	.word	0x00008400


	//   ....[46]....
        /*084c*/ 	.word	0x00008430


	//   ....[47]....
        /*0850*/ 	.word	0x00008460


	//   ....[48]....
        /*0854*/ 	.word	0x00008490


	//   ....[49]....
        /*0858*/ 	.word	0x000084c0


	//   ....[50]....
        /*085c*/ 	.word	0x00008630


	//   ....[51]....
        /*0860*/ 	.word	0x00008660


	//   ....[52]....
        /*0864*/ 	.word	0x00008690


	//   ....[53]....
        /*0868*/ 	.word	0x000086c0


	//   ....[54]....
        /*086c*/ 	.word	0x000086f0


	//   ....[55]....
        /*0870*/ 	.word	0x00008720


	//   ....[56]....
        /*0874*/ 	.word	0x000087b0


	//   ....[57]....
        /*0878*/ 	.word	0x000087e0


	//   ....[58]....
        /*087c*/ 	.word	0x000087f0


	//   ....[59]....
        /*0880*/ 	.word	0x00008890


	//   ....[60]....
        /*0884*/ 	.word	0x0000a260


	//   ....[61]....
        /*0888*/ 	.word	0x0000a280


	//   ....[62]....
        /*088c*/ 	.word	0x0000a310


	//   ....[63]....
        /*0890*/ 	.word	0x0000a330


	//   ....[64]....
        /*0894*/ 	.word	0x0000a3b0


	//   ....[65]....
        /*0898*/ 	.word	0x0000a3d0


	//   ....[66]....
        /*089c*/ 	.word	0x0000a450


	//   ....[67]....
        /*08a0*/ 	.word	0x0000a470


	//   ....[68]....
        /*08a4*/ 	.word	0x0000a4f0


	//   ....[69]....
        /*08a8*/ 	.word	0x0000a510


	//   ....[70]....
        /*08ac*/ 	.word	0x0000a590


	//   ....[71]....
        /*08b0*/ 	.word	0x0000a5b0


	//   ....[72]....
        /*08b4*/ 	.word	0x0000a630


	//   ....[73]....
        /*08b8*/ 	.word	0x0000a650


	//   ....[74]....
        /*08bc*/ 	.word	0x0000a660


	//   ....[75]....
        /*08c0*/ 	.word	0x0000a670


	//   ....[76]....
        /*08c4*/ 	.word	0x0000af40


	//   ....[77]....
        /*08c8*/ 	.word	0x0000af70


	//   ....[78]....
        /*08cc*/ 	.word	0x0000b010


	//   ....[79]....
        /*08d0*/ 	.word	0x0000b030


	//   ....[80]....
        /*08d4*/ 	.word	0x0000b0b0


	//   ....[81]....
        /*08d8*/ 	.word	0x0000b0d0


	//   ....[82]....
        /*08dc*/ 	.word	0x0000b150


	//   ....[83]....
        /*08e0*/ 	.word	0x0000b170


	//   ....[84]....
        /*08e4*/ 	.word	0x0000b1f0


	//   ....[85]....
        /*08e8*/ 	.word	0x0000b210


	//   ....[86]....
        /*08ec*/ 	.word	0x0000b290


	//   ....[87]....
        /*08f0*/ 	.word	0x0000b2b0


	//   ....[88]....
        /*08f4*/ 	.word	0x0000b330


	//   ....[89]....
        /*08f8*/ 	.word	0x0000b350


	//   ....[90]....
        /*08fc*/ 	.word	0x0000b360


	//   ....[91]....
        /*0900*/ 	.word	0x0000b3d0


	//   ....[92]....
        /*0904*/ 	.word	0x0000b420


	//   ....[93]....
        /*0908*/ 	.word	0x0000b450


	//   ....[94]....
        /*090c*/ 	.word	0x0000b4e0


	//   ....[95]....
        /*0910*/ 	.word	0x0000b4f0


	//   ....[96]....
        /*0914*/ 	.word	0x0000b560


	//   ....[97]....
        /*0918*/ 	.word	0x0000b570


	//   ....[98]....
        /*091c*/ 	.word	0x0000b5b0


	//   ....[99]....
        /*0920*/ 	.word	0x0000b5d0


	//   ....[100]....
        /*0924*/ 	.word	0x0000bd20


	//   ....[101]....
        /*0928*/ 	.word	0x0000bd50


	//   ....[102]....
        /*092c*/ 	.word	0x0000bda0


	//   ....[103]....
        /*0930*/ 	.word	0x0000bdb0


	//   ....[104]....
        /*0934*/ 	.word	0x0000bdf0


	//   ....[105]....
        /*0938*/ 	.word	0x0000be00


	//   ....[106]....
        /*093c*/ 	.word	0x0000be40


	//   ....[107]....
        /*0940*/ 	.word	0x0000be50


	//   ....[108]....
        /*0944*/ 	.word	0x0000be90


	//   ....[109]....
        /*0948*/ 	.word	0x0000bea0


	//   ....[110]....
        /*094c*/ 	.word	0x0000bee0


	//   ....[111]....
        /*0950*/ 	.word	0x0000bef0


	//   ....[112]....
        /*0954*/ 	.word	0x0000bf30


	//   ....[113]....
        /*0958*/ 	.word	0x0000bf40


	//   ....[114]....
        /*095c*/ 	.word	0x0000bf50


	//   ....[115]....
        /*0960*/ 	.word	0x0000bf90


	//   ....[116]....
        /*0964*/ 	.word	0x0000c240


	//   ....[117]....
        /*0968*/ 	.word	0x0000c270


	//   ....[118]....
        /*096c*/ 	.word	0x0000c2d0


	//   ....[119]....
        /*0970*/ 	.word	0x0000c2e0


	//   ....[120]....
        /*0974*/ 	.word	0x0000c330


	//   ....[121]....
        /*0978*/ 	.word	0x0000c340


	//   ....[122]....
        /*097c*/ 	.word	0x0000c390


	//   ....[123]....
        /*0980*/ 	.word	0x0000c3a0


	//   ....[124]....
        /*0984*/ 	.word	0x0000c3f0


	//   ....[125]....
        /*0988*/ 	.word	0x0000c400


	//   ....[126]....
        /*098c*/ 	.word	0x0000c450


	//   ....[127]....
        /*0990*/ 	.word	0x0000c460


	//   ....[128]....
        /*0994*/ 	.word	0x0000c4b0


	//   ....[129]....
        /*0998*/ 	.word	0x0000c4c0


	//   ....[130]....
        /*099c*/ 	.word	0x0000c4d0


	//   ....[131]....
        /*09a0*/ 	.word	0x0000c510


	//   ....[132]....
        /*09a4*/ 	.word	0x0000cac0


	//   ....[133]....
        /*09a8*/ 	.word	0x0000cb00


	//   ....[134]....
        /*09ac*/ 	.word	0x0000cb20


	//   ....[135]....
        /*09b0*/ 	.word	0x0000cb60


	//   ....[136]....
        /*09b4*/ 	.word	0x0000cb80


	//   ....[137]....
        /*09b8*/ 	.word	0x0000cbc0


	//   ....[138]....
        /*09bc*/ 	.word	0x0000cbe0


	//   ....[139]....
        /*09c0*/ 	.word	0x0000cc20


	//   ....[140]....
        /*09c4*/ 	.word	0x0000cc40


	//   ....[141]....
        /*09c8*/ 	.word	0x0000cc80


	//   ....[142]....
        /*09cc*/ 	.word	0x0000cca0


	//   ....[143]....
        /*09d0*/ 	.word	0x0000cce0


	//   ....[144]....
        /*09d4*/ 	.word	0x0000cd00


	//   ....[145]....
        /*09d8*/ 	.word	0x0000cd40


	//   ....[146]....
        /*09dc*/ 	.word	0x0000cd60


	//   ....[147]....
        /*09e0*/ 	.word	0x0000cd70


	//   ....[148]....
        /*09e4*/ 	.word	0x0000d130


	//   ....[149]....
        /*09e8*/ 	.word	0x0000d160


	//   ....[150]....
        /*09ec*/ 	.word	0x0000d1c0


	//   ....[151]....
        /*09f0*/ 	.word	0x0000d1f0


	//   ....[152]....
        /*09f4*/ 	.word	0x0000d220


	//   ....[153]....
        /*09f8*/ 	.word	0x0000d250


	//   ....[154]....
        /*09fc*/ 	.word	0x0000d280


	//   ....[155]....
        /*0a00*/ 	.word	0x0000d2b0


	//   ....[156]....
        /*0a04*/ 	.word	0x0000d450


	//   ....[157]....
        /*0a08*/ 	.word	0x0000d480


	//   ....[158]....
        /*0a0c*/ 	.word	0x0000d4b0


	//   ....[159]....
        /*0a10*/ 	.word	0x0000d4e0


	//   ....[160]....
        /*0a14*/ 	.word	0x0000d510


	//   ....[161]....
        /*0a18*/ 	.word	0x0000d540


	//   ....[162]....
        /*0a1c*/ 	.word	0x0000d600


	//   ....[163]....
        /*0a20*/ 	.word	0x0000d620


	//   ....[164]....
        /*0a24*/ 	.word	0x0000d630


	//   ....[165]....
        /*0a28*/ 	.word	0x0000d690


	//   ....[166]....
        /*0a2c*/ 	.word	0x0000dcb0


	//   ....[167]....
        /*0a30*/ 	.word	0x0000e190


	//   ....[168]....
        /*0a34*/ 	.word	0x0000e280


	//   ....[169]....
        /*0a38*/ 	.word	0x0000e320


	//   ....[170]....
        /*0a3c*/ 	.word	0x0000e380


	//   ....[171]....
        /*0a40*/ 	.word	0x0000e470


	//   ....[172]....
        /*0a44*/ 	.word	0x0000e4e0


	//   ....[173]....
        /*0a48*/ 	.word	0x0000e5d0


	//   ....[174]....
        /*0a4c*/ 	.word	0x0000e640


	//   ....[175]....
        /*0a50*/ 	.word	0x0000e730


	//   ....[176]....
        /*0a54*/ 	.word	0x0000e7a0


	//   ....[177]....
        /*0a58*/ 	.word	0x0000e890


	//   ....[178]....
        /*0a5c*/ 	.word	0x0000e900


	//   ....[179]....
        /*0a60*/ 	.word	0x0000e9f0


	//   ....[180]....
        /*0a64*/ 	.word	0x0000ea60


	//   ....[181]....
        /*0a68*/ 	.word	0x0000eb50


	//   ....[182]....
        /*0a6c*/ 	.word	0x0000ebc0


	//   ....[183]....
        /*0a70*/ 	.word	0x0000eca0


	//   ....[184]....
        /*0a74*/ 	.word	0x0000ed50


	//   ....[185]....
        /*0a78*/ 	.word	0x0000edc0


	//   ....[186]....
        /*0a7c*/ 	.word	0x0000ee20


	//   ....[187]....
        /*0a80*/ 	.word	0x0000ef10


	//   ....[188]....
        /*0a84*/ 	.word	0x0000ef70


	//   ....[189]....
        /*0a88*/ 	.word	0x0000f070


	//   ....[190]....
        /*0a8c*/ 	.word	0x0000f0d0


	//   ....[191]....
        /*0a90*/ 	.word	0x0000f1d0


	//   ....[192]....
        /*0a94*/ 	.word	0x0000f230


	//   ....[193]....
        /*0a98*/ 	.word	0x0000f330


	//   ....[194]....
        /*0a9c*/ 	.word	0x0000f390


	//   ....[195]....
        /*0aa0*/ 	.word	0x0000f490


	//   ....[196]....
        /*0aa4*/ 	.word	0x0000f4f0


	//   ....[197]....
        /*0aa8*/ 	.word	0x0000f5f0


	//   ....[198]....
        /*0aac*/ 	.word	0x0000f650


	//   ....[199]....
        /*0ab0*/ 	.word	0x0000f700


	//   ....[200]....
        /*0ab4*/ 	.word	0x0000f7c0


	//   ....[201]....
        /*0ab8*/ 	.word	0x0000f880


	//   ....[202]....
        /*0abc*/ 	.word	0x0000f8e0


	//   ....[203]....
        /*0ac0*/ 	.word	0x0000f9e0


	//   ....[204]....
        /*0ac4*/ 	.word	0x0000fa40


	//   ....[205]....
        /*0ac8*/ 	.word	0x0000fb10


	//   ....[206]....
        /*0acc*/ 	.word	0x0000fb70


	//   ....[207]....
        /*0ad0*/ 	.word	0x0000fc30


	//   ....[208]....
        /*0ad4*/ 	.word	0x0000fd70


	//   ....[209]....
        /*0ad8*/ 	.word	0x0000fe10


	//   ....[210]....
        /*0adc*/ 	.word	0x0000fe80


	//   ....[211]....
        /*0ae0*/ 	.word	0x0000ff30


	//   ....[212]....
        /*0ae4*/ 	.word	0x0000ff90


	//   ....[213]....
        /*0ae8*/ 	.word	0x00010040


	//   ....[214]....
        /*0aec*/ 	.word	0x000100a0


	//   ....[215]....
        /*0af0*/ 	.word	0x00010150


	//   ....[216]....
        /*0af4*/ 	.word	0x000101b0


	//   ....[217]....
        /*0af8*/ 	.word	0x00010260


	//   ....[218]....
        /*0afc*/ 	.word	0x000102c0


	//   ....[219]....
        /*0b00*/ 	.word	0x00010370


	//   ....[220]....
        /*0b04*/ 	.word	0x000103d0


	//   ....[221]....
        /*0b08*/ 	.word	0x00010480


	//   ....[222]....
        /*0b0c*/ 	.word	0x000104e0


	//   ....[223]....
        /*0b10*/ 	.word	0x00010590


	//   ....[224]....
        /*0b14*/ 	.word	0x00010680


	//   ....[225]....
        /*0b18*/ 	.word	0x00010730


	//   ....[226]....
        /*0b1c*/ 	.word	0x00010790


	//   ....[227]....
        /*0b20*/ 	.word	0x00010850


	//   ....[228]....
        /*0b24*/ 	.word	0x000108b0


	//   ....[229]....
        /*0b28*/ 	.word	0x00010970


	//   ....[230]....
        /*0b2c*/ 	.word	0x000109d0


	//   ....[231]....
        /*0b30*/ 	.word	0x00010a90


	//   ....[232]....
        /*0b34*/ 	.word	0x00010af0


	//   ....[233]....
        /*0b38*/ 	.word	0x00010bb0


	//   ....[234]....
        /*0b3c*/ 	.word	0x00010c10


	//   ....[235]....
        /*0b40*/ 	.word	0x00010cd0


	//   ....[236]....
        /*0b44*/ 	.word	0x00010d30


	//   ....[237]....
        /*0b48*/ 	.word	0x00010df0


	//   ....[238]....
        /*0b4c*/ 	.word	0x00010e50


	//   ....[239]....
        /*0b50*/ 	.word	0x00010f00


	//   ....[240]....
        /*0b54*/ 	.word	0x00010ff0


	//   ....[241]....
        /*0b58*/ 	.word	0x000110a0


	//   ....[242]....
        /*0b5c*/ 	.word	0x00011110


	//   ....[243]....
        /*0b60*/ 	.word	0x000111c0


	//   ....[244]....
        /*0b64*/ 	.word	0x00011220


	//   ....[245]....
        /*0b68*/ 	.word	0x000112d0


	//   ....[246]....
        /*0b6c*/ 	.word	0x00011330


	//   ....[247]....
        /*0b70*/ 	.word	0x000113e0


	//   ....[248]....
        /*0b74*/ 	.word	0x00011440


	//   ....[249]....
        /*0b78*/ 	.word	0x000114f0


	//   ....[250]....
        /*0b7c*/ 	.word	0x00011550


	//   ....[251]....
        /*0b80*/ 	.word	0x00011600


	//   ....[252]....
        /*0b84*/ 	.word	0x00011660


	//   ....[253]....
        /*0b88*/ 	.word	0x00011710


	//   ....[254]....
        /*0b8c*/ 	.word	0x00011770


	//   ....[255]....
        /*0b90*/ 	.word	0x00011810


	//   ....[0]....
        /*0b94*/ 	.word	0x000118a0


	//   ....[1]....
        /*0b98*/ 	.word	0x00011940


	//   ....[2]....
        /*0b9c*/ 	.word	0x00011ac0


	//   ....[3]....
        /*0ba0*/ 	.word	0x00011b30


	//   ....[4]....
        /*0ba4*/ 	.word	0x00011ba0


	//   ....[5]....
        /*0ba8*/ 	.word	0x00011c10


	//   ....[6]....
        /*0bac*/ 	.word	0x00011c80


	//   ....[7]....
        /*0bb0*/ 	.word	0x00011d00


	//   ....[8]....
        /*0bb4*/ 	.word	0x00011d80


	//   ....[9]....
        /*0bb8*/ 	.word	0x00011e10


	//   ....[10]....
        /*0bbc*/ 	.word	0x00011e80


	//   ....[11]....
        /*0bc0*/ 	.word	0x00011ef0


	//   ....[12]....
        /*0bc4*/ 	.word	0x00011f60


	//   ....[13]....
        /*0bc8*/ 	.word	0x00011fe0


	//   ....[14]....
        /*0bcc*/ 	.word	0x00012050


	//   ....[15]....
        /*0bd0*/ 	.word	0x000120f0


	//   ....[16]....
        /*0bd4*/ 	.word	0x00012140


	//   ....[17]....
        /*0bd8*/ 	.word	0x000121d0


	//   ....[18]....
        /*0bdc*/ 	.word	0x00012300


	//----- nvinfo : EIATTR_REG_RECONFIG
	.align		4
.L_115:
        /*0be0*/ 	.byte	0x01, 0x54
	.zero		2


	//----- nvinfo : EIATTR_SYSCALL_OFFSETS
	.align		4
        /*0be4*/ 	.byte	0x04, 0x46
        /*0be6*/ 	.short	(.L_117 - .L_116)


	//   ....[0]....
.L_116:
        /*0be8*/ 	.word	0x00001730


	//   ....[1]....
        /*0bec*/ 	.word	0x000098a0


	//   ....[2]....
        /*0bf0*/ 	.word	0x000099f0


	//   ....[3]....
        /*0bf4*/ 	.word	0x00009ae0


	//   ....[4]....
        /*0bf8*/ 	.word	0x0000aa80


	//----- nvinfo : EIATTR_MBARRIER_INSTR_OFFSETS
	.align		4
.L_117:
        /*0bfc*/ 	.byte	0x04, 0x39
        /*0bfe*/ 	.short	(.L_119 - .L_118)


	//   ....[0]....
.L_118:
        /*0c00*/ 	.word	0x00000180
        /*0c04*/ 	.word	0x000000ff
        /*0c08*/ 	.word	0x00016800
        /*0c0c*/ 	.short	0x0100
        /*0c0e*/ 	.byte	0x08
	.zero		1


	//   ....[1]....
        /*0c10*/ 	.word	0x00000190
        /*0c14*/ 	.word	0x000000ff
        /*0c18*/ 	.word	0x00016820
        /*0c1c*/ 	.short	0x0100
        /*0c1e*/ 	.byte	0x08
	.zero		1


	//   ....[2]....
        /*0c20*/ 	.word	0x00000280
        /*0c24*/ 	.word	0x000000ff
        /*0c28*/ 	.word	0x00016830
        /*0c2c*/ 	.short	0x0100
        /*0c2e*/ 	.byte	0x08
	.zero		1


	//   ....[3]....
        /*0c30*/ 	.word	0x00000290
        /*0c34*/ 	.word	0x000000ff
        /*0c38*/ 	.word	0x00016840
        /*0c3c*/ 	.short	0x0100
        /*0c3e*/ 	.byte	0x08
	.zero		1


	//   ....[4]....
        /*0c40*/ 	.word	0x000002a0
        /*0c44*/ 	.word	0x000000ff
        /*0c48*/ 	.word	0x00016838
        /*0c4c*/ 	.short	0x0100
        /*0c4e*/ 	.byte	0x08
	.zero		1


	//   ....[5]....
        /*0c50*/ 	.word	0x000002b0
        /*0c54*/ 	.word	0x000000ff
        /*0c58*/ 	.word	0x00016848
        /*0c5c*/ 	.short	0x0100
        /*0c5e*/ 	.byte	0x08
	.zero		1


	//   ....[6]....
        /*0c60*/ 	.word	0x000003e0
        /*0c64*/ 	.word	0x000000ff
        /*0c68*/ 	.word	0x00016850
        /*0c6c*/ 	.short	0x0100
        /*0c6e*/ 	.byte	0x08
	.zero		1


	//   ....[7]....
        /*0c70*/ 	.word	0x000003f0
        /*0c74*/ 	.word	0x000000ff
        /*0c78*/ 	.word	0x00016860
        /*0c7c*/ 	.short	0x0100
        /*0c7e*/ 	.byte	0x08
	.zero		1


	//   ....[8]....
        /*0c80*/ 	.word	0x00000400
        /*0c84*/ 	.word	0x000000ff
        /*0c88*/ 	.word	0x00016858
        /*0c8c*/ 	.short	0x0100
        /*0c8e*/ 	.byte	0x08
	.zero		1


	//   ....[9]....
        /*0c90*/ 	.word	0x00000410
        /*0c94*/ 	.word	0x000000ff
        /*0c98*/ 	.word	0x00016868
        /*0c9c*/ 	.short	0x0100
        /*0c9e*/ 	.byte	0x08
	.zero		1


	//   ....[10]....
        /*0ca0*/ 	.word	0x00000500
        /*0ca4*/ 	.word	0x000000ff
        /*0ca8*/ 	.word	0x00016870
        /*0cac*/ 	.short	0x0100
        /*0cae*/ 	.byte	0x06
	.zero		1


	//   ....[11]....
        /*0cb0*/ 	.word	0x00000510
        /*0cb4*/ 	.word	0x000000ff
        /*0cb8*/ 	.word	0x00016880
        /*0cbc*/ 	.short	0x0100
        /*0cbe*/ 	.byte	0x06
	.zero		1


	//   ....[12]....
        /*0cc0*/ 	.word	0x00000520
        /*0cc4*/ 	.word	0x000000ff
        /*0cc8*/ 	.word	0x00016878
        /*0ccc*/ 	.short	0x0100
        /*0cce*/ 	.byte	0x06
	.zero		1


	//   ....[13]....
        /*0cd0*/ 	.word	0x00000530
        /*0cd4*/ 	.word	0x000000ff
        /*0cd8*/ 	.word	0x00016888
        /*0cdc*/ 	.short	0x0100
        /*0cde*/ 	.byte	0x06
	.zero		1


	//   ....[14]....
        /*0ce0*/ 	.word	0x00000660
        /*0ce4*/ 	.word	0x000000ff
        /*0ce8*/ 	.word	0x00016890
        /*0cec*/ 	.short	0x0100
        /*0cee*/ 	.byte	0x08
	.zero		1


	//   ....[15]....
        /*0cf0*/ 	.word	0x00000670
        /*0cf4*/ 	.word	0x000000ff
        /*0cf8*/ 	.word	0x000168a0
        /*0cfc*/ 	.short	0x0100
        /*0cfe*/ 	.byte	0x08
	.zero		1


	//   ....[16]....
        /*0d00*/ 	.word	0x00000680
        /*0d04*/ 	.word	0x000000ff
        /*0d08*/ 	.word	0x00016898
        /*0d0c*/ 	.short	0x0100
        /*0d0e*/ 	.byte	0x08
	.zero		1


	//   ....[17]....
        /*0d10*/ 	.word	0x00000690
        /*0d14*/ 	.word	0x000000ff
        /*0d18*/ 	.word	0x000168a8
        /*0d1c*/ 	.short	0x0100
        /*0d1e*/ 	.byte	0x08
	.zero		1


	//   ....[18]....
        /*0d20*/ 	.word	0x000007c0
        /*0d24*/ 	.word	0x000000ff
        /*0d28*/ 	.word	0x000168b0
        /*0d2c*/ 	.short	0x0100
        /*0d2e*/ 	.byte	0x08
	.zero		1


	//   ....[19]....
        /*0d30*/ 	.word	0x000007d0
        /*0d34*/ 	.word	0x000000ff
        /*0d38*/ 	.word	0x000168c0
        /*0d3c*/ 	.short	0x0100
        /*0d3e*/ 	.byte	0x08
	.zero		1


	//   ....[20]....
        /*0d40*/ 	.word	0x000007e0
        /*0d44*/ 	.word	0x000000ff
        /*0d48*/ 	.word	0x000168b8
        /*0d4c*/ 	.short	0x0100
        /*0d4e*/ 	.byte	0x08
	.zero		1


	//   ....[21]....
        /*0d50*/ 	.word	0x000007f0
        /*0d54*/ 	.word	0x000000ff
        /*0d58*/ 	.word	0x000168c8
        /*0d5c*/ 	.short	0x0100
        /*0d5e*/ 	.byte	0x08
	.zero		1


	//   ....[22]....
        /*0d60*/ 	.word	0x000017a0
        /*0d64*/ 	.word	0x000000ff
        /*0d68*/ 	.word	0x00016800
        /*0d6c*/ 	.short	0x010a
        /*0d6e*/ 	.byte	0x2b
	.zero		1


	//   ....[23]....
        /*0d70*/ 	.word	0x00001820
        /*0d74*/ 	.word	0x00000004
        /*0d78*/ 	.word	0x00016830
        /*0d7c*/ 	.short	0x010a
        /*0d7e*/ 	.byte	0x3f
	.zero		1


	//   ....[24]....
        /*0d80*/ 	.word	0x00001870
        /*0d84*/ 	.word	0x00000004
        /*0d88*/ 	.word	0x00016830
        /*0d8c*/ 	.short	0x010a
        /*0d8e*/ 	.byte	0x3f
	.zero		1


	//   ....[25]....
        /*0d90*/ 	.word	0x00002980
        /*0d94*/ 	.word	0x000000ff
        /*0d98*/ 	.word	0x00000000
        /*0d9c*/ 	.short	0x0101
        /*0d9e*/ 	.byte	0x06
	.zero		1


	//   ....[26]....
        /*0da0*/ 	.word	0x00003920
        /*0da4*/ 	.word	0x000000ff
        /*0da8*/ 	.word	0x00016830
        /*0dac*/ 	.short	0x010a
        /*0dae*/ 	.byte	0x0a
	.zero		1


	//   ....[27]....
        /*0db0*/ 	.word	0x00003960
        /*0db4*/ 	.word	0x000000ff
        /*0db8*/ 	.word	0x00016830
        /*0dbc*/ 	.short	0x010a
        /*0dbe*/ 	.byte	0x0a
	.zero		1


	//   ....[28]....
        /*0dc0*/ 	.word	0x00003be0
        /*0dc4*/ 	.word	0x000000ff
        /*0dc8*/ 	.word	0x00016850
        /*0dcc*/ 	.short	0x010a
        /*0dce*/ 	.byte	0x0a
	.zero		1


	//   ....[29]....
        /*0dd0*/ 	.word	0x00003c20
        /*0dd4*/ 	.word	0x000000ff
        /*0dd8*/ 	.word	0x00016850
        /*0ddc*/ 	.short	0x010a
        /*0dde*/ 	.byte	0x0a
	.zero		1


	//   ....[30]....
        /*0de0*/ 	.word	0x000040f0
        /*0de4*/ 	.word	0x000000ff
        /*0de8*/ 	.word	0x00000000
        /*0dec*/ 	.short	0x0101
        /*0dee*/ 	.byte	0x07
	.zero		1


	//   ....[31]....
        /*0df0*/ 	.word	0x000052a0
        /*0df4*/ 	.word	0x000000ff
        /*0df8*/ 	.word	0x00000000
        /*0dfc*/ 	.short	0x0101
        /*0dfe*/ 	.byte	0x06
	.zero		1


	//   ....[32]....
        /*0e00*/ 	.word	0x000056d0
        /*0e04*/ 	.word	0x000000ff
        /*0e08*/ 	.word	0x00016850
        /*0e0c*/ 	.short	0x010a
        /*0e0e*/ 	.byte	0x05
	.zero		1


	//   ....[33]....
        /*0e10*/ 	.word	0x00005710
        /*0e14*/ 	.word	0x000000ff
        /*0e18*/ 	.word	0x00016850
        /*0e1c*/ 	.short	0x010a
        /*0e1e*/ 	.byte	0x05
	.zero		1


	//   ....[34]....
        /*0e20*/ 	.word	0x00005ce0
        /*0e24*/ 	.word	0x000000ff
        /*0e28*/ 	.word	0x00000000
        /*0e2c*/ 	.short	0x0101
        /*0e2e*/ 	.byte	0x04
	.zero		1


	//   ....[35]....
        /*0e30*/ 	.word	0x00006e30
        /*0e34*/ 	.word	0x00000000
        /*0e38*/ 	.word	0x00000000
        /*0e3c*/ 	.short	0x0101
        /*0e3e*/ 	.byte	0x3f
	.zero		1


	//   ....[36]....
        /*0e40*/ 	.word	0x00007240
        /*0e44*/ 	.word	0x00000004
        /*0e48*/ 	.word	0x00000000
        /*0e4c*/ 	.short	0x0101
        /*0e4e*/ 	.byte	0x3f
	.zero		1


	//   ....[37]....
        /*0e50*/ 	.word	0x00009fe0
        /*0e54*/ 	.word	0x00000003
        /*0e58*/ 	.word	0x00016840
        /*0e5c*/ 	.short	0x010a
        /*0e5e*/ 	.byte	0x3f
	.zero		1


	//   ....[38]....
        /*0e60*/ 	.word	0x0000a770
        /*0e64*/ 	.word	0x00000003
        /*0e68*/ 	.word	0x00016830
        /*0e6c*/ 	.short	0x0107
        /*0e6e*/ 	.byte	0x3f
	.zero		1


	//   ....[39]....
        /*0e70*/ 	.word	0x0000a840
        /*0e74*/ 	.word	0x00000003
        /*0e78*/ 	.word	0x00016830
        /*0e7c*/ 	.short	0x0101
        /*0e7e*/ 	.byte	0x3f
	.zero		1


	//   ....[40]....
        /*0e80*/ 	.word	0x0000b670
        /*0e84*/ 	.word	0x00000016
        /*0e88*/ 	.word	0x00016800
        /*0e8c*/ 	.short	0x0107
        /*0e8e*/ 	.byte	0x3f
	.zero		1


	//   ....[41]....
        /*0e90*/ 	.word	0x0000b760
        /*0e94*/ 	.word	0x00000016
        /*0e98*/ 	.word	0x00016800
        /*0e9c*/ 	.short	0x0101
        /*0e9e*/ 	.byte	0x3f
	.zero		1


	//   ....[42]....
        /*0ea0*/ 	.word	0x0000b780
        /*0ea4*/ 	.word	0x00000016
        /*0ea8*/ 	.word	0x00016820
        /*0eac*/ 	.short	0x010a
        /*0eae*/ 	.byte	0x3f
	.zero		1


	//   ....[43]....
        /*0eb0*/ 	.word	0x0000bb30
        /*0eb4*/ 	.word	0x00000005
        /*0eb8*/ 	.word	0x00016840
        /*0ebc*/ 	.short	0x010a
        /*0ebe*/ 	.byte	0x3f
	.zero		1


	//   ....[44]....
        /*0ec0*/ 	.word	0x0000c010
        /*0ec4*/ 	.word	0x00000005
        /*0ec8*/ 	.word	0x00016830
        /*0ecc*/ 	.short	0x0107
        /*0ece*/ 	.byte	0x3f
	.zero		1


	//   ....[45]....
        /*0ed0*/ 	.word	0x0000c0d0
        /*0ed4*/ 	.word	0x00000005
        /*0ed8*/ 	.word	0x00016830
        /*0edc*/ 	.short	0x0101
        /*0ede*/ 	.byte	0x3f
	.zero		1


	//   ....[46]....
        /*0ee0*/ 	.word	0x0000c130
        /*0ee4*/ 	.word	0x00000005
        /*0ee8*/ 	.word	0x00016860
        /*0eec*/ 	.short	0x010a
        /*0eee*/ 	.byte	0x3f
	.zero		1


	//   ....[47]....
        /*0ef0*/ 	.word	0x0000c600
        /*0ef4*/ 	.word	0x00000005
        /*0ef8*/ 	.word	0x00016850
        /*0efc*/ 	.short	0x0107
        /*0efe*/ 	.byte	0x3f
	.zero		1


	//   ....[48]....
        /*0f00*/ 	.word	0x0000c780
        /*0f04*/ 	.word	0x00000005
        /*0f08*/ 	.word	0x00016850
        /*0f0c*/ 	.short	0x0101
        /*0f0e*/ 	.byte	0x3f
	.zero		1


	//   ....[49]....
        /*0f10*/ 	.word	0x0000c9a0
        /*0f14*/ 	.word	0x00000000
        /*0f18*/ 	.word	0x00016860
        /*0f1c*/ 	.short	0x010a
        /*0f1e*/ 	.byte	0x3f
	.zero		1


	//   ....[50]....
        /*0f20*/ 	.word	0x0000ce20
        /*0f24*/ 	.word	0x00000000
        /*0f28*/ 	.word	0x00016850
        /*0f2c*/ 	.short	0x0107
        /*0f2e*/ 	.byte	0x3f
	.zero		1


	//   ....[51]....
        /*0f30*/ 	.word	0x0000cef0
        /*0f34*/ 	.word	0x00000000
        /*0f38*/ 	.word	0x00016850
        /*0f3c*/ 	.short	0x0101
        /*0f3e*/ 	.byte	0x3f
	.zero		1


	//   ....[52]....
        /*0f40*/ 	.word	0x0000dc30
        /*0f44*/ 	.word	0x00000005
        /*0f48*/ 	.word	0x00016820
        /*0f4c*/ 	.short	0x010a
        /*0f4e*/ 	.byte	0x3f
	.zero		1


	//   ....[53]....
        /*0f50*/ 	.word	0x0000ddb0
        /*0f54*/ 	.word	0x00000003
        /*0f58*/ 	.word	0x00016840
        /*0f5c*/ 	.short	0x010a
        /*0f5e*/ 	.byte	0x3f
	.zero		1


	//   ....[54]....
        /*0f60*/ 	.word	0x0000de50
        /*0f64*/ 	.word	0x00000019
        /*0f68*/ 	.word	0x00016840
        /*0f6c*/ 	.short	0x010a
        /*0f6e*/ 	.byte	0x3f
	.zero		1


	//   ....[55]....
        /*0f70*/ 	.word	0x0000de90
        /*0f74*/ 	.word	0x00000003
        /*0f78*/ 	.word	0x00016860
        /*0f7c*/ 	.short	0x010a
        /*0f7e*/ 	.byte	0x3f
	.zero		1


	//   ....[56]....
        /*0f80*/ 	.word	0x0000ded0
        /*0f84*/ 	.word	0x00000019
        /*0f88*/ 	.word	0x00016860
        /*0f8c*/ 	.short	0x010a
        /*0f8e*/ 	.byte	0x3f
	.zero		1


	//   ....[57]....
        /*0f90*/ 	.word	0x0000df40
        /*0f94*/ 	.word	0x00000003
        /*0f98*/ 	.word	0x00016800
        /*0f9c*/ 	.short	0x010a
        /*0f9e*/ 	.byte	0x3f
	.zero		1


	//   ....[58]....
        /*0fa0*/ 	.word	0x0000df90
        /*0fa4*/ 	.word	0x00000004
        /*0fa8*/ 	.word	0x00016830
        /*0fac*/ 	.short	0x010a
        /*0fae*/ 	.byte	0x3f
	.zero		1


	//   ....[59]....
        /*0fb0*/ 	.word	0x0000dff0
        /*0fb4*/ 	.word	0x00000003
        /*0fb8*/ 	.word	0x00016830
        /*0fbc*/ 	.short	0x010a
        /*0fbe*/ 	.byte	0x3f
	.zero		1


	//   ....[60]....
        /*0fc0*/ 	.word	0x0000e050
        /*0fc4*/ 	.word	0x00000003
        /*0fc8*/ 	.word	0x00016850
        /*0fcc*/ 	.short	0x010a
        /*0fce*/ 	.byte	0x3f
	.zero		1


	//   ....[61]....
        /*0fd0*/ 	.word	0x0000e0b0
        /*0fd4*/ 	.word	0x00000009
        /*0fd8*/ 	.word	0x00016850
        /*0fdc*/ 	.short	0x010a
        /*0fde*/ 	.byte	0x3f
	.zero		1


	//   ....[62]....
        /*0fe0*/ 	.word	0x0000e1d0
        /*0fe4*/ 	.word	0x00000003
        /*0fe8*/ 	.word	0x00016840
        /*0fec*/ 	.short	0x010a
        /*0fee*/ 	.byte	0x3f
	.zero		1


	//   ....[63]....
        /*0ff0*/ 	.word	0x0000fc70
        /*0ff4*/ 	.word	0x00000016
        /*0ff8*/ 	.word	0x00016820
        /*0ffc*/ 	.short	0x010a
        /*0ffe*/ 	.byte	0x3f
	.zero		1


	//   ....[64]....
        /*1000*/ 	.word	0x0000fcc0
        /*1004*/ 	.word	0x00000005
        /*1008*/ 	.word	0x00016840
        /*100c*/ 	.short	0x010a
        /*100e*/ 	.byte	0x3f
	.zero		1


	//   ....[65]....
        /*1010*/ 	.word	0x000105d0
        /*1014*/ 	.word	0x00000005
        /*1018*/ 	.word	0x00016860
        /*101c*/ 	.short	0x010a
        /*101e*/ 	.byte	0x3f
	.zero		1


	//   ....[66]....
        /*1020*/ 	.word	0x00010f40
        /*1024*/ 	.word	0x00000000
        /*1028*/ 	.word	0x00016860
        /*102c*/ 	.short	0x010a
        /*102e*/ 	.byte	0x3f
	.zero		1


	//   ....[67]....
        /*1030*/ 	.word	0x00012220
        /*1034*/ 	.word	0x00000005
        /*1038*/ 	.word	0x00016820
        /*103c*/ 	.short	0x010a
        /*103e*/ 	.byte	0x3f
	.zero		1


	//   ....[68]....
        /*1040*/ 	.word	0x000123c0
        /*1044*/ 	.word	0x00000003
        /*1048*/ 	.word	0x00016840
        /*104c*/ 	.short	0x010a
        /*104e*/ 	.byte	0x3f
	.zero		1


	//   ....[69]....
        /*1050*/ 	.word	0x00012410
        /*1054*/ 	.word	0x00000019
        /*1058*/ 	.word	0x00016840
        /*105c*/ 	.short	0x010a
        /*105e*/ 	.byte	0x3f
	.zero		1


	//   ....[70]....
        /*1060*/ 	.word	0x00012460
        /*1064*/ 	.word	0x00000003
        /*1068*/ 	.word	0x00016860
        /*106c*/ 	.short	0x010a
        /*106e*/ 	.byte	0x3f
	.zero		1


	//----- nvinfo : EIATTR_NUM_MBARRIERS
	.align		4
.L_119:
        /*1070*/ 	.byte	0x03, 0x38
        /*1072*/ 	.short	0x0016


	//----- nvinfo : EIATTR_EXIT_INSTR_OFFSETS
	.align		4
        /*1074*/ 	.byte	0x04, 0x1c
        /*1076*/ 	.short	(.L_121 - .L_120)


	//   ....[0]....
.L_120:
        /*1078*/ 	.word	0x000009a0


	//   ....[1]....
        /*107c*/ 	.word	0x00008150


	//   ....[2]....
        /*1080*/ 	.word	0x0000df20


	//----- nvinfo : EIATTR_MAX_THREADS
	.align		4
.L_121:
        /*1084*/ 	.byte	0x04, 0x05
        /*1086*/ 	.short	(.L_123 - .L_122)
.L_122:
        /*1088*/ 	.word	0x00000200
        /*108c*/ 	.word	0x00000001
        /*1090*/ 	.word	0x00000001


	//----- nvinfo : EIATTR_CRS_STACK_SIZE
	.align		4
.L_123:
        /*1094*/ 	.byte	0x04, 0x1e
        /*1096*/ 	.short	(.L_125 - .L_124)
.L_124:
        /*1098*/ 	.word	0x00000000


	//----- nvinfo : EIATTR_CBANK_PARAM_SIZE
	.align		4
.L_125:
        /*109c*/ 	.byte	0x03, 0x19
        /*109e*/ 	.short	0x0af0


	//----- nvinfo : EIATTR_PARAM_CBANK
	.align		4
        /*10a0*/ 	.byte	0x04, 0x0a
        /*10a2*/ 	.short	(.L_127 - .L_126)
	.align		4
.L_126:
        /*10a4*/ 	.word	index@(.nv.constant0._ZN7cutlass13device_kernelIN5flash11enable_sm90INS1_16FlashAttnFwdSm90INS1_25CollectiveMainloopFwdSm90ILi2EN4cute5tupleIJNS5_1CILi1EEES8_S8_EEENS6_IJNS7_ILi192EEENS7_ILi128EEENS7_ILi64EEEEEELi64ENS_6half_tEfNS_4arch4Sm90ELb0ELb0ELb0ELb1ELb1ELb0ELb0ELb1ELb1ELb1ELb1ELb0EEENS1_21CollectiveEpilogueFwdINS6_IJSA_SC_SB_EEES9_SE_SG_Li384ELb1ELb1ELb1ELb0EEENS1_36VarlenDynamicPersistentTileSchedulerILi192ELi128ELi384ELi128ELb1ELb1ELb1ELb0ELb1ELb1EEEEEEEEEvNT_6ParamsE)
        /*10a8*/ 	.short	0x0210
        /*10aa*/ 	.short	0x0af0


	//----- nvinfo : EIATTR_SW_WAR
	.align		4
.L_127:
        /*10ac*/ 	.byte	0x04, 0x36
        /*10ae*/ 	.short	(.L_129 - .L_128)
.L_128:
        /*10b0*/ 	.word	0x00000008
.L_129:


//--------------------- .nv.info._ZN7cutlass13device_kernelIN5flash11enable_sm90INS1_16FlashAttnFwdSm90INS1_25CollectiveMainloopFwdSm90ILi2EN4cute5tupleIJNS5_1CILi1EEES8_S8_EEENS6_IJNS7_ILi192EEENS7_ILi128EEENS7_ILi64EEEEEELi64ENS_6half_tEfNS_4arch4Sm90ELb0ELb0ELb0ELb1ELb1ELb1ELb0ELb1ELb1ELb1ELb1ELb0EEENS1_21CollectiveEpilogueFwdINS6_IJSA_SC_SB_EEES9_SE_SG_Li384ELb1ELb1ELb1ELb0EEENS1_36VarlenDynamicPersistentTileSchedulerILi192ELi128ELi384ELi128ELb1ELb1ELb1ELb0ELb1ELb1EEEEEEEEEvNT_6ParamsE --------------------------
	.section	.nv.info._ZN7cutlass13device_kernelIN5flash11enable_sm90INS1_16FlashAttnFwdSm90INS1_25CollectiveMainloopFwdSm90ILi2EN4cute5tupleIJNS5_1CILi1EEES8_S8_EEENS6_IJNS7_ILi192EEENS7_ILi128EEENS7_ILi64EEEEEELi64ENS_6half_tEfNS_4arch4Sm90ELb0ELb0ELb0ELb1ELb1ELb1ELb0ELb1ELb1ELb1ELb1ELb0EEENS1_21CollectiveEpilogueFwdINS6_IJSA_SC_SB_EEES9_SE_SG_Li384ELb1ELb1ELb1ELb0EEENS1_36VarlenDynamicPersistentTileSchedulerILi192ELi128ELi384ELi128ELb1ELb1ELb1ELb0ELb1ELb1EEEEEEEEEvNT_6ParamsE,"",@"SHT_CUDA_INFO"
	.sectionflags	@""
	.align	4


	//----- nvinfo : EIATTR_CUDA_API_VERSION
	.align		4
        /*0000*/ 	.byte	0x04, 0x37
        /*0002*/ 	.short	(.L_131 - .L_130)
.L_130:
        /*0004*/ 	.word	0x00000082


	//----- nvinfo : EIATTR_KPARAM_INFO
	.align		4
.L_131:
        /*0008*/ 	.byte	0x04, 0x17
        /*000a*/ 	.short	(.L_133 - .L_132)
.L_132:
        /*000c*/ 	.word	0x00000000
        /*0010*/ 	.short	0x0000
        /*0012*/ 	.short	0x0070
        /*0014*/ 	.byte	0x00, 0xf0, 0x01, 0x2a


	//----- nvinfo : EIATTR_SPARSE_MMA_MASK
	.align		4
.L_133:
        /*0018*/ 	.byte	0x03, 0x50
        /*001a*/ 	.short	0x0000


	//----- nvinfo : EIATTR_MAXREG_COUNT
	.align		4
        /*001c*/ 	.byte	0x03, 0x1b
        /*001e*/ 	.short	0x0080


	//----- nvinfo : EIATTR_NUM_BARRIERS
	.align		4
        /*0020*/ 	.byte	0x02, 0x4c
        /*0022*/ 	.byte	0x10
	.zero		1


	//----- nvinfo : EIATTR_EXTERNS
	.align		4
        /*0024*/ 	.byte	0x04, 0x0f
        /*0026*/ 	.short	(.L_135 - .L_134)


	//   ....[0]....
	.align		4
.L_134:
        /*0028*/ 	.word	index@(__assertfail)


	//----- nvinfo : EIATTR_ANNOTATIONS
	.align		4
.L_135:
        /*002c*/ 	.byte	0x04, 0x55
        /*002e*/ 	.short	(.L_137 - .L_136)


	//   ....[0]....
.L_136:
        /* <DEDUP_REMOVED lines=68> */
        /*0464*/ 	.byte	0x20, 0x60, 0x01, 0x00, 0x01, 0x00, 0x00, 0x00, 0xd0, 0x6c, 0x01, 0x00


	//----- nvinfo : EIATTR_MERCURY_ISA_VERSION
	.align		4
.L_137:
        /*0470*/ 	.byte	0x03, 0x5f
        /*0472*/ 	.short	0x0101


	//----- nvinfo : EIATTR_UNUSED_LOAD_BYTE_OFFSET
	.align		4
        /*0474*/ 	.byte	0x04, 0x44
        /*0476*/ 	.short	(.L_139 - .L_138)


	//   ....[0]....
.L_138:
        /*0478*/ 	.word	0x00000a80
        /*047c*/ 	.word	0x0000fff0


	//   ....[1]....
        /*0480*/ 	.word	0x0000d050
        /*0484*/ 	.word	0x0000fff0


	//----- nvinfo : EIATTR_INT_WARP_WIDE_INSTR_OFFSETS
	.align		4
.L_139:
        /*0488*/ 	.byte	0x04, 0x31
        /*048a*/ 	.short	(.L_141 - .L_140)


	//   ....[0]....
.L_140:
        /*048c*/ 	.word	0x00000130


	//   ....[1]....
        /*0490*/ 	.word	0x00000170


	//   ....[2]....
        /*0494*/ 	.word	0x000001e0


	//   ....[3]....
        /*0498*/ 	.word	0x00011a90


	//   ....[4]....
        /*049c*/ 	.word	0x00011b20


	//   ....[5]....
        /*04a0*/ 	.word	0x00014cd0


	//   ....[6]....
        /*04a4*/ 	.word	0x00014d60


	//----- nvinfo : EIATTR_COOP_GROUP_MASK_REGIDS
	.align		4
.L_141:
        /*04a8*/ 	.byte	0x04, 0x29
        /*04aa*/ 	.short	(.L_143 - .L_142)


	//   ....[0]....
.L_142:
        /*04ac*/ 	.word	0xffffffff


	//   ....[1]....
        /*04b0*/ 	.word	0xffffffff


	//   ....[2]....
        /*04b4*/ 	.word	0xffffffff


	//   ....[3]....
        /*04b8*/ 	.word	0xffffffff


	//   ....[4]....
        /*04bc*/ 	.word	0xffffffff


	//   ....[5]....
        /*04c0*/ 	.word	0xffffffff


	//   ....[6]....
        /*04c4*/ 	.word	0xffffffff


	//   ....[7]....
        /*04c8*/ 	.word	0xffffffff


	//   ....[8]....
        /*04cc*/ 	.word	0xffffffff


	//   ....[9]....
        /*04d0*/ 	.word	0xffffffff


	//   ....[10]....
        /*04d4*/ 	.word	0xffffffff


	//   ....[11]....
        /*04d8*/ 	.word	0xffffffff


	//   ....[12]....
        /*04dc*/ 	.word	0xffffffff


	//   ....[13]....
        /*04e0*/ 	.word	0xffffffff


	//   ....[14]....
        /*04e4*/ 	.word	0xffffffff


	//   ....[15]....
        /*04e8*/ 	.word	0xffffffff


	//   ....[16]....
        /*04ec*/ 	.word	0xffffffff


	//   ....[17]....
        /*04f0*/ 	.word	0xffffffff


	//   ....[18]....
        /*04f4*/ 	.word	0xffffffff


	//   ....[19]....
        /*04f8*/ 	.word	0xffffffff


	//   ....[20]....
        /*04fc*/ 	.word	0xffffffff


	//   ....[21]....
        /*0500*/ 	.word	0xffffffff


	//   ....[22]....
        /*0504*/ 	.word	0xffffffff


	//   ....[23]....
        /*0508*/ 	.word	0xffffffff


	//   ....[24]....
        /*050c*/ 	.word	0xffffffff


	//   ....[25]....
        /*0510*/ 	.word	0xffffffff


	//   ....[26]....
        /*0514*/ 	.word	0xffffffff


	//   ....[27]....
        /*0518*/ 	.word	0xffffffff


	//   ....[28]....
        /*051c*/ 	.word	0xffffffff


	//   ....[29]....
        /*0520*/ 	.word	0xffffffff


	//   ....[30]....
        /*0524*/ 	.word	0xffffffff


	//   ....[31]....
        /*0528*/ 	.word	0xffffffff


	//   ....[32]....
        /*052c*/ 	.word	0xffffffff


	//   ....[33]....
        /*0530*/ 	.word	0xffffffff


	//   ....[34]....
        /*0534*/ 	.word	0xffffffff


	//   ....[35]....
        /*0538*/ 	.word	0xffffffff


	//   ....[36]....
        /*053c*/ 	.word	0xffffffff


	//   ....[37]....
        /*0540*/ 	.word	0xffffffff


	//   ....[38]....
        /*0544*/ 	.word	0xffffffff


	//   ....[39]....
        /*0548*/ 	.word	0xffffffff


	//   ....[40]....
        /*054c*/ 	.word	0xffffffff


	//   ....[41]....
        /*0550*/ 	.word	0xffffffff


	//   ....[42]....
        /*0554*/ 	.word	0xffffffff


	//   ....[43]....
        /*0558*/ 	.word	0xffffffff


	//   ....[44]....
        /*055c*/ 	.word	0xffffffff


	//   ....[45]....
        /*0560*/ 	.word	0xffffffff


	//   ....[46]....
        /*0564*/ 	.word	0xffffffff


	//   ....[47]....
        /*0568*/ 	.word	0xffffffff


	//   ....[48]....
        /*056c*/ 	.word	0xffffffff


	//   ....[49]....
        /*0570*/ 	.word	0xffffffff


	//   ....[50]....
        /*0574*/ 	.word	0xffffffff


	//   ....[51]....
        /*0578*/ 	.word	0xffffffff


	//   ....[52]....
        /*057c*/ 	.word	0xffffffff


	//   ....[53]....
        /*0580*/ 	.word	0xffffffff


	//   ....[54]....
        /*0584*/ 	.word	0xffffffff


	//   ....[55]....
        /*0588*/ 	.word	0xffffffff


	//   ....[56]....
        /*058c*/ 	.word	0xffffffff


	//   ....[57]....
        /*0590*/ 	.word	0xffffffff


	//   ....[58]....
        /*0594*/ 	.word	0xffffffff


	//   ....[59]....
        /*0598*/ 	.word	0xffffffff


	//   ....[60]....
        /*059c*/ 	.word	0xffffffff


	//   ....[61]....
        /*05a0*/ 	.word	0xffffffff


	//   ....[62]....
        /*05a4*/ 	.word	0xffffffff


	//   ....[63]....
        /*05a8*/ 	.word	0xffffffff


	//   ....[64]....
        /*05ac*/ 	.word	0xffffffff


	//   ....[65]....
        /*05b0*/ 	.word	0xffffffff


	//   ....[66]....
        /*05b4*/ 	.word	0xffffffff


	//   ....[67]....
        /*05b8*/ 	.word	0xffffffff


	//   ....[68]....
        /*05bc*/ 	.word	0xffffffff


	//   ....[69]....
        /*05c0*/ 	.word	0xffffffff


	//   ....[70]....
        /*05c4*/ 	.word	0xffffffff


	//   ....[71]....
        /*05c8*/ 	.word	0xffffffff


	//   ....[72]....
        /*05cc*/ 	.word	0xffffffff


	//   ....[73]....
        /*05d0*/ 	.word	0xffffffff


	//   ....[74]....
        /*05d4*/ 	.word	0xffffffff


	//   ....[75]....
        /*05d8*/ 	.word	0xffffffff


	//   ....[76]....
        /*05dc*/ 	.word	0xffffffff


	//   ....[77]....
        /*05e0*/ 	.word	0xffffffff


	//   ....[78]....
        /*05e4*/ 	.word	0xffffffff


	//   ....[79]....
        /*05e8*/ 	.word	0xffffffff


	//   ....[80]....
        /*05ec*/ 	.word	0xffffffff


	//   ....[81]....
        /*05f0*/ 	.word	0xffffffff


	//   ....[82]....
        /*05f4*/ 	.word	0xffffffff


	//   ....[83]....
        /*05f8*/ 	.word	0xffffffff


	//   ....[84]....
        /*05fc*/ 	.word	0xffffffff


	//   ....[85]....
        /*0600*/ 	.word	0xffffffff


	//   ....[86]....
        /*0604*/ 	.word	0xffffffff


	//   ....[87]....
        /*0608*/ 	.word	0xffffffff


	//   ....[88]....
        /*060c*/ 	.word	0xffffffff


	//   ....[89]....
        /*0610*/ 	.word	0xffffffff


	//   ....[90]....
        /*0614*/ 	.word	0xffffffff


	//   ....[91]....
        /*0618*/ 	.word	0xffffffff


	//   ....[92]....
        /*061c*/ 	.word	0xffffffff


	//   ....[93]....
        /*0620*/ 	.word	0xffffffff


	//   ....[94]....
        /*0624*/ 	.word	0xffffffff


	//   ....[95]....
        /*0628*/ 	.word	0xffffffff


	//   ....[96]....
        /*062c*/ 	.word	0xffffffff


	//   ....[97]....
        /*0630*/ 	.word	0xffffffff


	//   ....[98]....
        /*0634*/ 	.word	0xffffffff


	//   ....[99]....
        /*0638*/ 	.word	0xffffffff


	//   ....[100]....
        /*063c*/ 	.word	0xffffffff


	//   ....[101]....
        /*0640*/ 	.word	0xffffffff


	//   ....[102]....
        /*0644*/ 	.word	0xffffffff


	//   ....[103]....
        /*0648*/ 	.word	0xffffffff


	//   ....[104]....
        /*064c*/ 	.word	0xffffffff


	//   ....[105]....
        /*0650*/ 	.word	0xffffffff


	//   ....[106]....
        /*0654*/ 	.word	0xffffffff


	//   ....[107]....
        /*0658*/ 	.word	0xffffffff


	//   ....[108]....
        /*065c*/ 	.word	0xffffffff


	//   ....[109]....
        /*0660*/ 	.word	0xffffffff


	//   ....[110]....
        /*0664*/ 	.word	0xffffffff


	//   ....[111]....
        /*0668*/ 	.word	0xffffffff


	//   ....[112]....
        /*066c*/ 	.word	0xffffffff


	//   ....[113]....
        /*0670*/ 	.word	0xffffffff


	//   ....[114]....
        /*0674*/ 	.word	0xffffffff


	//   ....[115]....
        /*0678*/ 	.word	0xffffffff


	//   ....[116]....
        /*067c*/ 	.word	0xffffffff


	//   ....[117]....
        /*0680*/ 	.word	0xffffffff


	//   ....[118]....
        /*0684*/ 	.word	0xffffffff


	//   ....[119]....
        /*0688*/ 	.word	0xffffffff


	//   ....[120]....
        /*068c*/ 	.word	0xffffffff


	//   ....[121]....
        /*0690*/ 	.word	0xffffffff


	//   ....[122]....
        /*0694*/ 	.word	0xffffffff


	//   ....[123]....
        /*0698*/ 	.word	0xffffffff


	//   ....[124]....
        /*069c*/ 	.word	0xffffffff


	//   ....[125]....
        /*06a0*/ 	.word	0xffffffff


	//   ....[126]....
        /*06a4*/ 	.word	0xffffffff


	//   ....[127]....
        /*06a8*/ 	.word	0xffffffff


	//   ....[128]....
        /*06ac*/ 	.word	0xffffffff


	//   ....[129]....
        /*06b0*/ 	.word	0xffffffff


	//   ....[130]....
        /*06b4*/ 	.word	0xffffffff


	//   ....[131]....
        /*06b8*/ 	.word	0xffffffff


	//   ....[132]....
        /*06bc*/ 	.word	0xffffffff


	//   ....[133]....
        /*06c0*/ 	.word	0xffffffff


	//   ....[134]....
        /*06c4*/ 	.word	0xffffffff


	//   ....[135]....
        /*06c8*/ 	.word	0xffffffff


	//   ....[136]....
        /*06cc*/ 	.word	0xffffffff


	//   ....[137]....
        /*06d0*/ 	.word	0xffffffff


	//   ....[138]....
        /*06d4*/ 	.word	0xffffffff


	//   ....[139]....
        /*06d8*/ 	.word	0xffffffff


	//   ....[140]....
        /*06dc*/ 	.word	0xffffffff


	//   ....[141]....
        /*06e0*/ 	.word	0xffffffff


	//   ....[142]....
        /*06e4*/ 	.word	0xffffffff


	//   ....[143]....
        /*06e8*/ 	.word	0xffffffff


	//   ....[144]....
        /*06ec*/ 	.word	0xffffffff


	//   ....[145]....
        /*06f0*/ 	.word	0xffffffff


	//   ....[146]....
        /*06f4*/ 	.word	0xffffffff


	//   ....[147]....
        /*06f8*/ 	.word	0xffffffff


	//   ....[148]....
        /*06fc*/ 	.word	0xffffffff


	//   ....[149]....
        /*0700*/ 	.word	0xffffffff


	//   ....[150]....
        /*0704*/ 	.word	0xffffffff


	//   ....[151]....
        /*0708*/ 	.word	0xffffffff


	//   ....[152]....
        /*070c*/ 	.word	0xffffffff


	//   ....[153]....
        /*0710*/ 	.word	0xffffffff


	//   ....[154]....
        /*0714*/ 	.word	0xffffffff


	//   ....[155]....
        /*0718*/ 	.word	0xffffffff


	//   ....[156]....
        /*071c*/ 	.word	0xffffffff


	//   ....[157]....
        /*0720*/ 	.word	0xffffffff


	//   ....[158]....
        /*0724*/ 	.word	0xffffffff


	//   ....[159]....
        /*0728*/ 	.word	0xffffffff


	//   ....[160]....
        /*072c*/ 	.word	0xffffffff


	//   ....[161]....
        /*0730*/ 	.word	0xffffffff


	//   ....[162]....
        /*0734*/ 	.word	0xffffffff


	//   ....[163]....
        /*0738*/ 	.word	0xffffffff


	//   ....[164]....
        /*073c*/ 	.word	0xffffffff


	//   ....[165]....
        /*0740*/ 	.word	0xffffffff


	//   ....[166]....
        /*0744*/ 	.word	0xffffffff


	//   ....[167]....
        /*0748*/ 	.word	0xffffffff


	//   ....[168]....
        /*074c*/ 	.word	0xffffffff


	//   ....[169]....
        /*0750*/ 	.word	0xffffffff


	//   ....[170]....
        /*0754*/ 	.word	0xffffffff


	//   ....[171]....
        /*0758*/ 	.word	0xffffffff


	//   ....[172]....
        /*075c*/ 	.word	0xffffffff


	//   ....[173]....
        /*0760*/ 	.word	0xffffffff


	//   ....[174]....
        /*0764*/ 	.word	0xffffffff


	//   ....[175]....
        /*0768*/ 	.word	0xffffffff


	//   ....[176]....
        /*076c*/ 	.word	0xffffffff


	//   ....[177]....
        /*0770*/ 	.word	0xffffffff


	//   ....[178]....
        /*0774*/ 	.word	0xffffffff


	//   ....[179]....
        /*0778*/ 	.word	0xffffffff


	//   ....[180]....
        /*077c*/ 	.word	0xffffffff


	//   ....[181]....
        /*0780*/ 	.word	0xffffffff


	//   ....[182]....
        /*0784*/ 	.word	0xffffffff


	//   ....[183]....
        /*0788*/ 	.word	0xffffffff


	//   ....[184]....
        /*078c*/ 	.word	0xffffffff


	//   ....[185]....
        /*0790*/ 	.word	0xffffffff


	//   ....[186]....
        /*0794*/ 	.word	0xffffffff


	//   ....[187]....
        /*0798*/ 	.word	0xffffffff


	//   ....[188]....
        /*079c*/ 	.word	0xffffffff


	//   ....[189]....
        /*07a0*/ 	.word	0xffffffff


	//   ....[190]....
        /*07a4*/ 	.word	0xffffffff


	//   ....[191]....
        /*07a8*/ 	.word	0xffffffff


	//   ....[192]....
        /*07ac*/ 	.word	0xffffffff


	//   ....[193]....
        /*07b0*/ 	.word	0x0500000f


	//   ....[194]....
        /*07b4*/ 	.word	0x0500000f


	//   ....[195]....
        /*07b8*/ 	.word	0x0500000f


	//   ....[196]....
        /*07bc*/ 	.word	0x0500000f


	//   ....[197]....
        /*07c0*/ 	.word	0x0500000f


	//   ....[198]....
        /*07c4*/ 	.word	0x0500000f


	//   ....[199]....
        /*07c8*/ 	.word	0x0500000f


	//   ....[200]....
        /*07cc*/ 	.word	0x0500000f


	//   ....[201]....
        /*07d0*/ 	.word	0x0500000f


	//   ....[202]....
        /*07d4*/ 	.word	0x0500000f


	//   ....[203]....
        /*07d8*/ 	.word	0x0500000f


	//   ....[204]....
        /*07dc*/ 	.word	0x0500000f


	//   ....[205]....
        /*07e0*/ 	.word	0x0500000f


	//   ....[206]....
        /*07e4*/ 	.word	0x0500000f


	//   ....[207]....
        /*07e8*/ 	.word	0x0500000f


	//   ....[208]....
        /*07ec*/ 	.word	0x0500000f


	//   ....[209]....
        /*07f0*/ 	.word	0x0500000f


	//   ....[210]....
        /*07f4*/ 	.word	0x0500000f


	//   ....[211]....
        /*07f8*/ 	.word	0x0500000f


	//   ....[212]....
        /*07fc*/ 	.word	0x0500000f


	//   ....[213]....
        /*0800*/ 	.word	0x0500000f


	//   ....[214]....
        /*0804*/ 	.word	0x0500000f


	//   ....[215]....
        /*0808*/ 	.word	0x0500000f


	//   ....[216]....
        /*080c*/ 	.word	0x0500000f


	//   ....[217]....
        /*0810*/ 	.word	0x0500000f


	//   ....[218]....
        /*0814*/ 	.word	0x0500000f


	//   ....[219]....
        /*0818*/ 	.word	0x0500000f


	//   ....[220]....
        /*081c*/ 	.word	0x0500000f


	//   ....[221]....
        /*0820*/ 	.word	0x0500000f


	//   ....[222]....
        /*0824*/ 	.word	0x0500000f


	//   ....[223]....
        /*0828*/ 	.word	0x0500000f


	//   ....[224]....
        /*082c*/ 	.word	0x0500000f


	//   ....[225]....
        /*0830*/ 	.word	0x0500000f


	//   ....[226]....
        /*0834*/ 	.word	0x0500000f


	//   ....[227]....
        /*0838*/ 	.word	0x0500000f


	//   ....[228]....
        /*083c*/ 	.word	0x0500000f


	//   ....[229]....
        /*0840*/ 	.word	0x0500000f


	//   ....[230]....
        /*0844*/ 	.word	0x0500000f


	//   ....[231]....
        /*0848*/ 	.word	0x0500000f


	//   ....[232]....
        /*084c*/ 	.word	0x0500000f


	//   ....[233]....
        /*0850*/ 	.word	0x0500000f


	//   ....[234]....
        /*0854*/ 	.word	0x0500000f


	//   ....[235]....
        /*0858*/ 	.word	0x0500000f


	//   ....[236]....
        /*085c*/ 	.word	0x0500000f


	//   ....[237]....
        /*0860*/ 	.word	0x0500000f


	//   ....[238]....
        /*0864*/ 	.word	0x0500000f


	//   ....[239]....
        /*0868*/ 	.word	0x0500000f


	//   ....[240]....
        /*086c*/ 	.word	0x0500000f


	//   ....[241]....
        /*0870*/ 	.word	0x0500000f


	//   ....[242]....
        /*0874*/ 	.word	0x0500000f


	//   ....[243]....
        /*0878*/ 	.word	0x0500000f


	//   ....[244]....
        /*087c*/ 	.word	0x0500000f


	//   ....[245]....
        /*0880*/ 	.word	0x0500000f


	//   ....[246]....
        /*0884*/ 	.word	0x0500000f


	//   ....[247]....
        /*0888*/ 	.word	0x0500000f


	//   ....[248]....
        /*088c*/ 	.word	0x0500000f


	//   ....[249]....
        /*0890*/ 	.word	0x0500000f


	//   ....[250]....
        /*0894*/ 	.word	0x0500000f


	//   ....[251]....
        /*0898*/ 	.word	0x0500000f


	//   ....[252]....
        /*089c*/ 	.word	0x0500000f


	//   ....[253]....
        /*08a0*/ 	.word	0x0500000f


	//   ....[254]....
        /*08a4*/ 	.word	0x0500000f


	//   ....[255]....
        /*08a8*/ 	.word	0x0500000f


	//   ....[0]....
        /*08ac*/ 	.word	0x0500000f


	//   ....[1]....
        /*08b0*/ 	.word	0x0500000f


	//   ....[2]....
        /*08b4*/ 	.word	0x0500000f


	//   ....[3]....
        /*08b8*/ 	.word	0x0500000f


	//   ....[4]....
        /*08bc*/ 	.word	0x0500000f


	//   ....[5]....
        /*08c0*/ 	.word	0x0500000f


	//   ....[6]....
        /*08c4*/ 	.word	0x0500000f


	//   ....[7]....
        /*08c8*/ 	.word	0x0500000f


	//   ....[8]....
        /*08cc*/ 	.word	0x0500000f


	//   ....[9]....
        /*08d0*/ 	.word	0x0500000f


	//   ....[10]....
        /*08d4*/ 	.word	0x0500000f


	//   ....[11]....
        /*08d8*/ 	.word	0x0500000f


	//   ....[12]....
        /*08dc*/ 	.word	0x0500000f


	//   ....[13]....
        /*08e0*/ 	.word	0x0500000f


	//   ....[14]....
        /*08e4*/ 	.word	0x0500000f


	//   ....[15]....
        /*08e8*/ 	.word	0x0500000f


	//   ....[16]....
        /*08ec*/ 	.word	0x0500000f


	//   ....[17]....
        /*08f0*/ 	.word	0x0500000f


	//   ....[18]....
        /*08f4*/ 	.word	0x0500000f


	//   ....[19]....
        /*08f8*/ 	.word	0x0500000f


	//   ....[20]....
        /*08fc*/ 	.word	0x0500000f


	//   ....[21]....
        /*0900*/ 	.word	0x0500000f


	//   ....[22]....
        /*0904*/ 	.word	0x0500000f


	//   ....[23]....
        /*0908*/ 	.word	0x0500000f


	//   ....[24]....
        /*090c*/ 	.word	0x0500000f


	//   ....[25]....
        /*0910*/ 	.word	0x0500000f


	//   ....[26]....
        /*0914*/ 	.word	0x0500000f


	//   ....[27]....
        /*0918*/ 	.word	0x0500000f


	//   ....[28]....
        /*091c*/ 	.word	0x0500000f


	//   ....[29]....
        /*0920*/ 	.word	0x0500000f


	//   ....[30]....
        /*0924*/ 	.word	0x0500000f


	//   ....[31]....
        /*0928*/ 	.word	0x0500000f


	//   ....[32]....
        /*092c*/ 	.word	0x0500000f


	//   ....[33]....
        /*0930*/ 	.word	0x0500000f


	//   ....[34]....
        /*0934*/ 	.word	0x0500000f


	//   ....[35]....
        /*0938*/ 	.word	0x0500000f


	//   ....[36]....
        /*093c*/ 	.word	0x0500000f


	//   ....[37]....
        /*0940*/ 	.word	0x0500000f


	//   ....[38]....
        /*0944*/ 	.word	0x0500000f


	//   ....[39]....
        /*0948*/ 	.word	0x0500000f


	//   ....[40]....
        /*094c*/ 	.word	0x0500000f


	//   ....[41]....
        /*0950*/ 	.word	0x0500000f


	//   ....[42]....
        /*0954*/ 	.word	0x0500000f


	//   ....[43]....
        /*0958*/ 	.word	0x0500000f


	//   ....[44]....
        /*095c*/ 	.word	0x0500000f


	//   ....[45]....
        /*0960*/ 	.word	0x0500000f


	//   ....[46]....
        /*0964*/ 	.word	0x0500000f


	//   ....[47]....
        /*0968*/ 	.word	0x0500000f


	//   ....[48]....
        /*096c*/ 	.word	0x0500000f


	//   ....[49]....
        /*0970*/ 	.word	0x0500000f


	//   ....[50]....
        /*0974*/ 	.word	0x0500000f


	//   ....[51]....
        /*0978*/ 	.word	0x0500000f


	//   ....[52]....
        /*097c*/ 	.word	0x0500000f


	//   ....[53]....
        /*0980*/ 	.word	0x0500000f


	//   ....[54]....
        /*0984*/ 	.word	0x0500000f


	//   ....[55]....
        /*0988*/ 	.word	0x0500000f


	//   ....[56]....
        /*098c*/ 	.word	0x0500000f


	//   ....[57]....
        /*0990*/ 	.word	0x0500000f


	//   ....[58]....
        /*0994*/ 	.word	0x0500000f


	//   ....[59]....
        /*0998*/ 	.word	0x0500000f


	//   ....[60]....
        /*099c*/ 	.word	0x0500000f


	//   ....[61]....
        /*09a0*/ 	.word	0x0500000f


	//   ....[62]....
        /*09a4*/ 	.word	0x0500000f


	//   ....[63]....
        /*09a8*/ 	.word	0x0500000f


	//   ....[64]....
        /*09ac*/ 	.word	0x0500000f


	//   ....[65]....
        /*09b0*/ 	.word	0x0500000f


	//   ....[66]....
        /*09b4*/ 	.word	0x0500000f


	//   ....[67]....
        /*09b8*/ 	.word	0x0500000f


	//   ....[68]....
        /*09bc*/ 	.word	0x0500000f


	//   ....[69]....
        /*09c0*/ 	.word	0x0500000f


	//   ....[70]....
        /*09c4*/ 	.word	0x0500000f


	//   ....[71]....
        /*09c8*/ 	.word	0x0500000f


	//   ....[72]....
        /*09cc*/ 	.word	0x0500000f


	//   ....[73]....
        /*09d0*/ 	.word	0x0500000f


	//   ....[74]....
        /*09d4*/ 	.word	0x0500000f


	//   ....[75]....
        /*09d8*/ 	.word	0x0500000f


	//   ....[76]....
        /*09dc*/ 	.word	0x0500000f


	//   ....[77]....
        /*09e0*/ 	.word	0x0500000f


	//   ....[78]....
        /*09e4*/ 	.word	0x0500000f


	//   ....[79]....
        /*09e8*/ 	.word	0x0500000f


	//   ....[80]....
        /*09ec*/ 	.word	0x0500000f


	//   ....[81]....
        /*09f0*/ 	.word	0x0500000f


	//   ....[82]....
        /*09f4*/ 	.word	0x0500000f


	//   ....[83]....
        /*09f8*/ 	.word	0x0500000f


	//   ....[84]....
        /*09fc*/ 	.word	0x0500000f


	//   ....[85]....
        /*0a00*/ 	.word	0x0500000f


	//   ....[86]....
        /*0a04*/ 	.word	0x0500000f


	//----- nvinfo : EIATTR_COOP_GROUP_INSTR_OFFSETS
	.align		4
.L_143:
        /*0a08*/ 	.byte	0x04, 0x28
        /*0a0a*/ 	.short	(.L_145 - .L_144)


	//   ....[0]....
.L_144:
        /*0a0c*/ 	.word	0x00000070


	//   ....[1]....
        /*0a10*/ 	.word	0x00000140


	//   ....[2]....
        /*0a14*/ 	.word	0x00000190


	//   ....[3]....
        /*0a18*/ 	.word	0x000003c0


	//   ....[4]....
        /*0a1c*/ 	.word	0x00000520


	//   ....[5]....
        /*0a20*/ 	.word	0x00000640


	//   ....[6]....
        /*0a24*/ 	.word	0x000007a0


	//   ....[7]....
        /*0a28*/ 	.word	0x00002d50


	//   ....[8]....
        /*0a2c*/ 	.word	0x00002d60


	//   ....[9]....
        /*0a30*/ 	.word	0x00003420


	//   ....[10]....
        /*0a34*/ 	.word	0x00003430


	//   ....[11]....
        /*0a38*/ 	.word	0x00004090


	//   ....[12]....
        /*0a3c*/ 	.word	0x000040a0


	//   ....[13]....
        /*0a40*/ 	.word	0x000047e0


	//   ....[14]....
        /*0a44*/ 	.word	0x000047f0


	//   ....[15]....
        /*0a48*/ 	.word	0x000051f0


	//   ....[16]....
        /*0a4c*/ 	.word	0x00005200


	//   ....[17]....
        /*0a50*/ 	.word	0x00005310


	//   ....[18]....
        /*0a54*/ 	.word	0x00005320


	//   ....[19]....
        /*0a58*/ 	.word	0x00005690


	//   ....[20]....
        /*0a5c*/ 	.word	0x000056b0


	//   ....[21]....
        /*0a60*/ 	.word	0x00005790


	//   ....[22]....
        /*0a64*/ 	.word	0x000057b0


	//   ....[23]....
        /*0a68*/ 	.word	0x00005e60


	//   ....[24]....
        /*0a6c*/ 	.word	0x00006440


	//   ....[25]....
        /*0a70*/ 	.word	0x00006450


	//   ....[26]....
        /*0a74*/ 	.word	0x00006460


	//   ....[27]....
        /*0a78*/ 	.word	0x00006470


	//   ....[28]....
        /*0a7c*/ 	.word	0x000074e0


	//   ....[29]....
        /*0a80*/ 	.word	0x000074f0


	//   ....[30]....
        /*0a84*/ 	.word	0x00007500


	//   ....[31]....
        /*0a88*/ 	.word	0x00007510


	//   ....[32]....
        /*0a8c*/ 	.word	0x00009140


	//   ....[33]....
        /*0a90*/ 	.word	0x00009160


	//   ....[34]....
        /*0a94*/ 	.word	0x00009530


	//   ....[35]....
        /*0a98*/ 	.word	0x00009570


	//   ....[36]....
        /*0a9c*/ 	.word	0x0000b250


	//   ....[37]....
        /*0aa0*/ 	.word	0x0000b270


	//   ....[38]....
        /*0aa4*/ 	.word	0x0000b790


	//   ....[39]....
        /*0aa8*/ 	.word	0x0000b7f0


	//   ....[40]....
        /*0aac*/ 	.word	0x0000c7b0


	//   ....[41]....
        /*0ab0*/ 	.word	0x0000ca80


	//   ....[42]....
        /*0ab4*/ 	.word	0x0000cab0


	//   ....[43]....
        /*0ab8*/ 	.word	0x0000cb80


	//   ....[44]....
        /*0abc*/ 	.word	0x0000d910


	//   ....[45]....
        /*0ac0*/ 	.word	0x0000d930


	//   ....[46]....
        /*0ac4*/ 	.word	0x0000d940


	//   ....[47]....
        /*0ac8*/ 	.word	0x0000d950


	//   ....[48]....
        /*0acc*/ 	.word	0x0000dea0


	//   ....[49]....
        /*0ad0*/ 	.word	0x0000dee0


	//   ....[50]....
        /*0ad4*/ 	.word	0x0000df10


	//   ....[51]....
        /*0ad8*/ 	.word	0x0000df40


	//   ....[52]....
        /*0adc*/ 	.word	0x0000df60


	//   ....[53]....
        /*0ae0*/ 	.word	0x0000df70


	//   ....[54]....
        /*0ae4*/ 	.word	0x0000dfb0


	//   ....[55]....
        /*0ae8*/ 	.word	0x0000dfe0


	//   ....[56]....
        /*0aec*/ 	.word	0x0000e490


	//   ....[57]....
        /*0af0*/ 	.word	0x0000e4a0


	//   ....[58]....
        /*0af4*/ 	.word	0x0000e720


	//   ....[59]....
        /*0af8*/ 	.word	0x0000e730


	//   ....[60]....
        /*0afc*/ 	.word	0x0000f220


	//   ....[61]....
        /*0b00*/ 	.word	0x0000f250


	//   ....[62]....
        /*0b04*/ 	.word	0x0000f270


	//   ....[63]....
        /*0b08*/ 	.word	0x0000f2a0


	//   ....[64]....
        /*0b0c*/ 	.word	0x0000f2d0


	//   ....[65]....
        /*0b10*/ 	.word	0x0000f2e0


	//   ....[66]....
        /*0b14*/ 	.word	0x0000f310


	//   ....[67]....
        /*0b18*/ 	.word	0x0000f380


	//   ....[68]....
        /*0b1c*/ 	.word	0x0000f4a0


	//   ....[69]....
        /*0b20*/ 	.word	0x0000f6d0


	//   ....[70]....
        /*0b24*/ 	.word	0x0000f700


	//   ....[71]....
        /*0b28*/ 	.word	0x0000f730


	//   ....[72]....
        /*0b2c*/ 	.word	0x0000f760


	//   ....[73]....
        /*0b30*/ 	.word	0x0000f790


	//   ....[74]....
        /*0b34*/ 	.word	0x0000f7c0


	//   ....[75]....
        /*0b38*/ 	.word	0x0000f950


	//   ....[76]....
        /*0b3c*/ 	.word	0x0000f980


	//   ....[77]....
        /*0b40*/ 	.word	0x0000f9b0


	//   ....[78]....
        /*0b44*/ 	.word	0x0000f9e0


	//   ....[79]....
        /*0b48*/ 	.word	0x0000fa10


	//   ....[80]....
        /*0b4c*/ 	.word	0x0000fa40


	//   ....[81]....
        /*0b50*/ 	.word	0x0000fad0


	//   ....[82]....
        /*0b54*/ 	.word	0x0000fb00


	//   ....[83]....
        /*0b58*/ 	.word	0x0000fb10


	//   ....[84]....
        /*0b5c*/ 	.word	0x0000fbb0


	//   ....[85]....
        /*0b60*/ 	.word	0x00010b40


	//   ....[86]....
        /*0b64*/ 	.word	0x00012620


	//   ....[87]....
        /*0b68*/ 	.word	0x00012640


	//   ....[88]....
        /*0b6c*/ 	.word	0x000126d0


	//   ....[89]....
        /*0b70*/ 	.word	0x000126f0


	//   ....[90]....
        /*0b74*/ 	.word	0x00012770


	//   ....[91]....
        /*0b78*/ 	.word	0x00012790


	//   ....[92]....
        /*0b7c*/ 	.word	0x00012810


	//   ....[93]....
        /*0b80*/ 	.word	0x00012830


	//   ....[94]....
        /*0b84*/ 	.word	0x000128b0


	//   ....[95]....
        /*0b88*/ 	.word	0x000128d0


	//   ....[96]....
        /*0b8c*/ 	.word	0x00012950


	//   ....[97]....
        /*0b90*/ 	.word	0x00012970


	//   ....[98]....
        /*0b94*/ 	.word	0x000129f0


	//   ....[99]....
        /*0b98*/ 	.word	0x00012a10


	//   ....[100]....
        /*0b9c*/ 	.word	0x00012a20


	//   ....[101]....
        /*0ba0*/ 	.word	0x00012a30


	//   ....[102]....
        /*0ba4*/ 	.word	0x00013350


	//   ....[103]....
        /*0ba8*/ 	.word	0x00013380


	//   ....[104]....
        /*0bac*/ 	.word	0x000133a0


	//   ....[105]....
        /*0bb0*/ 	.word	0x00013420


	//   ....[106]....
        /*0bb4*/ 	.word	0x00013440


	//   ....[107]....
        /*0bb8*/ 	.word	0x000134c0


	//   ....[108]....
        /*0bbc*/ 	.word	0x000134e0


	//   ....[109]....
        /*0bc0*/ 	.word	0x00013560


	//   ....[110]....
        /*0bc4*/ 	.word	0x00013580


	//   ....[111]....
        /*0bc8*/ 	.word	0x00013600


	//   ....[112]....
        /*0bcc*/ 	.word	0x00013620


	//   ....[113]....
        /*0bd0*/ 	.word	0x000136a0


	//   ....[114]....
        /*0bd4*/ 	.word	0x000136c0


	//   ....[115]....
        /*0bd8*/ 	.word	0x00013740


	//   ....[116]....
        /*0bdc*/ 	.word	0x00013760


	//   ....[117]....
        /*0be0*/ 	.word	0x00013770


	//   ....[118]....
        /*0be4*/ 	.word	0x000137e0


	//   ....[119]....
        /*0be8*/ 	.word	0x00013830


	//   ....[120]....
        /*0bec*/ 	.word	0x000138c0


	//   ....[121]....
        /*0bf0*/ 	.word	0x000138f0


	//   ....[122]....
        /*0bf4*/ 	.word	0x00013900


	//   ....[123]....
        /*0bf8*/ 	.word	0x00013970


	//   ....[124]....
        /*0bfc*/ 	.word	0x00013980


	//   ....[125]....
        /*0c00*/ 	.word	0x00013990


	//   ....[126]....
        /*0c04*/ 	.word	0x00014180


	//   ....[127]....
        /*0c08*/ 	.word	0x000141a0


	//   ....[128]....
        /*0c0c*/ 	.word	0x00014210


	//   ....[129]....
        /*0c10*/ 	.word	0x00014220


	//   ....[130]....
        /*0c14*/ 	.word	0x00014260


	//   ....[131]....
        /*0c18*/ 	.word	0x00014270


	//   ....[132]....
        /*0c1c*/ 	.word	0x000142b0


	//   ....[133]....
        /*0c20*/ 	.word	0x000142c0


	//   ....[134]....
        /*0c24*/ 	.word	0x00014300


	//   ....[135]....
        /*0c28*/ 	.word	0x00014310


	//   ....[136]....
        /*0c2c*/ 	.word	0x00014350


	//   ....[137]....
        /*0c30*/ 	.word	0x00014360


	//   ....[138]....
        /*0c34*/ 	.word	0x000143a0


	//   ....[139]....
        /*0c38*/ 	.word	0x000143b0


	//   ....[140]....
        /*0c3c*/ 	.word	0x000143c0


	//   ....[141]....
        /*0c40*/ 	.word	0x00014400


	//   ....[142]....
        /*0c44*/ 	.word	0x000146b0


	//   ....[143]....
        /*0c48*/ 	.word	0x000146e0


	//   ....[144]....
        /*0c4c*/ 	.word	0x00014740


	//   ....[145]....
        /*0c50*/ 	.word	0x00014750


	//   ....[146]....
        /*0c54*/ 	.word	0x000147a0


	//   ....[147]....
        /*0c58*/ 	.word	0x000147b0


	//   ....[148]....
        /*0c5c*/ 	.word	0x00014800


	//   ....[149]....
        /*0c60*/ 	.word	0x00014810


	//   ....[150]....
        /*0c64*/ 	.word	0x00014860


	//   ....[151]....
        /*0c68*/ 	.word	0x00014870


	//   ....[152]....
        /*0c6c*/ 	.word	0x000148c0


	//   ....[153]....
        /*0c70*/ 	.word	0x000148d0


	//   ....[154]....
        /*0c74*/ 	.word	0x00014920


	//   ....[155]....
        /*0c78*/ 	.word	0x00014930


	//   ....[156]....
        /*0c7c*/ 	.word	0x00014940


	//   ....[157]....
        /*0c80*/ 	.word	0x00014980


	//   ....[158]....
        /*0c84*/ 	.word	0x00014f50


	//   ....[159]....
        /*0c88*/ 	.word	0x00014f90


	//   ....[160]....
        /*0c8c*/ 	.word	0x00014fb0


	//   ....[161]....
        /*0c90*/ 	.word	0x00014ff0


	//   ....[162]....
        /*0c94*/ 	.word	0x00015010


	//   ....[163]....
        /*0c98*/ 	.word	0x00015050


	//   ....[164]....
        /*0c9c*/ 	.word	0x00015070


	//   ....[165]....
        /*0ca0*/ 	.word	0x000150b0


	//   ....[166]....
        /*0ca4*/ 	.word	0x000150d0


	//   ....[167]....
        /*0ca8*/ 	.word	0x00015110


	//   ....[168]....
        /*0cac*/ 	.word	0x00015130


	//   ....[169]....
        /*0cb0*/ 	.word	0x00015170


	//   ....[170]....
        /*0cb4*/ 	.word	0x00015190


	//   ....[171]....
        /*0cb8*/ 	.word	0x000151d0


	//   ....[172]....
        /*0cbc*/ 	.word	0x000151f0


	//   ....[173]....
        /*0cc0*/ 	.word	0x00015200


	//   ....[174]....
        /*0cc4*/ 	.word	0x000155b0


	//   ....[175]....
        /*0cc8*/ 	.word	0x000155e0


	//   ....[176]....
        /*0ccc*/ 	.word	0x00015650


	//   ....[177]....
        /*0cd0*/ 	.word	0x00015680


	//   ....[178]....
        /*0cd4*/ 	.word	0x000156b0


	//   ....[179]....
        /*0cd8*/ 	.word	0x000156e0


	//   ....[180]....
        /*0cdc*/ 	.word	0x00015710


	//   ....[181]....
        /*0ce0*/ 	.word	0x00015740


	//   ....[182]....
        /*0ce4*/ 	.word	0x000158e0


	//   ....[183]....
        /*0ce8*/ 	.word	0x00015910


	//   ....[184]....
        /*0cec*/ 	.word	0x00015940


	//   ....[185]....
        /*0cf0*/ 	.word	0x00015970


	//   ....[186]....
        /*0cf4*/ 	.word	0x000159a0


	//   ....[187]....
        /*0cf8*/ 	.word	0x000159d0


	//   ....[188]....
        /*0cfc*/ 	.word	0x00015a90


	//   ....[189]....
        /*0d00*/ 	.word	0x00015ab0


	//   ....[190]....
        /*0d04*/ 	.word	0x00015ac0


	//   ....[191]....
        /*0d08*/ 	.word	0x00015b20


	//   ....[192]....
        /*0d0c*/ 	.word	0x00016140


	//   ....[193]....
        /*0d10*/ 	.word	0x00016460


	//   ....[194]....
        /*0d14*/ 	.word	0x000164f0


	//   ....[195]....
        /*0d18*/ 	.word	0x00016580


	//   ....[196]....
        /*0d1c*/ 	.word	0x00016610


	//   ....[197]....
        /*0d20*/ 	.word	0x000166f0


	//   ....[198]....
        /*0d24*/ 	.word	0x00016780


	//   ....[199]....
        /*0d28*/ 	.word	0x00016820


	//   ....[200]....
        /*0d2c*/ 	.word	0x000168b0


	//   ....[201]....
        /*0d30*/ 	.word	0x000169a0


	//   ....[202]....
        /*0d34*/ 	.word	0x00016a30


	//   ....[203]....
        /*0d38*/ 	.word	0x00016ad0


	//   ....[204]....
        /*0d3c*/ 	.word	0x00016b60


	//   ....[205]....
        /*0d40*/ 	.word	0x00016ca0


	//   ....[206]....
        /*0d44*/ 	.word	0x00016d50


	//   ....[207]....
        /*0d48*/ 	.word	0x00016de0


	//   ....[208]....
        /*0d4c*/ 	.word	0x00016e30


	//   ....[209]....
        /*0d50*/ 	.word	0x00016e80


	//   ....[210]....
        /*0d54*/ 	.word	0x00016f60


	//   ....[211]....
        /*0d58*/ 	.word	0x00016ff0


	//   ....[212]....
        /*0d5c*/ 	.word	0x00017040


	//   ....[213]....
        /*0d60*/ 	.word	0x00017090


	//   ....[214]....
        /*0d64*/ 	.word	0x000172b0


	//   ....[215]....
        /*0d68*/ 	.word	0x00017310


	//   ....[216]....
        /*0d6c*/ 	.word	0x000173d0


	//   ....[217]....
        /*0d70*/ 	.word	0x00017440


	//   ....[218]....
        /*0d74*/ 	.word	0x000174a0


	//   ....[219]....
        /*0d78*/ 	.word	0x00017550


	//   ....[220]....
        /*0d7c*/ 	.word	0x000175b0


	//   ....[221]....
        /*0d80*/ 	.word	0x00017640


	//   ....[222]....
        /*0d84*/ 	.word	0x000176c0


	//   ....[223]....
        /*0d88*/ 	.word	0x00017710


	//   ....[224]....
        /*0d8c*/ 	.word	0x000177a0


	//   ....[225]....
        /*0d90*/ 	.word	0x00017830


	//   ....[226]....
        /*0d94*/ 	.word	0x000178d0


	//   ....[227]....
        /*0d98*/ 	.word	0x00017970


	//   ....[228]....
        /*0d9c*/ 	.word	0x000179d0


	//   ....[229]....
        /*0da0*/ 	.word	0x00017a40


	//   ....[230]....
        /*0da4*/ 	.word	0x00017aa0


	//   ....[231]....
        /*0da8*/ 	.word	0x00017b10


	//   ....[232]....
        /*0dac*/ 	.word	0x00017bd0


	//   ....[233]....
        /*0db0*/ 	.word	0x00017c30


	//   ....[234]....
        /*0db4*/ 	.word	0x00017cf0


	//   ....[235]....
        /*0db8*/ 	.word	0x00017fd0


	//   ....[236]....
        /*0dbc*/ 	.word	0x000180c0


	//   ....[237]....
        /*0dc0*/ 	.word	0x00018160


	//   ....[238]....
        /*0dc4*/ 	.word	0x000181c0


	//   ....[239]....
        /*0dc8*/ 	.word	0x000182b0


	//   ....[240]....
        /*0dcc*/ 	.word	0x00018320


	//   ....[241]....
        /*0dd0*/ 	.word	0x00018410


	//   ....[242]....
        /*0dd4*/ 	.word	0x00018480


	//   ....[243]....
        /*0dd8*/ 	.word	0x00018570


	//   ....[244]....
        /*0ddc*/ 	.word	0x000185e0


	//   ....[245]....
        /*0de0*/ 	.word	0x000186d0


	//   ....[246]....
        /*0de4*/ 	.word	0x00018740


	//   ....[247]....
        /*0de8*/ 	.word	0x00018830


	//   ....[248]....
        /*0dec*/ 	.word	0x000188a0


	//   ....[249]....
        /*0df0*/ 	.word	0x00018990


	//   ....[250]....
        /*0df4*/ 	.word	0x00018a00


	//   ....[251]....
        /*0df8*/ 	.word	0x00018ae0


	//   ....[252]....
        /*0dfc*/ 	.word	0x00018b90


	//   ....[253]....
        /*0e00*/ 	.word	0x00018c00


	//   ....[254]....
        /*0e04*/ 	.word	0x00018c60


	//   ....[255]....
        /*0e08*/ 	.word	0x00018d50


	//   ....[0]....
        /*0e0c*/ 	.word	0x00018db0


	//   ....[1]....
        /*0e10*/ 	.word	0x00018eb0


	//   ....[2]....
        /*0e14*/ 	.word	0x00018f10


	//   ....[3]....
        /*0e18*/ 	.word	0x00019010


	//   ....[4]....
        /*0e1c*/ 	.word	0x00019070


	//   ....[5]....
        /*0e20*/ 	.word	0x00019170


	//   ....[6]....
        /*0e24*/ 	.word	0x000191d0


	//   ....[7]....
        /*0e28*/ 	.word	0x000192d0


	//   ....[8]....
        /*0e2c*/ 	.word	0x00019330


	//   ....[9]....
        /*0e30*/ 	.word	0x00019430


	//   ....[10]....
        /*0e34*/ 	.word	0x00019490


	//   ....[11]....
        /*0e38*/ 	.word	0x00019590


	//   ....[12]....
        /*0e3c*/ 	.word	0x000195f0


	//   ....[13]....
        /*0e40*/ 	.word	0x000196e0


	//   ....[14]....
        /*0e44*/ 	.word	0x00019740


	//   ....[15]....
        /*0e48*/ 	.word	0x00019820


	//   ....[16]....
        /*0e4c*/ 	.word	0x00019880


	//   ....[17]....
        /*0e50*/ 	.word	0x00019950


	//   ....[18]....
        /*0e54*/ 	.word	0x000199b0


	//   ....[19]....
        /*0e58*/ 	.word	0x00019a70


	//   ....[20]....
        /*0e5c*/ 	.word	0x00019bb0


	//   ....[21]....
        /*0e60*/ 	.word	0x00019c60


	//   ....[22]....
        /*0e64*/ 	.word	0x00019cd0


	//   ....[23]....
        /*0e68*/ 	.word	0x00019da0


	//   ....[24]....
        /*0e6c*/ 	.word	0x00019e00


	//   ....[25]....
        /*0e70*/ 	.word	0x00019eb0


	//   ....[26]....
        /*0e74*/ 	.word	0x00019f10


	//   ....[27]....
        /*0e78*/ 	.word	0x00019fc0


	//   ....[28]....
        /*0e7c*/ 	.word	0x0001a020


	//   ....[29]....
        /*0e80*/ 	.word	0x0001a0d0


	//   ....[30]....
        /*0e84*/ 	.word	0x0001a130


	//   ....[31]....
        /*0e88*/ 	.word	0x0001a1e0


	//   ....[32]....
        /*0e8c*/ 	.word	0x0001a240


	//   ....[33]....
        /*0e90*/ 	.word	0x0001a2f0


	//   ....[34]....
        /*0e94*/ 	.word	0x0001a350


	//   ....[35]....
        /*0e98*/ 	.word	0x0001a400


	//   ....[36]....
        /*0e9c*/ 	.word	0x0001a4f0


	//   ....[37]....
        /*0ea0*/ 	.word	0x0001a5a0


	//   ....[38]....
        /*0ea4*/ 	.word	0x0001a600


	//   ....[39]....
        /*0ea8*/ 	.word	0x0001a6c0


	//   ....[40]....
        /*0eac*/ 	.word	0x0001a720


	//   ....[41]....
        /*0eb0*/ 	.word	0x0001a7e0


	//   ....[42]....
        /*0eb4*/ 	.word	0x0001a840


	//   ....[43]....
        /*0eb8*/ 	.word	0x0001a900


	//   ....[44]....
        /*0ebc*/ 	.word	0x0001a960


	//   ....[45]....
        /*0ec0*/ 	.word	0x0001aa20


	//   ....[46]....
        /*0ec4*/ 	.word	0x0001aa80


	//   ....[47]....
        /*0ec8*/ 	.word	0x0001ab40


	//   ....[48]....
        /*0ecc*/ 	.word	0x0001aba0


	//   ....[49]....
        /*0ed0*/ 	.word	0x0001ac60


	//   ....[50]....
        /*0ed4*/ 	.word	0x0001acc0


	//   ....[51]....
        /*0ed8*/ 	.word	0x0001ad70


	//   ....[52]....
        /*0edc*/ 	.word	0x0001ae60


	//   ....[53]....
        /*0ee0*/ 	.word	0x0001af10


	//   ....[54]....
        /*0ee4*/ 	.word	0x0001af80


	//   ....[55]....
        /*0ee8*/ 	.word	0x0001b030


	//   ....[56]....
        /*0eec*/ 	.word	0x0001b090


	//   ....[57]....
        /*0ef0*/ 	.word	0x0001b140


	//   ....[58]....
        /*0ef4*/ 	.word	0x0001b1a0


	//   ....[59]....
        /*0ef8*/ 	.word	0x0001b250


	//   ....[60]....
        /*0efc*/ 	.word	0x0001b2b0


	//   ....[61]....
        /*0f00*/ 	.word	0x0001b360


	//   ....[62]....
        /*0f04*/ 	.word	0x0001b3c0


	//   ....[63]....
        /*0f08*/ 	.word	0x0001b470


	//   ....[64]....
        /*0f0c*/ 	.word	0x0001b4d0


	//   ....[65]....
        /*0f10*/ 	.word	0x0001b580


	//   ....[66]....
        /*0f14*/ 	.word	0x0001b5e0


	//   ....[67]....
        /*0f18*/ 	.word	0x0001b680


	//   ....[68]....
        /*0f1c*/ 	.word	0x0001b710


	//   ....[69]....
        /*0f20*/ 	.word	0x0001b7b0


	//   ....[70]....
        /*0f24*/ 	.word	0x0001b930


	//   ....[71]....
        /*0f28*/ 	.word	0x0001b9a0


	//   ....[72]....
        /*0f2c*/ 	.word	0x0001ba10


	//   ....[73]....
        /*0f30*/ 	.word	0x0001ba80


	//   ....[74]....
        /*0f34*/ 	.word	0x0001baf0


	//   ....[75]....
        /*0f38*/ 	.word	0x0001bb70


	//   ....[76]....
        /*0f3c*/ 	.word	0x0001bbf0


	//   ....[77]....
        /*0f40*/ 	.word	0x0001bc80


	//   ....[78]....
        /*0f44*/ 	.word	0x0001bcf0


	//   ....[79]....
        /*0f48*/ 	.word	0x0001bd60


	//   ....[80]....
        /*0f4c*/ 	.word	0x0001bdd0


	//   ....[81]....
        /*0f50*/ 	.word	0x0001be50


	//   ....[82]....
        /*0f54*/ 	.word	0x0001bec0


	//   ....[83]....
        /*0f58*/ 	.word	0x0001bf60


	//   ....[84]....
        /*0f5c*/ 	.word	0x0001bfb0


	//   ....[85]....
        /*0f60*/ 	.word	0x0001c040


	//   ....[86]....
        /*0f64*/ 	.word	0x0001c170


	//----- nvinfo : EIATTR_REG_RECONFIG
	.align		4
.L_145:
        /*0f68*/ 	.byte	0x01, 0x54
	.zero		2


	//----- nvinfo : EIATTR_SYSCALL_OFFSETS
	.align		4
        /*0f6c*/ 	.byte	0x04, 0x46
        /*0f6e*/ 	.short	(.L_147 - .L_146)


	//   ....[0]....
.L_146:
        /*0f70*/ 	.word	0x00001ae0


	//   ....[1]....
        /*0f74*/ 	.word	0x00001c30


	//   ....[2]....
        /*0f78*/ 	.word	0x00006030


	//   ....[3]....
        /*0f7c*/ 	.word	0x000063b0


	//   ....[4]....
        /*0f80*/ 	.word	0x00011c80


	//   ....[5]....
        /*0f84*/ 	.word	0x00011dd0


	//   ....[6]....
        /*0f88*/ 	.word	0x00011ec0


	//   ....[7]....
        /*0f8c*/ 	.word	0x00012e60


	//----- nvinfo : EIATTR_MBARRIER_INSTR_OFFSETS
	.align		4
.L_147:
        /*0f90*/ 	.byte	0x04, 0x39
        /*0f92*/ 	.short	(.L_149 - .L_148)


	//   ....[0]....
.L_148:
        /*0f94*/ 	.word	0x00000270
        /*0f98*/ 	.word	0x000000ff
        /*0f9c*/ 	.word	0x00016800
        /*0fa0*/ 	.short	0x0100
        /*0fa2*/ 	.byte	0x08
	.zero		1


	//   ....[1]....
        /*0fa4*/ 	.word	0x00000280
        /*0fa8*/ 	.word	0x000000ff
        /*0fac*/ 	.word	0x00016820
        /*0fb0*/ 	.short	0x0100
        /*0fb2*/ 	.byte	0x08
	.zero		1


	//   ....[2]....
        /*0fb4*/ 	.word	0x00000370
        /*0fb8*/ 	.word	0x000000ff
        /*0fbc*/ 	.word	0x00016830
        /*0fc0*/ 	.short	0x0100
        /*0fc2*/ 	.byte	0x08
	.zero		1


	//   ....[3]....
        /*0fc4*/ 	.word	0x00000380
        /*0fc8*/ 	.word	0x000000ff
        /*0fcc*/ 	.word	0x00016840
        /*0fd0*/ 	.short	0x0100
        /*0fd2*/ 	.byte	0x08
	.zero		1


	//   ....[4]....
        /*0fd4*/ 	.word	0x00000390
        /*0fd8*/ 	.word	0x000000ff
        /*0fdc*/ 	.word	0x00016838
        /*0fe0*/ 	.short	0x0100
        /*0fe2*/ 	.byte	0x08
	.zero		1


	//   ....[5]....
        /*0fe4*/ 	.word	0x000003a0
        /*0fe8*/ 	.word	0x000000ff
        /*0fec*/ 	.word	0x00016848
        /*0ff0*/ 	.short	0x0100
        /*0ff2*/ 	.byte	0x08
	.zero		1


	//   ....[6]....
        /*0ff4*/ 	.word	0x000004d0
        /*0ff8*/ 	.word	0x000000ff
        /*0ffc*/ 	.word	0x00016850
        /*1000*/ 	.short	0x0100
        /*1002*/ 	.byte	0x08
	.zero		1


	//   ....[7]....
        /*1004*/ 	.word	0x000004e0
        /*1008*/ 	.word	0x000000ff
        /*100c*/ 	.word	0x00016860
        /*1010*/ 	.short	0x0100
        /*1012*/ 	.byte	0x08
	.zero		1


	//   ....[8]....
        /*1014*/ 	.word	0x000004f0
        /*1018*/ 	.word	0x000000ff
        /*101c*/ 	.word	0x00016858
        /*1020*/ 	.short	0x0100
        /*1022*/ 	.byte	0x08
	.zero		1


	//   ....[9]....
        /*1024*/ 	.word	0x00000500
        /*1028*/ 	.word	0x000000ff
        /*102c*/ 	.word	0x00016868
        /*1030*/ 	.short	0x0100
        /*1032*/ 	.byte	0x08
	.zero		1


	//   ....[10]....
        /*1034*/ 	.word	0x000005f0
        /*1038*/ 	.word	0x000000ff
        /*103c*/ 	.word	0x00016870
        /*1040*/ 	.short	0x0100
        /*1042*/ 	.byte	0x06
	.zero		1


	//   ....[11]....
        /*1044*/ 	.word	0x00000600
        /*1048*/ 	.word	0x000000ff
        /*104c*/ 	.word	0x00016880
        /*1050*/ 	.short	0x0100
        /*1052*/ 	.byte	0x06
	.zero		1


	//   ....[12]....
        /*1054*/ 	.word	0x00000610
        /*1058*/ 	.word	0x000000ff
        /*105c*/ 	.word	0x00016878
        /*1060*/ 	.short	0x0100
        /*1062*/ 	.byte	0x06
	.zero		1


	//   ....[13]....
        /*1064*/ 	.word	0x00000620
        /*1068*/ 	.word	0x000000ff
        /*106c*/ 	.word	0x00016888
        /*1070*/ 	.short	0x0100
        /*1072*/ 	.byte	0x06
	.zero		1


	//   ....[14]....
        /*1074*/ 	.word	0x00000750
        /*1078*/ 	.word	0x000000ff
        /*107c*/ 	.word	0x00016890
        /*1080*/ 	.short	0x0100
        /*1082*/ 	.byte	0x08
	.zero		1


	//   ....[15]....
        /*1084*/ 	.word	0x00000760
        /*1088*/ 	.word	0x000000ff
        /*108c*/ 	.word	0x000168a0
        /*1090*/ 	.short	0x0100
        /*1092*/ 	.byte	0x08
	.zero		1


	//   ....[16]....
        /*1094*/ 	.word	0x00000770
        /*1098*/ 	.word	0x000000ff
        /*109c*/ 	.word	0x00016898
        /*10a0*/ 	.short	0x0100
        /*10a2*/ 	.byte	0x08
	.zero		1


	//   ....[17]....
        /*10a4*/ 	.word	0x00000780
        /*10a8*/ 	.word	0x000000ff
        /*10ac*/ 	.word	0x000168a8
        /*10b0*/ 	.short	0x0100
        /*10b2*/ 	.byte	0x08
	.zero		1


	//   ....[18]....
        /*10b4*/ 	.word	0x000008b0
        /*10b8*/ 	.word	0x000000ff
        /*10bc*/ 	.word	0x000168b0
        /*10c0*/ 	.short	0x0100
        /*10c2*/ 	.byte	0x08
	.zero		1


	//   ....[19]....
        /*10c4*/ 	.word	0x000008c0
        /*10c8*/ 	.word	0x000000ff
        /*10cc*/ 	.word	0x000168c0
        /*10d0*/ 	.short	0x0100
        /*10d2*/ 	.byte	0x08
	.zero		1


	//   ....[20]....
        /*10d4*/ 	.word	0x000008d0
        /*10d8*/ 	.word	0x000000ff
        /*10dc*/ 	.word	0x000168b8
        /*10e0*/ 	.short	0x0100
        /*10e2*/ 	.byte	0x08
	.zero		1


	//   ....[21]....
        /*10e4*/ 	.word	0x000008e0
        /*10e8*/ 	.word	0x000000ff
        /*10ec*/ 	.word	0x000168c8
        /*10f0*/ 	.short	0x0100
        /*10f2*/ 	.byte	0x08
	.zero		1


	//   ....[22]....
        /*10f4*/ 	.word	0x00002d00
        /*10f8*/ 	.word	0x00000046
        /*10fc*/ 	.word	0x00016890
        /*1100*/ 	.short	0x010a
        /*1102*/ 	.byte	0x3f
	.zero		1


	//   ....[23]....
        /*1104*/ 	.word	0x00004030
        /*1108*/ 	.word	0x00000046
        /*110c*/ 	.word	0x00016890
        /*1110*/ 	.short	0x010a
        /*1112*/ 	.byte	0x3f
	.zero		1


	//   ....[24]....
        /*1114*/ 	.word	0x00005050
        /*1118*/ 	.word	0x00000046
        /*111c*/ 	.word	0x00016890
        /*1120*/ 	.short	0x010a
        /*1122*/ 	.byte	0x3f
	.zero		1


	//   ....[25]....
        /*1124*/ 	.word	0x000054e0
        /*1128*/ 	.word	0x00000004
        /*112c*/ 	.word	0x00000000
        /*1130*/ 	.short	0x0101
        /*1132*/ 	.byte	0x3f
	.zero		1


	//   ....[26]....
        /*1134*/ 	.word	0x00005520
        /*1138*/ 	.word	0x00000046
        /*113c*/ 	.word	0x000168b0
        /*1140*/ 	.short	0x010a
        /*1142*/ 	.byte	0x3f
	.zero		1


	//   ....[27]....
        /*1144*/ 	.word	0x00005930
        /*1148*/ 	.word	0x00000046
        /*114c*/ 	.word	0x00000000
        /*1150*/ 	.short	0x0101
        /*1152*/ 	.byte	0x3f
	.zero		1


	//   ....[28]....
        /*1154*/ 	.word	0x000060d0
        /*1158*/ 	.word	0x00000012
        /*115c*/ 	.word	0x00016800
        /*1160*/ 	.short	0x010a
        /*1162*/ 	.byte	0x3f
	.zero		1


	//   ....[29]....
        /*1164*/ 	.word	0x00006120
        /*1168*/ 	.word	0x00000012
        /*116c*/ 	.word	0x00016800
        /*1170*/ 	.short	0x010a
        /*1172*/ 	.byte	0x3f
	.zero		1


	//   ....[30]....
        /*1174*/ 	.word	0x000067d0
        /*1178*/ 	.word	0x00000012
        /*117c*/ 	.word	0x00016800
        /*1180*/ 	.short	0x010a
        /*1182*/ 	.byte	0x3f
	.zero		1


	//   ....[31]....
        /*1184*/ 	.word	0x000077f0
        /*1188*/ 	.word	0x00000012
        /*118c*/ 	.word	0x00016800
        /*1190*/ 	.short	0x010a
        /*1192*/ 	.byte	0x3f
	.zero		1


	//   ....[32]....
        /*1194*/ 	.word	0x000085a0
        /*1198*/ 	.word	0x00000003
        /*119c*/ 	.word	0x00016830
        /*11a0*/ 	.short	0x010a
        /*11a2*/ 	.byte	0x3f
	.zero		1


	//   ....[33]....
        /*11a4*/ 	.word	0x00008640
        /*11a8*/ 	.word	0x00000003
        /*11ac*/ 	.word	0x00016830
        /*11b0*/ 	.short	0x010a
        /*11b2*/ 	.byte	0x3f
	.zero		1


	//   ....[34]....
        /*11b4*/ 	.word	0x00009ba0
        /*11b8*/ 	.word	0x00000003
        /*11bc*/ 	.word	0x00000000
        /*11c0*/ 	.short	0x0101
        /*11c2*/ 	.byte	0x3f
	.zero		1


	//   ....[35]....
        /*11c4*/ 	.word	0x0000a790
        /*11c8*/ 	.word	0x00000009
        /*11cc*/ 	.word	0x00016830
        /*11d0*/ 	.short	0x010a
        /*11d2*/ 	.byte	0x3f
	.zero		1


	//   ....[36]....
        /*11d4*/ 	.word	0x0000a7e0
        /*11d8*/ 	.word	0x00000009
        /*11dc*/ 	.word	0x00016830
        /*11e0*/ 	.short	0x010a
        /*11e2*/ 	.byte	0x3f
	.zero		1


	//   ....[37]....
        /*11e4*/ 	.word	0x0000ab50
        /*11e8*/ 	.word	0x00000004
        /*11ec*/ 	.word	0x00016850
        /*11f0*/ 	.short	0x010a
        /*11f2*/ 	.byte	0x3f
	.zero		1


	//   ....[38]....
        /*11f4*/ 	.word	0x0000ab90
        /*11f8*/ 	.word	0x00000004
        /*11fc*/ 	.word	0x00016850
        /*1200*/ 	.short	0x010a
        /*1202*/ 	.byte	0x3f
	.zero		1


	//   ....[39]....
        /*1204*/ 	.word	0x0000b040
        /*1208*/ 	.word	0x00000000
        /*120c*/ 	.word	0x00000000
        /*1210*/ 	.short	0x0101
        /*1212*/ 	.byte	0x3f
	.zero		1


	//   ....[40]....
        /*1214*/ 	.word	0x0000c350
        /*1218*/ 	.word	0x0000000b
        /*121c*/ 	.word	0x00000000
        /*1220*/ 	.short	0x0101
        /*1222*/ 	.byte	0x3f
	.zero		1


	//   ....[41]....
        /*1224*/ 	.word	0x0000c6b0
        /*1228*/ 	.word	0x0000000c
        /*122c*/ 	.word	0x00016850
        /*1230*/ 	.short	0x010a
        /*1232*/ 	.byte	0x3f
	.zero		1


	//   ....[42]....
        /*1234*/ 	.word	0x0000c720
        /*1238*/ 	.word	0x0000000c
        /*123c*/ 	.word	0x00016850
        /*1240*/ 	.short	0x010a
        /*1242*/ 	.byte	0x3f
	.zero		1


	//   ....[43]....
        /*1244*/ 	.word	0x0000cd30
        /*1248*/ 	.word	0x00000000
        /*124c*/ 	.word	0x00000000
        /*1250*/ 	.short	0x0101
        /*1252*/ 	.byte	0x3f
	.zero		1


	//   ....[44]....
        /*1254*/ 	.word	0x0000de70
        /*1258*/ 	.word	0x00000003
        /*125c*/ 	.word	0x00000000
        /*1260*/ 	.short	0x0101
        /*1262*/ 	.byte	0x3f
	.zero		1


	//   ....[45]....
        /*1264*/ 	.word	0x0000e330
        /*1268*/ 	.word	0x00000008
        /*126c*/ 	.word	0x00000000
        /*1270*/ 	.short	0x0101
        /*1272*/ 	.byte	0x3f
	.zero		1


	//   ....[46]....
        /*1274*/ 	.word	0x00010c20
        /*1278*/ 	.word	0x00000010
        /*127c*/ 	.word	0x00016820
        /*1280*/ 	.short	0x010a
        /*1282*/ 	.byte	0x3f
	.zero		1


	//   ....[47]....
        /*1284*/ 	.word	0x00010ce0
        /*1288*/ 	.word	0x00000006
        /*128c*/ 	.word	0x000168a0
        /*1290*/ 	.short	0x010a
        /*1292*/ 	.byte	0x3f
	.zero		1


	//   ....[48]....
        /*1294*/ 	.word	0x00010f20
        /*1298*/ 	.word	0x00000006
        /*129c*/ 	.word	0x000168c0
        /*12a0*/ 	.short	0x010a
        /*12a2*/ 	.byte	0x3f
	.zero		1


	//   ....[49]....
        /*12a4*/ 	.word	0x000112b0
        /*12a8*/ 	.word	0x00000006
        /*12ac*/ 	.word	0x000168a0
        /*12b0*/ 	.short	0x010a
        /*12b2*/ 	.byte	0x3f
	.zero		1


	//   ....[50]....
        /*12b4*/ 	.word	0x000114d0
        /*12b8*/ 	.word	0x00000006
        /*12bc*/ 	.word	0x000168c0
        /*12c0*/ 	.short	0x010a
        /*12c2*/ 	.byte	0x3f
	.zero		1


	//   ....[51]....
        /*12c4*/ 	.word	0x00012380
        /*12c8*/ 	.word	0x00000003
        /*12cc*/ 	.word	0x00016840
        /*12d0*/ 	.short	0x010a
        /*12d2*/ 	.byte	0x3f
	.zero		1


	//   ....[52]....
        /*12d4*/ 	.word	0x00012b30
        /*12d8*/ 	.word	0x00000003
        /*12dc*/ 	.word	0x00016830
        /*12e0*/ 	.short	0x0107
        /*12e2*/ 	.byte	0x3f
	.zero		1


	//   ....[53]....
        /*12e4*/ 	.word	0x00012c00
        /*12e8*/ 	.word	0x00000003
        /*12ec*/ 	.word	0x00016830
        /*12f0*/ 	.short	0x0101
        /*12f2*/ 	.byte	0x3f
	.zero		1


	//   ....[54]....
        /*12f4*/ 	.word	0x00013a70
        /*12f8*/ 	.word	0x00000010
        /*12fc*/ 	.word	0x00016800
        /*1300*/ 	.short	0x0107
        /*1302*/ 	.byte	0x3f
	.zero		1


	//   ....[55]....
        /*1304*/ 	.word	0x00013b60
        /*1308*/ 	.word	0x00000010
        /*130c*/ 	.word	0x00016800
        /*1310*/ 	.short	0x0101
        /*1312*/ 	.byte	0x3f
	.zero		1


	//   ....[56]....
        /*1314*/ 	.word	0x00013b80
        /*1318*/ 	.word	0x00000010
        /*131c*/ 	.word	0x00016820
        /*1320*/ 	.short	0x010a
        /*1322*/ 	.byte	0x3f
	.zero		1


	//   ....[57]....
        /*1324*/ 	.word	0x00013f50
        /*1328*/ 	.word	0x00000005
        /*132c*/ 	.word	0x00016840
        /*1330*/ 	.short	0x010a
        /*1332*/ 	.byte	0x3f
	.zero		1


	//   ....[58]....
        /*1334*/ 	.word	0x00014480
        /*1338*/ 	.word	0x00000005
        /*133c*/ 	.word	0x00016830
        /*1340*/ 	.short	0x0107
        /*1342*/ 	.byte	0x3f
	.zero		1


	//   ....[59]....
        /*1344*/ 	.word	0x00014540
        /*1348*/ 	.word	0x00000005
        /*134c*/ 	.word	0x00016830
        /*1350*/ 	.short	0x0101
        /*1352*/ 	.byte	0x3f
	.zero		1


	//   ....[60]....
        /*1354*/ 	.word	0x000145a0
        /*1358*/ 	.word	0x00000005
        /*135c*/ 	.word	0x00016860
        /*1360*/ 	.short	0x010a
        /*1362*/ 	.byte	0x3f
	.zero		1


	//   ....[61]....
        /*1364*/ 	.word	0x00014a70
        /*1368*/ 	.word	0x00000005
        /*136c*/ 	.word	0x00016850
        /*1370*/ 	.short	0x0107
        /*1372*/ 	.byte	0x3f
	.zero		1


	//   ....[62]....
        /*1374*/ 	.word	0x00014bf0
        /*1378*/ 	.word	0x00000005
        /*137c*/ 	.word	0x00016850
        /*1380*/ 	.short	0x0101
        /*1382*/ 	.byte	0x3f
	.zero		1


	//   ....[63]....
        /*1384*/ 	.word	0x00014e10
        /*1388*/ 	.word	0x00000000
        /*138c*/ 	.word	0x00016860
        /*1390*/ 	.short	0x010a
        /*1392*/ 	.byte	0x3f
	.zero		1


	//   ....[64]....
        /*1394*/ 	.word	0x000152b0
        /*1398*/ 	.word	0x00000000
        /*139c*/ 	.word	0x00016850
        /*13a0*/ 	.short	0x0107
        /*13a2*/ 	.byte	0x3f
	.zero		1


	//   ....[65]....
        /*13a4*/ 	.word	0x00015380
        /*13a8*/ 	.word	0x00000000
        /*13ac*/ 	.word	0x00016850
        /*13b0*/ 	.short	0x0101
        /*13b2*/ 	.byte	0x3f
	.zero		1


	//   ....[66]....
        /*13b4*/ 	.word	0x000160c0
        /*13b8*/ 	.word	0x00000005
        /*13bc*/ 	.word	0x00016820
        /*13c0*/ 	.short	0x010a
        /*13c2*/ 	.byte	0x3f
	.zero		1


	//   ....[67]....
        /*13c4*/ 	.word	0x00016230
        /*13c8*/ 	.word	0x00000003
        /*13cc*/ 	.word	0x00016840
        /*13d0*/ 	.short	0x010a
        /*13d2*/ 	.byte	0x3f
	.zero		1


	//   ....[68]....
        /*13d4*/ 	.word	0x000162d0
        /*13d8*/ 	.word	0x00000005
        /*13dc*/ 	.word	0x00016840
        /*13e0*/ 	.short	0x010a
        /*13e2*/ 	.byte	0x3f
	.zero		1


	//   ....[69]....
        /*13e4*/ 	.word	0x00016310
        /*13e8*/ 	.word	0x00000003
        /*13ec*/ 	.word	0x00016860
        /*13f0*/ 	.short	0x010a
        /*13f2*/ 	.byte	0x3f
	.zero		1


	//   ....[70]....
        /*13f4*/ 	.word	0x00016350
        /*13f8*/ 	.word	0x00000005
        /*13fc*/ 	.word	0x00016860
        /*1400*/ 	.short	0x010a
        /*1402*/ 	.byte	0x3f
	.zero		1


	//   ....[71]....
        /*1404*/ 	.word	0x000163b0
        /*1408*/ 	.word	0x00000046
        /*140c*/ 	.word	0x00016890
        /*1410*/ 	.short	0x010a
        /*1412*/ 	.byte	0x3f
	.zero		1


	//   ....[72]....
        /*1414*/ 	.word	0x00016640
        /*1418*/ 	.word	0x00000046
        /*141c*/ 	.word	0x00016890
        /*1420*/ 	.short	0x010a
        /*1422*/ 	.byte	0x3f
	.zero		1


	//   ....[73]....
        /*1424*/ 	.word	0x000168f0
        /*1428*/ 	.word	0x00000046
        /*142c*/ 	.word	0x00016890
        /*1430*/ 	.short	0x010a
        /*1432*/ 	.byte	0x3f
	.zero		1


	//   ....[74]....
        /*1434*/ 	.word	0x00016ba0
        /*1438*/ 	.word	0x00000046
        /*143c*/ 	.word	0x000168b0
        /*1440*/ 	.short	0x010a
        /*1442*/ 	.byte	0x3f
	.zero		1


	//   ....[75]....
        /*1444*/ 	.word	0x00016eb0
        /*1448*/ 	.word	0x00000012
        /*144c*/ 	.word	0x00016800
        /*1450*/ 	.short	0x010a
        /*1452*/ 	.byte	0x3f
	.zero		1


	//   ....[76]....
        /*1454*/ 	.word	0x000170c0
        /*1458*/ 	.word	0x00000012
        /*145c*/ 	.word	0x00016800
        /*1460*/ 	.short	0x010a
        /*1462*/ 	.byte	0x3f
	.zero		1


	//   ....[77]....
        /*1464*/ 	.word	0x00017110
        /*1468*/ 	.word	0x00000003
        /*146c*/ 	.word	0x00016830
        /*1470*/ 	.short	0x010a
        /*1472*/ 	.byte	0x3f
	.zero		1


	//   ....[78]....
        /*1474*/ 	.word	0x00017160
        /*1478*/ 	.word	0x00000009
        /*147c*/ 	.word	0x00016830
        /*1480*/ 	.short	0x010a
        /*1482*/ 	.byte	0x3f
	.zero		1


	//   ....[79]....
        /*1484*/ 	.word	0x000171b0
        /*1488*/ 	.word	0x00000004
        /*148c*/ 	.word	0x00016850
        /*1490*/ 	.short	0x010a
        /*1492*/ 	.byte	0x3f
	.zero		1


	//   ....[80]....
        /*1494*/ 	.word	0x00017200
        /*1498*/ 	.word	0x0000000c
        /*149c*/ 	.word	0x00016850
        /*14a0*/ 	.short	0x010a
        /*14a2*/ 	.byte	0x3f
	.zero		1


	//   ....[81]....
        /*14a4*/ 	.word	0x00017db0
        /*14a8*/ 	.word	0x00000010
        /*14ac*/ 	.word	0x00016820
        /*14b0*/ 	.short	0x010a
        /*14b2*/ 	.byte	0x3f
	.zero		1


	//   ....[82]....
        /*14b4*/ 	.word	0x00017e00
        /*14b8*/ 	.word	0x00000006
        /*14bc*/ 	.word	0x000168a0
        /*14c0*/ 	.short	0x010a
        /*14c2*/ 	.byte	0x3f
	.zero		1


	//   ....[83]....
        /*14c4*/ 	.word	0x00017e50
        /*14c8*/ 	.word	0x00000006
        /*14cc*/ 	.word	0x000168c0
        /*14d0*/ 	.short	0x010a
        /*14d2*/ 	.byte	0x3f
	.zero		1


	//   ....[84]....
        /*14d4*/ 	.word	0x00017ea0
        /*14d8*/ 	.word	0x00000006
        /*14dc*/ 	.word	0x000168a0
        /*14e0*/ 	.short	0x010a
        /*14e2*/ 	.byte	0x3f
	.zero		1


	//   ....[85]....
        /*14e4*/ 	.word	0x00017ef0
        /*14e8*/ 	.word	0x00000006
        /*14ec*/ 	.word	0x000168c0
        /*14f0*/ 	.short	0x010a
        /*14f2*/ 	.byte	0x3f
	.zero		1


	//   ....[86]....
        /*14f4*/ 	.word	0x00018010
        /*14f8*/ 	.word	0x00000003
        /*14fc*/ 	.word	0x00016840
        /*1500*/ 	.short	0x010a
        /*1502*/ 	.byte	0x3f
	.zero		1


	//   ....[87]....
        /*1504*/ 	.word	0x00019ab0
        /*1508*/ 	.word	0x00000010
        /*150c*/ 	.word	0x00016820
        /*1510*/ 	.short	0x010a
        /*1512*/ 	.byte	0x3f
	.zero		1


	//   ....[88]....
        /*1514*/ 	.word	0x00019b00
        /*1518*/ 	.word	0x00000005
        /*151c*/ 	.word	0x00016840
        /*1520*/ 	.short	0x010a
        /*1522*/ 	.byte	0x3f
	.zero		1


	//   ....[89]....
        /*1524*/ 	.word	0x0001a440
        /*1528*/ 	.word	0x00000005
        /*152c*/ 	.word	0x00016860
        /*1530*/ 	.short	0x010a
        /*1532*/ 	.byte	0x3f
	.zero		1


	//   ....[90]....
        /*1534*/ 	.word	0x0001adb0
        /*1538*/ 	.word	0x00000000
        /*153c*/ 	.word	0x00016860
        /*1540*/ 	.short	0x010a
        /*1542*/ 	.byte	0x3f
	.zero		1


	//   ....[91]....
        /*1544*/ 	.word	0x0001c090
        /*1548*/ 	.word	0x00000005
        /*154c*/ 	.word	0x00016820
        /*1550*/ 	.short	0x010a
        /*1552*/ 	.byte	0x3f
	.zero		1


	//   ....[92]....
        /*1554*/ 	.word	0x0001c230
        /*1558*/ 	.word	0x00000003
        /*155c*/ 	.word	0x00016840
        /*1560*/ 	.short	0x010a
        /*1562*/ 	.byte	0x3f
	.zero		1


	//   ....[93]....
        /*1564*/ 	.word	0x0001c280
        /*1568*/ 	.word	0x00000005
        /*156c*/ 	.word	0x00016840
        /*1570*/ 	.short	0x010a
        /*1572*/ 	.byte	0x3f
	.zero		1


	//   ....[94]....
        /*1574*/ 	.word	0x0001c2d0
        /*1578*/ 	.word	0x00000003
        /*157c*/ 	.word	0x00016860
        /*1580*/ 	.short	0x010a
        /*1582*/ 	.byte	0x3f
	.zero		1


	//----- nvinfo : EIATTR_NUM_MBARRIERS
	.align		4
.L_149:
        /*1584*/ 	.byte	0x03, 0x38
        /*1586*/ 	.short	0x0016


	//----- nvinfo : EIATTR_EXIT_INSTR_OFFSETS
	.align		4
        /*1588*/ 	.byte	0x04, 0x1c
        /*158a*/ 	.short	(.L_151 - .L_150)


	//   ....[0]....
.L_150:
        /*158c*/ 	.word	0x000163a0


	//----- nvinfo : EIATTR_MAX_THREADS
	.align		4
.L_151:
        /*1590*/ 	.byte	0x04, 0x05
        /*1592*/ 	.short	(.L_153 - .L_152)
.L_152:
        /*1594*/ 	.word	0x00000200
        /*1598*/ 	.word	0x00000001
        /*159c*/ 	.word	0x00000001


	//----- nvinfo : EIATTR_CRS_STACK_SIZE
	.align		4
.L_153:
        /*15a0*/ 	.byte	0x04, 0x1e
        /*15a2*/ 	.short	(.L_155 - .L_154)
.L_154:
        /*15a4*/ 	.word	0x00000000


	//----- nvinfo : EIATTR_CBANK_PARAM_SIZE
	.align		4
.L_155:
        /*15a8*/ 	.byte	0x03, 0x19
        /*15aa*/ 	.short	0x0af0


	//----- nvinfo : EIATTR_PARAM_CBANK
	.align		4
        /*15ac*/ 	.byte	0x04, 0x0a
        /*15ae*/ 	.short	(.L_157 - .L_156)
	.align		4
.L_156:
        /*15b0*/ 	.word	index@(.nv.constant0._ZN7cutlass13device_kernelIN5flash11enable_sm90INS1_16FlashAttnFwdSm90INS1_25CollectiveMainloopFwdSm90ILi2EN4cute5tupleIJNS5_1CILi1EEES8_S8_EEENS6_IJNS7_ILi192EEENS7_ILi128EEENS7_ILi64EEEEEELi64ENS_6half_tEfNS_4arch4Sm90ELb0ELb0ELb0ELb1ELb1ELb1ELb0ELb1ELb1ELb1ELb1ELb0EEENS1_21CollectiveEpilogueFwdINS6_IJSA_SC_SB_EEES9_SE_SG_Li384ELb1ELb1ELb1ELb0EEENS1_36VarlenDynamicPersistentTileSchedulerILi192ELi128ELi384ELi128ELb1ELb1ELb1ELb0ELb1ELb1EEEEEEEEEvNT_6ParamsE)
        /*15b4*/ 	.short	0x0210
        /*15b6*/ 	.short	0x0af0


	//----- nvinfo : EIATTR_SW_WAR
	.align		4
.L_157:
        /*15b8*/ 	.byte	0x04, 0x36
        /*15ba*/ 	.short	(.L_159 - .L_158)
.L_158:
        /*15bc*/ 	.word	0x00000008
.L_159:


//--------------------- .nv.info._ZN7cutlass13device_kernelIN5flash11enable_sm90INS1_16FlashAttnFwdSm90INS1_25CollectiveMainloopFwdSm90ILi2EN4cute5tupleIJNS5_1CILi1EEES8_S8_EEENS6_IJNS7_ILi192EEENS7_ILi128EEENS7_ILi64EEEEEELi64ENS_6half_tEfNS_4arch4Sm90ELb0ELb1ELb0ELb0ELb1ELb0ELb0ELb1ELb1ELb1ELb1ELb0EEENS1_21CollectiveEpilogueFwdINS6_IJSA_SC_SB_EEES9_SE_SG_Li384ELb0ELb1ELb1ELb0EEENS1_19SingleTileSchedulerILb0ELb1ELb1ELi192EEEEEEEEEvNT_6ParamsE --------------------------
	.section	.nv.info._ZN7cutlass13device_kernelIN5flash11enable_sm90INS1_16FlashAttnFwdSm90INS1_25CollectiveMainloopFwdSm90ILi2EN4cute5tupleIJNS5_1CILi1EEES8_S8_EEENS6_IJNS7_ILi192EEENS7_ILi128EEENS7_ILi64EEEEEELi64ENS_6half_tEfNS_4arch4Sm90ELb0ELb1ELb0ELb0ELb1ELb0ELb0ELb1ELb1ELb1ELb1ELb0EEENS1_21CollectiveEpilogueFwdINS6_IJSA_SC_SB_EEES9_SE_SG_Li384ELb0ELb1ELb1ELb0EEENS1_19SingleTileSchedulerILb0ELb1ELb1ELi192EEEEEEEEEvNT_6ParamsE,"",@"SHT_CUDA_INFO"
	.sectionflags	@""
	.align	4


	//----- nvinfo : EIATTR_CUDA_API_VERSION
	.align		4
        /*0000*/ 	.byte	0x04, 0x37
        /*0002*/ 	.short	(.L_161 - .L_160)
.L_160:
        /*0004*/ 	.word	0x00000082


	//----- nvinfo : EIATTR_KPARAM_INFO
	.align		4
.L_161:
        /*0008*/ 	.byte	0x04, 0x17
        /*000a*/ 	.short	(.L_163 - .L_162)
.L_162:
        /*000c*/ 	.word	0x00000000
        /*0010*/ 	.short	0x0000
        /*0012*/ 	.short	0x0070
        /*0014*/ 	.byte	0x00, 0xf0, 0x01, 0x28


	//----- nvinfo : EIATTR_SPARSE_MMA_MASK
	.align		4
.L_163:
        /*0018*/ 	.byte	0x03, 0x50
        /*001a*/ 	.short	0x0000


	//----- nvinfo : EIATTR_MAXREG_COUNT
	.align		4
        /*001c*/ 	.byte	0x03, 0x1b
        /*001e*/ 	.short	0x0080


	//----- nvinfo : EIATTR_NUM_BARRIERS
	.align		4
        /*0020*/ 	.byte	0x02, 0x4c
        /*0022*/ 	.byte	0x10
	.zero		1


	//----- nvinfo : EIATTR_EXTERNS
	.align		4
        /*0024*/ 	.byte	0x04, 0x0f
        /*0026*/ 	.short	(.L_165 - .L_164)


	//   ....[0]....
	.align		4
.L_164:
        /*0028*/ 	.word	index@(__assertfail)


	//----- nvinfo : EIATTR_ANNOTATIONS
	.align		4
.L_165:
        /*002c*/ 	.byte	0x04, 0x55
        /*002e*/ 	.short	(.L_167 - .L_166)


	//   ....[0]....
.L_166:
        /*0030*/ 	.word	0x00000001
        /*0034*/ 	.byte	0xd0, 0xf0, 0x00, 0x00, 0x01, 0x00, 0x00, 0x00, 0x70, 0x09, 0x01, 0x00


	//----- nvinfo : EIATTR_MERCURY_ISA_VERSION
	.align		4
.L_167:
        /*0040*/ 	.byte	0x03, 0x5f
        /*0042*/ 	.short	0x0101


	//----- nvinfo : EIATTR_INT_WARP_WIDE_INSTR_OFFSETS
	.align		4
        /*0044*/ 	.byte	0x04, 0x31
        /*0046*/ 	.short	(.L_169 - .L_168)


	//   ....[0]....
.L_168:
        /*0048*/ 	.word	0x000000c0


	//   ....[1]....
        /*004c*/ 	.word	0x000000d0


	//   ....[2]....
        /*0050*/ 	.word	0x00000170


	//----- nvinfo : EIATTR_COOP_GROUP_MASK_REGIDS
	.align		4
.L_169:
        /*0054*/ 	.byte	0x04, 0x29
        /*0056*/ 	.short	(.L_171 - .L_170)


	//   ....[0]....
.L_170:
        /*0058*/ 	.word	0xffffffff


	//   ....[1]....
        /*005c*/ 	.word	0xffffffff


	//   ....[2]....
        /*0060*/ 	.word	0xffffffff


	//   ....[3]....
        /*0064*/ 	.word	0xffffffff


	//   ....[4]....
        /*0068*/ 	.word	0xffffffff


	//   ....[5]....
        /*006c*/ 	.word	0xffffffff


	//   ....[6]....
        /*0070*/ 	.word	0xffffffff


	//   ....[7]....
        /*0074*/ 	.word	0xffffffff


	//   ....[8]....
        /*0078*/ 	.word	0xffffffff


	//   ....[9]....
        /*007c*/ 	.word	0xffffffff


	//   ....[10]....
        /*0080*/ 	.word	0xffffffff


	//   ....[11]....
        /*0084*/ 	.word	0xffffffff


	//   ....[12]....
        /*0088*/ 	.word	0xffffffff


	//   ....[13]....
        /*008c*/ 	.word	0xffffffff


	//   ....[14]....
        /*0090*/ 	.word	0xffffffff


	//   ....[15]....
        /*0094*/ 	.word	0xffffffff


	//   ....[16]....
        /*0098*/ 	.word	0xffffffff


	//   ....[17]....
        /*009c*/ 	.word	0xffffffff


	//   ....[18]....
        /*00a0*/ 	.word	0xffffffff


	//   ....[19]....
        /*00a4*/ 	.word	0xffffffff


	//   ....[20]....
        /*00a8*/ 	.word	0xffffffff


	//   ....[21]....
        /*00ac*/ 	.word	0xffffffff


	//   ....[22]....
        /*00b0*/ 	.word	0xffffffff


	//   ....[23]....
        /*00b4*/ 	.word	0xffffffff


	//   ....[24]....
        /*00b8*/ 	.word	0xffffffff


	//   ....[25]....
        /*00bc*/ 	.word	0xffffffff


	//   ....[26]....
        /*00c0*/ 	.word	0xffffffff


	//   ....[27]....
        /*00c4*/ 	.word	0xffffffff


	//   ....[28]....
        /*00c8*/ 	.word	0xffffffff


	//   ....[29]....
        /*00cc*/ 	.word	0xffffffff


	//   ....[30]....
        /*00d0*/ 	.word	0xffffffff


	//   ....[31]....
        /*00d4*/ 	.word	0xffffffff


	//   ....[32]....
        /*00d8*/ 	.word	0xffffffff


	//   ....[33]....
        /*00dc*/ 	.word	0xffffffff


	//   ....[34]....
        /*00e0*/ 	.word	0xffffffff


	//   ....[35]....
        /*00e4*/ 	.word	0xffffffff


	//   ....[36]....
        /*00e8*/ 	.word	0xffffffff


	//   ....[37]....
        /*00ec*/ 	.word	0xffffffff


	//   ....[38]....
        /*00f0*/ 	.word	0xffffffff


	//   ....[39]....
        /*00f4*/ 	.word	0xffffffff


	//   ....[40]....
        /*00f8*/ 	.word	0xffffffff


	//   ....[41]....
        /*00fc*/ 	.word	0xffffffff


	//   ....[42]....
        /*0100*/ 	.word	0xffffffff


	//   ....[43]....
        /*0104*/ 	.word	0xffffffff


	//   ....[44]....
        /*0108*/ 	.word	0xffffffff


	//   ....[45]....
        /*010c*/ 	.word	0xffffffff


	//   ....[46]....
        /*0110*/ 	.word	0xffffffff


	//   ....[47]....
        /*0114*/ 	.word	0xffffffff


	//   ....[48]....
        /*0118*/ 	.word	0xffffffff


	//   ....[49]....
        /*011c*/ 	.word	0xffffffff


	//   ....[50]....
        /*0120*/ 	.word	0xffffffff


	//   ....[51]....
        /*0124*/ 	.word	0xffffffff


	//   ....[52]....
        /*0128*/ 	.word	0xffffffff


	//   ....[53]....
        /*012c*/ 	.word	0xffffffff


	//   ....[54]....
        /*0130*/ 	.word	0xffffffff


	//   ....[55]....
        /*0134*/ 	.word	0xffffffff


	//   ....[56]....
        /*0138*/ 	.word	0xffffffff


	//   ....[57]....
        /*013c*/ 	.word	0xffffffff


	//   ....[58]....
        /*0140*/ 	.word	0xffffffff


	//   ....[59]....
        /*0144*/ 	.word	0xffffffff


	//   ....[60]....
        /*0148*/ 	.word	0xffffffff


	//   ....[61]....
        /*014c*/ 	.word	0xffffffff


	//   ....[62]....
        /*0150*/ 	.word	0xffffffff


	//   ....[63]....
        /*0154*/ 	.word	0xffffffff


	//   ....[64]....
        /*0158*/ 	.word	0xffffffff


	//   ....[65]....
        /*015c*/ 	.word	0xffffffff


	//   ....[66]....
        /*0160*/ 	.word	0xffffffff


	//   ....[67]....
        /*0164*/ 	.word	0xffffffff


	//   ....[68]....
        /*0168*/ 	.word	0xffffffff


	//   ....[69]....
        /*016c*/ 	.word	0xffffffff


	//   ....[70]....
        /*0170*/ 	.word	0xffffffff


	//   ....[71]....
        /*0174*/ 	.word	0xffffffff


	//   ....[72]....
        /*0178*/ 	.word	0xffffffff


	//   ....[73]....
        /*017c*/ 	.word	0xffffffff


	//   ....[74]....
        /*0180*/ 	.word	0xffffffff


	//   ....[75]....
        /*0184*/ 	.word	0xffffffff


	//   ....[76]....
        /*0188*/ 	.word	0xffffffff


	//   ....[77]....
        /*018c*/ 	.word	0xffffffff


	//   ....[78]....
        /*0190*/ 	.word	0xffffffff


	//   ....[79]....
        /*0194*/ 	.word	0xffffffff


	//   ....[80]....
        /*0198*/ 	.word	0xffffffff


	//   ....[81]....
        /*019c*/ 	.word	0xffffffff


	//   ....[82]....
        /*01a0*/ 	.word	0xffffffff


	//   ....[83]....
        /*01a4*/ 	.word	0xffffffff


	//   ....[84]....
        /*01a8*/ 	.word	0xffffffff


	//   ....[85]....
        /*01ac*/ 	.word	0xffffffff


	//   ....[86]....
        /*01b0*/ 	.word	0xffffffff


	//   ....[87]....
        /*01b4*/ 	.word	0xffffffff


	//   ....[88]....
        /*01b8*/ 	.word	0xffffffff


	//   ....[89]....
        /*01bc*/ 	.word	0xffffffff


	//   ....[90]....
        /*01c0*/ 	.word	0xffffffff


	//   ....[91]....
        /*01c4*/ 	.word	0xffffffff


	//   ....[92]....
        /*01c8*/ 	.word	0xffffffff


	//   ....[93]....
        /*01cc*/ 	.word	0xffffffff


	//   ....[94]....
        /*01d0*/ 	.word	0xffffffff


	//   ....[95]....
        /*01d4*/ 	.word	0xffffffff


	//   ....[96]....
        /*01d8*/ 	.word	0xffffffff


	//   ....[97]....
        /*01dc*/ 	.word	0xffffffff


	//   ....[98]....
        /*01e0*/ 	.word	0xffffffff


	//   ....[99]....
        /*01e4*/ 	.word	0xffffffff


	//   ....[100]....
        /*01e8*/ 	.word	0xffffffff


	//   ....[101]....
        /*01ec*/ 	.word	0xffffffff


	//   ....[102]....
        /*01f0*/ 	.word	0xffffffff


	//   ....[103]....
        /*01f4*/ 	.word	0xffffffff


	//   ....[104]....
        /*01f8*/ 	.word	0xffffffff


	//   ....[105]....
        /*01fc*/ 	.word	0xffffffff


	//   ....[106]....
        /*0200*/ 	.word	0xffffffff


	//   ....[107]....
        /*0204*/ 	.word	0xffffffff


	//   ....[108]....
        /*0208*/ 	.word	0xffffffff


	//   ....[109]....
        /*020c*/ 	.word	0xffffffff


	//   ....[110]....
        /*0210*/ 	.word	0xffffffff


	//   ....[111]....
        /*0214*/ 	.word	0xffffffff


	//   ....[112]....
        /*0218*/ 	.word	0xffffffff


	//   ....[113]....
        /*021c*/ 	.word	0xffffffff


	//   ....[114]....
        /*0220*/ 	.word	0xffffffff


	//   ....[115]....
        /*0224*/ 	.word	0xffffffff


	//   ....[116]....
        /*0228*/ 	.word	0xffffffff


	//   ....[117]....
        /*022c*/ 	.word	0xffffffff


	//   ....[118]....
        /*0230*/ 	.word	0xffffffff


	//   ....[119]....
        /*0234*/ 	.word	0xffffffff


	//   ....[120]....
        /*0238*/ 	.word	0xffffffff


	//   ....[121]....
        /*023c*/ 	.word	0xffffffff


	//   ....[122]....
        /*0240*/ 	.word	0xffffffff


	//   ....[123]....
        /*0244*/ 	.word	0xffffffff


	//   ....[124]....
        /*0248*/ 	.word	0xffffffff


	//   ....[125]....
        /*024c*/ 	.word	0xffffffff


	//   ....[126]....
        /*0250*/ 	.word	0xffffffff


	//   ....[127]....
        /*0254*/ 	.word	0xffffffff


	//   ....[128]....
        /*0258*/ 	.word	0xffffffff


	//   ....[129]....
        /*025c*/ 	.word	0xffffffff


	//   ....[130]....
        /*0260*/ 	.word	0xffffffff


	//   ....[131]....
        /*0264*/ 	.word	0x0500000f


	//   ....[132]....
        /*0268*/ 	.word	0x0500000f


	//   ....[133]....
        /*026c*/ 	.word	0x0500000f


	//   ....[134]....
        /*0270*/ 	.word	0x0500000f


	//   ....[135]....
        /*0274*/ 	.word	0x0500000f


	//   ....[136]....
        /*0278*/ 	.word	0x0500000f


	//   ....[137]....
        /*027c*/ 	.word	0x0500000f


	//   ....[138]....
        /*0280*/ 	.word	0x0500000f


	//   ....[139]....
        /*0284*/ 	.word	0x0500000f


	//   ....[140]....
        /*0288*/ 	.word	0x0500000f


	//   ....[141]....
        /*028c*/ 	.word	0x0500000f


	//   ....[142]....
        /*0290*/ 	.word	0x0500000f


	//   ....[143]....
        /*0294*/ 	.word	0x0500000f


	//   ....[144]....
        /*0298*/ 	.word	0x0500000f


	//   ....[145]....
        /*029c*/ 	.word	0x0500000f


	//   ....[146]....
        /*02a0*/ 	.word	0x0500000f


	//   ....[147]....
        /*02a4*/ 	.word	0x0500000f


	//   ....[148]....
        /*02a8*/ 	.word	0x0500000f


	//   ....[149]....
        /*02ac*/ 	.word	0x0500000f


	//   ....[150]....
        /*02b0*/ 	.word	0x0500000f


	//   ....[151]....
        /*02b4*/ 	.word	0x0500000f


	//   ....[152]....
        /*02b8*/ 	.word	0x0500000f


	//   ....[153]....
        /*02bc*/ 	.word	0x0500000f


	//   ....[154]....
        /*02c0*/ 	.word	0x0500000f


	//   ....[155]....
        /*02c4*/ 	.word	0x0500000f


	//   ....[156]....
        /*02c8*/ 	.word	0x0500000f


	//   ....[157]....
        /*02cc*/ 	.word	0x0500000f


	//   ....[158]....
        /*02d0*/ 	.word	0x0500000f


	//   ....[159]....
        /*02d4*/ 	.word	0x0500000f


	//   ....[160]....
        /*02d8*/ 	.word	0x0500000f


	//   ....[161]....
        /*02dc*/ 	.word	0x0500000f


	//   ....[162]....
        /*02e0*/ 	.word	0x0500000f


	//   ....[163]....
        /*02e4*/ 	.word	0x0500000f


	//   ....[164]....
        /*02e8*/ 	.word	0x0500000f


	//   ....[165]....
        /*02ec*/ 	.word	0x0500000f


	//   ....[166]....
        /*02f0*/ 	.word	0x0500000f


	//   ....[167]....
        /*02f4*/ 	.word	0x0500000f


	//   ....[168]....
        /*02f8*/ 	.word	0x0500000f


	//   ....[169]....
        /*02fc*/ 	.word	0x0500000f


	//   ....[170]....
        /*0300*/ 	.word	0x0500000f


	//   ....[171]....
        /*0304*/ 	.word	0x0500000f


	//   ....[172]....
        /*0308*/ 	.word	0x0500000f


	//   ....[173]....
        /*030c*/ 	.word	0x0500000f


	//   ....[174]....
        /*0310*/ 	.word	0x0500000f


	//   ....[175]....
        /*0314*/ 	.word	0x0500000f


	//   ....[176]....
        /*0318*/ 	.word	0x0500000f


	//   ....[177]....
        /*031c*/ 	.word	0x0500000f


	//   ....[178]....
        /*0320*/ 	.word	0x0500000f


	//   ....[179]....
        /*0324*/ 	.word	0x0500000f


	//   ....[180]....
        /*0328*/ 	.word	0x0500000f


	//   ....[181]....
        /*032c*/ 	.word	0x0500000f


	//   ....[182]....
        /*0330*/ 	.word	0x0500000f


	//   ....[183]....
        /*0334*/ 	.word	0x0500000f


	//   ....[184]....
        /*0338*/ 	.word	0x0500000f


	//   ....[185]....
        /*033c*/ 	.word	0x0500000f


	//   ....[186]....
        /*0340*/ 	.word	0x0500000f


	//   ....[187]....
        /*0344*/ 	.word	0x0500000f


	//   ....[188]....
        /*0348*/ 	.word	0x0500000f


	//   ....[189]....
        /*034c*/ 	.word	0x0500000f


	//   ....[190]....
        /*0350*/ 	.word	0x0500000f


	//   ....[191]....
        /*0354*/ 	.word	0x0500000f


	//   ....[192]....
        /*0358*/ 	.word	0x0500000f


	//   ....[193]....
        /*035c*/ 	.word	0x0500000f


	//   ....[194]....
        /*0360*/ 	.word	0x0500000f


	//   ....[195]....
        /*0364*/ 	.word	0x0500000f


	//   ....[196]....
        /*0368*/ 	.word	0x0500000f


	//   ....[197]....
        /*036c*/ 	.word	0x0500000f


	//   ....[198]....
        /*0370*/ 	.word	0x0500000f


	//   ....[199]....
        /*0374*/ 	.word	0x0500000f


	//   ....[200]....
        /*0378*/ 	.word	0x0500000f


	//   ....[201]....
        /*037c*/ 	.word	0x0500000f


	//   ....[202]....
        /*0380*/ 	.word	0x0500000f


	//   ....[203]....
        /*0384*/ 	.word	0x0500000f


	//   ....[204]....
        /*0388*/ 	.word	0x0500000f


	//   ....[205]....
        /*038c*/ 	.word	0x0500000f


	//   ....[206]....
        /*0390*/ 	.word	0x0500000f


	//   ....[207]....
        /*0394*/ 	.word	0x0500000f


	//   ....[208]....
        /*0398*/ 	.word	0x0500000f


	//   ....[209]....
        /*039c*/ 	.word	0x0500000f


	//   ....[210]....
        /*03a0*/ 	.word	0x0500000f


	//   ....[211]....
        /*03a4*/ 	.word	0x0500000f


	//   ....[212]....
        /*03a8*/ 	.word	0x0500000f


	//   ....[213]....
        /*03ac*/ 	.word	0x0500000f


	//   ....[214]....
        /*03b0*/ 	.word	0x0500000f


	//   ....[215]....
        /*03b4*/ 	.word	0x0500000f


	//   ....[216]....
        /*03b8*/ 	.word	0x0500000f


	//   ....[217]....
        /*03bc*/ 	.word	0x0500000f


	//   ....[218]....
        /*03c0*/ 	.word	0x0500000f


	//   ....[219]....
        /*03c4*/ 	.word	0x0500000f


	//   ....[220]....
        /*03c8*/ 	.word	0x0500000f


	//----- nvinfo : EIATTR_COOP_GROUP_INSTR_OFFSETS
	.align		4
.L_171:
        /*03cc*/ 	.byte	0x04, 0x28
        /*03ce*/ 	.short	(.L_173 - .L_172)


	//   ....[0]....
.L_172:
        /*03d0*/ 	.word	0x00000080


	//   ....[1]....
        /*03d4*/ 	.word	0x00000090


	//   ....[2]....
        /*03d8*/ 	.word	0x000002d0


	//   ....[3]....
        /*03dc*/ 	.word	0x00000430


	//   ....[4]....
        /*03e0*/ 	.word	0x00000550


	//   ....[5]....
        /*03e4*/ 	.word	0x000006b0


	//   ....[6]....
        /*03e8*/ 	.word	0x00001420


	//   ....[7]....
        /*03ec*/ 	.word	0x00001c10


	//   ....[8]....
        /*03f0*/ 	.word	0x00001ea0


	//   ....[9]....
        /*03f4*/ 	.word	0x000031f0


	//   ....[10]....
        /*03f8*/ 	.word	0x00003300


	//   ....[11]....
        /*03fc*/ 	.word	0x00003b80


	//   ....[12]....
        /*0400*/ 	.word	0x00003be0


	//   ....[13]....
        /*0404*/ 	.word	0x00005210


	//   ....[14]....
        /*0408*/ 	.word	0x00005430


	//   ....[15]....
        /*040c*/ 	.word	0x00005fe0


	//   ....[16]....
        /*0410*/ 	.word	0x00006000


	//   ....[17]....
        /*0414*/ 	.word	0x000069c0


	//   ....[18]....
        /*0418*/ 	.word	0x00006a30


	//   ....[19]....
        /*041c*/ 	.word	0x00008640


	//   ....[20]....
        /*0420*/ 	.word	0x00008650


	//   ....[21]....
        /*0424*/ 	.word	0x00008690


	//   ....[22]....
        /*0428*/ 	.word	0x000086a0


	//   ....[23]....
        /*042c*/ 	.word	0x0000a030


	//   ....[24]....
        /*0430*/ 	.word	0x0000a250


	//   ....[25]....
        /*0434*/ 	.word	0x0000ae00


	//   ....[26]....
        /*0438*/ 	.word	0x0000ae20


	//   ....[27]....
        /*043c*/ 	.word	0x0000b7e0


	//   ....[28]....
        /*0440*/ 	.word	0x0000b840


	//   ....[29]....
        /*0444*/ 	.word	0x0000c740


	//   ....[30]....
        /*0448*/ 	.word	0x0000c760


	//   ....[31]....
        /*044c*/ 	.word	0x0000c820


	//   ....[32]....
        /*0450*/ 	.word	0x0000c830


	//   ....[33]....
        /*0454*/ 	.word	0x0000d570


	//   ....[34]....
        /*0458*/ 	.word	0x0000d5c0


	//   ....[35]....
        /*045c*/ 	.word	0x0000d600


	//   ....[36]....
        /*0460*/ 	.word	0x0000d630


	//   ....[37]....
        /*0464*/ 	.word	0x0000d660


	//   ....[38]....
        /*0468*/ 	.word	0x0000d680


	//   ....[39]....
        /*046c*/ 	.word	0x0000d9c0


	//   ....[40]....
        /*0470*/ 	.word	0x0000d9d0


	//   ....[41]....
        /*0474*/ 	.word	0x0000e0f0


	//   ....[42]....
        /*0478*/ 	.word	0x0000f640


	//   ....[43]....
        /*047c*/ 	.word	0x0000f660


	//   ....[44]....
        /*0480*/ 	.word	0x0000f670


	//   ....[45]....
        /*0484*/ 	.word	0x0000f680


	//   ....[46]....
        /*0488*/ 	.word	0x0000f690


	//   ....[47]....
        /*048c*/ 	.word	0x0000f6e0


	//   ....[48]....
        /*0490*/ 	.word	0x0000f710


	//   ....[49]....
        /*0494*/ 	.word	0x0000f740


	//   ....[50]....
        /*0498*/ 	.word	0x0000f760


	//   ....[51]....
        /*049c*/ 	.word	0x0000f7c0


	//   ....[52]....
        /*04a0*/ 	.word	0x0000f810


	//   ....[53]....
        /*04a4*/ 	.word	0x0000f840


	//   ....[54]....
        /*04a8*/ 	.word	0x0000f870


	//   ....[55]....
        /*04ac*/ 	.word	0x0000f8a0


	//   ....[56]....
        /*04b0*/ 	.word	0x0000f8d0


	//   ....[57]....
        /*04b4*/ 	.word	0x0000f8f0


	//   ....[58]....
        /*04b8*/ 	.word	0x000100c0


	//   ....[59]....
        /*04bc*/ 	.word	0x000100d0


	//   ....[60]....
        /*04c0*/ 	.word	0x000100e0


	//   ....[61]....
        /*04c4*/ 	.word	0x000100f0


	//   ....[62]....
        /*04c8*/ 	.word	0x00010100


	//   ....[63]....
        /*04cc*/ 	.word	0x000101c0


	//   ....[64]....
        /*04d0*/ 	.word	0x00010210


	//   ....[65]....
        /*04d4*/ 	.word	0x00010250


	//   ....[66]....
        /*04d8*/ 	.word	0x000102a0


	//   ....[67]....
        /*04dc*/ 	.word	0x000102d0


	//   ....[68]....
        /*04e0*/ 	.word	0x00010320


	//   ....[69]....
        /*04e4*/ 	.word	0x00010350


	//   ....[70]....
        /*04e8*/ 	.word	0x000103a0


	//   ....[71]....
        /*04ec*/ 	.word	0x000103c0


	//   ....[72]....
        /*04f0*/ 	.word	0x000103d0


	//   ....[73]....
        /*04f4*/ 	.word	0x00010400


	//   ....[74]....
        /*04f8*/ 	.word	0x000104a0


	//   ....[75]....
        /*04fc*/ 	.word	0x000104d0


	//   ....[76]....
        /*0500*/ 	.word	0x00010530


	//   ....[77]....
        /*0504*/ 	.word	0x00010550


	//   ....[78]....
        /*0508*/ 	.word	0x00010590


	//   ....[79]....
        /*050c*/ 	.word	0x000105b0


	//   ....[80]....
        /*0510*/ 	.word	0x000105d0


	//   ....[81]....
        /*0514*/ 	.word	0x00010650


	//   ....[82]....
        /*0518*/ 	.word	0x00010d70


	//   ....[83]....
        /*051c*/ 	.word	0x00010da0


	//   ....[84]....
        /*0520*/ 	.word	0x00010db0


	//   ....[85]....
        /*0524*/ 	.word	0x00010df0


	//   ....[86]....
        /*0528*/ 	.word	0x00010e00


	//   ....[87]....
        /*052c*/ 	.word	0x00010e40


	//   ....[88]....
        /*0530*/ 	.word	0x00010e50


	//   ....[89]....
        /*0534*/ 	.word	0x00010e90


	//   ....[90]....
        /*0538*/ 	.word	0x00010ea0


	//   ....[91]....
        /*053c*/ 	.word	0x00010ee0


	//   ....[92]....
        /*0540*/ 	.word	0x00010ef0


	//   ....[93]....
        /*0544*/ 	.word	0x00010f30


	//   ....[94]....
        /*0548*/ 	.word	0x00010f40


	//   ....[95]....
        /*054c*/ 	.word	0x00010f80


	//   ....[96]....
        /*0550*/ 	.word	0x00010f90


	//   ....[97]....
        /*0554*/ 	.word	0x00010fa0


	//   ....[98]....
        /*0558*/ 	.word	0x00011200


	//   ....[99]....
        /*055c*/ 	.word	0x00011230


	//   ....[100]....
        /*0560*/ 	.word	0x00011240


	//   ....[101]....
        /*0564*/ 	.word	0x00011250


	//   ....[102]....
        /*0568*/ 	.word	0x00011260


	//   ....[103]....
        /*056c*/ 	.word	0x00011270


	//   ....[104]....
        /*0570*/ 	.word	0x00011290


	//   ....[105]....
        /*0574*/ 	.word	0x000112e0


	//   ....[106]....
        /*0578*/ 	.word	0x00011300


	//   ....[107]....
        /*057c*/ 	.word	0x00011340


	//   ....[108]....
        /*0580*/ 	.word	0x00011360


	//   ....[109]....
        /*0584*/ 	.word	0x000113a0


	//   ....[110]....
        /*0588*/ 	.word	0x000113c0


	//   ....[111]....
        /*058c*/ 	.word	0x00011400


	//   ....[112]....
        /*0590*/ 	.word	0x00011420


	//   ....[113]....
        /*0594*/ 	.word	0x00011450


	//   ....[114]....
        /*0598*/ 	.word	0x00011960


	//   ....[115]....
        /*059c*/ 	.word	0x00011990


	//   ....[116]....
        /*05a0*/ 	.word	0x000119c0


	//   ....[117]....
        /*05a4*/ 	.word	0x000119e0


	//   ....[118]....
        /*05a8*/ 	.word	0x000119f0


	//   ....[119]....
        /*05ac*/ 	.word	0x00011a00


	//   ....[120]....
        /*05b0*/ 	.word	0x00011a20


	//   ....[121]....
        /*05b4*/ 	.word	0x00011a40


	//   ....[122]....
        /*05b8*/ 	.word	0x00011a60


	//   ....[123]....
        /*05bc*/ 	.word	0x00011a80


	//   ....[124]....
        /*05c0*/ 	.word	0x00011aa0


	//   ....[125]....
        /*05c4*/ 	.word	0x00011ac0


	//   ....[126]....
        /*05c8*/ 	.word	0x00011af0


	//   ....[127]....
        /*05cc*/ 	.word	0x00011b10


	//   ....[128]....
        /*05d0*/ 	.word	0x00011b50


	//   ....[129]....
        /*05d4*/ 	.word	0x00011ba0


	//   ....[130]....
        /*05d8*/ 	.word	0x00011eb0


	//   ....[131]....
        /*05dc*/ 	.word	0x000124d0


	//   ....[132]....
        /*05e0*/ 	.word	0x000125c0


	//   ....[133]....
        /*05e4*/ 	.word	0x00012660


	//   ....[134]....
        /*05e8*/ 	.word	0x000126f0


	//   ....[135]....
        /*05ec*/ 	.word	0x000127a0


	//   ....[136]....
        /*05f0*/ 	.word	0x00012800


	//   ....[137]....
        /*05f4*/ 	.word	0x000128a0


	//   ....[138]....
        /*05f8*/ 	.word	0x00012900


	//   ....[139]....
        /*05fc*/ 	.word	0x000129f0


	//   ....[140]....
        /*0600*/ 	.word	0x00012a60


	//   ....[141]....
        /*0604*/ 	.word	0x00012b00


	//   ....[142]....
        /*0608*/ 	.word	0x00012b60


	//   ....[143]....
        /*060c*/ 	.word	0x00012c30


	//   ....[144]....
        /*0610*/ 	.word	0x00012c90


	//   ....[145]....
        /*0614*/ 	.word	0x00012d40


	//   ....[146]....
        /*0618*/ 	.word	0x00012da0


	//   ....[147]....
        /*061c*/ 	.word	0x00012e60


	//   ....[148]....
        /*0620*/ 	.word	0x00012ef0


	//   ....[149]....
        /*0624*/ 	.word	0x00012f50


	//   ....[150]....
        /*0628*/ 	.word	0x00013010


	//   ....[151]....
        /*062c*/ 	.word	0x000130c0


	//   ....[152]....
        /*0630*/ 	.word	0x00013120


	//   ....[153]....
        /*0634*/ 	.word	0x00013200


	//   ....[154]....
        /*0638*/ 	.word	0x00013270


	//   ....[155]....
        /*063c*/ 	.word	0x00013330


	//   ....[156]....
        /*0640*/ 	.word	0x00013390


	//   ....[157]....
        /*0644*/ 	.word	0x00013470


	//   ....[158]....
        /*0648*/ 	.word	0x000134e0


	//   ....[159]....
        /*064c*/ 	.word	0x00013590


	//   ....[160]....
        /*0650*/ 	.word	0x000135f0


	//   ....[161]....
        /*0654*/ 	.word	0x000136d0


	//   ....[162]....
        /*0658*/ 	.word	0x00013740


	//   ....[163]....
        /*065c*/ 	.word	0x00013800


	//   ....[164]....
        /*0660*/ 	.word	0x00013870


	//   ....[165]....
        /*0664*/ 	.word	0x00013950


	//   ....[166]....
        /*0668*/ 	.word	0x000139c0


	//   ....[167]....
        /*066c*/ 	.word	0x00013a70


	//   ....[168]....
        /*0670*/ 	.word	0x00013ad0


	//   ....[169]....
        /*0674*/ 	.word	0x00013b90


	//   ....[170]....
        /*0678*/ 	.word	0x00013c10


	//   ....[171]....
        /*067c*/ 	.word	0x00013cc0


	//   ....[172]....
        /*0680*/ 	.word	0x00013e00


	//   ....[173]....
        /*0684*/ 	.word	0x00013ea0


	//   ....[174]....
        /*0688*/ 	.word	0x00013f40


	//   ....[175]....
        /*068c*/ 	.word	0x00013fd0


	//   ....[176]....
        /*0690*/ 	.word	0x00014070


	//   ....[177]....
        /*0694*/ 	.word	0x00014100


	//   ....[178]....
        /*0698*/ 	.word	0x000141a0


	//   ....[179]....
        /*069c*/ 	.word	0x00014230


	//   ....[180]....
        /*06a0*/ 	.word	0x000142d0


	//   ....[181]....
        /*06a4*/ 	.word	0x00014360


	//   ....[182]....
        /*06a8*/ 	.word	0x00014400


	//   ....[183]....
        /*06ac*/ 	.word	0x00014490


	//   ....[184]....
        /*06b0*/ 	.word	0x00014530


	//   ....[185]....
        /*06b4*/ 	.word	0x000145c0


	//   ....[186]....
        /*06b8*/ 	.word	0x00014660


	//   ....[187]....
        /*06bc*/ 	.word	0x000146f0


	//   ....[188]....
        /*06c0*/ 	.word	0x000147d0


	//   ....[189]....
        /*06c4*/ 	.word	0x00014880


	//   ....[190]....
        /*06c8*/ 	.word	0x000148e0


	//   ....[191]....
        /*06cc*/ 	.word	0x00014990


	//   ....[192]....
        /*06d0*/ 	.word	0x00014a20


	//   ....[193]....
        /*06d4*/ 	.word	0x00014ac0


	//   ....[194]....
        /*06d8*/ 	.word	0x00014b40


	//   ....[195]....
        /*06dc*/ 	.word	0x00014be0


	//   ....[196]....
        /*06e0*/ 	.word	0x00014c70


	//   ....[197]....
        /*06e4*/ 	.word	0x00014d10


	//   ....[198]....
        /*06e8*/ 	.word	0x00014d90


	//   ....[199]....
        /*06ec*/ 	.word	0x00014e30


	//   ....[200]....
        /*06f0*/ 	.word	0x00014ec0


	//   ....[201]....
        /*06f4*/ 	.word	0x00014f60


	//   ....[202]....
        /*06f8*/ 	.word	0x00014fe0


	//   ....[203]....
        /*06fc*/ 	.word	0x00015070


	//   ....[204]....
        /*0700*/ 	.word	0x00015150


	//   ....[205]....
        /*0704*/ 	.word	0x00015210


	//   ....[206]....
        /*0708*/ 	.word	0x00015270


	//   ....[207]....
        /*070c*/ 	.word	0x00015320


	//   ....[208]....
        /*0710*/ 	.word	0x00015380


	//   ....[209]....
        /*0714*/ 	.word	0x00015440


	//   ....[210]....
        /*0718*/ 	.word	0x000154a0


	//   ....[211]....
        /*071c*/ 	.word	0x00015560


	//   ....[212]....
        /*0720*/ 	.word	0x000155c0


	//   ....[213]....
        /*0724*/ 	.word	0x00015680


	//   ....[214]....
        /*0728*/ 	.word	0x000156e0


	//   ....[215]....
        /*072c*/ 	.word	0x000157a0


	//   ....[216]....
        /*0730*/ 	.word	0x00015800


	//   ....[217]....
        /*0734*/ 	.word	0x000158c0


	//   ....[218]....
        /*0738*/ 	.word	0x00015920


	//   ....[219]....
        /*073c*/ 	.word	0x000159d0


	//   ....[220]....
        /*0740*/ 	.word	0x00015ae0


	//----- nvinfo : EIATTR_REG_RECONFIG
	.align		4
.L_173:
        /*0744*/ 	.byte	0x01, 0x54
	.zero		2


	//----- nvinfo : EIATTR_SYSCALL_OFFSETS
	.align		4
        /*0748*/ 	.byte	0x04, 0x46
        /*074a*/ 	.short	(.L_175 - .L_174)


	//   ....[0]....
.L_174:
        /*074c*/ 	.word	0x000015e0


	//   ....[1]....
        /*0750*/ 	.word	0x0000ecb0


	//   ....[2]....
        /*0754*/ 	.word	0x0000edf0


	//   ....[3]....
        /*0758*/ 	.word	0x0000eee0


	//   ....[4]....
        /*075c*/ 	.word	0x0000fc40


	//----- nvinfo : EIATTR_MBARRIER_INSTR_OFFSETS
	.align		4
.L_175:
        /*0760*/ 	.byte	0x04, 0x39
        /*0762*/ 	.short	(.L_177 - .L_176)


	//   ....[0]....
.L_176:
        /*0764*/ 	.word	0x00000180
        /*0768*/ 	.word	0x000000ff
        /*076c*/ 	.word	0x00016800
        /*0770*/ 	.short	0x0100
        /*0772*/ 	.byte	0x08
	.zero		1


	//   ....[1]....
        /*0774*/ 	.word	0x00000190
        /*0778*/ 	.word	0x000000ff
        /*077c*/ 	.word	0x00016820
        /*0780*/ 	.short	0x0100
        /*0782*/ 	.byte	0x08
	.zero		1


	//   ....[2]....
        /*0784*/ 	.word	0x00000280
        /*0788*/ 	.word	0x000000ff
        /*078c*/ 	.word	0x00016830
        /*0790*/ 	.short	0x0100
        /*0792*/ 	.byte	0x08
	.zero		1


	//   ....[3]....
        /*0794*/ 	.word	0x00000290
        /*0798*/ 	.word	0x000000ff
        /*079c*/ 	.word	0x00016840
        /*07a0*/ 	.short	0x0100
        /*07a2*/ 	.byte	0x08
	.zero		1


	//   ....[4]....
        /*07a4*/ 	.word	0x000002a0
        /*07a8*/ 	.word	0x000000ff
        /*07ac*/ 	.word	0x00016838
        /*07b0*/ 	.short	0x0100
        /*07b2*/ 	.byte	0x08
	.zero		1


	//   ....[5]....
        /*07b4*/ 	.word	0x000002b0
        /*07b8*/ 	.word	0x000000ff
        /*07bc*/ 	.word	0x00016848
        /*07c0*/ 	.short	0x0100
        /*07c2*/ 	.byte	0x08
	.zero		1


	//   ....[6]....
        /*07c4*/ 	.word	0x000003e0
        /*07c8*/ 	.word	0x000000ff
        /*07cc*/ 	.word	0x00016850
        /*07d0*/ 	.short	0x0100
        /*07d2*/ 	.byte	0x08
	.zero		1


	//   ....[7]....
        /*07d4*/ 	.word	0x000003f0
        /*07d8*/ 	.word	0x000000ff
        /*07dc*/ 	.word	0x00016860
        /*07e0*/ 	.short	0x0100
        /*07e2*/ 	.byte	0x08
	.zero		1


	//   ....[8]....
        /*07e4*/ 	.word	0x00000400
        /*07e8*/ 	.word	0x000000ff
        /*07ec*/ 	.word	0x00016858
        /*07f0*/ 	.short	0x0100
        /*07f2*/ 	.byte	0x08
	.zero		1


	//   ....[9]....
        /*07f4*/ 	.word	0x00000410
        /*07f8*/ 	.word	0x000000ff
        /*07fc*/ 	.word	0x00016868
        /*0800*/ 	.short	0x0100
        /*0802*/ 	.byte	0x08
	.zero		1


	//   ....[10]....
        /*0804*/ 	.word	0x00000500
        /*0808*/ 	.word	0x000000ff
        /*080c*/ 	.word	0x00016870
        /*0810*/ 	.short	0x0100
        /*0812*/ 	.byte	0x06
	.zero		1


	//   ....[11]....
        /*0814*/ 	.word	0x00000510
        /*0818*/ 	.word	0x000000ff
        /*081c*/ 	.word	0x00016880
        /*0820*/ 	.short	0x0100
        /*0822*/ 	.byte	0x06
	.zero		1


	//   ....[12]....
        /*0824*/ 	.word	0x00000520
        /*0828*/ 	.word	0x000000ff
        /*082c*/ 	.word	0x00016878
        /*0830*/ 	.short	0x0100
        /*0832*/ 	.byte	0x06
	.zero		1


	//   ....[13]....
        /*0834*/ 	.word	0x00000530
        /*0838*/ 	.word	0x000000ff
        /*083c*/ 	.word	0x00016888
        /*0840*/ 	.short	0x0100
        /*0842*/ 	.byte	0x06
	.zero		1


	//   ....[14]....
        /*0844*/ 	.word	0x00000660
        /*0848*/ 	.word	0x000000ff
        /*084c*/ 	.word	0x00016890
        /*0850*/ 	.short	0x0100
        /*0852*/ 	.byte	0x08
	.zero		1


	//   ....[15]....
        /*0854*/ 	.word	0x00000670
        /*0858*/ 	.word	0x000000ff
        /*085c*/ 	.word	0x000168a0
        /*0860*/ 	.short	0x0100
        /*0862*/ 	.byte	0x08
	.zero		1


	//   ....[16]....
        /*0864*/ 	.word	0x00000680
        /*0868*/ 	.word	0x000000ff
        /*086c*/ 	.word	0x00016898
        /*0870*/ 	.short	0x0100
        /*0872*/ 	.byte	0x08
	.zero		1


	//   ....[17]....
        /*0874*/ 	.word	0x00000690
        /*0878*/ 	.word	0x000000ff
        /*087c*/ 	.word	0x000168a8
        /*0880*/ 	.short	0x0100
        /*0882*/ 	.byte	0x08
	.zero		1


	//   ....[18]....
        /*0884*/ 	.word	0x000007d0
        /*0888*/ 	.word	0x000000ff
        /*088c*/ 	.word	0x000168b0
        /*0890*/ 	.short	0x0100
        /*0892*/ 	.byte	0x08
	.zero		1


	//   ....[19]....
        /*0894*/ 	.word	0x000007e0
        /*0898*/ 	.word	0x000000ff
        /*089c*/ 	.word	0x000168c0
        /*08a0*/ 	.short	0x0100
        /*08a2*/ 	.byte	0x08
	.zero		1


	//   ....[20]....
        /*08a4*/ 	.word	0x000007f0
        /*08a8*/ 	.word	0x000000ff
        /*08ac*/ 	.word	0x000168b8
        /*08b0*/ 	.short	0x0100
        /*08b2*/ 	.byte	0x08
	.zero		1


	//   ....[21]....
        /*08b4*/ 	.word	0x00000800
        /*08b8*/ 	.word	0x000000ff
        /*08bc*/ 	.word	0x000168c8
        /*08c0*/ 	.short	0x0100
        /*08c2*/ 	.byte	0x08
	.zero		1


	//   ....[22]....
        /*08c4*/ 	.word	0x00001600
        /*08c8*/ 	.word	0x000000ff
        /*08cc*/ 	.word	0x00016800
        /*08d0*/ 	.short	0x010a
        /*08d2*/ 	.byte	0x2b
	.zero		1


	//   ....[23]....
        /*08d4*/ 	.word	0x00001670
        /*08d8*/ 	.word	0x000000ff
        /*08dc*/ 	.word	0x00016830
        /*08e0*/ 	.short	0x010a
        /*08e2*/ 	.byte	0x2b
	.zero		1


	//   ....[24]....
        /*08e4*/ 	.word	0x000016d0
        /*08e8*/ 	.word	0x000000ff
        /*08ec*/ 	.word	0x00016830
        /*08f0*/ 	.short	0x010a
        /*08f2*/ 	.byte	0x2b
	.zero		1


	//   ....[25]....
        /*08f4*/ 	.word	0x00001c30
        /*08f8*/ 	.word	0x000000ff
        /*08fc*/ 	.word	0x00000000
        /*0900*/ 	.short	0x0101
        /*0902*/ 	.byte	0x04
	.zero		1


	//   ....[26]....
        /*0904*/ 	.word	0x00004b20
        /*0908*/ 	.word	0x000000ff
        /*090c*/ 	.word	0x00016830
        /*0910*/ 	.short	0x010a
        /*0912*/ 	.byte	0x07
	.zero		1


	//   ....[27]....
        /*0914*/ 	.word	0x00004b60
        /*0918*/ 	.word	0x000000ff
        /*091c*/ 	.word	0x00016830
        /*0920*/ 	.short	0x010a
        /*0922*/ 	.byte	0x07
	.zero		1


	//   ....[28]....
        /*0924*/ 	.word	0x00004d90
        /*0928*/ 	.word	0x000000ff
        /*092c*/ 	.word	0x00016850
        /*0930*/ 	.short	0x010a
        /*0932*/ 	.byte	0x0a
	.zero		1


	//   ....[29]....
        /*0934*/ 	.word	0x00004dd0
        /*0938*/ 	.word	0x000000ff
        /*093c*/ 	.word	0x00016850
        /*0940*/ 	.short	0x010a
        /*0942*/ 	.byte	0x0a
	.zero		1


	//   ....[30]....
        /*0944*/ 	.word	0x000051e0
        /*0948*/ 	.word	0x000000ff
        /*094c*/ 	.word	0x00000000
        /*0950*/ 	.short	0x0101
        /*0952*/ 	.byte	0x0a
	.zero		1


	//   ....[31]....
        /*0954*/ 	.word	0x000074a0
        /*0958*/ 	.word	0x000000ff
        /*095c*/ 	.word	0x00000000
        /*0960*/ 	.short	0x0101
        /*0962*/ 	.byte	0x0a
	.zero		1


	//   ....[32]....
        /*0964*/ 	.word	0x00007c10
        /*0968*/ 	.word	0x000000ff
        /*096c*/ 	.word	0x00016830
        /*0970*/ 	.short	0x010a
        /*0972*/ 	.byte	0x07
	.zero		1


	//   ....[33]....
        /*0974*/ 	.word	0x00007c50
        /*0978*/ 	.word	0x000000ff
        /*097c*/ 	.word	0x00016830
        /*0980*/ 	.short	0x010a
        /*0982*/ 	.byte	0x07
	.zero		1


	//   ....[34]....
        /*0984*/ 	.word	0x00007e80
        /*0988*/ 	.word	0x000000ff
        /*098c*/ 	.word	0x00016850
        /*0990*/ 	.short	0x010a
        /*0992*/ 	.byte	0x0a
	.zero		1


	//   ....[35]....
        /*0994*/ 	.word	0x00007ec0
        /*0998*/ 	.word	0x000000ff
        /*099c*/ 	.word	0x00016850
        /*09a0*/ 	.short	0x010a
        /*09a2*/ 	.byte	0x0a
	.zero		1


	//   ....[36]....
        /*09a4*/ 	.word	0x000082d0
        /*09a8*/ 	.word	0x000000ff
        /*09ac*/ 	.word	0x00000000
        /*09b0*/ 	.short	0x0101
        /*09b2*/ 	.byte	0x0a
	.zero		1


	//   ....[37]....
        /*09b4*/ 	.word	0x00009480
        /*09b8*/ 	.word	0x000000ff
        /*09bc*/ 	.word	0x00000000
        /*09c0*/ 	.short	0x0101
        /*09c2*/ 	.byte	0x0a
	.zero		1


	//   ....[38]....
        /*09c4*/ 	.word	0x000099c0
        /*09c8*/ 	.word	0x000000ff
        /*09cc*/ 	.word	0x00016830
        /*09d0*/ 	.short	0x010a
        /*09d2*/ 	.byte	0x0a
	.zero		1


	//   ....[39]....
        /*09d4*/ 	.word	0x00009a00
        /*09d8*/ 	.word	0x000000ff
        /*09dc*/ 	.word	0x00016830
        /*09e0*/ 	.short	0x010a
        /*09e2*/ 	.byte	0x0a
	.zero		1


	//   ....[40]....
        /*09e4*/ 	.word	0x00009bf0
        /*09e8*/ 	.word	0x000000ff
        /*09ec*/ 	.word	0x00016850
        /*09f0*/ 	.short	0x010a
        /*09f2*/ 	.byte	0x0a
	.zero		1


	//   ....[41]....
        /*09f4*/ 	.word	0x00009c30
        /*09f8*/ 	.word	0x000000ff
        /*09fc*/ 	.word	0x00016850
        /*0a00*/ 	.short	0x010a
        /*0a02*/ 	.byte	0x0a
	.zero		1


	//   ....[42]....
        /*0a04*/ 	.word	0x0000a000
        /*0a08*/ 	.word	0x000000ff
        /*0a0c*/ 	.word	0x00000000
        /*0a10*/ 	.short	0x0101
        /*0a12*/ 	.byte	0x0a
	.zero		1


	//   ....[43]....
        /*0a14*/ 	.word	0x0000c2c0
        /*0a18*/ 	.word	0x000000ff
        /*0a1c*/ 	.word	0x00000000
        /*0a20*/ 	.short	0x0101
        /*0a22*/ 	.byte	0x0a
	.zero		1


	//   ....[44]....
        /*0a24*/ 	.word	0x0000c6c0
        /*0a28*/ 	.word	0x000000ff
        /*0a2c*/ 	.word	0x00016850
        /*0a30*/ 	.short	0x010a
        /*0a32*/ 	.byte	0x08
	.zero		1


	//   ....[45]....
        /*0a34*/ 	.word	0x0000c700
        /*0a38*/ 	.word	0x000000ff
        /*0a3c*/ 	.word	0x00016850
        /*0a40*/ 	.short	0x010a
        /*0a42*/ 	.byte	0x08
	.zero		1


	//   ....[46]....
        /*0a44*/ 	.word	0x0000cc50
        /*0a48*/ 	.word	0x000000ff
        /*0a4c*/ 	.word	0x00000000
        /*0a50*/ 	.short	0x0101
        /*0a52*/ 	.byte	0x04
	.zero		1


	//   ....[47]....
        /*0a54*/ 	.word	0x0000d640
        /*0a58*/ 	.word	0x000000ff
        /*0a5c*/ 	.word	0x00000000
        /*0a60*/ 	.short	0x0101
        /*0a62*/ 	.byte	0x04
	.zero		1


	//   ....[48]....
        /*0a64*/ 	.word	0x0000f340
        /*0a68*/ 	.word	0x000000ff
        /*0a6c*/ 	.word	0x00016840
        /*0a70*/ 	.short	0x010a
        /*0a72*/ 	.byte	0x30
	.zero		1


	//   ....[49]....
        /*0a74*/ 	.word	0x0000f9f0
        /*0a78*/ 	.word	0x000000ff
        /*0a7c*/ 	.word	0x00016830
        /*0a80*/ 	.short	0x0107
        /*0a82*/ 	.byte	0x30
	.zero		1


	//   ....[50]....
        /*0a84*/ 	.word	0x0000fa80
        /*0a88*/ 	.word	0x000000ff
        /*0a8c*/ 	.word	0x00016830
        /*0a90*/ 	.short	0x0101
        /*0a92*/ 	.byte	0x30
	.zero		1


	//   ....[51]....
        /*0a94*/ 	.word	0x00010740
        /*0a98*/ 	.word	0x000000ff
        /*0a9c*/ 	.word	0x00016800
        /*0aa0*/ 	.short	0x0107
        /*0aa2*/ 	.byte	0x30
	.zero		1


	//   ....[52]....
        /*0aa4*/ 	.word	0x00010780
        /*0aa8*/ 	.word	0x000000ff
        /*0aac*/ 	.word	0x00016800
        /*0ab0*/ 	.short	0x0101
        /*0ab2*/ 	.byte	0x30
	.zero		1


	//   ....[53]....
        /*0ab4*/ 	.word	0x000107b0
        /*0ab8*/ 	.word	0x000000ff
        /*0abc*/ 	.word	0x00016820
        /*0ac0*/ 	.short	0x010a
        /*0ac2*/ 	.byte	0x30
	.zero		1


	//   ....[54]....
        /*0ac4*/ 	.word	0x00010b80
        /*0ac8*/ 	.word	0x00000007
        /*0acc*/ 	.word	0x00016840
        /*0ad0*/ 	.short	0x010a
        /*0ad2*/ 	.byte	0x3f
	.zero		1


	//   ....[55]....
        /*0ad4*/ 	.word	0x00011060
        /*0ad8*/ 	.word	0x00000007
        /*0adc*/ 	.word	0x00016830
        /*0ae0*/ 	.short	0x0107
        /*0ae2*/ 	.byte	0x3f
	.zero		1


	//   ....[56]....
        /*0ae4*/ 	.word	0x00011130
        /*0ae8*/ 	.word	0x00000007
        /*0aec*/ 	.word	0x00016830
        /*0af0*/ 	.short	0x0101
        /*0af2*/ 	.byte	0x3f
	.zero		1


	//   ....[57]....
        /*0af4*/ 	.word	0x00011190
        /*0af8*/ 	.word	0x00000007
        /*0afc*/ 	.word	0x00016860
        /*0b00*/ 	.short	0x010a
        /*0b02*/ 	.byte	0x3f
	.zero		1


	//   ....[58]....
        /*0b04*/ 	.word	0x00011580
        /*0b08*/ 	.word	0x00000007
        /*0b0c*/ 	.word	0x00016850
        /*0b10*/ 	.short	0x0107
        /*0b12*/ 	.byte	0x3f
	.zero		1


	//   ....[59]....
        /*0b14*/ 	.word	0x000116f0
        /*0b18*/ 	.word	0x00000007
        /*0b1c*/ 	.word	0x00016850
        /*0b20*/ 	.short	0x0101
        /*0b22*/ 	.byte	0x3f
	.zero		1


	//   ....[60]....
        /*0b24*/ 	.word	0x000118b0
        /*0b28*/ 	.word	0x00000000
        /*0b2c*/ 	.word	0x00016860
        /*0b30*/ 	.short	0x010a
        /*0b32*/ 	.byte	0x3f
	.zero		1


	//   ....[61]....
        /*0b34*/ 	.word	0x00011cd0
        /*0b38*/ 	.word	0x00000000
        /*0b3c*/ 	.word	0x00016850
        /*0b40*/ 	.short	0x0107
        /*0b42*/ 	.byte	0x3f
	.zero		1


	//   ....[62]....
        /*0b44*/ 	.word	0x00011db0
        /*0b48*/ 	.word	0x00000000
        /*0b4c*/ 	.word	0x00016850
        /*0b50*/ 	.short	0x0101
        /*0b52*/ 	.byte	0x3f
	.zero		1


	//   ....[63]....
        /*0b54*/ 	.word	0x00011e40
        /*0b58*/ 	.word	0x00000007
        /*0b5c*/ 	.word	0x00016820
        /*0b60*/ 	.short	0x010a
        /*0b62*/ 	.byte	0x3f
	.zero		1


	//   ....[64]....
        /*0b64*/ 	.word	0x00011fa0
        /*0b68*/ 	.word	0x00000005
        /*0b6c*/ 	.word	0x00016840
        /*0b70*/ 	.short	0x010a
        /*0b72*/ 	.byte	0x3f
	.zero		1


	//   ....[65]....
        /*0b74*/ 	.word	0x00012040
        /*0b78*/ 	.word	0x00000003
        /*0b7c*/ 	.word	0x00016840
        /*0b80*/ 	.short	0x010a
        /*0b82*/ 	.byte	0x3f
	.zero		1


	//   ....[66]....
        /*0b84*/ 	.word	0x00012080
        /*0b88*/ 	.word	0x00000005
        /*0b8c*/ 	.word	0x00016860
        /*0b90*/ 	.short	0x010a
        /*0b92*/ 	.byte	0x3f
	.zero		1


	//   ....[67]....
        /*0b94*/ 	.word	0x000120c0
        /*0b98*/ 	.word	0x00000003
        /*0b9c*/ 	.word	0x00016860
        /*0ba0*/ 	.short	0x010a
        /*0ba2*/ 	.byte	0x3f
	.zero		1


	//   ....[68]....
        /*0ba4*/ 	.word	0x00012130
        /*0ba8*/ 	.word	0x00000003
        /*0bac*/ 	.word	0x00016800
        /*0bb0*/ 	.short	0x010a
        /*0bb2*/ 	.byte	0x3f
	.zero		1


	//   ....[69]....
        /*0bb4*/ 	.word	0x00012190
        /*0bb8*/ 	.word	0x00000003
        /*0bbc*/ 	.word	0x00016830
        /*0bc0*/ 	.short	0x010a
        /*0bc2*/ 	.byte	0x3f
	.zero		1


	//   ....[70]....
        /*0bc4*/ 	.word	0x000121f0
        /*0bc8*/ 	.word	0x00000005
        /*0bcc*/ 	.word	0x00016830
        /*0bd0*/ 	.short	0x010a
        /*0bd2*/ 	.byte	0x3f
	.zero		1


	//   ....[71]....
        /*0bd4*/ 	.word	0x00012250
        /*0bd8*/ 	.word	0x00000005
        /*0bdc*/ 	.word	0x00016850
        /*0be0*/ 	.short	0x010a
        /*0be2*/ 	.byte	0x3f
	.zero		1


	//   ....[72]....
        /*0be4*/ 	.word	0x000122b0
        /*0be8*/ 	.word	0x0000000b
        /*0bec*/ 	.word	0x00016830
        /*0bf0*/ 	.short	0x010a
        /*0bf2*/ 	.byte	0x3f
	.zero		1


	//   ....[73]....
        /*0bf4*/ 	.word	0x00012310
        /*0bf8*/ 	.word	0x0000000b
        /*0bfc*/ 	.word	0x00016850
        /*0c00*/ 	.short	0x010a
        /*0c02*/ 	.byte	0x3f
	.zero		1


	//   ....[74]....
        /*0c04*/ 	.word	0x00012370
        /*0c08*/ 	.word	0x0000000d
        /*0c0c*/ 	.word	0x00016830
        /*0c10*/ 	.short	0x010a
        /*0c12*/ 	.byte	0x3f
	.zero		1


	//   ....[75]....
        /*0c14*/ 	.word	0x000123d0
        /*0c18*/ 	.word	0x0000000d
        /*0c1c*/ 	.word	0x00016850
        /*0c20*/ 	.short	0x010a
        /*0c22*/ 	.byte	0x3f
	.zero		1


	//   ....[76]....
        /*0c24*/ 	.word	0x00012430
        /*0c28*/ 	.word	0x00000006
        /*0c2c*/ 	.word	0x00016850
        /*0c30*/ 	.short	0x010a
        /*0c32*/ 	.byte	0x3f
	.zero		1


	//   ....[77]....
        /*0c34*/ 	.word	0x00012510
        /*0c38*/ 	.word	0x00000002
        /*0c3c*/ 	.word	0x00016840
        /*0c40*/ 	.short	0x010a
        /*0c42*/ 	.byte	0x3f
	.zero		1


	//   ....[78]....
        /*0c44*/ 	.word	0x00013d00
        /*0c48*/ 	.word	0x00000003
        /*0c4c*/ 	.word	0x00016820
        /*0c50*/ 	.short	0x010a
        /*0c52*/ 	.byte	0x3f
	.zero		1


	//   ....[79]....
        /*0c54*/ 	.word	0x00013d50
        /*0c58*/ 	.word	0x00000007
        /*0c5c*/ 	.word	0x00016840
        /*0c60*/ 	.short	0x010a
        /*0c62*/ 	.byte	0x3f
	.zero		1


	//   ....[80]....
        /*0c64*/ 	.word	0x00014720
        /*0c68*/ 	.word	0x00000007
        /*0c6c*/ 	.word	0x00016860
        /*0c70*/ 	.short	0x010a
        /*0c72*/ 	.byte	0x3f
	.zero		1


	//   ....[81]....
        /*0c74*/ 	.word	0x000150a0
        /*0c78*/ 	.word	0x00000000
        /*0c7c*/ 	.word	0x00016860
        /*0c80*/ 	.short	0x010a
        /*0c82*/ 	.byte	0x3f
	.zero		1


	//   ....[82]....
        /*0c84*/ 	.word	0x00015a00
        /*0c88*/ 	.word	0x00000007
        /*0c8c*/ 	.word	0x00016820
        /*0c90*/ 	.short	0x010a
        /*0c92*/ 	.byte	0x3f
	.zero		1


	//   ....[83]....
        /*0c94*/ 	.word	0x00015ba0
        /*0c98*/ 	.word	0x00000005
        /*0c9c*/ 	.word	0x00016840
        /*0ca0*/ 	.short	0x010a
        /*0ca2*/ 	.byte	0x3f
	.zero		1


	//   ....[84]....
        /*0ca4*/ 	.word	0x00015bf0
        /*0ca8*/ 	.word	0x00000003
        /*0cac*/ 	.word	0x00016840
        /*0cb0*/ 	.short	0x010a
        /*0cb2*/ 	.byte	0x3f
	.zero		1


	//   ....[85]....
        /*0cb4*/ 	.word	0x00015c40
        /*0cb8*/ 	.word	0x00000005
        /*0cbc*/ 	.word	0x00016860
        /*0cc0*/ 	.short	0x010a
        /*0cc2*/ 	.byte	0x3f
	.zero		1


	//----- nvinfo : EIATTR_NUM_MBARRIERS
	.align		4
.L_177:
        /*0cc4*/ 	.byte	0x03, 0x38
        /*0cc6*/ 	.short	0x0016


	//----- nvinfo : EIATTR_EXIT_INSTR_OFFSETS
	.align		4
        /*0cc8*/ 	.byte	0x04, 0x1c
        /*0cca*/ 	.short	(.L_179 - .L_178)


	//   ....[0]....
.L_178:
        /*0ccc*/ 	.word	0x00012110


	//----- nvinfo : EIATTR_MAX_THREADS
	.align		4
.L_179:
        /*0cd0*/ 	.byte	0x04, 0x05
        /*0cd2*/ 	.short	(.L_181 - .L_180)
.L_180:
        /*0cd4*/ 	.word	0x00000200
        /*0cd8*/ 	.word	0x00000001
        /*0cdc*/ 	.word	0x00000001


	//----- nvinfo : EIATTR_CRS_STACK_SIZE
	.align		4
.L_181:
        /*0ce0*/ 	.byte	0x04, 0x1e
        /*0ce2*/ 	.short	(.L_183 - .L_182)
.L_182:
        /*0ce4*/ 	.word	0x00000000


	//----- nvinfo : EIATTR_CBANK_PARAM_SIZE
	.align		4
.L_183:
        /*0ce8*/ 	.byte	0x03, 0x19
        /*0cea*/ 	.short	0x0a70


	//----- nvinfo : EIATTR_PARAM_CBANK
	.align		4
        /*0cec*/ 	.byte	0x04, 0x0a
        /*0cee*/ 	.short	(.L_185 - .L_184)
	.align		4
.L_184:
        /*0cf0*/ 	.word	index@(.nv.constant0._ZN7cutlass13device_kernelIN5flash11enable_sm90INS1_16FlashAttnFwdSm90INS1_25CollectiveMainloopFwdSm90ILi2EN4cute5tupleIJNS5_1CILi1EEES8_S8_EEENS6_IJNS7_ILi192EEENS7_ILi128EEENS7_ILi64EEEEEELi64ENS_6half_tEfNS_4arch4Sm90ELb0ELb1ELb0ELb0ELb1ELb0ELb0ELb1ELb1ELb1ELb1ELb0EEENS1_21CollectiveEpilogueFwdINS6_IJSA_SC_SB_EEES9_SE_SG_Li384ELb0ELb1ELb1ELb0EEENS1_19SingleTileSchedulerILb0ELb1ELb1ELi192EEEEEEEEEvNT_6ParamsE)
        /*0cf4*/ 	.short	0x0210
        /*0cf6*/ 	.short	0x0a70


	//----- nvinfo : EIATTR_SW_WAR
	.align		4
.L_185:
        /*0cf8*/ 	.byte	0x04, 0x36
        /*0cfa*/ 	.short	(.L_187 - .L_186)
.L_186:
        /*0cfc*/ 	.word	0x00000008
.L_187:


//--------------------- .nv.info._ZN7cutlass13device_kernelIN5flash11enable_sm90INS1_16FlashAttnFwdSm90INS1_25CollectiveMainloopFwdSm90ILi2EN4cute5tupleIJNS5_1CILi1EEES8_S8_EEENS6_IJNS7_ILi192EEENS7_ILi128EEENS7_ILi64EEEEEELi64ENS_6half_tEfNS_4arch4Sm90ELb0ELb1ELb0ELb1ELb1ELb0ELb0ELb1ELb1ELb1ELb1ELb0EEENS1_21CollectiveEpilogueFwdINS6_IJSA_SC_SB_EEES9_SE_SG_Li384ELb1ELb1ELb1ELb0EEENS1_36VarlenDynamicPersistentTileSchedulerILi192ELi128ELi384ELi128ELb1ELb1ELb1ELb1ELb0ELb1EEEEEEEEEvNT_6ParamsE --------------------------
	.section	.nv.info._ZN7cutlass13device_kernelIN5flash11enable_sm90INS1_16FlashAttnFwdSm90INS1_25CollectiveMainloopFwdSm90ILi2EN4cute5tupleIJNS5_1CILi1EEES8_S8_EEENS6_IJNS7_ILi192EEENS7_ILi128EEENS7_ILi64EEEEEELi64ENS_6half_tEfNS_4arch4Sm90ELb0ELb1ELb0ELb1ELb1ELb0ELb0ELb1ELb1ELb1ELb1ELb0EEENS1_21CollectiveEpilogueFwdINS6_IJSA_SC_SB_EEES9_SE_SG_Li384ELb1ELb1ELb1ELb0EEENS1_36VarlenDynamicPersistentTileSchedulerILi192ELi128ELi384ELi128ELb1ELb1ELb1ELb1ELb0ELb1EEEEEEEEEvNT_6ParamsE,"",@"SHT_CUDA_INFO"
	.sectionflags	@""
	.align	4


	//----- nvinfo : EIATTR_CUDA_API_VERSION
	.align		4
        /*0000*/ 	.byte	0x04, 0x37
        /*0002*/ 	.short	(.L_189 - .L_188)
.L_188:
        /*0004*/ 	.word	0x00000082


	//----- nvinfo : EIATTR_KPARAM_INFO
	.align		4
.L_189:
        /*0008*/ 	.byte	0x04, 0x17
        /*000a*/ 	.short	(.L_191 - .L_190)
.L_190:
        /*000c*/ 	.word	0x00000000
        /*0010*/ 	.short	0x0000
        /*0012*/ 	.short	0x0070
        /*0014*/ 	.byte	0x00, 0xf0, 0x01, 0x2a


	//----- nvinfo : EIATTR_SPARSE_MMA_MASK
	.align		4
.L_191:
        /*0018*/ 	.byte	0x03, 0x50
        /*001a*/ 	.short	0x0000


	//----- nvinfo : EIATTR_MAXREG_COUNT
	.align		4
        /*001c*/ 	.byte	0x03, 0x1b
        /*001e*/ 	.short	0x0080


	//----- nvinfo : EIATTR_NUM_BARRIERS
	.align		4
        /*0020*/ 	.byte	0x02, 0x4c
        /*0022*/ 	.byte	0x10
	.zero		1


	//----- nvinfo : EIATTR_EXTERNS
	.align		4
        /*0024*/ 	.byte	0x04, 0x0f
        /*0026*/ 	.short	(.L_193 - .L_192)


	//   ....[0]....
	.align		4
.L_192:
        /*0028*/ 	.word	index@(__assertfail)


	//----- nvinfo : EIATTR_ANNOTATIONS
	.align		4
.L_193:
        /*002c*/ 	.byte	0x04, 0x55
        /*002e*/ 	.short	(.L_195 - .L_194)


	//   ....[0]....
.L_194:
        /* <DEDUP_REMOVED lines=22> */


	//----- nvinfo : EIATTR_MERCURY_ISA_VERSION
	.align		4
.L_195:
        /*0178*/ 	.byte	0x03, 0x5f
        /*017a*/ 	.short	0x0101


	//----- nvinfo : EIATTR_UNUSED_LOAD_BYTE_OFFSET
	.align		4
        /*017c*/ 	.byte	0x04, 0x44
        /*017e*/ 	.short	(.L_197 - .L_196)


	//   ....[0]....
.L_196:
        /*0180*/ 	.word	0x00000970
        /*0184*/ 	.word	0x0000fff0


	//   ....[1]....
        /*0188*/ 	.word	0x0000d510
        /*018c*/ 	.word	0x0000fff0


	//----- nvinfo : EIATTR_INT_WARP_WIDE_INSTR_OFFSETS
	.align		4
.L_197:
        /*0190*/ 	.byte	0x04, 0x31
        /*0192*/ 	.short	(.L_199 - .L_198)


	//   ....[0]....
.L_198:
        /*0194*/ 	.word	0x000000c0


	//   ....[1]....
        /*0198*/ 	.word	0x000000d0


	//   ....[2]....
        /*019c*/ 	.word	0x00000170


	//   ....[3]....
        /*01a0*/ 	.word	0x00011600


	//   ....[4]....
        /*01a4*/ 	.word	0x00011690


	//   ....[5]....
        /*01a8*/ 	.word	0x00014720


	//   ....[6]....
        /*01ac*/ 	.word	0x000147b0


	//----- nvinfo : EIATTR_COOP_GROUP_MASK_REGIDS
	.align		4
.L_199:
        /*01b0*/ 	.byte	0x04, 0x29
        /*01b2*/ 	.short	(.L_201 - .L_200)


	//   ....[0]....
.L_200:
        /*01b4*/ 	.word	0xffffffff


	//   ....[1]....
        /*01b8*/ 	.word	0xffffffff


	//   ....[2]....
        /*01bc*/ 	.word	0xffffffff


	//   ....[3]....
        /*01c0*/ 	.word	0xffffffff


	//   ....[4]....
        /*01c4*/ 	.word	0xffffffff


	//   ....[5]....
        /*01c8*/ 	.word	0xffffffff


	//   ....[6]....
        /*01cc*/ 	.word	0xffffffff


	//   ....[7]....
        /*01d0*/ 	.word	0xffffffff


	//   ....[8]....
        /*01d4*/ 	.word	0xffffffff


	//   ....[9]....
        /*01d8*/ 	.word	0xffffffff


	//   ....[10]....
        /*01dc*/ 	.word	0xffffffff


	//   ....[11]....
        /*01e0*/ 	.word	0xffffffff


	//   ....[12]....
        /*01e4*/ 	.word	0xffffffff


	//   ....[13]....
        /*01e8*/ 	.word	0xffffffff


	//   ....[14]....
        /*01ec*/ 	.word	0xffffffff


	//   ....[15]....
        /*01f0*/ 	.word	0xffffffff


	//   ....[16]....
        /*01f4*/ 	.word	0xffffffff


	//   ....[17]....
        /*01f8*/ 	.word	0xffffffff


	//   ....[18]....
        /*01fc*/ 	.word	0xffffffff


	//   ....[19]....
        /*0200*/ 	.word	0xffffffff


	//   ....[20]....
        /*0204*/ 	.word	0xffffffff


	//   ....[21]....
        /*0208*/ 	.word	0xffffffff


	//   ....[22]....
        /*020c*/ 	.word	0xffffffff


	//   ....[23]....
        /*0210*/ 	.word	0xffffffff


	//   ....[24]....
        /*0214*/ 	.word	0xffffffff


	//   ....[25]....
        /*0218*/ 	.word	0xffffffff


	//   ....[26]....
        /*021c*/ 	.word	0xffffffff


	//   ....[27]....
        /*0220*/ 	.word	0xffffffff


	//   ....[28]....
        /*0224*/ 	.word	0xffffffff


	//   ....[29]....
        /*0228*/ 	.word	0xffffffff


	//   ....[30]....
        /*022c*/ 	.word	0xffffffff


	//   ....[31]....
        /*0230*/ 	.word	0xffffffff


	//   ....[32]....
        /*0234*/ 	.word	0xffffffff


	//   ....[33]....
        /*0238*/ 	.word	0xffffffff


	//   ....[34]....
        /*023c*/ 	.word	0xffffffff


	//   ....[35]....
        /*0240*/ 	.word	0xffffffff


	//   ....[36]....
        /*0244*/ 	.word	0xffffffff


	//   ....[37]....
        /*0248*/ 	.word	0xffffffff


	//   ....[38]....
        /*024c*/ 	.word	0xffffffff


	//   ....[39]....
        /*0250*/ 	.word	0xffffffff


	//   ....[40]....
        /*0254*/ 	.word	0xffffffff


	//   ....[41]....
        /*0258*/ 	.word	0xffffffff


	//   ....[42]....
        /*025c*/ 	.word	0xffffffff


	//   ....[43]....
        /*0260*/ 	.word	0xffffffff


	//   ....[44]....
        /*0264*/ 	.word	0xffffffff


	//   ....[45]....
        /*0268*/ 	.word	0xffffffff


	//   ....[46]....
        /*026c*/ 	.word	0xffffffff


	//   ....[47]....
        /*0270*/ 	.word	0xffffffff


	//   ....[48]....
        /*0274*/ 	.word	0xffffffff


	//   ....[49]....
        /*0278*/ 	.word	0xffffffff


	//   ....[50]....
        /*027c*/ 	.word	0xffffffff


	//   ....[51]....
        /*0280*/ 	.word	0xffffffff


	//   ....[52]....
        /*0284*/ 	.word	0xffffffff


	//   ....[53]....
        /*0288*/ 	.word	0xffffffff


	//   ....[54]....
        /*028c*/ 	.word	0xffffffff


	//   ....[55]....
        /*0290*/ 	.word	0xffffffff


	//   ....[56]....
        /*0294*/ 	.word	0xffffffff


	//   ....[57]....
        /*0298*/ 	.word	0xffffffff


	//   ....[58]....
        /*029c*/ 	.word	0xffffffff


	//   ....[59]....
        /*02a0*/ 	.word	0xffffffff


	//   ....[60]....
        /*02a4*/ 	.word	0xffffffff


	//   ....[61]....
        /*02a8*/ 	.word	0xffffffff


	//   ....[62]....
        /*02ac*/ 	.word	0xffffffff


	//   ....[63]....
        /*02b0*/ 	.word	0xffffffff


	//   ....[64]....
        /*02b4*/ 	.word	0xffffffff


	//   ....[65]....
        /*02b8*/ 	.word	0xffffffff


	//   ....[66]....
        /*02bc*/ 	.word	0xffffffff


	//   ....[67]....
        /*02c0*/ 	.word	0xffffffff


	//   ....[68]....
        /*02c4*/ 	.word	0xffffffff


	//   ....[69]....
        /*02c8*/ 	.word	0xffffffff


	//   ....[70]....
        /*02cc*/ 	.word	0xffffffff


	//   ....[71]....
        /*02d0*/ 	.word	0xffffffff


	//   ....[72]....
        /*02d4*/ 	.word	0xffffffff


	//   ....[73]....
        /*02d8*/ 	.word	0xffffffff


	//   ....[74]....
        /*02dc*/ 	.word	0xffffffff


	//   ....[75]....
        /*02e0*/ 	.word	0xffffffff


	//   ....[76]....
        /*02e4*/ 	.word	0xffffffff


	//   ....[77]....
        /*02e8*/ 	.word	0xffffffff


	//   ....[78]....
        /*02ec*/ 	.word	0xffffffff


	//   ....[79]....
        /*02f0*/ 	.word	0xffffffff


	//   ....[80]....
        /*02f4*/ 	.word	0xffffffff


	//   ....[81]....
        /*02f8*/ 	.word	0xffffffff


	//   ....[82]....
        /*02fc*/ 	.word	0xffffffff


	//   ....[83]....
        /*0300*/ 	.word	0xffffffff


	//   ....[84]....
        /*0304*/ 	.word	0xffffffff


	//   ....[85]....
        /*0308*/ 	.word	0xffffffff


	//   ....[86]....
        /*030c*/ 	.word	0xffffffff


	//   ....[87]....
        /*0310*/ 	.word	0xffffffff


	//   ....[88]....
        /*0314*/ 	.word	0xffffffff


	//   ....[89]....
        /*0318*/ 	.word	0xffffffff


	//   ....[90]....
        /*031c*/ 	.word	0xffffffff


	//   ....[91]....
        /*0320*/ 	.word	0xffffffff


	//   ....[92]....
        /*0324*/ 	.word	0xffffffff


	//   ....[93]....
        /*0328*/ 	.word	0xffffffff


	//   ....[94]....
        /*032c*/ 	.word	0xffffffff


	//   ....[95]....
        /*0330*/ 	.word	0xffffffff


	//   ....[96]....
        /*0334*/ 	.word	0xffffffff


	//   ....[97]....
        /*0338*/ 	.word	0xffffffff


	//   ....[98]....
        /*033c*/ 	.word	0xffffffff


	//   ....[99]....
        /*0340*/ 	.word	0xffffffff


	//   ....[100]....
        /*0344*/ 	.word	0xffffffff


	//   ....[101]....
        /*0348*/ 	.word	0xffffffff


	//   ....[102]....
        /*034c*/ 	.word	0xffffffff


	//   ....[103]....
        /*0350*/ 	.word	0xffffffff


	//   ....[104]....
        /*0354*/ 	.word	0xffffffff


	//   ....[105]....
        /*0358*/ 	.word	0xffffffff


	//   ....[106]....
        /*035c*/ 	.word	0xffffffff


	//   ....[107]....
        /*0360*/ 	.word	0xffffffff


	//   ....[108]....
        /*0364*/ 	.word	0xffffffff


	//   ....[109]....
        /*0368*/ 	.word	0xffffffff


	//   ....[110]....
        /*036c*/ 	.word	0xffffffff


	//   ....[111]....
        /*0370*/ 	.word	0xffffffff


	//   ....[112]....
        /*0374*/ 	.word	0xffffffff


	//   ....[113]....
        /*0378*/ 	.word	0xffffffff


	//   ....[114]....
        /*037c*/ 	.word	0xffffffff


	//   ....[115]....
        /*0380*/ 	.word	0xffffffff


	//   ....[116]....
        /*0384*/ 	.word	0xffffffff


	//   ....[117]....
        /*0388*/ 	.word	0xffffffff


	//   ....[118]....
        /*038c*/ 	.word	0xffffffff


	//   ....[119]....
        /*0390*/ 	.word	0xffffffff


	//   ....[120]....
        /*0394*/ 	.word	0xffffffff


	//   ....[121]....
        /*0398*/ 	.word	0xffffffff


	//   ....[122]....
        /*039c*/ 	.word	0xffffffff


	//   ....[123]....
        /*03a0*/ 	.word	0xffffffff


	//   ....[124]....
        /*03a4*/ 	.word	0xffffffff


	//   ....[125]....
        /*03a8*/ 	.word	0xffffffff


	//   ....[126]....
        /*03ac*/ 	.word	0xffffffff


	//   ....[127]....
        /*03b0*/ 	.word	0xffffffff


	//   ....[128]....
        /*03b4*/ 	.word	0xffffffff


	//   ....[129]....
        /*03b8*/ 	.word	0xffffffff


	//   ....[130]....
        /*03bc*/ 	.word	0xffffffff


	//   ....[131]....
        /*03c0*/ 	.word	0xffffffff


	//   ....[132]....
        /*03c4*/ 	.word	0xffffffff


	//   ....[133]....
        /*03c8*/ 	.word	0xffffffff


	//   ....[134]....
        /*03cc*/ 	.word	0xffffffff


	//   ....[135]....
        /*03d0*/ 	.word	0xffffffff


	//   ....[136]....
        /*03d4*/ 	.word	0xffffffff


	//   ....[137]....
        /*03d8*/ 	.word	0xffffffff


	//   ....[138]....
        /*03dc*/ 	.word	0xffffffff


	//   ....[139]....
        /*03e0*/ 	.word	0xffffffff


	//   ....[140]....
        /*03e4*/ 	.word	0xffffffff


	//   ....[141]....
        /*03e8*/ 	.word	0xffffffff


	//   ....[142]....
        /*03ec*/ 	.word	0xffffffff


	//   ....[143]....
        /*03f0*/ 	.word	0xffffffff


	//   ....[144]....
        /*03f4*/ 	.word	0xffffffff


	//   ....[145]....
        /*03f8*/ 	.word	0xffffffff


	//   ....[146]....
        /*03fc*/ 	.word	0xffffffff


	//   ....[147]....
        /*0400*/ 	.word	0xffffffff


	//   ....[148]....
        /*0404*/ 	.word	0xffffffff


	//   ....[149]....
        /*0408*/ 	.word	0xffffffff


	//   ....[150]....
        /*040c*/ 	.word	0xffffffff


	//   ....[151]....
        /*0410*/ 	.word	0xffffffff


	//   ....[152]....
        /*0414*/ 	.word	0xffffffff


	//   ....[153]....
        /*0418*/ 	.word	0xffffffff


	//   ....[154]....
        /*041c*/ 	.word	0xffffffff


	//   ....[155]....
        /*0420*/ 	.word	0xffffffff


	//   ....[156]....
        /*0424*/ 	.word	0xffffffff


	//   ....[157]....
        /*0428*/ 	.word	0xffffffff


	//   ....[158]....
        /*042c*/ 	.word	0xffffffff


	//   ....[159]....
        /*0430*/ 	.word	0xffffffff


	//   ....[160]....
        /*0434*/ 	.word	0xffffffff


	//   ....[161]....
        /*0438*/ 	.word	0xffffffff


	//   ....[162]....
        /*043c*/ 	.word	0xffffffff


	//   ....[163]....
        /*0440*/ 	.word	0xffffffff


	//   ....[164]....
        /*0444*/ 	.word	0xffffffff


	//   ....[165]....
        /*0448*/ 	.word	0xffffffff


	//   ....[166]....
        /*044c*/ 	.word	0xffffffff


	//   ....[167]....
        /*0450*/ 	.word	0xffffffff


	//   ....[168]....
        /*0454*/ 	.word	0xffffffff


	//   ....[169]....
        /*0458*/ 	.word	0xffffffff


	//   ....[170]....
        /*045c*/ 	.word	0xffffffff


	//   ....[171]....
        /*0460*/ 	.word	0xffffffff


	//   ....[172]....
        /*0464*/ 	.word	0xffffffff


	//   ....[173]....
        /*0468*/ 	.word	0xffffffff


	//   ....[174]....
        /*046c*/ 	.word	0xffffffff


	//   ....[175]....
        /*0470*/ 	.word	0xffffffff


	//   ....[176]....
        /*0474*/ 	.word	0xffffffff


	//   ....[177]....
        /*0478*/ 	.word	0xffffffff


	//   ....[178]....
        /*047c*/ 	.word	0xffffffff


	//   ....[179]....
        /*0480*/ 	.word	0xffffffff


	//   ....[180]....
        /*0484*/ 	.word	0xffffffff


	//   ....[181]....
        /*0488*/ 	.word	0x0500000f


	//   ....[182]....
        /*048c*/ 	.word	0x0500000f


	//   ....[183]....
        /*0490*/ 	.word	0x0500000f


	//   ....[184]....
        /*0494*/ 	.word	0x0500000f


	//   ....[185]....
        /*0498*/ 	.word	0x0500000f


	//   ....[186]....
        /*049c*/ 	.word	0x0500000f


	//   ....[187]....
        /*04a0*/ 	.word	0x0500000f


	//   ....[188]....
        /*04a4*/ 	.word	0x0500000f


	//   ....[189]....
        /*04a8*/ 	.word	0x0500000f


	//   ....[190]....
        /*04ac*/ 	.word	0x0500000f


	//   ....[191]....
        /*04b0*/ 	.word	0x0500000f


	//   ....[192]....
        /*04b4*/ 	.word	0x0500000f


	//   ....[193]....
        /*04b8*/ 	.word	0x0500000f


	//   ....[194]....
        /*04bc*/ 	.word	0x0500000f


	//   ....[195]....
        /*04c0*/ 	.word	0x0500000f


	//   ....[196]....
        /*04c4*/ 	.word	0x0500000f


	//   ....[197]....
        /*04c8*/ 	.word	0x0500000f


	//   ....[198]....
        /*04cc*/ 	.word	0x0500000f


	//   ....[199]....
        /*04d0*/ 	.word	0x0500000f


	//   ....[200]....
        /*04d4*/ 	.word	0x0500000f


	//   ....[201]....
        /*04d8*/ 	.word	0x0500000f


	//   ....[202]....
        /*04dc*/ 	.word	0x0500000f


	//   ....[203]....
        /*04e0*/ 	.word	0x0500000f


	//   ....[204]....
        /*04e4*/ 	.word	0x0500000f


	//   ....[205]....
        /*04e8*/ 	.word	0x0500000f


	//   ....[206]....
        /*04ec*/ 	.word	0x0500000f


	//   ....[207]....
        /*04f0*/ 	.word	0x0500000f


	//   ....[208]....
        /*04f4*/ 	.word	0x0500000f


	//   ....[209]....
        /*04f8*/ 	.word	0x0500000f


	//   ....[210]....
        /*04fc*/ 	.word	0x0500000f


	//   ....[211]....
        /*0500*/ 	.word	0x0500000f


	//   ....[212]....
        /*0504*/ 	.word	0x0500000f


	//   ....[213]....
        /*0508*/ 	.word	0x0500000f


	//   ....[214]....
        /*050c*/ 	.word	0x0500000f


	//   ....[215]....
        /*0510*/ 	.word	0x0500000f


	//   ....[216]....
        /*0514*/ 	.word	0x0500000f


	//   ....[217]....
        /*0518*/ 	.word	0x0500000f


	//   ....[218]....
        /*051c*/ 	.word	0x0500000f


	//   ....[219]....
        /*0520*/ 	.word	0x0500000f


	//   ....[220]....
        /*0524*/ 	.word	0x0500000f


	//   ....[221]....
        /*0528*/ 	.word	0x0500000f


	//   ....[222]....
        /*052c*/ 	.word	0x0500000f


	//   ....[223]....
        /*0530*/ 	.word	0x0500000f


	//   ....[224]....
        /*0534*/ 	.word	0x0500000f


	//   ....[225]....
        /*0538*/ 	.word	0x0500000f


	//   ....[226]....
        /*053c*/ 	.word	0x0500000f


	//   ....[227]....
        /*0540*/ 	.word	0x0500000f


	//   ....[228]....
        /*0544*/ 	.word	0x0500000f


	//   ....[229]....
        /*0548*/ 	.word	0x0500000f


	//   ....[230]....
        /*054c*/ 	.word	0x0500000f


	//   ....[231]....
        /*0550*/ 	.word	0x0500000f


	//   ....[232]....
        /*0554*/ 	.word	0x0500000f


	//   ....[233]....
        /*0558*/ 	.word	0x0500000f


	//   ....[234]....
        /*055c*/ 	.word	0x0500000f


	//   ....[235]....
        /*0560*/ 	.word	0x0500000f


	//   ....[236]....
        /*0564*/ 	.word	0x0500000f


	//   ....[237]....
        /*0568*/ 	.word	0x0500000f


	//   ....[238]....
        /*056c*/ 	.word	0x0500000f


	//   ....[239]....
        /*0570*/ 	.word	0x0500000f


	//   ....[240]....
        /*0574*/ 	.word	0x0500000f


	//   ....[241]....
        /*0578*/ 	.word	0x0500000f


	//   ....[242]....
        /*057c*/ 	.word	0x0500000f


	//   ....[243]....
        /*0580*/ 	.word	0x0500000f


	//   ....[244]....
        /*0584*/ 	.word	0x0500000f


	//   ....[245]....
        /*0588*/ 	.word	0x0500000f


	//   ....[246]....
        /*058c*/ 	.word	0x0500000f


	//   ....[247]....
        /*0590*/ 	.word	0x0500000f


	//   ....[248]....
        /*0594*/ 	.word	0x0500000f


	//   ....[249]....
        /*0598*/ 	.word	0x0500000f


	//   ....[250]....
        /*059c*/ 	.word	0x0500000f


	//   ....[251]....
        /*05a0*/ 	.word	0x0500000f


	//   ....[252]....
        /*05a4*/ 	.word	0x0500000f


	//   ....[253]....
        /*05a8*/ 	.word	0x0500000f


	//   ....[254]....
        /*05ac*/ 	.word	0x0500000f


	//   ....[255]....
        /*05b0*/ 	.word	0x0500000f


	//   ....[0]....
        /*05b4*/ 	.word	0x0500000f


	//   ....[1]....
        /*05b8*/ 	.word	0x0500000f


	//   ....[2]....
        /*05bc*/ 	.word	0x0500000f


	//   ....[3]....
        /*05c0*/ 	.word	0x0500000f


	//   ....[4]....
        /*05c4*/ 	.word	0x0500000f


	//   ....[5]....
        /*05c8*/ 	.word	0x0500000f


	//   ....[6]....
        /*05cc*/ 	.word	0x0500000f


	//   ....[7]....
        /*05d0*/ 	.word	0x0500000f


	//   ....[8]....
        /*05d4*/ 	.word	0x0500000f


	//   ....[9]....
        /*05d8*/ 	.word	0x0500000f


	//   ....[10]....
        /*05dc*/ 	.word	0x0500000f


	//   ....[11]....
        /*05e0*/ 	.word	0x0500000f


	//   ....[12]....
        /*05e4*/ 	.word	0x0500000f


	//   ....[13]....
        /*05e8*/ 	.word	0x0500000f


	//   ....[14]....
        /*05ec*/ 	.word	0x0500000f


	//   ....[15]....
        /*05f0*/ 	.word	0x0500000f


	//   ....[16]....
        /*05f4*/ 	.word	0x0500000f


	//   ....[17]....
        /*05f8*/ 	.word	0x0500000f


	//   ....[18]....
        /*05fc*/ 	.word	0x0500000f


	//   ....[19]....
        /*0600*/ 	.word	0x0500000f


	//   ....[20]....
        /*0604*/ 	.word	0x0500000f


	//   ....[21]....
        /*0608*/ 	.word	0x0500000f


	//   ....[22]....
        /*060c*/ 	.word	0x0500000f


	//   ....[23]....
        /*0610*/ 	.word	0x0500000f


	//   ....[24]....
        /*0614*/ 	.word	0x0500000f


	//   ....[25]....
        /*0618*/ 	.word	0x0500000f


	//   ....[26]....
        /*061c*/ 	.word	0x0500000f


	//   ....[27]....
        /*0620*/ 	.word	0x0500000f


	//   ....[28]....
        /*0624*/ 	.word	0x0500000f


	//   ....[29]....
        /*0628*/ 	.word	0x0500000f


	//   ....[30]....
        /*062c*/ 	.word	0x0500000f


	//   ....[31]....
        /*0630*/ 	.word	0x0500000f


	//   ....[32]....
        /*0634*/ 	.word	0x0500000f


	//----- nvinfo : EIATTR_COOP_GROUP_INSTR_OFFSETS
	.align		4
.L_201:
        /*0638*/ 	.byte	0x04, 0x28
        /*063a*/ 	.short	(.L_203 - .L_202)


	//   ....[0]....
.L_202:
        /*063c*/ 	.word	0x00000080


	//   ....[1]....
        /*0640*/ 	.word	0x00000090


	//   ....[2]....
        /*0644*/ 	.word	0x000002d0


	//   ....[3]....
        /*0648*/ 	.word	0x00000430


	//   ....[4]....
        /*064c*/ 	.word	0x00000550


	//   ....[5]....
        /*0650*/ 	.word	0x000006b0


	//   ....[6]....
        /*0654*/ 	.word	0x00001c80


	//   ....[7]....
        /*0658*/ 	.word	0x00002300


	//   ....[8]....
        /*065c*/ 	.word	0x00003060


	//   ....[9]....
        /*0660*/ 	.word	0x000038b0


	//   ....[10]....
        /*0664*/ 	.word	0x000039c0


	//   ....[11]....
        /*0668*/ 	.word	0x00004220


	//   ....[12]....
        /*066c*/ 	.word	0x00004280


	//   ....[13]....
        /*0670*/ 	.word	0x000058c0


	//   ....[14]....
        /*0674*/ 	.word	0x00005ac0


	//   ....[15]....
        /*0678*/ 	.word	0x000066a0


	//   ....[16]....
        /*067c*/ 	.word	0x000067a0


	//   ....[17]....
        /*0680*/ 	.word	0x00006f90


	//   ....[18]....
        /*0684*/ 	.word	0x00007000


	//   ....[19]....
        /*0688*/ 	.word	0x00008cb0


	//   ....[20]....
        /*068c*/ 	.word	0x00008cc0


	//   ....[21]....
        /*0690*/ 	.word	0x00008cf0


	//   ....[22]....
        /*0694*/ 	.word	0x00008d00


	//   ....[23]....
        /*0698*/ 	.word	0x0000a6d0


	//   ....[24]....
        /*069c*/ 	.word	0x0000a8d0


	//   ....[25]....
        /*06a0*/ 	.word	0x0000b4b0


	//   ....[26]....
        /*06a4*/ 	.word	0x0000b5b0


	//   ....[27]....
        /*06a8*/ 	.word	0x0000bda0


	//   ....[28]....
        /*06ac*/ 	.word	0x0000be10


	//   ....[29]....
        /*06b0*/ 	.word	0x0000cdc0


	//   ....[30]....
        /*06b4*/ 	.word	0x0000cdf0


	//   ....[31]....
        /*06b8*/ 	.word	0x0000ceb0


	//   ....[32]....
        /*06bc*/ 	.word	0x0000cec0


	//   ....[33]....
        /*06c0*/ 	.word	0x0000ddb0


	//   ....[34]....
        /*06c4*/ 	.word	0x0000ddc0


	//   ....[35]....
        /*06c8*/ 	.word	0x0000ddd0


	//   ....[36]....
        /*06cc*/ 	.word	0x0000de10


	//   ....[37]....
        /*06d0*/ 	.word	0x0000e430


	//   ....[38]....
        /*06d4*/ 	.word	0x0000e470


	//   ....[39]....
        /*06d8*/ 	.word	0x0000e490


	//   ....[40]....
        /*06dc*/ 	.word	0x0000e4d0


	//   ....[41]....
        /*06e0*/ 	.word	0x0000e4f0


	//   ....[42]....
        /*06e4*/ 	.word	0x0000e500


	//   ....[43]....
        /*06e8*/ 	.word	0x0000e520


	//   ....[44]....
        /*06ec*/ 	.word	0x0000e540


	//   ....[45]....
        /*06f0*/ 	.word	0x0000e950


	//   ....[46]....
        /*06f4*/ 	.word	0x0000e980


	//   ....[47]....
        /*06f8*/ 	.word	0x0000ebc0


	//   ....[48]....
        /*06fc*/ 	.word	0x0000ebd0


	//   ....[49]....
        /*0700*/ 	.word	0x0000f720


	//   ....[50]....
        /*0704*/ 	.word	0x0000f750


	//   ....[51]....
        /*0708*/ 	.word	0x0000f790


	//   ....[52]....
        /*070c*/ 	.word	0x0000f7c0


	//   ....[53]....
        /*0710*/ 	.word	0x0000f7d0


	//   ....[54]....
        /*0714*/ 	.word	0x0000f7e0


	//   ....[55]....
        /*0718*/ 	.word	0x0000f7f0


	//   ....[56]....
        /*071c*/ 	.word	0x0000f810


	//   ....[57]....
        /*0720*/ 	.word	0x0000f980


	//   ....[58]....
        /*0724*/ 	.word	0x0000fb80


	//   ....[59]....
        /*0728*/ 	.word	0x0000fbb0


	//   ....[60]....
        /*072c*/ 	.word	0x0000fbe0


	//   ....[61]....
        /*0730*/ 	.word	0x0000fc10


	//   ....[62]....
        /*0734*/ 	.word	0x0000fc40


	//   ....[63]....
        /*0738*/ 	.word	0x0000fc70


	//   ....[64]....
        /*073c*/ 	.word	0x0000fdd0


	//   ....[65]....
        /*0740*/ 	.word	0x0000fe00


	//   ....[66]....
        /*0744*/ 	.word	0x0000fe30


	//   ....[67]....
        /*0748*/ 	.word	0x0000fe60


	//   ....[68]....
        /*074c*/ 	.word	0x0000fe90


	//   ....[69]....
        /*0750*/ 	.word	0x0000fec0


	//   ....[70]....
        /*0754*/ 	.word	0x0000ff50


	//   ....[71]....
        /*0758*/ 	.word	0x0000ff80


	//   ....[72]....
        /*075c*/ 	.word	0x0000ff90


	//   ....[73]....
        /*0760*/ 	.word	0x0000ffd0


	//   ....[74]....
        /*0764*/ 	.word	0x00012150


	//   ....[75]....
        /*0768*/ 	.word	0x00012170


	//   ....[76]....
        /*076c*/ 	.word	0x00012200


	//   ....[77]....
        /*0770*/ 	.word	0x00012220


	//   ....[78]....
        /*0774*/ 	.word	0x000122a0


	//   ....[79]....
        /*0778*/ 	.word	0x000122c0


	//   ....[80]....
        /*077c*/ 	.word	0x00012340


	//   ....[81]....
        /*0780*/ 	.word	0x00012360


	//   ....[82]....
        /*0784*/ 	.word	0x000123e0


	//   ....[83]....
        /*0788*/ 	.word	0x00012400


	//   ....[84]....
        /*078c*/ 	.word	0x00012480


	//   ....[85]....
        /*0790*/ 	.word	0x000124a0


	//   ....[86]....
        /*0794*/ 	.word	0x00012520


	//   ....[87]....
        /*0798*/ 	.word	0x00012540


	//   ....[88]....
        /*079c*/ 	.word	0x00012550


	//   ....[89]....
        /*07a0*/ 	.word	0x00012560


	//   ....[90]....
        /*07a4*/ 	.word	0x00012e10


	//   ....[91]....
        /*07a8*/ 	.word	0x00012e40


	//   ....[92]....
        /*07ac*/ 	.word	0x00012ee0


	//   ....[93]....
        /*07b0*/ 	.word	0x00012f00


	//   ....[94]....
        /*07b4*/ 	.word	0x00012f80


	//   ....[95]....
        /*07b8*/ 	.word	0x00012fa0


	//   ....[96]....
        /*07bc*/ 	.word	0x00013020


	//   ....[97]....
        /*07c0*/ 	.word	0x00013040


	//   ....[98]....
        /*07c4*/ 	.word	0x000130c0


	//   ....[99]....
        /*07c8*/ 	.word	0x000130e0


	//   ....[100]....
        /*07cc*/ 	.word	0x00013160


	//   ....[101]....
        /*07d0*/ 	.word	0x00013180


	//   ....[102]....
        /*07d4*/ 	.word	0x00013200


	//   ....[103]....
        /*07d8*/ 	.word	0x00013220


	//   ....[104]....
        /*07dc*/ 	.word	0x00013230


	//   ....[105]....
        /*07e0*/ 	.word	0x000132a0


	//   ....[106]....
        /*07e4*/ 	.word	0x000132f0


	//   ....[107]....
        /*07e8*/ 	.word	0x00013320


	//   ....[108]....
        /*07ec*/ 	.word	0x000133b0


	//   ....[109]....
        /*07f0*/ 	.word	0x000133c0


	//   ....[110]....
        /*07f4*/ 	.word	0x00013430


	//   ....[111]....
        /*07f8*/ 	.word	0x00013440


	//   ....[112]....
        /*07fc*/ 	.word	0x00013480


	//   ....[113]....
        /*0800*/ 	.word	0x000134a0


	//   ....[114]....
        /*0804*/ 	.word	0x00013be0


	//   ....[115]....
        /*0808*/ 	.word	0x00013c10


	//   ....[116]....
        /*080c*/ 	.word	0x00013c60


	//   ....[117]....
        /*0810*/ 	.word	0x00013c70


	//   ....[118]....
        /*0814*/ 	.word	0x00013cb0


	//   ....[119]....
        /*0818*/ 	.word	0x00013cc0


	//   ....[120]....
        /*081c*/ 	.word	0x00013d00


	//   ....[121]....
        /*0820*/ 	.word	0x00013d10


	//   ....[122]....
        /*0824*/ 	.word	0x00013d50


	//   ....[123]....
        /*0828*/ 	.word	0x00013d60


	//   ....[124]....
        /*082c*/ 	.word	0x00013da0


	//   ....[125]....
        /*0830*/ 	.word	0x00013db0


	//   ....[126]....
        /*0834*/ 	.word	0x00013df0


	//   ....[127]....
        /*0838*/ 	.word	0x00013e00


	//   ....[128]....
        /*083c*/ 	.word	0x00013e10


	//   ....[129]....
        /*0840*/ 	.word	0x00013e50


	//   ....[130]....
        /*0844*/ 	.word	0x00014110


	//   ....[131]....
        /*0848*/ 	.word	0x00014140


	//   ....[132]....
        /*084c*/ 	.word	0x000141a0


	//   ....[133]....
        /*0850*/ 	.word	0x000141b0


	//   ....[134]....
        /*0854*/ 	.word	0x00014200


	//   ....[135]....
        /*0858*/ 	.word	0x00014210


	//   ....[136]....
        /*085c*/ 	.word	0x00014260


	//   ....[137]....
        /*0860*/ 	.word	0x00014270


	//   ....[138]....
        /*0864*/ 	.word	0x000142c0


	//   ....[139]....
        /*0868*/ 	.word	0x000142d0


	//   ....[140]....
        /*086c*/ 	.word	0x00014320


	//   ....[141]....
        /*0870*/ 	.word	0x00014330


	//   ....[142]....
        /*0874*/ 	.word	0x00014380


	//   ....[143]....
        /*0878*/ 	.word	0x00014390


	//   ....[144]....
        /*087c*/ 	.word	0x000143a0


	//   ....[145]....
        /*0880*/ 	.word	0x000143e0


	//   ....[146]....
        /*0884*/ 	.word	0x00014980


	//   ....[147]....
        /*0888*/ 	.word	0x000149c0


	//   ....[148]....
        /*088c*/ 	.word	0x000149d0


	//   ....[149]....
        /*0890*/ 	.word	0x000149e0


	//   ....[150]....
        /*0894*/ 	.word	0x000149f0


	//   ....[151]....
        /*0898*/ 	.word	0x00014a00


	//   ....[152]....
        /*089c*/ 	.word	0x00014a20


	//   ....[153]....
        /*08a0*/ 	.word	0x00014a70


	//   ....[154]....
        /*08a4*/ 	.word	0x00014a90


	//   ....[155]....
        /*08a8*/ 	.word	0x00014ad0


	//   ....[156]....
        /*08ac*/ 	.word	0x00014af0


	//   ....[157]....
        /*08b0*/ 	.word	0x00014b30


	//   ....[158]....
        /*08b4*/ 	.word	0x00014b50


	//   ....[159]....
        /*08b8*/ 	.word	0x00014ba0


	//   ....[160]....
        /*08bc*/ 	.word	0x00014bd0


	//   ....[161]....
        /*08c0*/ 	.word	0x00014c30


	//   ....[162]....
        /*08c4*/ 	.word	0x00014fe0


	//   ....[163]....
        /*08c8*/ 	.word	0x00015010


	//   ....[164]....
        /*08cc*/ 	.word	0x00015070


	//   ....[165]....
        /*08d0*/ 	.word	0x000150a0


	//   ....[166]....
        /*08d4*/ 	.word	0x000150d0


	//   ....[167]....
        /*08d8*/ 	.word	0x00015100


	//   ....[168]....
        /*08dc*/ 	.word	0x00015130


	//   ....[169]....
        /*08e0*/ 	.word	0x00015160


	//   ....[170]....
        /*08e4*/ 	.word	0x00015300


	//   ....[171]....
        /*08e8*/ 	.word	0x00015330


	//   ....[172]....
        /*08ec*/ 	.word	0x00015360


	//   ....[173]....
        /*08f0*/ 	.word	0x00015390


	//   ....[174]....
        /*08f4*/ 	.word	0x000153c0


	//   ....[175]....
        /*08f8*/ 	.word	0x000153f0


	//   ....[176]....
        /*08fc*/ 	.word	0x000154b0


	//   ....[177]....
        /*0900*/ 	.word	0x000154d0


	//   ....[178]....
        /*0904*/ 	.word	0x000154f0


	//   ....[179]....
        /*0908*/ 	.word	0x00015550


	//   ....[180]....
        /*090c*/ 	.word	0x00015f70


	//   ....[181]....
        /*0910*/ 	.word	0x000165d0


	//   ....[182]....
        /*0914*/ 	.word	0x000166c0


	//   ....[183]....
        /*0918*/ 	.word	0x00016760


	//   ....[184]....
        /*091c*/ 	.word	0x000167c0


	//   ....[185]....
        /*0920*/ 	.word	0x000168b0


	//   ....[186]....
        /*0924*/ 	.word	0x00016920


	//   ....[187]....
        /*0928*/ 	.word	0x00016a10


	//   ....[188]....
        /*092c*/ 	.word	0x00016a80


	//   ....[189]....
        /*0930*/ 	.word	0x00016b70


	//   ....[190]....
        /*0934*/ 	.word	0x00016be0


	//   ....[191]....
        /*0938*/ 	.word	0x00016cd0


	//   ....[192]....
        /*093c*/ 	.word	0x00016d40


	//   ....[193]....
        /*0940*/ 	.word	0x00016e30


	//   ....[194]....
        /*0944*/ 	.word	0x00016ea0


	//   ....[195]....
        /*0948*/ 	.word	0x00016f90


	//   ....[196]....
        /*094c*/ 	.word	0x00017000


	//   ....[197]....
        /*0950*/ 	.word	0x000170a0


	//   ....[198]....
        /*0954*/ 	.word	0x00017190


	//   ....[199]....
        /*0958*/ 	.word	0x00017200


	//   ....[200]....
        /*095c*/ 	.word	0x00017260


	//   ....[201]....
        /*0960*/ 	.word	0x00017350


	//   ....[202]....
        /*0964*/ 	.word	0x000173b0


	//   ....[203]....
        /*0968*/ 	.word	0x000174b0


	//   ....[204]....
        /*096c*/ 	.word	0x00017510


	//   ....[205]....
        /*0970*/ 	.word	0x00017610


	//   ....[206]....
        /*0974*/ 	.word	0x00017670


	//   ....[207]....
        /*0978*/ 	.word	0x00017770


	//   ....[208]....
        /*097c*/ 	.word	0x000177d0


	//   ....[209]....
        /*0980*/ 	.word	0x000178d0


	//   ....[210]....
        /*0984*/ 	.word	0x00017930


	//   ....[211]....
        /*0988*/ 	.word	0x00017a30


	//   ....[212]....
        /*098c*/ 	.word	0x00017a90


	//   ....[213]....
        /*0990*/ 	.word	0x00017b40


	//   ....[214]....
        /*0994*/ 	.word	0x00017c00


	//   ....[215]....
        /*0998*/ 	.word	0x00017cc0


	//   ....[216]....
        /*099c*/ 	.word	0x00017d20


	//   ....[217]....
        /*09a0*/ 	.word	0x00017e20


	//   ....[218]....
        /*09a4*/ 	.word	0x00017e80


	//   ....[219]....
        /*09a8*/ 	.word	0x00017f50


	//   ....[220]....
        /*09ac*/ 	.word	0x00017fb0


	//   ....[221]....
        /*09b0*/ 	.word	0x00018070


	//   ....[222]....
        /*09b4*/ 	.word	0x000181b0


	//   ....[223]....
        /*09b8*/ 	.word	0x00018250


	//   ....[224]....
        /*09bc*/ 	.word	0x000182c0


	//   ....[225]....
        /*09c0*/ 	.word	0x00018370


	//   ....[226]....
        /*09c4*/ 	.word	0x000183d0


	//   ....[227]....
        /*09c8*/ 	.word	0x00018480


	//   ....[228]....
        /*09cc*/ 	.word	0x000184e0


	//   ....[229]....
        /*09d0*/ 	.word	0x00018590


	//   ....[230]....
        /*09d4*/ 	.word	0x000185f0


	//   ....[231]....
        /*09d8*/ 	.word	0x000186a0


	//   ....[232]....
        /*09dc*/ 	.word	0x00018700


	//   ....[233]....
        /*09e0*/ 	.word	0x000187b0


	//   ....[234]....
        /*09e4*/ 	.word	0x00018810


	//   ....[235]....
        /*09e8*/ 	.word	0x000188c0


	//   ....[236]....
        /*09ec*/ 	.word	0x00018920


	//   ....[237]....
        /*09f0*/ 	.word	0x000189d0


	//   ....[238]....
        /*09f4*/ 	.word	0x00018ac0


	//   ....[239]....
        /*09f8*/ 	.word	0x00018b70


	//   ....[240]....
        /*09fc*/ 	.word	0x00018bd0


	//   ....[241]....
        /*0a00*/ 	.word	0x00018c90


	//   ....[242]....
        /*0a04*/ 	.word	0x00018cf0


	//   ....[243]....
        /*0a08*/ 	.word	0x00018db0


	//   ....[244]....
        /*0a0c*/ 	.word	0x00018e10


	//   ....[245]....
        /*0a10*/ 	.word	0x00018ed0


	//   ....[246]....
        /*0a14*/ 	.word	0x00018f30


	//   ....[247]....
        /*0a18*/ 	.word	0x00018ff0


	//   ....[248]....
        /*0a1c*/ 	.word	0x00019050


	//   ....[249]....
        /*0a20*/ 	.word	0x00019110


	//   ....[250]....
        /*0a24*/ 	.word	0x00019170


	//   ....[251]....
        /*0a28*/ 	.word	0x00019230


	//   ....[252]....
        /*0a2c*/ 	.word	0x00019290


	//   ....[253]....
        /*0a30*/ 	.word	0x00019340


	//   ....[254]....
        /*0a34*/ 	.word	0x00019430


	//   ....[255]....
        /*0a38*/ 	.word	0x000194e0


	//   ....[0]....
        /*0a3c*/ 	.word	0x00019550


	//   ....[1]....
        /*0a40*/ 	.word	0x00019600


	//   ....[2]....
        /*0a44*/ 	.word	0x00019660


	//   ....[3]....
        /*0a48*/ 	.word	0x00019720


	//   ....[4]....
        /*0a4c*/ 	.word	0x00019780


	//   ....[5]....
        /*0a50*/ 	.word	0x00019840


	//   ....[6]....
        /*0a54*/ 	.word	0x000198a0


	//   ....[7]....
        /*0a58*/ 	.word	0x00019960


	//   ....[8]....
        /*0a5c*/ 	.word	0x000199c0


	//   ....[9]....
        /*0a60*/ 	.word	0x00019a80


	//   ....[10]....
        /*0a64*/ 	.word	0x00019ae0


	//   ....[11]....
        /*0a68*/ 	.word	0x00019ba0


	//   ....[12]....
        /*0a6c*/ 	.word	0x00019c00


	//   ....[13]....
        /*0a70*/ 	.word	0x00019ca0


	//   ....[14]....
        /*0a74*/ 	.word	0x00019d30


	//   ....[15]....
        /*0a78*/ 	.word	0x00019dd0


	//   ....[16]....
        /*0a7c*/ 	.word	0x00019f40


	//   ....[17]....
        /*0a80*/ 	.word	0x00019fb0


	//   ....[18]....
        /*0a84*/ 	.word	0x0001a020


	//   ....[19]....
        /*0a88*/ 	.word	0x0001a090


	//   ....[20]....
        /*0a8c*/ 	.word	0x0001a100


	//   ....[21]....
        /*0a90*/ 	.word	0x0001a180


	//   ....[22]....
        /*0a94*/ 	.word	0x0001a200


	//   ....[23]....
        /*0a98*/ 	.word	0x0001a290


	//   ....[24]....
        /*0a9c*/ 	.word	0x0001a300


	//   ....[25]....
        /*0aa0*/ 	.word	0x0001a370


	//   ....[26]....
        /*0aa4*/ 	.word	0x0001a3e0


	//   ....[27]....
        /*0aa8*/ 	.word	0x0001a460


	//   ....[28]....
        /*0aac*/ 	.word	0x0001a4d0


	//   ....[29]....
        /*0ab0*/ 	.word	0x0001a580


	//   ....[30]....
        /*0ab4*/ 	.word	0x0001a5d0


	//   ....[31]....
        /*0ab8*/ 	.word	0x0001a660


	//   ....[32]....
        /*0abc*/ 	.word	0x0001a790


	//----- nvinfo : EIATTR_REG_RECONFIG
	.align		4
.L_203:
        /*0ac0*/ 	.byte	0x01, 0x54
	.zero		2


	//----- nvinfo : EIATTR_SYSCALL_OFFSETS
	.align		4
        /*0ac4*/ 	.byte	0x04, 0x46
        /*0ac6*/ 	.short	(.L_205 - .L_204)


	//   ....[0]....
.L_204:
        /*0ac8*/ 	.word	0x00001e30


	//   ....[1]....
        /*0acc*/ 	.word	0x000117f0


	//   ....[2]....
        /*0ad0*/ 	.word	0x00011940


	//   ....[3]....
        /*0ad4*/ 	.word	0x00011a30


	//   ....[4]....
        /*0ad8*/ 	.word	0x00012910


	//----- nvinfo : EIATTR_MBARRIER_INSTR_OFFSETS
	.align		4
.L_205:
        /*0adc*/ 	.byte	0x04, 0x39
        /*0ade*/ 	.short	(.L_207 - .L_206)


	//   ....[0]....
.L_206:
        /*0ae0*/ 	.word	0x00000180
        /*0ae4*/ 	.word	0x000000ff
        /*0ae8*/ 	.word	0x00016800
        /*0aec*/ 	.short	0x0100
        /*0aee*/ 	.byte	0x08
	.zero		1


	//   ....[1]....
        /*0af0*/ 	.word	0x00000190
        /*0af4*/ 	.word	0x000000ff
        /*0af8*/ 	.word	0x00016820
        /*0afc*/ 	.short	0x0100
        /*0afe*/ 	.byte	0x08
	.zero		1


	//   ....[2]....
        /*0b00*/ 	.word	0x00000280
        /*0b04*/ 	.word	0x000000ff
        /*0b08*/ 	.word	0x00016830
        /*0b0c*/ 	.short	0x0100
        /*0b0e*/ 	.byte	0x08
	.zero		1


	//   ....[3]....
        /*0b10*/ 	.word	0x00000290
        /*0b14*/ 	.word	0x000000ff
        /*0b18*/ 	.word	0x00016840
        /*0b1c*/ 	.short	0x0100
        /*0b1e*/ 	.byte	0x08
	.zero		1


	//   ....[4]....
        /*0b20*/ 	.word	0x000002a0
        /*0b24*/ 	.word	0x000000ff
        /*0b28*/ 	.word	0x00016838
        /*0b2c*/ 	.short	0x0100
        /*0b2e*/ 	.byte	0x08
	.zero		1


	//   ....[5]....
        /*0b30*/ 	.word	0x000002b0
        /*0b34*/ 	.word	0x000000ff
        /*0b38*/ 	.word	0x00016848
        /*0b3c*/ 	.short	0x0100
        /*0b3e*/ 	.byte	0x08
	.zero		1


	//   ....[6]....
        /*0b40*/ 	.word	0x000003e0
        /*0b44*/ 	.word	0x000000ff
        /*0b48*/ 	.word	0x00016850
        /*0b4c*/ 	.short	0x0100
        /*0b4e*/ 	.byte	0x08
	.zero		1


	//   ....[7]....
        /*0b50*/ 	.word	0x000003f0
        /*0b54*/ 	.word	0x000000ff
        /*0b58*/ 	.word	0x00016860
        /*0b5c*/ 	.short	0x0100
        /*0b5e*/ 	.byte	0x08
	.zero		1


	//   ....[8]....
        /*0b60*/ 	.word	0x00000400
        /*0b64*/ 	.word	0x000000ff
        /*0b68*/ 	.word	0x00016858
        /*0b6c*/ 	.short	0x0100
        /*0b6e*/ 	.byte	0x08
	.zero		1


	//   ....[9]....
        /*0b70*/ 	.word	0x00000410
        /*0b74*/ 	.word	0x000000ff
        /*0b78*/ 	.word	0x00016868
        /*0b7c*/ 	.short	0x0100
        /*0b7e*/ 	.byte	0x08
	.zero		1


	//   ....[10]....
        /*0b80*/ 	.word	0x00000500
        /*0b84*/ 	.word	0x000000ff
        /*0b88*/ 	.word	0x00016870
        /*0b8c*/ 	.short	0x0100
        /*0b8e*/ 	.byte	0x06
	.zero		1


	//   ....[11]....
        /*0b90*/ 	.word	0x00000510
        /*0b94*/ 	.word	0x000000ff
        /*0b98*/ 	.word	0x00016880
        /*0b9c*/ 	.short	0x0100
        /*0b9e*/ 	.byte	0x06
	.zero		1


	//   ....[12]....
        /*0ba0*/ 	.word	0x00000520
        /*0ba4*/ 	.word	0x000000ff
        /*0ba8*/ 	.word	0x00016878
        /*0bac*/ 	.short	0x0100
        /*0bae*/ 	.byte	0x06
	.zero		1


	//   ....[13]....
        /*0bb0*/ 	.word	0x00000530
        /*0bb4*/ 	.word	0x000000ff
        /*0bb8*/ 	.word	0x00016888
        /*0bbc*/ 	.short	0x0100
        /*0bbe*/ 	.byte	0x06
	.zero		1


	//   ....[14]....
        /*0bc0*/ 	.word	0x00000660
        /*0bc4*/ 	.word	0x000000ff
        /*0bc8*/ 	.word	0x00016890
        /*0bcc*/ 	.short	0x0100
        /*0bce*/ 	.byte	0x08
	.zero		1


	//   ....[15]....
        /*0bd0*/ 	.word	0x00000670
        /*0bd4*/ 	.word	0x000000ff
        /*0bd8*/ 	.word	0x000168a0
        /*0bdc*/ 	.short	0x0100
        /*0bde*/ 	.byte	0x08
	.zero		1


	//   ....[16]....
        /*0be0*/ 	.word	0x00000680
        /*0be4*/ 	.word	0x000000ff
        /*0be8*/ 	.word	0x00016898
        /*0bec*/ 	.short	0x0100
        /*0bee*/ 	.byte	0x08
	.zero		1


	//   ....[17]....
        /*0bf0*/ 	.word	0x00000690
        /*0bf4*/ 	.word	0x000000ff
        /*0bf8*/ 	.word	0x000168a8
        /*0bfc*/ 	.short	0x0100
        /*0bfe*/ 	.byte	0x08
	.zero		1


	//   ....[18]....
        /*0c00*/ 	.word	0x000007d0
        /*0c04*/ 	.word	0x000000ff
        /*0c08*/ 	.word	0x000168b0
        /*0c0c*/ 	.short	0x0100
        /*0c0e*/ 	.byte	0x08
	.zero		1


	//   ....[19]....
        /*0c10*/ 	.word	0x000007e0
        /*0c14*/ 	.word	0x000000ff
        /*0c18*/ 	.word	0x000168c0
        /*0c1c*/ 	.short	0x0100
        /*0c1e*/ 	.byte	0x08
	.zero		1


	//   ....[20]....
        /*0c20*/ 	.word	0x000007f0
        /*0c24*/ 	.word	0x000000ff
        /*0c28*/ 	.word	0x000168b8
        /*0c2c*/ 	.short	0x0100
        /*0c2e*/ 	.byte	0x08
	.zero		1


	//   ....[21]....
        /*0c30*/ 	.word	0x00000800
        /*0c34*/ 	.word	0x000000ff
        /*0c38*/ 	.word	0x000168c8
        /*0c3c*/ 	.short	0x0100
        /*0c3e*/ 	.byte	0x08
	.zero		1


	//   ....[22]....
        /*0c40*/ 	.word	0x00001eb0
        /*0c44*/ 	.word	0x000000ff
        /*0c48*/ 	.word	0x00016800
        /*0c4c*/ 	.short	0x010a
        /*0c4e*/ 	.byte	0x2d
	.zero		1


	//   ....[23]....
        /*0c50*/ 	.word	0x00001f30
        /*0c54*/ 	.word	0x00000003
        /*0c58*/ 	.word	0x00016830
        /*0c5c*/ 	.short	0x010a
        /*0c5e*/ 	.byte	0x3f
	.zero		1


	//   ....[24]....
        /*0c60*/ 	.word	0x00001f70
        /*0c64*/ 	.word	0x00000003
        /*0c68*/ 	.word	0x00016830
        /*0c6c*/ 	.short	0x010a
        /*0c6e*/ 	.byte	0x3f
	.zero		1


	//   ....[25]....
        /*0c70*/ 	.word	0x00002310
        /*0c74*/ 	.word	0x000000ff
        /*0c78*/ 	.word	0x00000000
        /*0c7c*/ 	.short	0x0101
        /*0c7e*/ 	.byte	0x06
	.zero		1


	//   ....[26]....
        /*0c80*/ 	.word	0x000051a0
        /*0c84*/ 	.word	0x000000ff
        /*0c88*/ 	.word	0x00016830
        /*0c8c*/ 	.short	0x010a
        /*0c8e*/ 	.byte	0x06
	.zero		1


	//   ....[27]....
        /*0c90*/ 	.word	0x000051e0
        /*0c94*/ 	.word	0x000000ff
        /*0c98*/ 	.word	0x00016830
        /*0c9c*/ 	.short	0x010a
        /*0c9e*/ 	.byte	0x06
	.zero		1


	//   ....[28]....
        /*0ca0*/ 	.word	0x00005410
        /*0ca4*/ 	.word	0x000000ff
        /*0ca8*/ 	.word	0x00016850
        /*0cac*/ 	.short	0x010a
        /*0cae*/ 	.byte	0x06
	.zero		1


	//   ....[29]....
        /*0cb0*/ 	.word	0x00005450
        /*0cb4*/ 	.word	0x000000ff
        /*0cb8*/ 	.word	0x00016850
        /*0cbc*/ 	.short	0x010a
        /*0cbe*/ 	.byte	0x06
	.zero		1


	//   ....[30]....
        /*0cc0*/ 	.word	0x00005880
        /*0cc4*/ 	.word	0x000000ff
        /*0cc8*/ 	.word	0x00000000
        /*0ccc*/ 	.short	0x0101
        /*0cce*/ 	.byte	0x06
	.zero		1


	//   ....[31]....
        /*0cd0*/ 	.word	0x00007b20
        /*0cd4*/ 	.word	0x000000ff
        /*0cd8*/ 	.word	0x00000000
        /*0cdc*/ 	.short	0x0101
        /*0cde*/ 	.byte	0x06
	.zero		1


	//   ....[32]....
        /*0ce0*/ 	.word	0x00008260
        /*0ce4*/ 	.word	0x000000ff
        /*0ce8*/ 	.word	0x00016830
        /*0cec*/ 	.short	0x010a
        /*0cee*/ 	.byte	0x06
	.zero		1


	//   ....[33]....
        /*0cf0*/ 	.word	0x000082a0
        /*0cf4*/ 	.word	0x000000ff
        /*0cf8*/ 	.word	0x00016830
        /*0cfc*/ 	.short	0x010a
        /*0cfe*/ 	.byte	0x06
	.zero		1


	//   ....[34]....
        /*0d00*/ 	.word	0x000084d0
        /*0d04*/ 	.word	0x000000ff
        /*0d08*/ 	.word	0x00016850
        /*0d0c*/ 	.short	0x010a
        /*0d0e*/ 	.byte	0x06
	.zero		1


	//   ....[35]....
        /*0d10*/ 	.word	0x00008510
        /*0d14*/ 	.word	0x000000ff
        /*0d18*/ 	.word	0x00016850
        /*0d1c*/ 	.short	0x010a
        /*0d1e*/ 	.byte	0x06
	.zero		1


	//   ....[36]....
        /*0d20*/ 	.word	0x00008940
        /*0d24*/ 	.word	0x000000ff
        /*0d28*/ 	.word	0x00000000
        /*0d2c*/ 	.short	0x0101
        /*0d2e*/ 	.byte	0x06
	.zero		1


	//   ....[37]....
        /*0d30*/ 	.word	0x00009ae0
        /*0d34*/ 	.word	0x000000ff
        /*0d38*/ 	.word	0x00000000
        /*0d3c*/ 	.short	0x0101
        /*0d3e*/ 	.byte	0x06
	.zero		1


	//   ....[38]....
        /*0d40*/ 	.word	0x00009fe0
        /*0d44*/ 	.word	0x000000ff
        /*0d48*/ 	.word	0x00016830
        /*0d4c*/ 	.short	0x010a
        /*0d4e*/ 	.byte	0x06
	.zero		1


	//   ....[39]....
        /*0d50*/ 	.word	0x0000a020
        /*0d54*/ 	.word	0x000000ff
        /*0d58*/ 	.word	0x00016830
        /*0d5c*/ 	.short	0x010a
        /*0d5e*/ 	.byte	0x06
	.zero		1


	//   ....[40]....
        /*0d60*/ 	.word	0x0000a220
        /*0d64*/ 	.word	0x000000ff
        /*0d68*/ 	.word	0x00016850
        /*0d6c*/ 	.short	0x010a
        /*0d6e*/ 	.byte	0x06
	.zero		1


	//   ....[41]....
        /*0d70*/ 	.word	0x0000a260
        /*0d74*/ 	.word	0x000000ff
        /*0d78*/ 	.word	0x00016850
        /*0d7c*/ 	.short	0x010a
        /*0d7e*/ 	.byte	0x06
	.zero		1


	//   ....[42]....
        /*0d80*/ 	.word	0x0000a690
        /*0d84*/ 	.word	0x000000ff
        /*0d88*/ 	.word	0x00000000
        /*0d8c*/ 	.short	0x0101
        /*0d8e*/ 	.byte	0x06
	.zero		1


	//   ....[43]....
        /*0d90*/ 	.word	0x0000c930
        /*0d94*/ 	.word	0x000000ff
        /*0d98*/ 	.word	0x00000000
        /*0d9c*/ 	.short	0x0101
        /*0d9e*/ 	.byte	0x06
	.zero		1


	//   ....[44]....
        /*0da0*/ 	.word	0x0000cd30
        /*0da4*/ 	.word	0x000000ff
        /*0da8*/ 	.word	0x00016850
        /*0dac*/ 	.short	0x010a
        /*0dae*/ 	.byte	0x05
	.zero		1


	//   ....[45]....
        /*0db0*/ 	.word	0x0000cd70
        /*0db4*/ 	.word	0x000000ff
        /*0db8*/ 	.word	0x00016850
        /*0dbc*/ 	.short	0x010a
        /*0dbe*/ 	.byte	0x05
	.zero		1


	//   ....[46]....
        /*0dc0*/ 	.word	0x0000d2f0
        /*0dc4*/ 	.word	0x000000ff
        /*0dc8*/ 	.word	0x00000000
        /*0dcc*/ 	.short	0x0101
        /*0dce*/ 	.byte	0x04
	.zero		1


	//   ....[47]....
        /*0dd0*/ 	.word	0x0000e2e0
        /*0dd4*/ 	.word	0x00000000
        /*0dd8*/ 	.word	0x00000000
        /*0ddc*/ 	.short	0x0101
        /*0dde*/ 	.byte	0x3f
	.zero		1


	//   ....[48]....
        /*0de0*/ 	.word	0x0000e970
        /*0de4*/ 	.word	0x00000006
        /*0de8*/ 	.word	0x00000000
        /*0dec*/ 	.short	0x0101
        /*0dee*/ 	.byte	0x3f
	.zero		1


	//   ....[49]....
        /*0df0*/ 	.word	0x00011ef0
        /*0df4*/ 	.word	0x00000005
        /*0df8*/ 	.word	0x00016840
        /*0dfc*/ 	.short	0x010a
        /*0dfe*/ 	.byte	0x3f
	.zero		1


	//   ....[50]....
        /*0e00*/ 	.word	0x00012660
        /*0e04*/ 	.word	0x00000005
        /*0e08*/ 	.word	0x00016830
        /*0e0c*/ 	.short	0x0107
        /*0e0e*/ 	.byte	0x3f
	.zero		1


	//   ....[51]....
        /*0e10*/ 	.word	0x00012730
        /*0e14*/ 	.word	0x00000005
        /*0e18*/ 	.word	0x00016830
        /*0e1c*/ 	.short	0x0101
        /*0e1e*/ 	.byte	0x3f
	.zero		1


	//   ....[52]....
        /*0e20*/ 	.word	0x00013540
        /*0e24*/ 	.word	0x00000016
        /*0e28*/ 	.word	0x00016800
        /*0e2c*/ 	.short	0x0107
        /*0e2e*/ 	.byte	0x3f
	.zero		1


	//   ....[53]....
        /*0e30*/ 	.word	0x00013640
        /*0e34*/ 	.word	0x00000016
        /*0e38*/ 	.word	0x00016800
        /*0e3c*/ 	.short	0x0101
        /*0e3e*/ 	.byte	0x3f
	.zero		1


	//   ....[54]....
        /*0e40*/ 	.word	0x00013670
        /*0e44*/ 	.word	0x00000016
        /*0e48*/ 	.word	0x00016820
        /*0e4c*/ 	.short	0x010a
        /*0e4e*/ 	.byte	0x3f
	.zero		1


	//   ....[55]....
        /*0e50*/ 	.word	0x00013a00
        /*0e54*/ 	.word	0x00000005
        /*0e58*/ 	.word	0x00016840
        /*0e5c*/ 	.short	0x010a
        /*0e5e*/ 	.byte	0x3f
	.zero		1


	//   ....[56]....
        /*0e60*/ 	.word	0x00013ed0
        /*0e64*/ 	.word	0x00000005
        /*0e68*/ 	.word	0x00016830
        /*0e6c*/ 	.short	0x0107
        /*0e6e*/ 	.byte	0x3f
	.zero		1


	//   ....[57]....
        /*0e70*/ 	.word	0x00013f90
        /*0e74*/ 	.word	0x00000005
        /*0e78*/ 	.word	0x00016830
        /*0e7c*/ 	.short	0x0101
        /*0e7e*/ 	.byte	0x3f
	.zero		1


	//   ....[58]....
        /*0e80*/ 	.word	0x00013ff0
        /*0e84*/ 	.word	0x00000005
        /*0e88*/ 	.word	0x00016860
        /*0e8c*/ 	.short	0x010a
        /*0e8e*/ 	.byte	0x3f
	.zero		1


	//   ....[59]....
        /*0e90*/ 	.word	0x000144d0
        /*0e94*/ 	.word	0x00000005
        /*0e98*/ 	.word	0x00016850
        /*0e9c*/ 	.short	0x0107
        /*0e9e*/ 	.byte	0x3f
	.zero		1


	//   ....[60]....
        /*0ea0*/ 	.word	0x00014640
        /*0ea4*/ 	.word	0x00000005
        /*0ea8*/ 	.word	0x00016850
        /*0eac*/ 	.short	0x0101
        /*0eae*/ 	.byte	0x3f
	.zero		1


	//   ....[61]....
        /*0eb0*/ 	.word	0x00014860
        /*0eb4*/ 	.word	0x00000000
        /*0eb8*/ 	.word	0x00016860
        /*0ebc*/ 	.short	0x010a
        /*0ebe*/ 	.byte	0x3f
	.zero		1


	//   ....[62]....
        /*0ec0*/ 	.word	0x00014ce0
        /*0ec4*/ 	.word	0x00000000
        /*0ec8*/ 	.word	0x00016850
        /*0ecc*/ 	.short	0x0107
        /*0ece*/ 	.byte	0x3f
	.zero		1


	//   ....[63]....
        /*0ed0*/ 	.word	0x00014da0
        /*0ed4*/ 	.word	0x00000000
        /*0ed8*/ 	.word	0x00016850
        /*0edc*/ 	.short	0x0101
        /*0ede*/ 	.byte	0x3f
	.zero		1


	//   ....[64]....
        /*0ee0*/ 	.word	0x00015ef0
        /*0ee4*/ 	.word	0x00000004
        /*0ee8*/ 	.word	0x00016820
        /*0eec*/ 	.short	0x010a
        /*0eee*/ 	.byte	0x3f
	.zero		1


	//   ....[65]....
        /*0ef0*/ 	.word	0x00016070
        /*0ef4*/ 	.word	0x00000005
        /*0ef8*/ 	.word	0x00016840
        /*0efc*/ 	.short	0x010a
        /*0efe*/ 	.byte	0x3f
	.zero		1


	//   ....[66]....
        /*0f00*/ 	.word	0x00016110
        /*0f04*/ 	.word	0x00000019
        /*0f08*/ 	.word	0x00016840
        /*0f0c*/ 	.short	0x010a
        /*0f0e*/ 	.byte	0x3f
	.zero		1


	//   ....[67]....
        /*0f10*/ 	.word	0x00016150
        /*0f14*/ 	.word	0x00000005
        /*0f18*/ 	.word	0x00016860
        /*0f1c*/ 	.short	0x010a
        /*0f1e*/ 	.byte	0x3f
	.zero		1


	//   ....[68]....
        /*0f20*/ 	.word	0x00016190
        /*0f24*/ 	.word	0x00000019
        /*0f28*/ 	.word	0x00016860
        /*0f2c*/ 	.short	0x010a
        /*0f2e*/ 	.byte	0x3f
	.zero		1


	//   ....[69]....
        /*0f30*/ 	.word	0x00016200
        /*0f34*/ 	.word	0x00000003
        /*0f38*/ 	.word	0x00016800
        /*0f3c*/ 	.short	0x010a
        /*0f3e*/ 	.byte	0x3f
	.zero		1


	//   ....[70]....
        /*0f40*/ 	.word	0x00016250
        /*0f44*/ 	.word	0x00000003
        /*0f48*/ 	.word	0x00016830
        /*0f4c*/ 	.short	0x010a
        /*0f4e*/ 	.byte	0x3f
	.zero		1


	//   ....[71]....
        /*0f50*/ 	.word	0x000162b0
        /*0f54*/ 	.word	0x00000005
        /*0f58*/ 	.word	0x00016830
        /*0f5c*/ 	.short	0x010a
        /*0f5e*/ 	.byte	0x3f
	.zero		1


	//   ....[72]....
        /*0f60*/ 	.word	0x00016310
        /*0f64*/ 	.word	0x00000005
        /*0f68*/ 	.word	0x00016850
        /*0f6c*/ 	.short	0x010a
        /*0f6e*/ 	.byte	0x3f
	.zero		1


	//   ....[73]....
        /*0f70*/ 	.word	0x00016370
        /*0f74*/ 	.word	0x00000005
        /*0f78*/ 	.word	0x00016830
        /*0f7c*/ 	.short	0x010a
        /*0f7e*/ 	.byte	0x3f
	.zero		1


	//   ....[74]....
        /*0f80*/ 	.word	0x000163d0
        /*0f84*/ 	.word	0x00000005
        /*0f88*/ 	.word	0x00016850
        /*0f8c*/ 	.short	0x010a
        /*0f8e*/ 	.byte	0x3f
	.zero		1


	//   ....[75]....
        /*0f90*/ 	.word	0x00016430
        /*0f94*/ 	.word	0x00000005
        /*0f98*/ 	.word	0x00016830
        /*0f9c*/ 	.short	0x010a
        /*0f9e*/ 	.byte	0x3f
	.zero		1


	//   ....[76]....
        /*0fa0*/ 	.word	0x00016490
        /*0fa4*/ 	.word	0x00000005
        /*0fa8*/ 	.word	0x00016850
        /*0fac*/ 	.short	0x010a
        /*0fae*/ 	.byte	0x3f
	.zero		1


	//   ....[77]....
        /*0fb0*/ 	.word	0x000164f0
        /*0fb4*/ 	.word	0x00000007
        /*0fb8*/ 	.word	0x00016850
        /*0fbc*/ 	.short	0x010a
        /*0fbe*/ 	.byte	0x3f
	.zero		1


	//   ....[78]....
        /*0fc0*/ 	.word	0x00016610
        /*0fc4*/ 	.word	0x00000005
        /*0fc8*/ 	.word	0x00016840
        /*0fcc*/ 	.short	0x010a
        /*0fce*/ 	.byte	0x3f
	.zero		1


	//   ....[79]....
        /*0fd0*/ 	.word	0x000180b0
        /*0fd4*/ 	.word	0x00000016
        /*0fd8*/ 	.word	0x00016820
        /*0fdc*/ 	.short	0x010a
        /*0fde*/ 	.byte	0x3f
	.zero		1


	//   ....[80]....
        /*0fe0*/ 	.word	0x00018100
        /*0fe4*/ 	.word	0x00000005
        /*0fe8*/ 	.word	0x00016840
        /*0fec*/ 	.short	0x010a
        /*0fee*/ 	.byte	0x3f
	.zero		1


	//   ....[81]....
        /*0ff0*/ 	.word	0x00018a10
        /*0ff4*/ 	.word	0x00000005
        /*0ff8*/ 	.word	0x00016860
        /*0ffc*/ 	.short	0x010a
        /*0ffe*/ 	.byte	0x3f
	.zero		1


	//   ....[82]....
        /*1000*/ 	.word	0x00019380
        /*1004*/ 	.word	0x00000000
        /*1008*/ 	.word	0x00016860
        /*100c*/ 	.short	0x010a
        /*100e*/ 	.byte	0x3f
	.zero		1


	//   ....[83]....
        /*1010*/ 	.word	0x0001a6b0
        /*1014*/ 	.word	0x00000004
        /*1018*/ 	.word	0x00016820
        /*101c*/ 	.short	0x010a
        /*101e*/ 	.byte	0x3f
	.zero		1


	//   ....[84]....
        /*1020*/ 	.word	0x0001a850
        /*1024*/ 	.word	0x00000005
        /*1028*/ 	.word	0x00016840
        /*102c*/ 	.short	0x010a
        /*102e*/ 	.byte	0x3f
	.zero		1


	//   ....[85]....
        /*1030*/ 	.word	0x0001a8a0
        /*1034*/ 	.word	0x00000019
        /*1038*/ 	.word	0x00016840
        /*103c*/ 	.short	0x010a
        /*103e*/ 	.byte	0x3f
	.zero		1


	//   ....[86]....
        /*1040*/ 	.word	0x0001a8f0
        /*1044*/ 	.word	0x00000005
        /*1048*/ 	.word	0x00016860
        /*104c*/ 	.short	0x010a
        /*104e*/ 	.byte	0x3f
	.zero		1


	//----- nvinfo : EIATTR_NUM_MBARRIERS
	.align		4
.L_207:
        /*1050*/ 	.byte	0x03, 0x38
        /*1052*/ 	.short	0x0016


	//----- nvinfo : EIATTR_EXIT_INSTR_OFFSETS
	.align		4
        /*1054*/ 	.byte	0x04, 0x1c
        /*1056*/ 	.short	(.L_209 - .L_208)


	//   ....[0]....
.L_208:
        /*1058*/ 	.word	0x000009b0


	//   ....[1]....
        /*105c*/ 	.word	0x0000f920


	//   ....[2]....
        /*1060*/ 	.word	0x000161e0


	//----- nvinfo : EIATTR_MAX_THREADS
	.align		4
.L_209:
        /*1064*/ 	.byte	0x04, 0x05
        /*1066*/ 	.short	(.L_211 - .L_210)
.L_210:
        /*1068*/ 	.word	0x00000200
        /*106c*/ 	.word	0x00000001
        /*1070*/ 	.word	0x00000001


	//----- nvinfo : EIATTR_CRS_STACK_SIZE
	.align		4
.L_211:
        /*1074*/ 	.byte	0x04, 0x1e
        /*1076*/ 	.short	(.L_213 - .L_212)
.L_212:
        /*1078*/ 	.word	0x00000000


	//----- nvinfo : EIATTR_CBANK_PARAM_SIZE
	.align		4
.L_213:
        /*107c*/ 	.byte	0x03, 0x19
        /*107e*/ 	.short	0x0af0


	//----- nvinfo : EIATTR_PARAM_CBANK
	.align		4
        /*1080*/ 	.byte	0x04, 0x0a
        /*1082*/ 	.short	(.L_215 - .L_214)
	.align		4
.L_214:
        /*1084*/ 	.word	index@(.nv.constant0._ZN7cutlass13device_kernelIN5flash11enable_sm90INS1_16FlashAttnFwdSm90INS1_25CollectiveMainloopFwdSm90ILi2EN4cute5tupleIJNS5_1CILi1EEES8_S8_EEENS6_IJNS7_ILi192EEENS7_ILi128EEENS7_ILi64EEEEEELi64ENS_6half_tEfNS_4arch4Sm90ELb0ELb1ELb0ELb1ELb1ELb0ELb0ELb1ELb1ELb1ELb1ELb0EEENS1_21CollectiveEpilogueFwdINS6_IJSA_SC_SB_EEES9_SE_SG_Li384ELb1ELb1ELb1ELb0EEENS1_36VarlenDynamicPersistentTileSchedulerILi192ELi128ELi384ELi128ELb1ELb1ELb1ELb1ELb0ELb1EEEEEEEEEvNT_6ParamsE)
        /*1088*/ 	.short	0x0210
        /*108a*/ 	.short	0x0af0


	//----- nvinfo : EIATTR_SW_WAR
	.align		4
.L_215:
        /*108c*/ 	.byte	0x04, 0x36
        /*108e*/ 	.short	(.L_217 - .L_216)
.L_216:
        /*1090*/ 	.word	0x00000008
.L_217:


//--------------------- .nv.info._ZN7cutlass13device_kernelIN5flash11enable_sm90INS1_16FlashAttnFwdSm90INS1_25CollectiveMainloopFwdSm90ILi2EN4cute5tupleIJNS5_1CILi1EEES8_S8_EEENS6_IJNS7_ILi192EEENS7_ILi128EEENS7_ILi64EEEEEELi64ENS_6half_tEfNS_4arch4Sm90ELb0ELb1ELb0ELb1ELb1ELb1ELb0ELb1ELb1ELb1ELb1ELb0EEENS1_21CollectiveEpilogueFwdINS6_IJSA_SC_SB_EEES9_SE_SG_Li384ELb1ELb1ELb1ELb0EEENS1_36VarlenDynamicPersistentTileSchedulerILi192ELi128ELi384ELi128ELb1ELb1ELb1ELb1ELb0ELb1EEEEEEEEEvNT_6ParamsE --------------------------
	.section	.nv.info._ZN7cutlass13device_kernelIN5flash11enable_sm90INS1_16FlashAttnFwdSm90INS1_25CollectiveMainloopFwdSm90ILi2EN4cute5tupleIJNS5_1CILi1EEES8_S8_EEENS6_IJNS7_ILi192EEENS7_ILi128EEENS7_ILi64EEEEEELi64ENS_6half_tEfNS_4arch4Sm90ELb0ELb1ELb0ELb1ELb1ELb1ELb0ELb1ELb1ELb1ELb1ELb0EEENS1_21CollectiveEpilogueFwdINS6_IJSA_SC_SB_EEES9_SE_SG_Li384ELb1ELb1ELb1ELb0EEENS1_36VarlenDynamicPersistentTileSchedulerILi192ELi128ELi384ELi128ELb1ELb1ELb1ELb1ELb0ELb1EEEEEEEEEvNT_6ParamsE,"",@"SHT_CUDA_INFO"
	.sectionflags	@""
	.align	4


	//----- nvinfo : EIATTR_CUDA_API_VERSION
	.align		4
        /*0000*/ 	.byte	0x04, 0x37
        /*0002*/ 	.short	(.L_219 - .L_218)
.L_218:
        /*0004*/ 	.word	0x00000082


	//----- nvinfo : EIATTR_KPARAM_INFO
	.align		4
.L_219:
        /*0008*/ 	.byte	0x04, 0x17
        /*000a*/ 	.short	(.L_221 - .L_220)
.L_220:
        /*000c*/ 	.word	0x00000000
        /*0010*/ 	.short	0x0000
        /*0012*/ 	.short	0x0070
        /*0014*/ 	.byte	0x00, 0xf0, 0x01, 0x2a


	//----- nvinfo : EIATTR_SPARSE_MMA_MASK
	.align		4
.L_221:
        /*0018*/ 	.byte	0x03, 0x50
        /*001a*/ 	.short	0x0000


	//----- nvinfo : EIATTR_MAXREG_COUNT
	.align		4
        /*001c*/ 	.byte	0x03, 0x1b
        /*001e*/ 	.short	0x0080


	//----- nvinfo : EIATTR_NUM_BARRIERS
	.align		4
        /*0020*/ 	.byte	0x02, 0x4c
        /*0022*/ 	.byte	0x10
	.zero		1


	//----- nvinfo : EIATTR_EXTERNS
	.align		4
        /*0024*/ 	.byte	0x04, 0x0f
        /*0026*/ 	.short	(.L_223 - .L_222)


	//   ....[0]....
	.align		4
.L_222:
        /*0028*/ 	.word	index@(__assertfail)


	//----- nvinfo : EIATTR_ANNOTATIONS
	.align		4
.L_223:
        /*002c*/ 	.byte	0x04, 0x55
        /*002e*/ 	.short	(.L_225 - .L_224)


	//   ....[0]....
.L_224:
        /* <DEDUP_REMOVED lines=82> */


	//----- nvinfo : EIATTR_MERCURY_ISA_VERSION
	.align		4
.L_225:
        /*0538*/ 	.byte	0x03, 0x5f
        /*053a*/ 	.short	0x0101


	//----- nvinfo : EIATTR_UNUSED_LOAD_BYTE_OFFSET
	.align		4
        /*053c*/ 	.byte	0x04, 0x44
        /*053e*/ 	.short	(.L_227 - .L_226)


	//   ....[0]....
.L_226:
        /*0540*/ 	.word	0x00000a90
        /*0544*/ 	.word	0x0000fff0


	//   ....[1]....
        /*0548*/ 	.word	0x00015b70
        /*054c*/ 	.word	0x0000fff0


	//----- nvinfo : EIATTR_INT_WARP_WIDE_INSTR_OFFSETS
	.align		4
.L_227:
        /*0550*/ 	.byte	0x04, 0x31
        /*0552*/ 	.short	(.L_229 - .L_228)


	//   ....[0]....
.L_228:
        /*0554*/ 	.word	0x00000130


	//   ....[1]....
        /*0558*/ 	.word	0x00000170


	//   ....[2]....
        /*055c*/ 	.word	0x000001e0


	//   ....[3]....
        /*0560*/ 	.word	0x0001b150


	//   ....[4]....
        /*0564*/ 	.word	0x0001b1e0


	//   ....[5]....
        /*0568*/ 	.word	0x0001e330


	//   ....[6]....
        /*056c*/ 	.word	0x0001e3c0


	//----- nvinfo : EIATTR_COOP_GROUP_MASK_REGIDS
	.align		4
.L_229:
        /*0570*/ 	.byte	0x04, 0x29
        /*0572*/ 	.short	(.L_231 - .L_230)


	//   ....[0]....
.L_230:
        /*0574*/ 	.word	0xffffffff


	//   ....[1]....
        /*0578*/ 	.word	0xffffffff


	//   ....[2]....
        /*057c*/ 	.word	0xffffffff


	//   ....[3]....
        /*0580*/ 	.word	0xffffffff


	//   ....[4]....
        /*0584*/ 	.word	0xffffffff


	//   ....[5]....
        /*0588*/ 	.word	0xffffffff


	//   ....[6]....
        /*058c*/ 	.word	0xffffffff


	//   ....[7]....
        /*0590*/ 	.word	0xffffffff


	//   ....[8]....
        /*0594*/ 	.word	0xffffffff


	//   ....[9]....
        /*0598*/ 	.word	0xffffffff


	//   ....[10]....
        /*059c*/ 	.word	0xffffffff


	//   ....[11]....
        /*05a0*/ 	.word	0xffffffff


	//   ....[12]....
        /*05a4*/ 	.word	0xffffffff


	//   ....[13]....
        /*05a8*/ 	.word	0xffffffff


	//   ....[14]....
        /*05ac*/ 	.word	0xffffffff


	//   ....[15]....
        /*05b0*/ 	.word	0xffffffff


	//   ....[16]....
        /*05b4*/ 	.word	0xffffffff


	//   ....[17]....
        /*05b8*/ 	.word	0xffffffff


	//   ....[18]....
        /*05bc*/ 	.word	0xffffffff


	//   ....[19]....
        /*05c0*/ 	.word	0xffffffff


	//   ....[20]....
        /*05c4*/ 	.word	0xffffffff


	//   ....[21]....
        /*05c8*/ 	.word	0xffffffff


	//   ....[22]....
        /*05cc*/ 	.word	0xffffffff


	//   ....[23]....
        /*05d0*/ 	.word	0xffffffff


	//   ....[24]....
        /*05d4*/ 	.word	0xffffffff


	//   ....[25]....
        /*05d8*/ 	.word	0xffffffff


	//   ....[26]....
        /*05dc*/ 	.word	0xffffffff


	//   ....[27]....
        /*05e0*/ 	.word	0xffffffff


	//   ....[28]....
        /*05e4*/ 	.word	0xffffffff


	//   ....[29]....
        /*05e8*/ 	.word	0xffffffff


	//   ....[30]....
        /*05ec*/ 	.word	0xffffffff


	//   ....[31]....
        /*05f0*/ 	.word	0xffffffff


	//   ....[32]....
        /*05f4*/ 	.word	0xffffffff


	//   ....[33]....
        /*05f8*/ 	.word	0xffffffff


	//   ....[34]....
        /*05fc*/ 	.word	0xffffffff


	//   ....[35]....
        /*0600*/ 	.word	0xffffffff


	//   ....[36]....
        /*0604*/ 	.word	0xffffffff


	//   ....[37]....
        /*0608*/ 	.word	0xffffffff


	//   ....[38]....
        /*060c*/ 	.word	0xffffffff


	//   ....[39]....
        /*0610*/ 	.word	0xffffffff


	//   ....[40]....
        /*0614*/ 	.word	0xffffffff


	//   ....[41]....
        /*0618*/ 	.word	0xffffffff


	//   ....[42]....
        /*061c*/ 	.word	0xffffffff


	//   ....[43]....
        /*0620*/ 	.word	0xffffffff


	//   ....[44]....
        /*0624*/ 	.word	0xffffffff


	//   ....[45]....
        /*0628*/ 	.word	0xffffffff


	//   ....[46]....
        /*062c*/ 	.word	0xffffffff


	//   ....[47]....
        /*0630*/ 	.word	0xffffffff


	//   ....[48]....
        /*0634*/ 	.word	0xffffffff


	//   ....[49]....
        /*0638*/ 	.word	0xffffffff


	//   ....[50]....
        /*063c*/ 	.word	0xffffffff


	//   ....[51]....
        /*0640*/ 	.word	0xffffffff


	//   ....[52]....
        /*0644*/ 	.word	0xffffffff


	//   ....[53]....
        /*0648*/ 	.word	0xffffffff


	//   ....[54]....
        /*064c*/ 	.word	0xffffffff


	//   ....[55]....
        /*0650*/ 	.word	0xffffffff


	//   ....[56]....
        /*0654*/ 	.word	0xffffffff


	//   ....[57]....
        /*0658*/ 	.word	0xffffffff


	//   ....[58]....
        /*065c*/ 	.word	0xffffffff


	//   ....[59]....
        /*0660*/ 	.word	0xffffffff


	//   ....[60]....
        /*0664*/ 	.word	0xffffffff


	//   ....[61]....
        /*0668*/ 	.word	0xffffffff


	//   ....[62]....
        /*066c*/ 	.word	0xffffffff


	//   ....[63]....
        /*0670*/ 	.word	0xffffffff


	//   ....[64]....
        /*0674*/ 	.word	0xffffffff


	//   ....[65]....
        /*0678*/ 	.word	0xffffffff


	//   ....[66]....
        /*067c*/ 	.word	0xffffffff


	//   ....[67]....
        /*0680*/ 	.word	0xffffffff


	//   ....[68]....
        /*0684*/ 	.word	0xffffffff


	//   ....[69]....
        /*0688*/ 	.word	0xffffffff


	//   ....[70]....
        /*068c*/ 	.word	0xffffffff


	//   ....[71]....
        /*0690*/ 	.word	0xffffffff


	//   ....[72]....
        /*0694*/ 	.word	0xffffffff


	//   ....[73]....
        /*0698*/ 	.word	0xffffffff


	//   ....[74]....
        /*069c*/ 	.word	0xffffffff


	//   ....[75]....
        /*06a0*/ 	.word	0xffffffff


	//   ....[76]....
        /*06a4*/ 	.word	0xffffffff


	//   ....[77]....
        /*06a8*/ 	.word	0xffffffff


	//   ....[78]....
        /*06ac*/ 	.word	0xffffffff


	//   ....[79]....
        /*06b0*/ 	.word	0xffffffff


	//   ....[80]....
        /*06b4*/ 	.word	0xffffffff


	//   ....[81]....
        /*06b8*/ 	.word	0xffffffff


	//   ....[82]....
        /*06bc*/ 	.word	0xffffffff


	//   ....[83]....
        /*06c0*/ 	.word	0xffffffff


	//   ....[84]....
        /*06c4*/ 	.word	0xffffffff


	//   ....[85]....
        /*06c8*/ 	.word	0xffffffff


	//   ....[86]....
        /*06cc*/ 	.word	0xffffffff


	//   ....[87]....
        /*06d0*/ 	.word	0xffffffff


	//   ....[88]....
        /*06d4*/ 	.word	0xffffffff


	//   ....[89]....
        /*06d8*/ 	.word	0xffffffff


	//   ....[90]....
        /*06dc*/ 	.word	0xffffffff


	//   ....[91]....
        /*06e0*/ 	.word	0xffffffff


	//   ....[92]....
        /*06e4*/ 	.word	0xffffffff


	//   ....[93]....
        /*06e8*/ 	.word	0xffffffff


	//   ....[94]....
        /*06ec*/ 	.word	0xffffffff


	//   ....[95]....
        /*06f0*/ 	.word	0xffffffff


	//   ....[96]....
        /*06f4*/ 	.word	0xffffffff


	//   ....[97]....
        /*06f8*/ 	.word	0xffffffff


	//   ....[98]....
        /*06fc*/ 	.word	0xffffffff


	//   ....[99]....
        /*0700*/ 	.word	0xffffffff


	//   ....[100]....
        /*0704*/ 	.word	0xffffffff


	//   ....[101]....
        /*0708*/ 	.word	0xffffffff


	//   ....[102]....
        /*070c*/ 	.word	0xffffffff


	//   ....[103]....
        /*0710*/ 	.word	0xffffffff


	//   ....[104]....
        /*0714*/ 	.word	0xffffffff


	//   ....[105]....
        /*0718*/ 	.word	0xffffffff


	//   ....[106]....
        /*071c*/ 	.word	0xffffffff


	//   ....[107]....
        /*0720*/ 	.word	0xffffffff


	//   ....[108]....
        /*0724*/ 	.word	0xffffffff


	//   ....[109]....
        /*0728*/ 	.word	0xffffffff


	//   ....[110]....
        /*072c*/ 	.word	0xffffffff


	//   ....[111]....
        /*0730*/ 	.word	0xffffffff


	//   ....[112]....
        /*0734*/ 	.word	0xffffffff


	//   ....[113]....
        /*0738*/ 	.word	0xffffffff


	//   ....[114]....
        /*073c*/ 	.word	0xffffffff


	//   ....[115]....
        /*0740*/ 	.word	0xffffffff


	//   ....[116]....
        /*0744*/ 	.word	0xffffffff


	//   ....[117]....
        /*0748*/ 	.word	0xffffffff


	//   ....[118]....
        /*074c*/ 	.word	0xffffffff


	//   ....[119]....
        /*0750*/ 	.word	0xffffffff


	//   ....[120]....
        /*0754*/ 	.word	0xffffffff


	//   ....[121]....
        /*0758*/ 	.word	0xffffffff


	//   ....[122]....
        /*075c*/ 	.word	0xffffffff


	//   ....[123]....
        /*0760*/ 	.word	0xffffffff


	//   ....[124]....
        /*0764*/ 	.word	0xffffffff


	//   ....[125]....
        /*0768*/ 	.word	0xffffffff


	//   ....[126]....
        /*076c*/ 	.word	0xffffffff


	//   ....[127]....
        /*0770*/ 	.word	0xffffffff


	//   ....[128]....
        /*0774*/ 	.word	0xffffffff


	//   ....[129]....
        /*0778*/ 	.word	0xffffffff


	//   ....[130]....
        /*077c*/ 	.word	0xffffffff


	//   ....[131]....
        /*0780*/ 	.word	0xffffffff


	//   ....[132]....
        /*0784*/ 	.word	0xffffffff


	//   ....[133]....
        /*0788*/ 	.word	0xffffffff


	//   ....[134]....
        /*078c*/ 	.word	0xffffffff


	//   ....[135]....
        /*0790*/ 	.word	0xffffffff


	//   ....[136]....
        /*0794*/ 	.word	0xffffffff


	//   ....[137]....
        /*0798*/ 	.word	0xffffffff


	//   ....[138]....
        /*079c*/ 	.word	0xffffffff


	//   ....[139]....
        /*07a0*/ 	.word	0xffffffff


	//   ....[140]....
        /*07a4*/ 	.word	0xffffffff


	//   ....[141]....
        /*07a8*/ 	.word	0xffffffff


	//   ....[142]....
        /*07ac*/ 	.word	0xffffffff


	//   ....[143]....
        /*07b0*/ 	.word	0xffffffff


	//   ....[144]....
        /*07b4*/ 	.word	0xffffffff


	//   ....[145]....
        /*07b8*/ 	.word	0xffffffff


	//   ....[146]....
        /*07bc*/ 	.word	0xffffffff


	//   ....[147]....
        /*07c0*/ 	.word	0xffffffff


	//   ....[148]....
        /*07c4*/ 	.word	0xffffffff


	//   ....[149]....
        /*07c8*/ 	.word	0xffffffff


	//   ....[150]....
        /*07cc*/ 	.word	0xffffffff


	//   ....[151]....
        /*07d0*/ 	.word	0xffffffff


	//   ....[152]....
        /*07d4*/ 	.word	0xffffffff


	//   ....[153]....
        /*07d8*/ 	.word	0xffffffff


	//   ....[154]....
        /*07dc*/ 	.word	0xffffffff


	//   ....[155]....
        /*07e0*/ 	.word	0xffffffff


	//   ....[156]....
        /*07e4*/ 	.word	0xffffffff


	//   ....[157]....
        /*07e8*/ 	.word	0xffffffff


	//   ....[158]....
        /*07ec*/ 	.word	0xffffffff


	//   ....[159]....
        /*07f0*/ 	.word	0xffffffff


	//   ....[160]....
        /*07f4*/ 	.word	0xffffffff


	//   ....[161]....
        /*07f8*/ 	.word	0xffffffff


	//   ....[162]....
        /*07fc*/ 	.word	0xffffffff


	//   ....[163]....
        /*0800*/ 	.word	0xffffffff


	//   ....[164]....
        /*0804*/ 	.word	0xffffffff


	//   ....[165]....
        /*0808*/ 	.word	0xffffffff


	//   ....[166]....
        /*080c*/ 	.word	0xffffffff


	//   ....[167]....
        /*0810*/ 	.word	0xffffffff


	//   ....[168]....
        /*0814*/ 	.word	0xffffffff


	//   ....[169]....
        /*0818*/ 	.word	0xffffffff


	//   ....[170]....
        /*081c*/ 	.word	0xffffffff


	//   ....[171]....
        /*0820*/ 	.word	0xffffffff


	//   ....[172]....
        /*0824*/ 	.word	0xffffffff


	//   ....[173]....
        /*0828*/ 	.word	0xffffffff


	//   ....[174]....
        /*082c*/ 	.word	0xffffffff


	//   ....[175]....
        /*0830*/ 	.word	0xffffffff


	//   ....[176]....
        /*0834*/ 	.word	0xffffffff


	//   ....[177]....
        /*0838*/ 	.word	0xffffffff


	//   ....[178]....
        /*083c*/ 	.word	0xffffffff


	//   ....[179]....
        /*0840*/ 	.word	0xffffffff


	//   ....[180]....
        /*0844*/ 	.word	0xffffffff


	//   ....[181]....
        /*0848*/ 	.word	0xffffffff


	//   ....[182]....
        /*084c*/ 	.word	0xffffffff


	//   ....[183]....
        /*0850*/ 	.word	0xffffffff


	//   ....[184]....
        /*0854*/ 	.word	0xffffffff


	//   ....[185]....
        /*0858*/ 	.word	0xffffffff


	//   ....[186]....
        /*085c*/ 	.word	0xffffffff


	//   ....[187]....
        /*0860*/ 	.word	0xffffffff


	//   ....[188]....
        /*0864*/ 	.word	0xffffffff


	//   ....[189]....
        /*0868*/ 	.word	0xffffffff


	//   ....[190]....
        /*086c*/ 	.word	0xffffffff


	//   ....[191]....
        /*0870*/ 	.word	0xffffffff


	//   ....[192]....
        /*0874*/ 	.word	0xffffffff


	//   ....[193]....
        /*0878*/ 	.word	0xffffffff


	//   ....[194]....
        /*087c*/ 	.word	0xffffffff


	//   ....[195]....
        /*0880*/ 	.word	0xffffffff


	//   ....[196]....
        /*0884*/ 	.word	0xffffffff


	//   ....[197]....
        /*0888*/ 	.word	0xffffffff


	//   ....[198]....
        /*088c*/ 	.word	0xffffffff


	//   ....[199]....
        /*0890*/ 	.word	0xffffffff


	//   ....[200]....
        /*0894*/ 	.word	0xffffffff


	//   ....[201]....
        /*0898*/ 	.word	0xffffffff


	//   ....[202]....
        /*089c*/ 	.word	0xffffffff


	//   ....[203]....
        /*08a0*/ 	.word	0xffffffff


	//   ....[204]....
        /*08a4*/ 	.word	0xffffffff


	//   ....[205]....
        /*08a8*/ 	.word	0xffffffff


	//   ....[206]....
        /*08ac*/ 	.word	0xffffffff


	//   ....[207]....
        /*08b0*/ 	.word	0xffffffff


	//   ....[208]....
        /*08b4*/ 	.word	0xffffffff


	//   ....[209]....
        /*08b8*/ 	.word	0xffffffff


	//   ....[210]....
        /*08bc*/ 	.word	0xffffffff


	//   ....[211]....
        /*08c0*/ 	.word	0xffffffff


	//   ....[212]....
        /*08c4*/ 	.word	0xffffffff


	//   ....[213]....
        /*08c8*/ 	.word	0xffffffff


	//   ....[214]....
        /*08cc*/ 	.word	0xffffffff


	//   ....[215]....
        /*08d0*/ 	.word	0x0500000f


	//   ....[216]....
        /*08d4*/ 	.word	0x0500000f


	//   ....[217]....
        /*08d8*/ 	.word	0x0500000f


	//   ....[218]....
        /*08dc*/ 	.word	0x0500000f


	//   ....[219]....
        /*08e0*/ 	.word	0x0500000f


	//   ....[220]....
        /*08e4*/ 	.word	0x0500000f


	//   ....[221]....
        /*08e8*/ 	.word	0x0500000f


	//   ....[222]....
        /*08ec*/ 	.word	0x0500000f


	//   ....[223]....
        /*08f0*/ 	.word	0x0500000f


	//   ....[224]....
        /*08f4*/ 	.word	0x0500000f


	//   ....[225]....
        /*08f8*/ 	.word	0x0500000f


	//   ....[226]....
        /*08fc*/ 	.word	0x0500000f


	//   ....[227]....
        /*0900*/ 	.word	0x0500000f


	//   ....[228]....
        /*0904*/ 	.word	0x0500000f


	//   ....[229]....
        /*0908*/ 	.word	0x0500000f


	//   ....[230]....
        /*090c*/ 	.word	0x0500000f


	//   ....[231]....
        /*0910*/ 	.word	0x0500000f


	//   ....[232]....
        /*0914*/ 	.word	0x0500000f


	//   ....[233]....
        /*0918*/ 	.word	0x0500000f


	//   ....[234]....
        /*091c*/ 	.word	0x0500000f


	//   ....[235]....
        /*0920*/ 	.word	0x0500000f


	//   ....[236]....
        /*0924*/ 	.word	0x0500000f


	//   ....[237]....
        /*0928*/ 	.word	0x0500000f


	//   ....[238]....
        /*092c*/ 	.word	0x0500000f


	//   ....[239]....
        /*0930*/ 	.word	0x0500000f


	//   ....[240]....
        /*0934*/ 	.word	0x0500000f


	//   ....[241]....
        /*0938*/ 	.word	0x0500000f


	//   ....[242]....
        /*093c*/ 	.word	0x0500000f


	//   ....[243]....
        /*0940*/ 	.word	0x0500000f


	//   ....[244]....
        /*0944*/ 	.word	0x0500000f


	//   ....[245]....
        /*0948*/ 	.word	0x0500000f


	//   ....[246]....
        /*094c*/ 	.word	0x0500000f


	//   ....[247]....
        /*0950*/ 	.word	0x0500000f


	//   ....[248]....
        /*0954*/ 	.word	0x0500000f


	//   ....[249]....
        /*0958*/ 	.word	0x0500000f


	//   ....[250]....
        /*095c*/ 	.word	0x0500000f


	//   ....[251]....
        /*0960*/ 	.word	0x0500000f


	//   ....[252]....
        /*0964*/ 	.word	0x0500000f


	//   ....[253]....
        /*0968*/ 	.word	0x0500000f


	//   ....[254]....
        /*096c*/ 	.word	0x0500000f


	//   ....[255]....
        /*0970*/ 	.word	0x0500000f


	//   ....[0]....
        /*0974*/ 	.word	0x0500000f


	//   ....[1]....
        /*0978*/ 	.word	0x0500000f


	//   ....[2]....
        /*097c*/ 	.word	0x0500000f


	//   ....[3]....
        /*0980*/ 	.word	0x0500000f


	//   ....[4]....
        /*0984*/ 	.word	0x0500000f


	//   ....[5]....
        /*0988*/ 	.word	0x0500000f


	//   ....[6]....
        /*098c*/ 	.word	0x0500000f


	//   ....[7]....
        /*0990*/ 	.word	0x0500000f


	//   ....[8]....
        /*0994*/ 	.word	0x0500000f


	//   ....[9]....
        /*0998*/ 	.word	0x0500000f


	//   ....[10]....
        /*099c*/ 	.word	0x0500000f


	//   ....[11]....
        /*09a0*/ 	.word	0x0500000f


	//   ....[12]....
        /*09a4*/ 	.word	0x0500000f


	//   ....[13]....
        /*09a8*/ 	.word	0x0500000f


	//   ....[14]....
        /*09ac*/ 	.word	0x0500000f


	//   ....[15]....
        /*09b0*/ 	.word	0x0500000f


	//   ....[16]....
        /*09b4*/ 	.word	0x0500000f


	//   ....[17]....
        /*09b8*/ 	.word	0x0500000f


	//   ....[18]....
        /*09bc*/ 	.word	0x0500000f


	//   ....[19]....
        /*09c0*/ 	.word	0x0500000f


	//   ....[20]....
        /*09c4*/ 	.word	0x0500000f


	//   ....[21]....
        /*09c8*/ 	.word	0x0500000f


	//   ....[22]....
        /*09cc*/ 	.word	0x0500000f


	//   ....[23]....
        /*09d0*/ 	.word	0x0500000f


	//   ....[24]....
        /*09d4*/ 	.word	0x0500000f


	//   ....[25]....
        /*09d8*/ 	.word	0x0500000f


	//   ....[26]....
        /*09dc*/ 	.word	0x0500000f


	//   ....[27]....
        /*09e0*/ 	.word	0x0500000f


	//   ....[28]....
        /*09e4*/ 	.word	0x0500000f


	//   ....[29]....
        /*09e8*/ 	.word	0x0500000f


	//   ....[30]....
        /*09ec*/ 	.word	0x0500000f


	//   ....[31]....
        /*09f0*/ 	.word	0x0500000f


	//   ....[32]....
        /*09f4*/ 	.word	0x0500000f


	//   ....[33]....
        /*09f8*/ 	.word	0x0500000f


	//   ....[34]....
        /*09fc*/ 	.word	0x0500000f


	//   ....[35]....
        /*0a00*/ 	.word	0x0500000f


	//   ....[36]....
        /*0a04*/ 	.word	0x0500000f


	//   ....[37]....
        /*0a08*/ 	.word	0x0500000f


	//   ....[38]....
        /*0a0c*/ 	.word	0x0500000f


	//   ....[39]....
        /*0a10*/ 	.word	0x0500000f


	//   ....[40]....
        /*0a14*/ 	.word	0x0500000f


	//   ....[41]....
        /*0a18*/ 	.word	0x0500000f


	//   ....[42]....
        /*0a1c*/ 	.word	0x0500000f


	//   ....[43]....
        /*0a20*/ 	.word	0x0500000f


	//   ....[44]....
        /*0a24*/ 	.word	0x0500000f


	//   ....[45]....
        /*0a28*/ 	.word	0x0500000f


	//   ....[46]....
        /*0a2c*/ 	.word	0x0500000f


	//   ....[47]....
        /*0a30*/ 	.word	0x0500000f


	//   ....[48]....
        /*0a34*/ 	.word	0x0500000f


	//   ....[49]....
        /*0a38*/ 	.word	0x0500000f


	//   ....[50]....
        /*0a3c*/ 	.word	0x0500000f


	//   ....[51]....
        /*0a40*/ 	.word	0x0500000f


	//   ....[52]....
        /*0a44*/ 	.word	0x0500000f


	//   ....[53]....
        /*0a48*/ 	.word	0x0500000f


	//   ....[54]....
        /*0a4c*/ 	.word	0x0500000f


	//   ....[55]....
        /*0a50*/ 	.word	0x0500000f


	//   ....[56]....
        /*0a54*/ 	.word	0x0500000f


	//   ....[57]....
        /*0a58*/ 	.word	0x0500000f


	//   ....[58]....
        /*0a5c*/ 	.word	0x0500000f


	//   ....[59]....
        /*0a60*/ 	.word	0x0500000f


	//   ....[60]....
        /*0a64*/ 	.word	0x0500000f


	//   ....[61]....
        /*0a68*/ 	.word	0x0500000f


	//   ....[62]....
        /*0a6c*/ 	.word	0x0500000f


	//   ....[63]....
        /*0a70*/ 	.word	0x0500000f


	//   ....[64]....
        /*0a74*/ 	.word	0x0500000f


	//   ....[65]....
        /*0a78*/ 	.word	0x0500000f


	//   ....[66]....
        /*0a7c*/ 	.word	0x0500000f


	//   ....[67]....
        /*0a80*/ 	.word	0x0500000f


	//   ....[68]....
        /*0a84*/ 	.word	0x0500000f


	//   ....[69]....
        /*0a88*/ 	.word	0x0500000f


	//   ....[70]....
        /*0a8c*/ 	.word	0x0500000f


	//   ....[71]....
        /*0a90*/ 	.word	0x0500000f


	//   ....[72]....
        /*0a94*/ 	.word	0x0500000f


	//   ....[73]....
        /*0a98*/ 	.word	0x0500000f


	//   ....[74]....
        /*0a9c*/ 	.word	0x0500000f


	//   ....[75]....
        /*0aa0*/ 	.word	0x0500000f


	//   ....[76]....
        /*0aa4*/ 	.word	0x0500000f


	//   ....[77]....
        /*0aa8*/ 	.word	0x0500000f


	//   ....[78]....
        /*0aac*/ 	.word	0x0500000f


	//   ....[79]....
        /*0ab0*/ 	.word	0x0500000f


	//   ....[80]....
        /*0ab4*/ 	.word	0x0500000f


	//   ....[81]....
        /*0ab8*/ 	.word	0x0500000f


	//   ....[82]....
        /*0abc*/ 	.word	0x0500000f


	//   ....[83]....
        /*0ac0*/ 	.word	0x0500000f


	//   ....[84]....
        /*0ac4*/ 	.word	0x0500000f


	//   ....[85]....
        /*0ac8*/ 	.word	0x0500000f


	//   ....[86]....
        /*0acc*/ 	.word	0x0500000f


	//   ....[87]....
        /*0ad0*/ 	.word	0x0500000f


	//   ....[88]....
        /*0ad4*/ 	.word	0x0500000f


	//   ....[89]....
        /*0ad8*/ 	.word	0x0500000f


	//   ....[90]....
        /*0adc*/ 	.word	0x0500000f


	//   ....[91]....
        /*0ae0*/ 	.word	0x0500000f


	//   ....[92]....
        /*0ae4*/ 	.word	0x0500000f


	//   ....[93]....
        /*0ae8*/ 	.word	0x0500000f


	//   ....[94]....
        /*0aec*/ 	.word	0x0500000f


	//   ....[95]....
        /*0af0*/ 	.word	0x0500000f


	//   ....[96]....
        /*0af4*/ 	.word	0x0500000f


	//   ....[97]....
        /*0af8*/ 	.word	0x0500000f


	//   ....[98]....
        /*0afc*/ 	.word	0x0500000f


	//   ....[99]....
        /*0b00*/ 	.word	0x0500000f


	//   ....[100]....
        /*0b04*/ 	.word	0x0500000f


	//   ....[101]....
        /*0b08*/ 	.word	0x0500000f


	//   ....[102]....
        /*0b0c*/ 	.word	0x0500000f


	//   ....[103]....
        /*0b10*/ 	.word	0x0500000f


	//   ....[104]....
        /*0b14*/ 	.word	0x0500000f


	//   ....[105]....
        /*0b18*/ 	.word	0x0500000f


	//   ....[106]....
        /*0b1c*/ 	.word	0x0500000f


	//   ....[107]....
        /*0b20*/ 	.word	0x0500000f


	//   ....[108]....
        /*0b24*/ 	.word	0x0500000f


	//   ....[109]....
        /*0b28*/ 	.word	0x0500000f


	//   ....[110]....
        /*0b2c*/ 	.word	0x0500000f


	//   ....[111]....
        /*0b30*/ 	.word	0x0500000f


	//   ....[112]....
        /*0b34*/ 	.word	0x0500000f


	//   ....[113]....
        /*0b38*/ 	.word	0x0500000f


	//   ....[114]....
        /*0b3c*/ 	.word	0x0500000f


	//   ....[115]....
        /*0b40*/ 	.word	0x0500000f


	//   ....[116]....
        /*0b44*/ 	.word	0x0500000f


	//----- nvinfo : EIATTR_COOP_GROUP_INSTR_OFFSETS
	.align		4
.L_231:
        /*0b48*/ 	.byte	0x04, 0x28
        /*0b4a*/ 	.short	(.L_233 - .L_232)


	//   ....[0]....
.L_232:
        /*0b4c*/ 	.word	0x00000070


	//   ....[1]....
        /*0b50*/ 	.word	0x00000140


	//   ....[2]....
        /*0b54*/ 	.word	0x00000190


	//   ....[3]....
        /*0b58*/ 	.word	0x000003c0


	//   ....[4]....
        /*0b5c*/ 	.word	0x00000520


	//   ....[5]....
        /*0b60*/ 	.word	0x00000640


	//   ....[6]....
        /*0b64*/ 	.word	0x000007a0


	//   ....[7]....
        /*0b68*/ 	.word	0x00003140


	//   ....[8]....
        /*0b6c*/ 	.word	0x00003150


	//   ....[9]....
        /*0b70*/ 	.word	0x00003830


	//   ....[10]....
        /*0b74*/ 	.word	0x00003840


	//   ....[11]....
        /*0b78*/ 	.word	0x00004570


	//   ....[12]....
        /*0b7c*/ 	.word	0x00004580


	//   ....[13]....
        /*0b80*/ 	.word	0x00004d50


	//   ....[14]....
        /*0b84*/ 	.word	0x00004d60


	//   ....[15]....
        /*0b88*/ 	.word	0x000057c0


	//   ....[16]....
        /*0b8c*/ 	.word	0x000057d0


	//   ....[17]....
        /*0b90*/ 	.word	0x000058f0


	//   ....[18]....
        /*0b94*/ 	.word	0x00005900


	//   ....[19]....
        /*0b98*/ 	.word	0x00005ca0


	//   ....[20]....
        /*0b9c*/ 	.word	0x00005cc0


	//   ....[21]....
        /*0ba0*/ 	.word	0x00005de0


	//   ....[22]....
        /*0ba4*/ 	.word	0x00005e00


	//   ....[23]....
        /*0ba8*/ 	.word	0x00006910


	//   ....[24]....
        /*0bac*/ 	.word	0x00007120


	//   ....[25]....
        /*0bb0*/ 	.word	0x00007130


	//   ....[26]....
        /*0bb4*/ 	.word	0x00007140


	//   ....[27]....
        /*0bb8*/ 	.word	0x00007150


	//   ....[28]....
        /*0bbc*/ 	.word	0x00007460


	//   ....[29]....
        /*0bc0*/ 	.word	0x00007470


	//   ....[30]....
        /*0bc4*/ 	.word	0x00007480


	//   ....[31]....
        /*0bc8*/ 	.word	0x00007490


	//   ....[32]....
        /*0bcc*/ 	.word	0x000087b0


	//   ....[33]....
        /*0bd0*/ 	.word	0x000087d0


	//   ....[34]....
        /*0bd4*/ 	.word	0x000087e0


	//   ....[35]....
        /*0bd8*/ 	.word	0x000087f0


	//   ....[36]....
        /*0bdc*/ 	.word	0x000088e0


	//   ....[37]....
        /*0be0*/ 	.word	0x00008900


	//   ....[38]....
        /*0be4*/ 	.word	0x000089a0


	//   ....[39]....
        /*0be8*/ 	.word	0x000089d0


	//   ....[40]....
        /*0bec*/ 	.word	0x0000a050


	//   ....[41]....
        /*0bf0*/ 	.word	0x0000add0


	//   ....[42]....
        /*0bf4*/ 	.word	0x0000b540


	//   ....[43]....
        /*0bf8*/ 	.word	0x0000b640


	//   ....[44]....
        /*0bfc*/ 	.word	0x0000be30


	//   ....[45]....
        /*0c00*/ 	.word	0x0000bea0


	//   ....[46]....
        /*0c04*/ 	.word	0x0000d7c0


	//   ....[47]....
        /*0c08*/ 	.word	0x0000d9e0


	//   ....[48]....
        /*0c0c*/ 	.word	0x0000e9d0


	//   ....[49]....
        /*0c10*/ 	.word	0x0000ea00


	//   ....[50]....
        /*0c14*/ 	.word	0x0000ef90


	//   ....[51]....
        /*0c18*/ 	.word	0x0000efe0


	//   ....[52]....
        /*0c1c*/ 	.word	0x00010ed0


	//   ....[53]....
        /*0c20*/ 	.word	0x00010f10


	//   ....[54]....
        /*0c24*/ 	.word	0x00010f50


	//   ....[55]....
        /*0c28*/ 	.word	0x00010fa0


	//   ....[56]....
        /*0c2c*/ 	.word	0x00012b70


	//   ....[57]....
        /*0c30*/ 	.word	0x00012d90


	//   ....[58]....
        /*0c34*/ 	.word	0x00013ce0


	//   ....[59]....
        /*0c38*/ 	.word	0x00013eb0


	//   ....[60]....
        /*0c3c*/ 	.word	0x000141e0


	//   ....[61]....
        /*0c40*/ 	.word	0x00014230


	//   ....[62]....
        /*0c44*/ 	.word	0x000152e0


	//   ....[63]....
        /*0c48*/ 	.word	0x00015310


	//   ....[64]....
        /*0c4c*/ 	.word	0x000153d0


	//   ....[65]....
        /*0c50*/ 	.word	0x000156c0


	//   ....[66]....
        /*0c54*/ 	.word	0x00016410


	//   ....[67]....
        /*0c58*/ 	.word	0x00016430


	//   ....[68]....
        /*0c5c*/ 	.word	0x00016440


	//   ....[69]....
        /*0c60*/ 	.word	0x00016450


	//   ....[70]....
        /*0c64*/ 	.word	0x000169a0


	//   ....[71]....
        /*0c68*/ 	.word	0x000169e0


	//   ....[72]....
        /*0c6c*/ 	.word	0x00016a10


	//   ....[73]....
        /*0c70*/ 	.word	0x00016a40


	//   ....[74]....
        /*0c74*/ 	.word	0x00016a60


	//   ....[75]....
        /*0c78*/ 	.word	0x00016a70


	//   ....[76]....
        /*0c7c*/ 	.word	0x00016ab0


	//   ....[77]....
        /*0c80*/ 	.word	0x00016ae0


	//   ....[78]....
        /*0c84*/ 	.word	0x00016f90


	//   ....[79]....
        /*0c88*/ 	.word	0x00016fa0


	//   ....[80]....
        /*0c8c*/ 	.word	0x00017220


	//   ....[81]....
        /*0c90*/ 	.word	0x00017230


	//   ....[82]....
        /*0c94*/ 	.word	0x00017cf0


	//   ....[83]....
        /*0c98*/ 	.word	0x00017d20


	//   ....[84]....
        /*0c9c*/ 	.word	0x00017d40


	//   ....[85]....
        /*0ca0*/ 	.word	0x00017d70


	//   ....[86]....
        /*0ca4*/ 	.word	0x00017da0


	//   ....[87]....
        /*0ca8*/ 	.word	0x00017db0


	//   ....[88]....
        /*0cac*/ 	.word	0x00017de0


	//   ....[89]....
        /*0cb0*/ 	.word	0x00017e50


	//   ....[90]....
        /*0cb4*/ 	.word	0x00017f80


	//   ....[91]....
        /*0cb8*/ 	.word	0x00018180


	//   ....[92]....
        /*0cbc*/ 	.word	0x000181b0


	//   ....[93]....
        /*0cc0*/ 	.word	0x000181e0


	//   ....[94]....
        /*0cc4*/ 	.word	0x00018210


	//   ....[95]....
        /*0cc8*/ 	.word	0x00018240


	//   ....[96]....
        /*0ccc*/ 	.word	0x00018270


	//   ....[97]....
        /*0cd0*/ 	.word	0x00018400


	//   ....[98]....
        /*0cd4*/ 	.word	0x00018430


	//   ....[99]....
        /*0cd8*/ 	.word	0x00018460


	//   ....[100]....
        /*0cdc*/ 	.word	0x00018490


	//   ....[101]....
        /*0ce0*/ 	.word	0x000184c0


	//   ....[102]....
        /*0ce4*/ 	.word	0x000184f0


	//   ....[103]....
        /*0ce8*/ 	.word	0x00018580


	//   ....[104]....
        /*0cec*/ 	.word	0x000185b0


	//   ....[105]....
        /*0cf0*/ 	.word	0x000185c0


	//   ....[106]....
        /*0cf4*/ 	.word	0x00018600


	//   ....[107]....
        /*0cf8*/ 	.word	0x00019dd0


	//   ....[108]....
        /*0cfc*/ 	.word	0x0001bcb0


	//   ....[109]....
        /*0d00*/ 	.word	0x0001bcd0


	//   ....[110]....
        /*0d04*/ 	.word	0x0001bd60


	//   ....[111]....
        /*0d08*/ 	.word	0x0001bd80


	//   ....[112]....
        /*0d0c*/ 	.word	0x0001be00


	//   ....[113]....
        /*0d10*/ 	.word	0x0001be20


	//   ....[114]....
        /*0d14*/ 	.word	0x0001bea0


	//   ....[115]....
        /*0d18*/ 	.word	0x0001bec0


	//   ....[116]....
        /*0d1c*/ 	.word	0x0001bf40


	//   ....[117]....
        /*0d20*/ 	.word	0x0001bf60


	//   ....[118]....
        /*0d24*/ 	.word	0x0001bfe0


	//   ....[119]....
        /*0d28*/ 	.word	0x0001c000


	//   ....[120]....
        /*0d2c*/ 	.word	0x0001c080


	//   ....[121]....
        /*0d30*/ 	.word	0x0001c0a0


	//   ....[122]....
        /*0d34*/ 	.word	0x0001c0b0


	//   ....[123]....
        /*0d38*/ 	.word	0x0001c0c0


	//   ....[124]....
        /*0d3c*/ 	.word	0x0001c9c0


	//   ....[125]....
        /*0d40*/ 	.word	0x0001c9f0


	//   ....[126]....
        /*0d44*/ 	.word	0x0001ca10


	//   ....[127]....
        /*0d48*/ 	.word	0x0001ca90


	//   ....[128]....
        /*0d4c*/ 	.word	0x0001cab0


	//   ....[129]....
        /*0d50*/ 	.word	0x0001cb30


	//   ....[130]....
        /*0d54*/ 	.word	0x0001cb50


	//   ....[131]....
        /*0d58*/ 	.word	0x0001cbd0


	//   ....[132]....
        /*0d5c*/ 	.word	0x0001cbf0


	//   ....[133]....
        /*0d60*/ 	.word	0x0001cc70


	//   ....[134]....
        /*0d64*/ 	.word	0x0001cc90


	//   ....[135]....
        /*0d68*/ 	.word	0x0001cd10


	//   ....[136]....
        /*0d6c*/ 	.word	0x0001cd30


	//   ....[137]....
        /*0d70*/ 	.word	0x0001cdb0


	//   ....[138]....
        /*0d74*/ 	.word	0x0001cdd0


	//   ....[139]....
        /*0d78*/ 	.word	0x0001cde0


	//   ....[140]....
        /*0d7c*/ 	.word	0x0001ce50


	//   ....[141]....
        /*0d80*/ 	.word	0x0001cea0


	//   ....[142]....
        /*0d84*/ 	.word	0x0001cf50


	//   ....[143]....
        /*0d88*/ 	.word	0x0001cf60


	//   ....[144]....
        /*0d8c*/ 	.word	0x0001cfd0


	//   ....[145]....
        /*0d90*/ 	.word	0x0001cfe0


	//   ....[146]....
        /*0d94*/ 	.word	0x0001cff0


	//   ....[147]....
        /*0d98*/ 	.word	0x0001d000


	//   ....[148]....
        /*0d9c*/ 	.word	0x0001d7e0


	//   ....[149]....
        /*0da0*/ 	.word	0x0001d800


	//   ....[150]....
        /*0da4*/ 	.word	0x0001d870


	//   ....[151]....
        /*0da8*/ 	.word	0x0001d880


	//   ....[152]....
        /*0dac*/ 	.word	0x0001d8c0


	//   ....[153]....
        /*0db0*/ 	.word	0x0001d8d0


	//   ....[154]....
        /*0db4*/ 	.word	0x0001d910


	//   ....[155]....
        /*0db8*/ 	.word	0x0001d920


	//   ....[156]....
        /*0dbc*/ 	.word	0x0001d960


	//   ....[157]....
        /*0dc0*/ 	.word	0x0001d970


	//   ....[158]....
        /*0dc4*/ 	.word	0x0001d9b0


	//   ....[159]....
        /*0dc8*/ 	.word	0x0001d9c0


	//   ....[160]....
        /*0dcc*/ 	.word	0x0001da00


	//   ....[161]....
        /*0dd0*/ 	.word	0x0001da10


	//   ....[162]....
        /*0dd4*/ 	.word	0x0001da20


	//   ....[163]....
        /*0dd8*/ 	.word	0x0001da60


	//   ....[164]....
        /*0ddc*/ 	.word	0x0001dd10


	//   ....[165]....
        /*0de0*/ 	.word	0x0001dd40


	//   ....[166]....
        /*0de4*/ 	.word	0x0001dda0


	//   ....[167]....
        /*0de8*/ 	.word	0x0001ddb0


	//   ....[168]....
        /*0dec*/ 	.word	0x0001de00


	//   ....[169]....
        /*0df0*/ 	.word	0x0001de10


	//   ....[170]....
        /*0df4*/ 	.word	0x0001de60


	//   ....[171]....
        /*0df8*/ 	.word	0x0001de70


	//   ....[172]....
        /*0dfc*/ 	.word	0x0001dec0


	//   ....[173]....
        /*0e00*/ 	.word	0x0001ded0


	//   ....[174]....
        /*0e04*/ 	.word	0x0001df20


	//   ....[175]....
        /*0e08*/ 	.word	0x0001df30


	//   ....[176]....
        /*0e0c*/ 	.word	0x0001df80


	//   ....[177]....
        /*0e10*/ 	.word	0x0001df90


	//   ....[178]....
        /*0e14*/ 	.word	0x0001dfa0


	//   ....[179]....
        /*0e18*/ 	.word	0x0001dfe0


	//   ....[180]....
        /*0e1c*/ 	.word	0x0001e5c0


	//   ....[181]....
        /*0e20*/ 	.word	0x0001e600


	//   ....[182]....
        /*0e24*/ 	.word	0x0001e620


	//   ....[183]....
        /*0e28*/ 	.word	0x0001e660


	//   ....[184]....
        /*0e2c*/ 	.word	0x0001e680


	//   ....[185]....
        /*0e30*/ 	.word	0x0001e6c0


	//   ....[186]....
        /*0e34*/ 	.word	0x0001e6e0


	//   ....[187]....
        /*0e38*/ 	.word	0x0001e720


	//   ....[188]....
        /*0e3c*/ 	.word	0x0001e740


	//   ....[189]....
        /*0e40*/ 	.word	0x0001e780


	//   ....[190]....
        /*0e44*/ 	.word	0x0001e7a0


	//   ....[191]....
        /*0e48*/ 	.word	0x0001e7e0


	//   ....[192]....
        /*0e4c*/ 	.word	0x0001e800


	//   ....[193]....
        /*0e50*/ 	.word	0x0001e840


	//   ....[194]....
        /*0e54*/ 	.word	0x0001e860


	//   ....[195]....
        /*0e58*/ 	.word	0x0001e870


	//   ....[196]....
        /*0e5c*/ 	.word	0x0001ec40


	//   ....[197]....
        /*0e60*/ 	.word	0x0001ec70


	//   ....[198]....
        /*0e64*/ 	.word	0x0001ecd0


	//   ....[199]....
        /*0e68*/ 	.word	0x0001ed00


	//   ....[200]....
        /*0e6c*/ 	.word	0x0001ed30


	//   ....[201]....
        /*0e70*/ 	.word	0x0001ed60


	//   ....[202]....
        /*0e74*/ 	.word	0x0001ed90


	//   ....[203]....
        /*0e78*/ 	.word	0x0001edc0


	//   ....[204]....
        /*0e7c*/ 	.word	0x0001ef60


	//   ....[205]....
        /*0e80*/ 	.word	0x0001ef90


	//   ....[206]....
        /*0e84*/ 	.word	0x0001efc0


	//   ....[207]....
        /*0e88*/ 	.word	0x0001eff0


	//   ....[208]....
        /*0e8c*/ 	.word	0x0001f020


	//   ....[209]....
        /*0e90*/ 	.word	0x0001f050


	//   ....[210]....
        /*0e94*/ 	.word	0x0001f110


	//   ....[211]....
        /*0e98*/ 	.word	0x0001f130


	//   ....[212]....
        /*0e9c*/ 	.word	0x0001f150


	//   ....[213]....
        /*0ea0*/ 	.word	0x0001f1b0


	//   ....[214]....
        /*0ea4*/ 	.word	0x0001fbe0


	//   ....[215]....
        /*0ea8*/ 	.word	0x0001ff20


	//   ....[216]....
        /*0eac*/ 	.word	0x0001ffb0


	//   ....[217]....
        /*0eb0*/ 	.word	0x00020040


	//   ....[218]....
        /*0eb4*/ 	.word	0x000200d0


	//   ....[219]....
        /*0eb8*/ 	.word	0x000201b0


	//   ....[220]....
        /*0ebc*/ 	.word	0x00020240


	//   ....[221]....
        /*0ec0*/ 	.word	0x000202e0


	//   ....[222]....
        /*0ec4*/ 	.word	0x00020370


	//   ....[223]....
        /*0ec8*/ 	.word	0x00020460


	//   ....[224]....
        /*0ecc*/ 	.word	0x000204f0


	//   ....[225]....
        /*0ed0*/ 	.word	0x00020590


	//   ....[226]....
        /*0ed4*/ 	.word	0x00020620


	//   ....[227]....
        /*0ed8*/ 	.word	0x00020760


	//   ....[228]....
        /*0edc*/ 	.word	0x00020810


	//   ....[229]....
        /*0ee0*/ 	.word	0x000208a0


	//   ....[230]....
        /*0ee4*/ 	.word	0x000208f0


	//   ....[231]....
        /*0ee8*/ 	.word	0x00020940


	//   ....[232]....
        /*0eec*/ 	.word	0x000209d0


	//   ....[233]....
        /*0ef0*/ 	.word	0x00020a60


	//   ....[234]....
        /*0ef4*/ 	.word	0x00020ab0


	//   ....[235]....
        /*0ef8*/ 	.word	0x00020b00


	//   ....[236]....
        /*0efc*/ 	.word	0x00020bf0


	//   ....[237]....
        /*0f00*/ 	.word	0x00020ca0


	//   ....[238]....
        /*0f04*/ 	.word	0x00020d20


	//   ....[239]....
        /*0f08*/ 	.word	0x00020d90


	//   ....[240]....
        /*0f0c*/ 	.word	0x00020ec0


	//   ....[241]....
        /*0f10*/ 	.word	0x00020fd0


	//   ....[242]....
        /*0f14*/ 	.word	0x000210a0


	//   ....[243]....
        /*0f18*/ 	.word	0x000210f0


	//   ....[244]....
        /*0f1c*/ 	.word	0x00021450


	//   ....[245]....
        /*0f20*/ 	.word	0x000214b0


	//   ....[246]....
        /*0f24*/ 	.word	0x00021570


	//   ....[247]....
        /*0f28*/ 	.word	0x000215e0


	//   ....[248]....
        /*0f2c*/ 	.word	0x00021640


	//   ....[249]....
        /*0f30*/ 	.word	0x000216f0


	//   ....[250]....
        /*0f34*/ 	.word	0x00021750


	//   ....[251]....
        /*0f38*/ 	.word	0x000217e0


	//   ....[252]....
        /*0f3c*/ 	.word	0x00021860


	//   ....[253]....
        /*0f40*/ 	.word	0x000218b0


	//   ....[254]....
        /*0f44*/ 	.word	0x00021940


	//   ....[255]....
        /*0f48*/ 	.word	0x000219d0


	//   ....[0]....
        /*0f4c*/ 	.word	0x00021a70


	//   ....[1]....
        /*0f50*/ 	.word	0x00021b10


	//   ....[2]....
        /*0f54*/ 	.word	0x00021b70


	//   ....[3]....
        /*0f58*/ 	.word	0x00021be0


	//   ....[4]....
        /*0f5c*/ 	.word	0x00021c40


	//   ....[5]....
        /*0f60*/ 	.word	0x00021cb0


	//   ....[6]....
        /*0f64*/ 	.word	0x00021d70


	//   ....[7]....
        /*0f68*/ 	.word	0x00021dd0


	//   ....[8]....
        /*0f6c*/ 	.word	0x00021e90


	//   ....[9]....
        /*0f70*/ 	.word	0x00022170


	//   ....[10]....
        /*0f74*/ 	.word	0x00022260


	//   ....[11]....
        /*0f78*/ 	.word	0x00022300


	//   ....[12]....
        /*0f7c*/ 	.word	0x00022360


	//   ....[13]....
        /*0f80*/ 	.word	0x00022450


	//   ....[14]....
        /*0f84*/ 	.word	0x000224c0


	//   ....[15]....
        /*0f88*/ 	.word	0x000225b0


	//   ....[16]....
        /*0f8c*/ 	.word	0x00022620


	//   ....[17]....
        /*0f90*/ 	.word	0x00022710


	//   ....[18]....
        /*0f94*/ 	.word	0x00022780


	//   ....[19]....
        /*0f98*/ 	.word	0x00022870


	//   ....[20]....
        /*0f9c*/ 	.word	0x000228e0


	//   ....[21]....
        /*0fa0*/ 	.word	0x000229d0


	//   ....[22]....
        /*0fa4*/ 	.word	0x00022a40


	//   ....[23]....
        /*0fa8*/ 	.word	0x00022b30


	//   ....[24]....
        /*0fac*/ 	.word	0x00022ba0


	//   ....[25]....
        /*0fb0*/ 	.word	0x00022c80


	//   ....[26]....
        /*0fb4*/ 	.word	0x00022d30


	//   ....[27]....
        /*0fb8*/ 	.word	0x00022da0


	//   ....[28]....
        /*0fbc*/ 	.word	0x00022e00


	//   ....[29]....
        /*0fc0*/ 	.word	0x00022ef0


	//   ....[30]....
        /*0fc4*/ 	.word	0x00022f50


	//   ....[31]....
        /*0fc8*/ 	.word	0x00023050


	//   ....[32]....
        /*0fcc*/ 	.word	0x000230b0


	//   ....[33]....
        /*0fd0*/ 	.word	0x000231b0


	//   ....[34]....
        /*0fd4*/ 	.word	0x00023210


	//   ....[35]....
        /*0fd8*/ 	.word	0x00023310


	//   ....[36]....
        /*0fdc*/ 	.word	0x00023370


	//   ....[37]....
        /*0fe0*/ 	.word	0x00023470


	//   ....[38]....
        /*0fe4*/ 	.word	0x000234d0


	//   ....[39]....
        /*0fe8*/ 	.word	0x000235d0


	//   ....[40]....
        /*0fec*/ 	.word	0x00023630


	//   ....[41]....
        /*0ff0*/ 	.word	0x000236e0


	//   ....[42]....
        /*0ff4*/ 	.word	0x000237a0


	//   ....[43]....
        /*0ff8*/ 	.word	0x00023880


	//   ....[44]....
        /*0ffc*/ 	.word	0x000238e0


	//   ....[45]....
        /*1000*/ 	.word	0x000239c0


	//   ....[46]....
        /*1004*/ 	.word	0x00023a20


	//   ....[47]....
        /*1008*/ 	.word	0x00023af0


	//   ....[48]....
        /*100c*/ 	.word	0x00023b50


	//   ....[49]....
        /*1010*/ 	.word	0x00023c10


	//   ....[50]....
        /*1014*/ 	.word	0x00023d50


	//   ....[51]....
        /*1018*/ 	.word	0x00023e00


	//   ....[52]....
        /*101c*/ 	.word	0x00023e80


	//   ....[53]....
        /*1020*/ 	.word	0x00023f40


	//   ....[54]....
        /*1024*/ 	.word	0x00023fa0


	//   ....[55]....
        /*1028*/ 	.word	0x00024050


	//   ....[56]....
        /*102c*/ 	.word	0x000240b0


	//   ....[57]....
        /*1030*/ 	.word	0x00024160


	//   ....[58]....
        /*1034*/ 	.word	0x000241c0


	//   ....[59]....
        /*1038*/ 	.word	0x00024270


	//   ....[60]....
        /*103c*/ 	.word	0x000242d0


	//   ....[61]....
        /*1040*/ 	.word	0x00024380


	//   ....[62]....
        /*1044*/ 	.word	0x000243e0


	//   ....[63]....
        /*1048*/ 	.word	0x00024490


	//   ....[64]....
        /*104c*/ 	.word	0x000244f0


	//   ....[65]....
        /*1050*/ 	.word	0x000245a0


	//   ....[66]....
        /*1054*/ 	.word	0x00024690


	//   ....[67]....
        /*1058*/ 	.word	0x00024740


	//   ....[68]....
        /*105c*/ 	.word	0x000247a0


	//   ....[69]....
        /*1060*/ 	.word	0x00024860


	//   ....[70]....
        /*1064*/ 	.word	0x000248c0


	//   ....[71]....
        /*1068*/ 	.word	0x00024980


	//   ....[72]....
        /*106c*/ 	.word	0x000249e0


	//   ....[73]....
        /*1070*/ 	.word	0x00024aa0


	//   ....[74]....
        /*1074*/ 	.word	0x00024b00


	//   ....[75]....
        /*1078*/ 	.word	0x00024bc0


	//   ....[76]....
        /*107c*/ 	.word	0x00024c20


	//   ....[77]....
        /*1080*/ 	.word	0x00024ce0


	//   ....[78]....
        /*1084*/ 	.word	0x00024d40


	//   ....[79]....
        /*1088*/ 	.word	0x00024e00


	//   ....[80]....
        /*108c*/ 	.word	0x00024e60


	//   ....[81]....
        /*1090*/ 	.word	0x00024f10


	//   ....[82]....
        /*1094*/ 	.word	0x00025000


	//   ....[83]....
        /*1098*/ 	.word	0x000250b0


	//   ....[84]....
        /*109c*/ 	.word	0x00025120


	//   ....[85]....
        /*10a0*/ 	.word	0x000251d0


	//   ....[86]....
        /*10a4*/ 	.word	0x00025230


	//   ....[87]....
        /*10a8*/ 	.word	0x000252e0


	//   ....[88]....
        /*10ac*/ 	.word	0x00025340


	//   ....[89]....
        /*10b0*/ 	.word	0x000253f0


	//   ....[90]....
        /*10b4*/ 	.word	0x00025450


	//   ....[91]....
        /*10b8*/ 	.word	0x00025500


	//   ....[92]....
        /*10bc*/ 	.word	0x00025560


	//   ....[93]....
        /*10c0*/ 	.word	0x00025610


	//   ....[94]....
        /*10c4*/ 	.word	0x00025670


	//   ....[95]....
        /*10c8*/ 	.word	0x00025720


	//   ....[96]....
        /*10cc*/ 	.word	0x00025780


	//   ....[97]....
        /*10d0*/ 	.word	0x00025820


	//   ....[98]....
        /*10d4*/ 	.word	0x000258b0


	//   ....[99]....
        /*10d8*/ 	.word	0x00025950


	//   ....[100]....
        /*10dc*/ 	.word	0x00025ac0


	//   ....[101]....
        /*10e0*/ 	.word	0x00025b30


	//   ....[102]....
        /*10e4*/ 	.word	0x00025ba0


	//   ....[103]....
        /*10e8*/ 	.word	0x00025c10


	//   ....[104]....
        /*10ec*/ 	.word	0x00025c80


	//   ....[105]....
        /*10f0*/ 	.word	0x00025d00


	//   ....[106]....
        /*10f4*/ 	.word	0x00025d80


	//   ....[107]....
        /*10f8*/ 	.word	0x00025e10


	//   ....[108]....
        /*10fc*/ 	.word	0x00025e80


	//   ....[109]....
        /*1100*/ 	.word	0x00025ef0


	//   ....[110]....
        /*1104*/ 	.word	0x00025f60


	//   ....[111]....
        /*1108*/ 	.word	0x00025fe0


	//   ....[112]....
        /*110c*/ 	.word	0x00026050


	//   ....[113]....
        /*1110*/ 	.word	0x00026100


	//   ....[114]....
        /*1114*/ 	.word	0x00026150


	//   ....[115]....
        /*1118*/ 	.word	0x000261e0


	//   ....[116]....
        /*111c*/ 	.word	0x00026310


	//----- nvinfo : EIATTR_REG_RECONFIG
	.align		4
.L_233:
        /*1120*/ 	.byte	0x01, 0x54
	.zero		2


	//----- nvinfo : EIATTR_SYSCALL_OFFSETS
	.align		4
        /*1124*/ 	.byte	0x04, 0x46
        /*1126*/ 	.short	(.L_235 - .L_234)


	//   ....[0]....
.L_234:
        /*1128*/ 	.word	0x00001e50


	//   ....[1]....
        /*112c*/ 	.word	0x00001fa0


	//   ....[2]....
        /*1130*/ 	.word	0x00006ae0


	//   ....[3]....
        /*1134*/ 	.word	0x00006e00


	//   ....[4]....
        /*1138*/ 	.word	0x0001b340


	//   ....[5]....
        /*113c*/ 	.word	0x0001b490


	//   ....[6]....
        /*1140*/ 	.word	0x0001b580


	//   ....[7]....
        /*1144*/ 	.word	0x0001c4e0


	//----- nvinfo : EIATTR_MBARRIER_INSTR_OFFSETS
	.align		4
.L_235:
        /*1148*/ 	.byte	0x04, 0x39
        /*114a*/ 	.short	(.L_237 - .L_236)


	//   ....[0]....
.L_236:
        /*114c*/ 	.word	0x00000270
        /*1150*/ 	.word	0x000000ff
        /*1154*/ 	.word	0x00016800
        /*1158*/ 	.short	0x0100
        /*115a*/ 	.byte	0x08
	.zero		1


	//   ....[1]....
        /*115c*/ 	.word	0x00000280
        /*1160*/ 	.word	0x000000ff
        /*1164*/ 	.word	0x00016820
        /*1168*/ 	.short	0x0100
        /*116a*/ 	.byte	0x08
	.zero		1


	//   ....[2]....
        /*116c*/ 	.word	0x00000370
        /*1170*/ 	.word	0x000000ff
        /*1174*/ 	.word	0x00016830
        /*1178*/ 	.short	0x0100
        /*117a*/ 	.byte	0x08
	.zero		1


	//   ....[3]....
        /*117c*/ 	.word	0x00000380
        /*1180*/ 	.word	0x000000ff
        /*1184*/ 	.word	0x00016840
        /*1188*/ 	.short	0x0100
        /*118a*/ 	.byte	0x08
	.zero		1


	//   ....[4]....
        /*118c*/ 	.word	0x00000390
        /*1190*/ 	.word	0x000000ff
        /*1194*/ 	.word	0x00016838
        /*1198*/ 	.short	0x0100
        /*119a*/ 	.byte	0x08
	.zero		1


	//   ....[5]....
        /*119c*/ 	.word	0x000003a0
        /*11a0*/ 	.word	0x000000ff
        /*11a4*/ 	.word	0x00016848
        /*11a8*/ 	.short	0x0100
        /*11aa*/ 	.byte	0x08
	.zero		1


	//   ....[6]....
        /*11ac*/ 	.word	0x000004d0
        /*11b0*/ 	.word	0x000000ff
        /*11b4*/ 	.word	0x00016850
        /*11b8*/ 	.short	0x0100
        /*11ba*/ 	.byte	0x08
	.zero		1


	//   ....[7]....
        /*11bc*/ 	.word	0x000004e0
        /*11c0*/ 	.word	0x000000ff
        /*11c4*/ 	.word	0x00016860
        /*11c8*/ 	.short	0x0100
        /*11ca*/ 	.byte	0x08
	.zero		1


	//   ....[8]....
        /*11cc*/ 	.word	0x000004f0
        /*11d0*/ 	.word	0x000000ff
        /*11d4*/ 	.word	0x00016858
        /*11d8*/ 	.short	0x0100
        /*11da*/ 	.byte	0x08
	.zero		1


	//   ....[9]....
        /*11dc*/ 	.word	0x00000500
        /*11e0*/ 	.word	0x000000ff
        /*11e4*/ 	.word	0x00016868
        /*11e8*/ 	.short	0x0100
        /*11ea*/ 	.byte	0x08
	.zero		1


	//   ....[10]....
        /*11ec*/ 	.word	0x000005f0
        /*11f0*/ 	.word	0x000000ff
        /*11f4*/ 	.word	0x00016870
        /*11f8*/ 	.short	0x0100
        /*11fa*/ 	.byte	0x06
	.zero		1


	//   ....[11]....
        /*11fc*/ 	.word	0x00000600
        /*1200*/ 	.word	0x000000ff
        /*1204*/ 	.word	0x00016880
        /*1208*/ 	.short	0x0100
        /*120a*/ 	.byte	0x06
	.zero		1


	//   ....[12]....
        /*120c*/ 	.word	0x00000610
        /*1210*/ 	.word	0x000000ff
        /*1214*/ 	.word	0x00016878
        /*1218*/ 	.short	0x0100
        /*121a*/ 	.byte	0x06
	.zero		1


	//   ....[13]....
        /*121c*/ 	.word	0x00000620
        /*1220*/ 	.word	0x000000ff
        /*1224*/ 	.word	0x00016888
        /*1228*/ 	.short	0x0100
        /*122a*/ 	.byte	0x06
	.zero		1


	//   ....[14]....
        /*122c*/ 	.word	0x00000750
        /*1230*/ 	.word	0x000000ff
        /*1234*/ 	.word	0x00016890
        /*1238*/ 	.short	0x0100
        /*123a*/ 	.byte	0x08
	.zero		1


	//   ....[15]....
        /*123c*/ 	.word	0x00000760
        /*1240*/ 	.word	0x000000ff
        /*1244*/ 	.word	0x000168a0
        /*1248*/ 	.short	0x0100
        /*124a*/ 	.byte	0x08
	.zero		1


	//   ....[16]....
        /*124c*/ 	.word	0x00000770
        /*1250*/ 	.word	0x000000ff
        /*1254*/ 	.word	0x00016898
        /*1258*/ 	.short	0x0100
        /*125a*/ 	.byte	0x08
	.zero		1


	//   ....[17]....
        /*125c*/ 	.word	0x00000780
        /*1260*/ 	.word	0x000000ff
        /*1264*/ 	.word	0x000168a8
        /*1268*/ 	.short	0x0100
        /*126a*/ 	.byte	0x08
	.zero		1


	//   ....[18]....
        /*126c*/ 	.word	0x000008b0
        /*1270*/ 	.word	0x000000ff
        /*1274*/ 	.word	0x000168b0
        /*1278*/ 	.short	0x0100
        /*127a*/ 	.byte	0x08
	.zero		1


	//   ....[19]....
        /*127c*/ 	.word	0x000008c0
        /*1280*/ 	.word	0x000000ff
        /*1284*/ 	.word	0x000168c0
        /*1288*/ 	.short	0x0100
        /*128a*/ 	.byte	0x08
	.zero		1


	//   ....[20]....
        /*128c*/ 	.word	0x000008d0
        /*1290*/ 	.word	0x000000ff
        /*1294*/ 	.word	0x000168b8
        /*1298*/ 	.short	0x0100
        /*129a*/ 	.byte	0x08
	.zero		1


	//   ....[21]....
        /*129c*/ 	.word	0x000008e0
        /*12a0*/ 	.word	0x000000ff
        /*12a4*/ 	.word	0x000168c8
        /*12a8*/ 	.short	0x0100
        /*12aa*/ 	.byte	0x08
	.zero		1


	//   ....[22]....
        /*12ac*/ 	.word	0x000030f0
        /*12b0*/ 	.word	0x00000045
        /*12b4*/ 	.word	0x00016890
        /*12b8*/ 	.short	0x010a
        /*12ba*/ 	.byte	0x3f
	.zero		1


	//   ....[23]....
        /*12bc*/ 	.word	0x00004510
        /*12c0*/ 	.word	0x00000045
        /*12c4*/ 	.word	0x00016890
        /*12c8*/ 	.short	0x010a
        /*12ca*/ 	.byte	0x3f
	.zero		1


	//   ....[24]....
        /*12cc*/ 	.word	0x000055d0
        /*12d0*/ 	.word	0x00000045
        /*12d4*/ 	.word	0x00016890
        /*12d8*/ 	.short	0x010a
        /*12da*/ 	.byte	0x3f
	.zero		1


	//   ....[25]....
        /*12dc*/ 	.word	0x00005ad0
        /*12e0*/ 	.word	0x00000008
        /*12e4*/ 	.word	0x00000000
        /*12e8*/ 	.short	0x0101
        /*12ea*/ 	.byte	0x3f
	.zero		1


	//   ....[26]....
        /*12ec*/ 	.word	0x00005b10
        /*12f0*/ 	.word	0x00000045
        /*12f4*/ 	.word	0x000168b0
        /*12f8*/ 	.short	0x010a
        /*12fa*/ 	.byte	0x3f
	.zero		1


	//   ....[27]....
        /*12fc*/ 	.word	0x00005f90
        /*1300*/ 	.word	0x00000045
        /*1304*/ 	.word	0x00000000
        /*1308*/ 	.short	0x0101
        /*130a*/ 	.byte	0x3f
	.zero		1


	//   ....[28]....
        /*130c*/ 	.word	0x00006b80
        /*1310*/ 	.word	0x00000002
        /*1314*/ 	.word	0x00016800
        /*1318*/ 	.short	0x010a
        /*131a*/ 	.byte	0x3f
	.zero		1


	//   ....[29]....
        /*131c*/ 	.word	0x00006bd0
        /*1320*/ 	.word	0x00000002
        /*1324*/ 	.word	0x00016800
        /*1328*/ 	.short	0x010a
        /*132a*/ 	.byte	0x3f
	.zero		1


	//   ....[30]....
        /*132c*/ 	.word	0x000077e0
        /*1330*/ 	.word	0x00000002
        /*1334*/ 	.word	0x00016800
        /*1338*/ 	.short	0x010a
        /*133a*/ 	.byte	0x3f
	.zero		1


	//   ....[31]....
        /*133c*/ 	.word	0x00008ca0
        /*1340*/ 	.word	0x00000002
        /*1344*/ 	.word	0x00016800
        /*1348*/ 	.short	0x010a
        /*134a*/ 	.byte	0x3f
	.zero		1


	//   ....[32]....
        /*134c*/ 	.word	0x00009b60
        /*1350*/ 	.word	0x0000000c
        /*1354*/ 	.word	0x00016830
        /*1358*/ 	.short	0x010a
        /*135a*/ 	.byte	0x3f
	.zero		1


	//   ....[33]....
        /*135c*/ 	.word	0x00009c10
        /*1360*/ 	.word	0x0000000c
        /*1364*/ 	.word	0x00016830
        /*1368*/ 	.short	0x010a
        /*136a*/ 	.byte	0x3f
	.zero		1


	//   ....[34]....
        /*136c*/ 	.word	0x0000a0e0
        /*1370*/ 	.word	0x00000000
        /*1374*/ 	.word	0x00000000
        /*1378*/ 	.short	0x0101
        /*137a*/ 	.byte	0x3f
	.zero		1


	//   ....[35]....
        /*137c*/ 	.word	0x0000cea0
        /*1380*/ 	.word	0x0000000b
        /*1384*/ 	.word	0x00016830
        /*1388*/ 	.short	0x010a
        /*138a*/ 	.byte	0x3f
	.zero		1


	//   ....[36]....
        /*138c*/ 	.word	0x0000cef0
        /*1390*/ 	.word	0x0000000b
        /*1394*/ 	.word	0x00016830
        /*1398*/ 	.short	0x010a
        /*139a*/ 	.byte	0x3f
	.zero		1


	//   ....[37]....
        /*139c*/ 	.word	0x0000d220
        /*13a0*/ 	.word	0x0000000b
        /*13a4*/ 	.word	0x00016850
        /*13a8*/ 	.short	0x010a
        /*13aa*/ 	.byte	0x3f
	.zero		1


	//   ....[38]....
        /*13ac*/ 	.word	0x0000d260
        /*13b0*/ 	.word	0x0000000b
        /*13b4*/ 	.word	0x00016850
        /*13b8*/ 	.short	0x010a
        /*13ba*/ 	.byte	0x3f
	.zero		1


	//   ....[39]....
        /*13bc*/ 	.word	0x0000d7e0
        /*13c0*/ 	.word	0x0000000a
        /*13c4*/ 	.word	0x00000000
        /*13c8*/ 	.short	0x0101
        /*13ca*/ 	.byte	0x3f
	.zero		1


	//   ....[40]....
        /*13cc*/ 	.word	0x0000fa50
        /*13d0*/ 	.word	0x0000000c
        /*13d4*/ 	.word	0x00000000
        /*13d8*/ 	.short	0x0101
        /*13da*/ 	.byte	0x3f
	.zero		1


	//   ....[41]....
        /*13dc*/ 	.word	0x00010230
        /*13e0*/ 	.word	0x00000003
        /*13e4*/ 	.word	0x00016830
        /*13e8*/ 	.short	0x010a
        /*13ea*/ 	.byte	0x3f
	.zero		1


	//   ....[42]....
        /*13ec*/ 	.word	0x00010280
        /*13f0*/ 	.word	0x00000003
        /*13f4*/ 	.word	0x00016830
        /*13f8*/ 	.short	0x010a
        /*13fa*/ 	.byte	0x3f
	.zero		1


	//   ....[43]....
        /*13fc*/ 	.word	0x00010600
        /*1400*/ 	.word	0x00000003
        /*1404*/ 	.word	0x00016850
        /*1408*/ 	.short	0x010a
        /*140a*/ 	.byte	0x3f
	.zero		1


	//   ....[44]....
        /*140c*/ 	.word	0x00010640
        /*1410*/ 	.word	0x00000003
        /*1414*/ 	.word	0x00016850
        /*1418*/ 	.short	0x010a
        /*141a*/ 	.byte	0x3f
	.zero		1


	//   ....[45]....
        /*141c*/ 	.word	0x00010b10
        /*1420*/ 	.word	0x00000000
        /*1424*/ 	.word	0x00000000
        /*1428*/ 	.short	0x0101
        /*142a*/ 	.byte	0x3f
	.zero		1


	//   ....[46]....
        /*142c*/ 	.word	0x00011d00
        /*1430*/ 	.word	0x0000000c
        /*1434*/ 	.word	0x00000000
        /*1438*/ 	.short	0x0101
        /*143a*/ 	.byte	0x3f
	.zero		1


	//   ....[47]....
        /*143c*/ 	.word	0x00012240
        /*1440*/ 	.word	0x00000003
        /*1444*/ 	.word	0x00016830
        /*1448*/ 	.short	0x010a
        /*144a*/ 	.byte	0x3f
	.zero		1


	//   ....[48]....
        /*144c*/ 	.word	0x00012290
        /*1450*/ 	.word	0x00000003
        /*1454*/ 	.word	0x00016830
        /*1458*/ 	.short	0x010a
        /*145a*/ 	.byte	0x3f
	.zero		1


	//   ....[49]....
        /*145c*/ 	.word	0x00012610
        /*1460*/ 	.word	0x00000003
        /*1464*/ 	.word	0x00016850
        /*1468*/ 	.short	0x010a
        /*146a*/ 	.byte	0x3f
	.zero		1


	//   ....[50]....
        /*146c*/ 	.word	0x00012650
        /*1470*/ 	.word	0x00000003
        /*1474*/ 	.word	0x00016850
        /*1478*/ 	.short	0x010a
        /*147a*/ 	.byte	0x3f
	.zero		1


	//   ....[51]....
        /*147c*/ 	.word	0x00012b90
        /*1480*/ 	.word	0x00000000
        /*1484*/ 	.word	0x00000000
        /*1488*/ 	.short	0x0101
        /*148a*/ 	.byte	0x3f
	.zero		1


	//   ....[52]....
        /*148c*/ 	.word	0x00014da0
        /*1490*/ 	.word	0x00000015
        /*1494*/ 	.word	0x00000000
        /*1498*/ 	.short	0x0101
        /*149a*/ 	.byte	0x3f
	.zero		1


	//   ....[53]....
        /*149c*/ 	.word	0x000151f0
        /*14a0*/ 	.word	0x0000000b
        /*14a4*/ 	.word	0x00016850
        /*14a8*/ 	.short	0x010a
        /*14aa*/ 	.byte	0x3f
	.zero		1


	//   ....[54]....
        /*14ac*/ 	.word	0x00015260
        /*14b0*/ 	.word	0x0000000b
        /*14b4*/ 	.word	0x00016850
        /*14b8*/ 	.short	0x010a
        /*14ba*/ 	.byte	0x3f
	.zero		1


	//   ....[55]....
        /*14bc*/ 	.word	0x00015880
        /*14c0*/ 	.word	0x00000000
        /*14c4*/ 	.word	0x00000000
        /*14c8*/ 	.short	0x0101
        /*14ca*/ 	.byte	0x3f
	.zero		1


	//   ....[56]....
        /*14cc*/ 	.word	0x00016970
        /*14d0*/ 	.word	0x00000003
        /*14d4*/ 	.word	0x00000000
        /*14d8*/ 	.short	0x0101
        /*14da*/ 	.byte	0x3f
	.zero		1


	//   ....[57]....
        /*14dc*/ 	.word	0x00016f10
        /*14e0*/ 	.word	0x00000008
        /*14e4*/ 	.word	0x00000000
        /*14e8*/ 	.short	0x0101
        /*14ea*/ 	.byte	0x3f
	.zero		1


	//   ....[58]....
        /*14ec*/ 	.word	0x00019eb0
        /*14f0*/ 	.word	0x00000010
        /*14f4*/ 	.word	0x00016820
        /*14f8*/ 	.short	0x010a
        /*14fa*/ 	.byte	0x3f
	.zero		1


	//   ....[59]....
        /*14fc*/ 	.word	0x00019f70
        /*1500*/ 	.word	0x00000005
        /*1504*/ 	.word	0x000168a0
        /*1508*/ 	.short	0x010a
        /*150a*/ 	.byte	0x3f
	.zero		1


	//   ....[60]....
        /*150c*/ 	.word	0x0001a1b0
        /*1510*/ 	.word	0x00000005
        /*1514*/ 	.word	0x000168c0
        /*1518*/ 	.short	0x010a
        /*151a*/ 	.byte	0x3f
	.zero		1


	//   ....[61]....
        /*151c*/ 	.word	0x0001a540
        /*1520*/ 	.word	0x00000005
        /*1524*/ 	.word	0x000168a0
        /*1528*/ 	.short	0x010a
        /*152a*/ 	.byte	0x3f
	.zero		1


	//   ....[62]....
        /*152c*/ 	.word	0x0001a760
        /*1530*/ 	.word	0x00000005
        /*1534*/ 	.word	0x000168c0
        /*1538*/ 	.short	0x010a
        /*153a*/ 	.byte	0x3f
	.zero		1


	//   ....[63]....
        /*153c*/ 	.word	0x0001ba30
        /*1540*/ 	.word	0x00000003
        /*1544*/ 	.word	0x00016840
        /*1548*/ 	.short	0x010a
        /*154a*/ 	.byte	0x3f
	.zero		1


	//   ....[64]....
        /*154c*/ 	.word	0x0001c1c0
        /*1550*/ 	.word	0x00000003
        /*1554*/ 	.word	0x00016830
        /*1558*/ 	.short	0x0107
        /*155a*/ 	.byte	0x3f
	.zero		1


	//   ....[65]....
        /*155c*/ 	.word	0x0001c290
        /*1560*/ 	.word	0x00000003
        /*1564*/ 	.word	0x00016830
        /*1568*/ 	.short	0x0101
        /*156a*/ 	.byte	0x3f
	.zero		1


	//   ....[66]....
        /*156c*/ 	.word	0x0001d0e0
        /*1570*/ 	.word	0x00000010
        /*1574*/ 	.word	0x00016800
        /*1578*/ 	.short	0x0107
        /*157a*/ 	.byte	0x3f
	.zero		1


	//   ....[67]....
        /*157c*/ 	.word	0x0001d1d0
        /*1580*/ 	.word	0x00000010
        /*1584*/ 	.word	0x00016800
        /*1588*/ 	.short	0x0101
        /*158a*/ 	.byte	0x3f
	.zero		1


	//   ....[68]....
        /*158c*/ 	.word	0x0001d1f0
        /*1590*/ 	.word	0x00000010
        /*1594*/ 	.word	0x00016820
        /*1598*/ 	.short	0x010a
        /*159a*/ 	.byte	0x3f
	.zero		1


	//   ....[69]....
        /*159c*/ 	.word	0x0001d5d0
        /*15a0*/ 	.word	0x00000005
        /*15a4*/ 	.word	0x00016840
        /*15a8*/ 	.short	0x010a
        /*15aa*/ 	.byte	0x3f
	.zero		1


	//   ....[70]....
        /*15ac*/ 	.word	0x0001dae0
        /*15b0*/ 	.word	0x00000005
        /*15b4*/ 	.word	0x00016830
        /*15b8*/ 	.short	0x0107
        /*15ba*/ 	.byte	0x3f
	.zero		1


	//   ....[71]....
        /*15bc*/ 	.word	0x0001dba0
        /*15c0*/ 	.word	0x00000005
        /*15c4*/ 	.word	0x00016830
        /*15c8*/ 	.short	0x0101
        /*15ca*/ 	.byte	0x3f
	.zero		1


	//   ....[72]....
        /*15cc*/ 	.word	0x0001dc00
        /*15d0*/ 	.word	0x00000005
        /*15d4*/ 	.word	0x00016860
        /*15d8*/ 	.short	0x010a
        /*15da*/ 	.byte	0x3f
	.zero		1


	//   ....[73]....
        /*15dc*/ 	.word	0x0001e0d0
        /*15e0*/ 	.word	0x00000005
        /*15e4*/ 	.word	0x00016850
        /*15e8*/ 	.short	0x0107
        /*15ea*/ 	.byte	0x3f
	.zero		1


	//   ....[74]....
        /*15ec*/ 	.word	0x0001e250
        /*15f0*/ 	.word	0x00000005
        /*15f4*/ 	.word	0x00016850
        /*15f8*/ 	.short	0x0101
        /*15fa*/ 	.byte	0x3f
	.zero		1


	//   ....[75]....
        /*15fc*/ 	.word	0x0001e480
        /*1600*/ 	.word	0x00000000
        /*1604*/ 	.word	0x00016860
        /*1608*/ 	.short	0x010a
        /*160a*/ 	.byte	0x3f
	.zero		1


	//   ....[76]....
        /*160c*/ 	.word	0x0001e920
        /*1610*/ 	.word	0x00000000
        /*1614*/ 	.word	0x00016850
        /*1618*/ 	.short	0x0107
        /*161a*/ 	.byte	0x3f
	.zero		1


	//   ....[77]....
        /*161c*/ 	.word	0x0001ea00
        /*1620*/ 	.word	0x00000000
        /*1624*/ 	.word	0x00016850
        /*1628*/ 	.short	0x0101
        /*162a*/ 	.byte	0x3f
	.zero		1


	//   ....[78]....
        /*162c*/ 	.word	0x0001fb60
        /*1630*/ 	.word	0x00000005
        /*1634*/ 	.word	0x00016820
        /*1638*/ 	.short	0x010a
        /*163a*/ 	.byte	0x3f
	.zero		1


	//   ....[79]....
        /*163c*/ 	.word	0x0001fd00
        /*1640*/ 	.word	0x00000003
        /*1644*/ 	.word	0x00016840
        /*1648*/ 	.short	0x010a
        /*164a*/ 	.byte	0x3f
	.zero		1


	//   ....[80]....
        /*164c*/ 	.word	0x0001fd90
        /*1650*/ 	.word	0x00000005
        /*1654*/ 	.word	0x00016840
        /*1658*/ 	.short	0x010a
        /*165a*/ 	.byte	0x3f
	.zero		1


	//   ....[81]....
        /*165c*/ 	.word	0x0001fdd0
        /*1660*/ 	.word	0x00000003
        /*1664*/ 	.word	0x00016860
        /*1668*/ 	.short	0x010a
        /*166a*/ 	.byte	0x3f
	.zero		1


	//   ....[82]....
        /*166c*/ 	.word	0x0001fe10
        /*1670*/ 	.word	0x00000005
        /*1674*/ 	.word	0x00016860
        /*1678*/ 	.short	0x010a
        /*167a*/ 	.byte	0x3f
	.zero		1


	//   ....[83]....
        /*167c*/ 	.word	0x0001fe70
        /*1680*/ 	.word	0x00000045
        /*1684*/ 	.word	0x00016890
        /*1688*/ 	.short	0x010a
        /*168a*/ 	.byte	0x3f
	.zero		1


	//   ....[84]....
        /*168c*/ 	.word	0x00020100
        /*1690*/ 	.word	0x00000045
        /*1694*/ 	.word	0x00016890
        /*1698*/ 	.short	0x010a
        /*169a*/ 	.byte	0x3f
	.zero		1


	//   ....[85]....
        /*169c*/ 	.word	0x000203b0
        /*16a0*/ 	.word	0x00000045
        /*16a4*/ 	.word	0x00016890
        /*16a8*/ 	.short	0x010a
        /*16aa*/ 	.byte	0x3f
	.zero		1


	//   ....[86]....
        /*16ac*/ 	.word	0x00020660
        /*16b0*/ 	.word	0x00000045
        /*16b4*/ 	.word	0x000168b0
        /*16b8*/ 	.short	0x010a
        /*16ba*/ 	.byte	0x3f
	.zero		1


	//   ....[87]....
        /*16bc*/ 	.word	0x00020b30
        /*16c0*/ 	.word	0x00000002
        /*16c4*/ 	.word	0x00016800
        /*16c8*/ 	.short	0x010a
        /*16ca*/ 	.byte	0x3f
	.zero		1


	//   ....[88]....
        /*16cc*/ 	.word	0x00021120
        /*16d0*/ 	.word	0x00000002
        /*16d4*/ 	.word	0x00016800
        /*16d8*/ 	.short	0x010a
        /*16da*/ 	.byte	0x3f
	.zero		1


	//   ....[89]....
        /*16dc*/ 	.word	0x00021170
        /*16e0*/ 	.word	0x0000000c
        /*16e4*/ 	.word	0x00016830
        /*16e8*/ 	.short	0x010a
        /*16ea*/ 	.byte	0x3f
	.zero		1


	//   ....[90]....
        /*16ec*/ 	.word	0x000211c0
        /*16f0*/ 	.word	0x0000000b
        /*16f4*/ 	.word	0x00016830
        /*16f8*/ 	.short	0x010a
        /*16fa*/ 	.byte	0x3f
	.zero		1


	//   ....[91]....
        /*16fc*/ 	.word	0x00021210
        /*1700*/ 	.word	0x0000000b
        /*1704*/ 	.word	0x00016850
        /*1708*/ 	.short	0x010a
        /*170a*/ 	.byte	0x3f
	.zero		1


	//   ....[92]....
        /*170c*/ 	.word	0x00021260
        /*1710*/ 	.word	0x00000003
        /*1714*/ 	.word	0x00016830
        /*1718*/ 	.short	0x010a
        /*171a*/ 	.byte	0x3f
	.zero		1


	//   ....[93]....
        /*171c*/ 	.word	0x000212b0
        /*1720*/ 	.word	0x00000003
        /*1724*/ 	.word	0x00016850
        /*1728*/ 	.short	0x010a
        /*172a*/ 	.byte	0x3f
	.zero		1


	//   ....[94]....
        /*172c*/ 	.word	0x00021300
        /*1730*/ 	.word	0x00000003
        /*1734*/ 	.word	0x00016830
        /*1738*/ 	.short	0x010a
        /*173a*/ 	.byte	0x3f
	.zero		1


	//   ....[95]....
        /*173c*/ 	.word	0x00021350
        /*1740*/ 	.word	0x00000003
        /*1744*/ 	.word	0x00016850
        /*1748*/ 	.short	0x010a
        /*174a*/ 	.byte	0x3f
	.zero		1


	//   ....[96]....
        /*174c*/ 	.word	0x000213a0
        /*1750*/ 	.word	0x0000000b
        /*1754*/ 	.word	0x00016850
        /*1758*/ 	.short	0x010a
        /*175a*/ 	.byte	0x3f
	.zero		1


	//   ....[97]....
        /*175c*/ 	.word	0x00021f50
        /*1760*/ 	.word	0x00000010
        /*1764*/ 	.word	0x00016820
        /*1768*/ 	.short	0x010a
        /*176a*/ 	.byte	0x3f
	.zero		1


	//   ....[98]....
        /*176c*/ 	.word	0x00021fa0
        /*1770*/ 	.word	0x00000005
        /*1774*/ 	.word	0x000168a0
        /*1778*/ 	.short	0x010a
        /*177a*/ 	.byte	0x3f
	.zero		1


	//   ....[99]....
        /*177c*/ 	.word	0x00021ff0
        /*1780*/ 	.word	0x00000005
        /*1784*/ 	.word	0x000168c0
        /*1788*/ 	.short	0x010a
        /*178a*/ 	.byte	0x3f
	.zero		1


	//   ....[100]....
        /*178c*/ 	.word	0x00022040
        /*1790*/ 	.word	0x00000005
        /*1794*/ 	.word	0x000168a0
        /*1798*/ 	.short	0x010a
        /*179a*/ 	.byte	0x3f
	.zero		1


	//   ....[101]....
        /*179c*/ 	.word	0x00022090
        /*17a0*/ 	.word	0x00000005
        /*17a4*/ 	.word	0x000168c0
        /*17a8*/ 	.short	0x010a
        /*17aa*/ 	.byte	0x3f
	.zero		1


	//   ....[102]....
        /*17ac*/ 	.word	0x000221b0
        /*17b0*/ 	.word	0x00000003
        /*17b4*/ 	.word	0x00016840
        /*17b8*/ 	.short	0x010a
        /*17ba*/ 	.byte	0x3f
	.zero		1


	//   ....[103]....
        /*17bc*/ 	.word	0x00023c50
        /*17c0*/ 	.word	0x00000010
        /*17c4*/ 	.word	0x00016820
        /*17c8*/ 	.short	0x010a
        /*17ca*/ 	.byte	0x3f
	.zero		1


	//   ....[104]....
        /*17cc*/ 	.word	0x00023ca0
        /*17d0*/ 	.word	0x00000005
        /*17d4*/ 	.word	0x00016840
        /*17d8*/ 	.short	0x010a
        /*17da*/ 	.byte	0x3f
	.zero		1


	//   ....[105]....
        /*17dc*/ 	.word	0x000245e0
        /*17e0*/ 	.word	0x00000005
        /*17e4*/ 	.word	0x00016860
        /*17e8*/ 	.short	0x010a
        /*17ea*/ 	.byte	0x3f
	.zero		1


	//   ....[106]....
        /*17ec*/ 	.word	0x00024f50
        /*17f0*/ 	.word	0x00000000
        /*17f4*/ 	.word	0x00016860
        /*17f8*/ 	.short	0x010a
        /*17fa*/ 	.byte	0x3f
	.zero		1


	//   ....[107]....
        /*17fc*/ 	.word	0x00026230
        /*1800*/ 	.word	0x00000005
        /*1804*/ 	.word	0x00016820
        /*1808*/ 	.short	0x010a
        /*180a*/ 	.byte	0x3f
	.zero		1


	//   ....[108]....
        /*180c*/ 	.word	0x000263d0
        /*1810*/ 	.word	0x00000003
        /*1814*/ 	.word	0x00016840
        /*1818*/ 	.short	0x010a
        /*181a*/ 	.byte	0x3f
	.zero		1


	//   ....[109]....
        /*181c*/ 	.word	0x00026420
        /*1820*/ 	.word	0x00000005
        /*1824*/ 	.word	0x00016840
        /*1828*/ 	.short	0x010a
        /*182a*/ 	.byte	0x3f
	.zero		1


	//   ....[110]....
        /*182c*/ 	.word	0x00026470
        /*1830*/ 	.word	0x00000003
        /*1834*/ 	.word	0x00016860
        /*1838*/ 	.short	0x010a
        /*183a*/ 	.byte	0x3f
	.zero		1


	//----- nvinfo : EIATTR_NUM_MBARRIERS
	.align		4
.L_237:
        /*183c*/ 	.byte	0x03, 0x38
        /*183e*/ 	.short	0x0016


	//----- nvinfo : EIATTR_EXIT_INSTR_OFFSETS
	.align		4
        /*1840*/ 	.byte	0x04, 0x1c
        /*1842*/ 	.short	(.L_239 - .L_238)


	//   ....[0]....
.L_238:
        /*1844*/ 	.word	0x0001fe60


	//----- nvinfo : EIATTR_MAX_THREADS
	.align		4
.L_239:
        /*1848*/ 	.byte	0x04, 0x05
        /*184a*/ 	.short	(.L_241 - .L_240)
.L_240:
        /*184c*/ 	.word	0x00000200
        /*1850*/ 	.word	0x00000001
        /*1854*/ 	.word	0x00000001


	//----- nvinfo : EIATTR_CRS_STACK_SIZE
	.align		4
.L_241:
        /*1858*/ 	.byte	0x04, 0x1e
        /*185a*/ 	.short	(.L_243 - .L_242)
.L_242:
        /*185c*/ 	.word	0x00000000


	//----- nvinfo : EIATTR_CBANK_PARAM_SIZE
	.align		4
.L_243:
        /*1860*/ 	.byte	0x03, 0x19
        /*1862*/ 	.short	0x0af0


	//----- nvinfo : EIATTR_PARAM_CBANK
	.align		4
        /*1864*/ 	.byte	0x04, 0x0a
        /*1866*/ 	.short	(.L_245 - .L_244)
	.align		4
.L_244:
        /*1868*/ 	.word	index@(.nv.constant0._ZN7cutlass13device_kernelIN5flash11enable_sm90INS1_16FlashAttnFwdSm90INS1_25CollectiveMainloopFwdSm90ILi2EN4cute5tupleIJNS5_1CILi1EEES8_S8_EEENS6_IJNS7_ILi192EEENS7_ILi128EEENS7_ILi64EEEEEELi64ENS_6half_tEfNS_4arch4Sm90ELb0ELb1ELb0ELb1ELb1ELb1ELb0ELb1ELb1ELb1ELb1ELb0EEENS1_21CollectiveEpilogueFwdINS6_IJSA_SC_SB_EEES9_SE_SG_Li384ELb1ELb1ELb1ELb0EEENS1_36VarlenDynamicPersistentTileSchedulerILi192ELi128ELi384ELi128ELb1ELb1ELb1ELb1ELb0ELb1EEEEEEEEEvNT_6ParamsE)
        /*186c*/ 	.short	0x0210
        /*186e*/ 	.short	0x0af0


	//----- nvinfo : EIATTR_SW_WAR
	.align		4
.L_245:
        /*1870*/ 	.byte	0x04, 0x36
        /*1872*/ 	.short	(.L_247 - .L_246)
.L_246:
        /*1874*/ 	.word	0x00000008
.L_247:


//--------------------- .nv.info._ZN7cutlass13device_kernelIN5flash11enable_sm90INS1_16FlashAttnFwdSm90INS1_25CollectiveMainloopFwdSm90ILi2EN4cute5tupleIJNS5_1CILi1EEES8_S8_EEENS6_IJNS7_ILi192EEENS7_ILi128EEENS7_ILi64EEEEEELi64ENS_6half_tEfNS_4arch4Sm90ELb1ELb0ELb0ELb0ELb1ELb0ELb0ELb1ELb1ELb1ELb1ELb0EEENS1_21CollectiveEpilogueFwdINS6_IJSA_SC_SB_EEES9_SE_SG_Li384ELb0ELb1ELb1ELb0EEENS1_19SingleTileSchedulerILb0ELb1ELb1ELi192EEEEEEEEEvNT_6ParamsE --------------------------
	.section	.nv.info._ZN7cutlass13device_kernelIN5flash11enable_sm90INS1_16FlashAttnFwdSm90INS1_25CollectiveMainloopFwdSm90ILi2EN4cute5tupleIJNS5_1CILi1EEES8_S8_EEENS6_IJNS7_ILi192EEENS7_ILi128EEENS7_ILi64EEEEEELi64ENS_6half_tEfNS_4arch4Sm90ELb1ELb0ELb0ELb0ELb1ELb0ELb0ELb1ELb1ELb1ELb1ELb0EEENS1_21CollectiveEpilogueFwdINS6_IJSA_SC_SB_EEES9_SE_SG_Li384ELb0ELb1ELb1ELb0EEENS1_19SingleTileSchedulerILb0ELb1ELb1ELi192EEEEEEEEEvNT_6ParamsE,"",@"SHT_CUDA_INFO"
	.sectionflags	@""
	.align	4


	//----- nvinfo : EIATTR_CUDA_API_VERSION
	.align		4
        /*0000*/ 	.byte	0x04, 0x37
        /*0002*/ 	.short	(.L_249 - .L_248)
.L_248:
        /*0004*/ 	.word	0x00000082


	//----- nvinfo : EIATTR_KPARAM_INFO
	.align		4
.L_249:
        /*0008*/ 	.byte	0x04, 0x17
        /*000a*/ 	.short	(.L_251 - .L_250)
.L_250:
        /*000c*/ 	.word	0x00000000
        /*0010*/ 	.short	0x0000
        /*0012*/ 	.short	0x0070
        /*0014*/ 	.byte	0x00, 0xf0, 0x01, 0x28


	//----- nvinfo : EIATTR_SPARSE_MMA_MASK
	.align		4
.L_251:
        /*0018*/ 	.byte	0x03, 0x50
        /*001a*/ 	.short	0x0000


	//----- nvinfo : EIATTR_MAXREG_COUNT
	.align		4
        /*001c*/ 	.byte	0x03, 0x1b
        /*001e*/ 	.short	0x0080


	//----- nvinfo : EIATTR_NUM_BARRIERS
	.align		4
        /*0020*/ 	.byte	0x02, 0x4c
        /*0022*/ 	.byte	0x10
	.zero		1


	//----- nvinfo : EIATTR_EXTERNS
	.align		4
        /*0024*/ 	.byte	0x04, 0x0f
        /*0026*/ 	.short	(.L_253 - .L_252)


	//   ....[0]....
	.align		4
.L_252:
        /*0028*/ 	.word	index@(__assertfail)


	//----- nvinfo : EIATTR_ANNOTATIONS
	.align		4
.L_253:
        /*002c*/ 	.byte	0x04, 0x55
        /*002e*/ 	.short	(.L_255 - .L_254)


	//   ....[0]....
.L_254:
        /*0030*/ 	.word	0x00000001
        /*0034*/ 	.byte	0x40, 0xa6, 0x00, 0x00, 0x01, 0x00, 0x00, 0x00, 0xf0, 0xbb, 0x00, 0x00


	//----- nvinfo : EIATTR_MERCURY_ISA_VERSION
	.align		4
.L_255:
        /*0040*/ 	.byte	0x03, 0x5f
        /*0042*/ 	.short	0x0101


	//----- nvinfo : EIATTR_INT_WARP_WIDE_INSTR_OFFSETS
	.align		4
        /*0044*/ 	.byte	0x04, 0x31
        /*0046*/ 	.short	(.L_257 - .L_256)


	//   ....[0]....
.L_256:
        /*0048*/ 	.word	0x000000c0


	//   ....[1]....
        /*004c*/ 	.word	0x000000d0


	//   ....[2]....
        /*0050*/ 	.word	0x00000170


	//----- nvinfo : EIATTR_COOP_GROUP_MASK_REGIDS
	.align		4
.L_257:
        /*0054*/ 	.byte	0x04, 0x29
        /*0056*/ 	.short	(.L_259 - .L_258)


	//   ....[0]....
.L_258:
        /*0058*/ 	.word	0xffffffff


	//   ....[1]....
        /*005c*/ 	.word	0xffffffff


	//   ....[2]....
        /*0060*/ 	.word	0xffffffff


	//   ....[3]....
        /*0064*/ 	.word	0xffffffff


	//   ....[4]....
        /*0068*/ 	.word	0xffffffff


	//   ....[5]....
        /*006c*/ 	.word	0xffffffff


	//   ....[6]....
        /*0070*/ 	.word	0xffffffff


	//   ....[7]....
        /*0074*/ 	.word	0xffffffff


	//   ....[8]....
        /*0078*/ 	.word	0xffffffff


	//   ....[9]....
        /*007c*/ 	.word	0xffffffff


	//   ....[10]....
        /*0080*/ 	.word	0xffffffff


	//   ....[11]....
        /*0084*/ 	.word	0xffffffff


	//   ....[12]....
        /*0088*/ 	.word	0xffffffff


	//   ....[13]....
        /*008c*/ 	.word	0xffffffff


	//   ....[14]....
        /*0090*/ 	.word	0xffffffff


	//   ....[15]....
        /*0094*/ 	.word	0xffffffff


	//   ....[16]....
        /*0098*/ 	.word	0xffffffff


	//   ....[17]....
        /*009c*/ 	.word	0xffffffff


	//   ....[18]....
        /*00a0*/ 	.word	0xffffffff


	//   ....[19]....
        /*00a4*/ 	.word	0xffffffff


	//   ....[20]....
        /*00a8*/ 	.word	0xffffffff


	//   ....[21]....
        /*00ac*/ 	.word	0xffffffff


	//   ....[22]....
        /*00b0*/ 	.word	0xffffffff


	//   ....[23]....
        /*00b4*/ 	.word	0xffffffff


	//   ....[24]....
        /*00b8*/ 	.word	0xffffffff


	//   ....[25]....
        /*00bc*/ 	.word	0xffffffff


	//   ....[26]....
        /*00c0*/ 	.word	0xffffffff


	//   ....[27]....
        /*00c4*/ 	.word	0xffffffff


	//   ....[28]....
        /*00c8*/ 	.word	0xffffffff


	//   ....[29]....
        /*00cc*/ 	.word	0xffffffff


	//   ....[30]....
        /*00d0*/ 	.word	0xffffffff


	//   ....[31]....
        /*00d4*/ 	.word	0xffffffff


	//   ....[32]....
        /*00d8*/ 	.word	0xffffffff


	//   ....[33]....
        /*00dc*/ 	.word	0xffffffff


	//   ....[34]....
        /*00e0*/ 	.word	0xffffffff


	//   ....[35]....
        /*00e4*/ 	.word	0xffffffff


	//   ....[36]....
        /*00e8*/ 	.word	0xffffffff


	//   ....[37]....
        /*00ec*/ 	.word	0xffffffff


	//   ....[38]....
        /*00f0*/ 	.word	0xffffffff


	//   ....[39]....
        /*00f4*/ 	.word	0xffffffff


	//   ....[40]....
        /*00f8*/ 	.word	0xffffffff


	//   ....[41]....
        /*00fc*/ 	.word	0xffffffff


	//   ....[42]....
        /*0100*/ 	.word	0xffffffff


	//   ....[43]....
        /*0104*/ 	.word	0xffffffff


	//   ....[44]....
        /*0108*/ 	.word	0xffffffff


	//   ....[45]....
        /*010c*/ 	.word	0xffffffff


	//   ....[46]....
        /*0110*/ 	.word	0xffffffff


	//   ....[47]....
        /*0114*/ 	.word	0xffffffff


	//   ....[48]....
        /*0118*/ 	.word	0xffffffff


	//   ....[49]....
        /*011c*/ 	.word	0xffffffff


	//   ....[50]....
        /*0120*/ 	.word	0xffffffff


	//   ....[51]....
        /*0124*/ 	.word	0xffffffff


	//   ....[52]....
        /*0128*/ 	.word	0xffffffff


	//   ....[53]....
        /*012c*/ 	.word	0xffffffff


	//   ....[54]....
        /*0130*/ 	.word	0xffffffff


	//   ....[55]....
        /*0134*/ 	.word	0xffffffff


	//   ....[56]....
        /*0138*/ 	.word	0xffffffff


	//   ....[57]....
        /*013c*/ 	.word	0xffffffff


	//   ....[58]....
        /*0140*/ 	.word	0xffffffff


	//   ....[59]....
        /*0144*/ 	.word	0xffffffff


	//   ....[60]....
        /*0148*/ 	.word	0xffffffff


	//   ....[61]....
        /*014c*/ 	.word	0xffffffff


	//   ....[62]....
        /*0150*/ 	.word	0xffffffff


	//   ....[63]....
        /*0154*/ 	.word	0xffffffff


	//   ....[64]....
        /*0158*/ 	.word	0xffffffff


	//   ....[65]....
        /*015c*/ 	.word	0xffffffff


	//   ....[66]....
        /*0160*/ 	.word	0xffffffff


	//   ....[67]....
        /*0164*/ 	.word	0xffffffff


	//   ....[68]....
        /*0168*/ 	.word	0xffffffff


	//   ....[69]....
        /*016c*/ 	.word	0xffffffff


	//   ....[70]....
        /*0170*/ 	.word	0xffffffff


	//   ....[71]....
        /*0174*/ 	.word	0xffffffff


	//   ....[72]....
        /*0178*/ 	.word	0xffffffff


	//   ....[73]....
        /*017c*/ 	.word	0xffffffff


	//   ....[74]....
        /*0180*/ 	.word	0xffffffff


	//   ....[75]....
        /*0184*/ 	.word	0xffffffff


	//   ....[76]....
        /*0188*/ 	.word	0xffffffff


	//   ....[77]....
        /*018c*/ 	.word	0xffffffff


	//   ....[78]....
        /*0190*/ 	.word	0xffffffff


	//   ....[79]....
        /*0194*/ 	.word	0xffffffff


	//   ....[80]....
        /*0198*/ 	.word	0xffffffff


	//   ....[81]....
        /*019c*/ 	.word	0xffffffff


	//   ....[82]....
        /*01a0*/ 	.word	0xffffffff


	//   ....[83]....
        /*01a4*/ 	.word	0xffffffff


	//   ....[84]....
        /*01a8*/ 	.word	0xffffffff


	//   ....[85]....
        /*01ac*/ 	.word	0xffffffff


	//   ....[86]....
        /*01b0*/ 	.word	0xffffffff


	//   ....[87]....
        /*01b4*/ 	.word	0xffffffff


	//   ....[88]....
        /*01b8*/ 	.word	0xffffffff


	//   ....[89]....
        /*01bc*/ 	.word	0xffffffff


	//   ....[90]....
        /*01c0*/ 	.word	0xffffffff


	//   ....[91]....
        /*01c4*/ 	.word	0xffffffff


	//   ....[92]....
        /*01c8*/ 	.word	0xffffffff


	//   ....[93]....
        /*01cc*/ 	.word	0xffffffff


	//   ....[94]....
        /*01d0*/ 	.word	0xffffffff


	//   ....[95]....
        /*01d4*/ 	.word	0xffffffff


	//   ....[96]....
        /*01d8*/ 	.word	0xffffffff


	//   ....[97]....
        /*01dc*/ 	.word	0xffffffff


	//   ....[98]....
        /*01e0*/ 	.word	0xffffffff


	//   ....[99]....
        /*01e4*/ 	.word	0xffffffff


	//   ....[100]....
        /*01e8*/ 	.word	0xffffffff


	//   ....[101]....
        /*01ec*/ 	.word	0xffffffff


	//   ....[102]....
        /*01f0*/ 	.word	0xffffffff


	//   ....[103]....
        /*01f4*/ 	.word	0xffffffff


	//   ....[104]....
        /*01f8*/ 	.word	0xffffffff


	//   ....[105]....
        /*01fc*/ 	.word	0xffffffff


	//   ....[106]....
        /*0200*/ 	.word	0xffffffff


	//   ....[107]....
        /*0204*/ 	.word	0xffffffff


	//   ....[108]....
        /*0208*/ 	.word	0xffffffff


	//   ....[109]....
        /*020c*/ 	.word	0xffffffff


	//   ....[110]....
        /*0210*/ 	.word	0xffffffff


	//   ....[111]....
        /*0214*/ 	.word	0xffffffff


	//   ....[112]....
        /*0218*/ 	.word	0xffffffff


	//   ....[113]....
        /*021c*/ 	.word	0xffffffff


	//   ....[114]....
        /*0220*/ 	.word	0xffffffff


	//   ....[115]....
        /*0224*/ 	.word	0xffffffff


	//   ....[116]....
        /*0228*/ 	.word	0xffffffff


	//   ....[117]....
        /*022c*/ 	.word	0xffffffff


	//   ....[118]....
        /*0230*/ 	.word	0xffffffff


	//   ....[119]....
        /*0234*/ 	.word	0xffffffff


	//   ....[120]....
        /*0238*/ 	.word	0xffffffff


	//   ....[121]....
        /*023c*/ 	.word	0xffffffff


	//   ....[122]....
        /*0240*/ 	.word	0xffffffff


	//   ....[123]....
        /*0244*/ 	.word	0xffffffff


	//   ....[124]....
        /*0248*/ 	.word	0xffffffff


	//   ....[125]....
        /*024c*/ 	.word	0x0500000f


	//   ....[126]....
        /*0250*/ 	.word	0x0500000f


	//   ....[127]....
        /*0254*/ 	.word	0x0500000f


	//   ....[128]....
        /*0258*/ 	.word	0x0500000f


	//   ....[129]....
        /*025c*/ 	.word	0x0500000f


	//   ....[130]....
        /*0260*/ 	.word	0x0500000f


	//   ....[131]....
        /*0264*/ 	.word	0x0500000f


	//   ....[132]....
        /*0268*/ 	.word	0x0500000f


	//   ....[133]....
        /*026c*/ 	.word	0x0500000f


	//   ....[134]....
        /*0270*/ 	.word	0x0500000f


	//   ....[135]....
        /*0274*/ 	.word	0x0500000f


	//   ....[136]....
        /*0278*/ 	.word	0x0500000f


	//   ....[137]....
        /*027c*/ 	.word	0x0500000f


	//   ....[138]....
        /*0280*/ 	.word	0x0500000f


	//   ....[139]....
        /*0284*/ 	.word	0x0500000f


	//   ....[140]....
        /*0288*/ 	.word	0x0500000f


	//   ....[141]....
        /*028c*/ 	.word	0x0500000f


	//   ....[142]....
        /*0290*/ 	.word	0x0500000f


	//   ....[143]....
        /*0294*/ 	.word	0x0500000f


	//   ....[144]....
        /*0298*/ 	.word	0x0500000f


	//   ....[145]....
        /*029c*/ 	.word	0x0500000f


	//   ....[146]....
        /*02a0*/ 	.word	0x0500000f


	//   ....[147]....
        /*02a4*/ 	.word	0x0500000f


	//   ....[148]....
        /*02a8*/ 	.word	0x0500000f


	//   ....[149]....
        /*02ac*/ 	.word	0x0500000f


	//   ....[150]....
        /*02b0*/ 	.word	0x0500000f


	//   ....[151]....
        /*02b4*/ 	.word	0x0500000f


	//   ....[152]....
        /*02b8*/ 	.word	0x0500000f


	//   ....[153]....
        /*02bc*/ 	.word	0x0500000f


	//   ....[154]....
        /*02c0*/ 	.word	0x0500000f


	//   ....[155]....
        /*02c4*/ 	.word	0x0500000f


	//   ....[156]....
        /*02c8*/ 	.word	0x0500000f


	//   ....[157]....
        /*02cc*/ 	.word	0x0500000f


	//   ....[158]....
        /*02d0*/ 	.word	0x0500000f


	//   ....[159]....
        /*02d4*/ 	.word	0x0500000f


	//   ....[160]....
        /*02d8*/ 	.word	0x0500000f


	//   ....[161]....
        /*02dc*/ 	.word	0x0500000f


	//   ....[162]....
        /*02e0*/ 	.word	0x0500000f


	//   ....[163]....
        /*02e4*/ 	.word	0x0500000f


	//   ....[164]....
        /*02e8*/ 	.word	0x0500000f


	//   ....[165]....
        /*02ec*/ 	.word	0x0500000f


	//   ....[166]....
        /*02f0*/ 	.word	0x0500000f


	//   ....[167]....
        /*02f4*/ 	.word	0x0500000f


	//   ....[168]....
        /*02f8*/ 	.word	0x0500000f


	//   ....[169]....
        /*02fc*/ 	.word	0x0500000f


	//   ....[170]....
        /*0300*/ 	.word	0x0500000f


	//   ....[171]....
        /*0304*/ 	.word	0x0500000f


	//   ....[172]....
        /*0308*/ 	.word	0x0500000f


	//   ....[173]....
        /*030c*/ 	.word	0x0500000f


	//   ....[174]....
        /*0310*/ 	.word	0x0500000f


	//   ....[175]....
        /*0314*/ 	.word	0x0500000f


	//   ....[176]....
        /*0318*/ 	.word	0x0500000f


	//   ....[177]....
        /*031c*/ 	.word	0x0500000f


	//   ....[178]....
        /*0320*/ 	.word	0x0500000f


	//   ....[179]....
        /*0324*/ 	.word	0x0500000f


	//   ....[180]....
        /*0328*/ 	.word	0x0500000f


	//   ....[181]....
        /*032c*/ 	.word	0x0500000f


	//   ....[182]....
        /*0330*/ 	.word	0x0500000f


	//   ....[183]....
        /*0334*/ 	.word	0x0500000f


	//   ....[184]....
        /*0338*/ 	.word	0x0500000f


	//   ....[185]....
        /*033c*/ 	.word	0x0500000f


	//   ....[186]....
        /*0340*/ 	.word	0x0500000f


	//   ....[187]....
        /*0344*/ 	.word	0x0500000f


	//   ....[188]....
        /*0348*/ 	.word	0x0500000f


	//   ....[189]....
        /*034c*/ 	.word	0x0500000f


	//   ....[190]....
        /*0350*/ 	.word	0x0500000f


	//   ....[191]....
        /*0354*/ 	.word	0x0500000f


	//   ....[192]....
        /*0358*/ 	.word	0x0500000f


	//   ....[193]....
        /*035c*/ 	.word	0x0500000f


	//   ....[194]....
        /*0360*/ 	.word	0x0500000f


	//   ....[195]....
        /*0364*/ 	.word	0x0500000f


	//   ....[196]....
        /*0368*/ 	.word	0x0500000f


	//   ....[197]....
        /*036c*/ 	.word	0x0500000f


	//   ....[198]....
        /*0370*/ 	.word	0x0500000f


	//   ....[199]....
        /*0374*/ 	.word	0x0500000f


	//   ....[200]....
        /*0378*/ 	.word	0x0500000f


	//   ....[201]....
        /*037c*/ 	.word	0x0500000f


	//   ....[202]....
        /*0380*/ 	.word	0x0500000f


	//   ....[203]....
        /*0384*/ 	.word	0x0500000f


	//   ....[204]....
        /*0388*/ 	.word	0x0500000f


	//   ....[205]....
        /*038c*/ 	.word	0x0500000f


	//   ....[206]....
        /*0390*/ 	.word	0x0500000f


	//   ....[207]....
        /*0394*/ 	.word	0x0500000f


	//   ....[208]....
        /*0398*/ 	.word	0x0500000f


	//   ....[209]....
        /*039c*/ 	.word	0x0500000f


	//   ....[210]....
        /*03a0*/ 	.word	0x0500000f


	//   ....[211]....
        /*03a4*/ 	.word	0x0500000f


	//   ....[212]....
        /*03a8*/ 	.word	0x0500000f


	//   ....[213]....
        /*03ac*/ 	.word	0x0500000f


	//   ....[214]....
        /*03b0*/ 	.word	0x0500000f


	//----- nvinfo : EIATTR_COOP_GROUP_INSTR_OFFSETS
	.align		4
.L_259:
        /*03b4*/ 	.byte	0x04, 0x28
        /*03b6*/ 	.short	(.L_261 - .L_260)


	//   ....[0]....
.L_260:
        /*03b8*/ 	.word	0x00000080


	//   ....[1]....
        /*03bc*/ 	.word	0x00000090


	//   ....[2]....
        /*03c0*/ 	.word	0x000002d0


	//   ....[3]....
        /*03c4*/ 	.word	0x00000430


	//   ....[4]....
        /*03c8*/ 	.word	0x00000550


	//   ....[5]....
        /*03cc*/ 	.word	0x000006b0


	//   ....[6]....
        /*03d0*/ 	.word	0x00001080


	//   ....[7]....
        /*03d4*/ 	.word	0x00001880


	//   ....[8]....
        /*03d8*/ 	.word	0x000018c0


	//   ....[9]....
        /*03dc*/ 	.word	0x00001f80


	//   ....[10]....
        /*03e0*/ 	.word	0x00002060


	//   ....[11]....
        /*03e4*/ 	.word	0x000029c0


	//   ....[12]....
        /*03e8*/ 	.word	0x00002a10


	//   ....[13]....
        /*03ec*/ 	.word	0x00003dc0


	//   ....[14]....
        /*03f0*/ 	.word	0x00004420


	//   ....[15]....
        /*03f4*/ 	.word	0x00004460


	//   ....[16]....
        /*03f8*/ 	.word	0x00004500


	//   ....[17]....
        /*03fc*/ 	.word	0x00004af0


	//   ....[18]....
        /*0400*/ 	.word	0x00004cb0


	//   ....[19]....
        /*0404*/ 	.word	0x00006810


	//   ....[20]....
        /*0408*/ 	.word	0x00006820


	//   ....[21]....
        /*040c*/ 	.word	0x00006850


	//   ....[22]....
        /*0410*/ 	.word	0x00006860


	//   ....[23]....
        /*0414*/ 	.word	0x00007af0


	//   ....[24]....
        /*0418*/ 	.word	0x00007b10


	//   ....[25]....
        /*041c*/ 	.word	0x00007be0


	//   ....[26]....
        /*0420*/ 	.word	0x00007bf0


	//   ....[27]....
        /*0424*/ 	.word	0x00008950


	//   ....[28]....
        /*0428*/ 	.word	0x00008990


	//   ....[29]....
        /*042c*/ 	.word	0x000089d0


	//   ....[30]....
        /*0430*/ 	.word	0x00008a10


	//   ....[31]....
        /*0434*/ 	.word	0x00008a50


	//   ....[32]....
        /*0438*/ 	.word	0x00008a70


	//   ....[33]....
        /*043c*/ 	.word	0x00008dc0


	//   ....[34]....
        /*0440*/ 	.word	0x00008dd0


	//   ....[35]....
        /*0444*/ 	.word	0x000094f0


	//   ....[36]....
        /*0448*/ 	.word	0x0000a690


	//   ....[37]....
        /*044c*/ 	.word	0x0000a6b0


	//   ....[38]....
        /*0450*/ 	.word	0x0000a6c0


	//   ....[39]....
        /*0454*/ 	.word	0x0000a6d0


	//   ....[40]....
        /*0458*/ 	.word	0x0000a6e0


	//   ....[41]....
        /*045c*/ 	.word	0x0000a730


	//   ....[42]....
        /*0460*/ 	.word	0x0000a770


	//   ....[43]....
        /*0464*/ 	.word	0x0000a7a0


	//   ....[44]....
        /*0468*/ 	.word	0x0000a7e0


	//   ....[45]....
        /*046c*/ 	.word	0x0000a810


	//   ....[46]....
        /*0470*/ 	.word	0x0000a860


	//   ....[47]....
        /*0474*/ 	.word	0x0000a890


	//   ....[48]....
        /*0478*/ 	.word	0x0000a8c0


	//   ....[49]....
        /*047c*/ 	.word	0x0000a8f0


	//   ....[50]....
        /*0480*/ 	.word	0x0000a920


	//   ....[51]....
        /*0484*/ 	.word	0x0000a940


	//   ....[52]....
        /*0488*/ 	.word	0x0000b100


	//   ....[53]....
        /*048c*/ 	.word	0x0000b130


	//   ....[54]....
        /*0490*/ 	.word	0x0000b160


	//   ....[55]....
        /*0494*/ 	.word	0x0000b190


	//   ....[56]....
        /*0498*/ 	.word	0x0000b1c0


	//   ....[57]....
        /*049c*/ 	.word	0x0000b210


	//   ....[58]....
        /*04a0*/ 	.word	0x0000b270


	//   ....[59]....
        /*04a4*/ 	.word	0x0000b2a0


	//   ....[60]....
        /*04a8*/ 	.word	0x0000b2d0


	//   ....[61]....
        /*04ac*/ 	.word	0x0000b340


	//   ....[62]....
        /*04b0*/ 	.word	0x0000b380


	//   ....[63]....
        /*04b4*/ 	.word	0x0000b3a0


	//   ....[64]....
        /*04b8*/ 	.word	0x0000b3d0


	//   ....[65]....
        /*04bc*/ 	.word	0x0000b440


	//   ....[66]....
        /*04c0*/ 	.word	0x0000b450


	//   ....[67]....
        /*04c4*/ 	.word	0x0000b480


	//   ....[68]....
        /*04c8*/ 	.word	0x0000b4d0


	//   ....[69]....
        /*04cc*/ 	.word	0x0000b540


	//   ....[70]....
        /*04d0*/ 	.word	0x0000b580


	//   ....[71]....
        /*04d4*/ 	.word	0x0000b5a0


	//   ....[72]....
        /*04d8*/ 	.word	0x0000b5d0


	//   ....[73]....
        /*04dc*/ 	.word	0x0000b5e0


	//   ....[74]....
        /*04e0*/ 	.word	0x0000b620


	//   ....[75]....
        /*04e4*/ 	.word	0x0000b6a0


	//   ....[76]....
        /*04e8*/ 	.word	0x0000bdc0


	//   ....[77]....
        /*04ec*/ 	.word	0x0000bdf0


	//   ....[78]....
        /*04f0*/ 	.word	0x0000be00


	//   ....[79]....
        /*04f4*/ 	.word	0x0000be40


	//   ....[80]....
        /*04f8*/ 	.word	0x0000be50


	//   ....[81]....
        /*04fc*/ 	.word	0x0000be90


	//   ....[82]....
        /*0500*/ 	.word	0x0000bea0


	//   ....[83]....
        /*0504*/ 	.word	0x0000bee0


	//   ....[84]....
        /*0508*/ 	.word	0x0000bef0


	//   ....[85]....
        /*050c*/ 	.word	0x0000bf30


	//   ....[86]....
        /*0510*/ 	.word	0x0000bf40


	//   ....[87]....
        /*0514*/ 	.word	0x0000bf80


	//   ....[88]....
        /*0518*/ 	.word	0x0000bf90


	//   ....[89]....
        /*051c*/ 	.word	0x0000bfd0


	//   ....[90]....
        /*0520*/ 	.word	0x0000bfe0


	//   ....[91]....
        /*0524*/ 	.word	0x0000bff0


	//   ....[92]....
        /*0528*/ 	.word	0x0000c250


	//   ....[93]....
        /*052c*/ 	.word	0x0000c280


	//   ....[94]....
        /*0530*/ 	.word	0x0000c290


	//   ....[95]....
        /*0534*/ 	.word	0x0000c2a0


	//   ....[96]....
        /*0538*/ 	.word	0x0000c2b0


	//   ....[97]....
        /*053c*/ 	.word	0x0000c2c0


	//   ....[98]....
        /*0540*/ 	.word	0x0000c2e0


	//   ....[99]....
        /*0544*/ 	.word	0x0000c330


	//   ....[100]....
        /*0548*/ 	.word	0x0000c350


	//   ....[101]....
        /*054c*/ 	.word	0x0000c390


	//   ....[102]....
        /*0550*/ 	.word	0x0000c3b0


	//   ....[103]....
        /*0554*/ 	.word	0x0000c3f0


	//   ....[104]....
        /*0558*/ 	.word	0x0000c410


	//   ....[105]....
        /*055c*/ 	.word	0x0000c450


	//   ....[106]....
        /*0560*/ 	.word	0x0000c470


	//   ....[107]....
        /*0564*/ 	.word	0x0000c4a0


	//   ....[108]....
        /*0568*/ 	.word	0x0000c9b0


	//   ....[109]....
        /*056c*/ 	.word	0x0000c9e0


	//   ....[110]....
        /*0570*/ 	.word	0x0000ca10


	//   ....[111]....
        /*0574*/ 	.word	0x0000ca30


	//   ....[112]....
        /*0578*/ 	.word	0x0000ca40


	//   ....[113]....
        /*057c*/ 	.word	0x0000ca50


	//   ....[114]....
        /*0580*/ 	.word	0x0000ca70


	//   ....[115]....
        /*0584*/ 	.word	0x0000ca90


	//   ....[116]....
        /*0588*/ 	.word	0x0000cab0


	//   ....[117]....
        /*058c*/ 	.word	0x0000cad0


	//   ....[118]....
        /*0590*/ 	.word	0x0000caf0


	//   ....[119]....
        /*0594*/ 	.word	0x0000cb10


	//   ....[120]....
        /*0598*/ 	.word	0x0000cb40


	//   ....[121]....
        /*059c*/ 	.word	0x0000cb60


	//   ....[122]....
        /*05a0*/ 	.word	0x0000cbc0


	//   ....[123]....
        /*05a4*/ 	.word	0x0000cbf0


	//   ....[124]....
        /*05a8*/ 	.word	0x0000cf00


	//   ....[125]....
        /*05ac*/ 	.word	0x0000d460


	//   ....[126]....
        /*05b0*/ 	.word	0x0000d550


	//   ....[127]....
        /*05b4*/ 	.word	0x0000d5f0


	//   ....[128]....
        /*05b8*/ 	.word	0x0000d680


	//   ....[129]....
        /*05bc*/ 	.word	0x0000d740


	//   ....[130]....
        /*05c0*/ 	.word	0x0000d7a0


	//   ....[131]....
        /*05c4*/ 	.word	0x0000d840


	//   ....[132]....
        /*05c8*/ 	.word	0x0000d8a0


	//   ....[133]....
        /*05cc*/ 	.word	0x0000d980


	//   ....[134]....
        /*05d0*/ 	.word	0x0000d9f0


	//   ....[135]....
        /*05d4*/ 	.word	0x0000da90


	//   ....[136]....
        /*05d8*/ 	.word	0x0000daf0


	//   ....[137]....
        /*05dc*/ 	.word	0x0000dbc0


	//   ....[138]....
        /*05e0*/ 	.word	0x0000dc20


	//   ....[139]....
        /*05e4*/ 	.word	0x0000dcd0


	//   ....[140]....
        /*05e8*/ 	.word	0x0000dd30


	//   ....[141]....
        /*05ec*/ 	.word	0x0000ddf0


	//   ....[142]....
        /*05f0*/ 	.word	0x0000de80


	//   ....[143]....
        /*05f4*/ 	.word	0x0000dee0


	//   ....[144]....
        /*05f8*/ 	.word	0x0000dfb0


	//   ....[145]....
        /*05fc*/ 	.word	0x0000e070


	//   ....[146]....
        /*0600*/ 	.word	0x0000e0d0


	//   ....[147]....
        /*0604*/ 	.word	0x0000e190


	//   ....[148]....
        /*0608*/ 	.word	0x0000e200


	//   ....[149]....
        /*060c*/ 	.word	0x0000e2e0


	//   ....[150]....
        /*0610*/ 	.word	0x0000e340


	//   ....[151]....
        /*0614*/ 	.word	0x0000e400


	//   ....[152]....
        /*0618*/ 	.word	0x0000e470


	//   ....[153]....
        /*061c*/ 	.word	0x0000e550


	//   ....[154]....
        /*0620*/ 	.word	0x0000e5b0


	//   ....[155]....
        /*0624*/ 	.word	0x0000e670


	//   ....[156]....
        /*0628*/ 	.word	0x0000e6e0


	//   ....[157]....
        /*062c*/ 	.word	0x0000e7b0


	//   ....[158]....
        /*0630*/ 	.word	0x0000e820


	//   ....[159]....
        /*0634*/ 	.word	0x0000e8e0


	//   ....[160]....
        /*0638*/ 	.word	0x0000e940


	//   ....[161]....
        /*063c*/ 	.word	0x0000ea10


	//   ....[162]....
        /*0640*/ 	.word	0x0000ea70


	//   ....[163]....
        /*0644*/ 	.word	0x0000eb30


	//   ....[164]....
        /*0648*/ 	.word	0x0000ebb0


	//   ....[165]....
        /*064c*/ 	.word	0x0000ec60


	//   ....[166]....
        /*0650*/ 	.word	0x0000eda0


	//   ....[167]....
        /*0654*/ 	.word	0x0000ee40


	//   ....[168]....
        /*0658*/ 	.word	0x0000eee0


	//   ....[169]....
        /*065c*/ 	.word	0x0000ef70


	//   ....[170]....
        /*0660*/ 	.word	0x0000f010


	//   ....[171]....
        /*0664*/ 	.word	0x0000f0a0


	//   ....[172]....
        /*0668*/ 	.word	0x0000f140


	//   ....[173]....
        /*066c*/ 	.word	0x0000f1d0


	//   ....[174]....
        /*0670*/ 	.word	0x0000f270


	//   ....[175]....
        /*0674*/ 	.word	0x0000f300


	//   ....[176]....
        /*0678*/ 	.word	0x0000f3a0


	//   ....[177]....
        /*067c*/ 	.word	0x0000f430


	//   ....[178]....
        /*0680*/ 	.word	0x0000f4d0


	//   ....[179]....
        /*0684*/ 	.word	0x0000f560


	//   ....[180]....
        /*0688*/ 	.word	0x0000f600


	//   ....[181]....
        /*068c*/ 	.word	0x0000f690


	//   ....[182]....
        /*0690*/ 	.word	0x0000f770


	//   ....[183]....
        /*0694*/ 	.word	0x0000f820


	//   ....[184]....
        /*0698*/ 	.word	0x0000f880


	//   ....[185]....
        /*069c*/ 	.word	0x0000f930


	//   ....[186]....
        /*06a0*/ 	.word	0x0000f9c0


	//   ....[187]....
        /*06a4*/ 	.word	0x0000fa60


	//   ....[188]....
        /*06a8*/ 	.word	0x0000fae0


	//   ....[189]....
        /*06ac*/ 	.word	0x0000fb80


	//   ....[190]....
        /*06b0*/ 	.word	0x0000fc10


	//   ....[191]....
        /*06b4*/ 	.word	0x0000fcb0


	//   ....[192]....
        /*06b8*/ 	.word	0x0000fd30


	//   ....[193]....
        /*06bc*/ 	.word	0x0000fdd0


	//   ....[194]....
        /*06c0*/ 	.word	0x0000fe60


	//   ....[195]....
        /*06c4*/ 	.word	0x0000ff00


	//   ....[196]....
        /*06c8*/ 	.word	0x0000ff80


	//   ....[197]....
        /*06cc*/ 	.word	0x00010010


	//   ....[198]....
        /*06d0*/ 	.word	0x000100f0


	//   ....[199]....
        /*06d4*/ 	.word	0x000101b0


	//   ....[200]....
        /*06d8*/ 	.word	0x00010210


	//   ....[201]....
        /*06dc*/ 	.word	0x000102c0


	//   ....[202]....
        /*06e0*/ 	.word	0x00010320


	//   ....[203]....
        /*06e4*/ 	.word	0x000103e0


	//   ....[204]....
        /*06e8*/ 	.word	0x00010440


	//   ....[205]....
        /*06ec*/ 	.word	0x00010500


	//   ....[206]....
        /*06f0*/ 	.word	0x00010560


	//   ....[207]....
        /*06f4*/ 	.word	0x00010620


	//   ....[208]....
        /*06f8*/ 	.word	0x00010680


	//   ....[209]....
        /*06fc*/ 	.word	0x00010740


	//   ....[210]....
        /*0700*/ 	.word	0x000107a0


	//   ....[211]....
        /*0704*/ 	.word	0x00010860


	//   ....[212]....
        /*0708*/ 	.word	0x000108c0


	//   ....[213]....
        /*070c*/ 	.word	0x00010970


	//   ....[214]....
        /*0710*/ 	.word	0x00010a80


	//----- nvinfo : EIATTR_REG_RECONFIG
	.align		4
.L_261:
        /*0714*/ 	.byte	0x01, 0x54
	.zero		2


	//----- nvinfo : EIATTR_SYSCALL_OFFSETS
	.align		4
        /*0718*/ 	.byte	0x04, 0x46
        /*071a*/ 	.short	(.L_263 - .L_262)


	//   ....[0]....
.L_262:
        /*071c*/ 	.word	0x00001240


	//   ....[1]....
        /*0720*/ 	.word	0x00009d40


	//   ....[2]....
        /*0724*/ 	.word	0x00009e80


	//   ....[3]....
        /*0728*/ 	.word	0x00009f70


	//   ....[4]....
        /*072c*/ 	.word	0x0000aca0


	//----- nvinfo : EIATTR_MBARRIER_INSTR_OFFSETS
	.align		4
.L_263:
        /*0730*/ 	.byte	0x04, 0x39
        /*0732*/ 	.short	(.L_265 - .L_264)


	//   ....[0]....
.L_264:
        /*0734*/ 	.word	0x00000180
        /*0738*/ 	.word	0x000000ff
        /*073c*/ 	.word	0x00016800
        /*0740*/ 	.short	0x0100
        /*0742*/ 	.byte	0x08
	.zero		1


	//   ....[1]....
        /*0744*/ 	.word	0x00000190
        /*0748*/ 	.word	0x000000ff
        /*074c*/ 	.word	0x00016820
        /*0750*/ 	.short	0x0100
        /*0752*/ 	.byte	0x08
	.zero		1


	//   ....[2]....
        /*0754*/ 	.word	0x00000280
        /*0758*/ 	.word	0x000000ff
        /*075c*/ 	.word	0x00016830
        /*0760*/ 	.short	0x0100
        /*0762*/ 	.byte	0x08
	.zero		1


	//   ....[3]....
        /*0764*/ 	.word	0x00000290
        /*0768*/ 	.word	0x000000ff
        /*076c*/ 	.word	0x00016840
        /*0770*/ 	.short	0x0100
        /*0772*/ 	.byte	0x08
	.zero		1


	//   ....[4]....
        /*0774*/ 	.word	0x000002a0
        /*0778*/ 	.word	0x000000ff
        /*077c*/ 	.word	0x00016838
        /*0780*/ 	.short	0x0100
        /*0782*/ 	.byte	0x08
	.zero		1


	//   ....[5]....
        /*0784*/ 	.word	0x000002b0
        /*0788*/ 	.word	0x000000ff
        /*078c*/ 	.word	0x00016848
        /*0790*/ 	.short	0x0100
        /*0792*/ 	.byte	0x08
	.zero		1


	//   ....[6]....
        /*0794*/ 	.word	0x000003e0
        /*0798*/ 	.word	0x000000ff
        /*079c*/ 	.word	0x00016850
        /*07a0*/ 	.short	0x0100
        /*07a2*/ 	.byte	0x08
	.zero		1


	//   ....[7]....
        /*07a4*/ 	.word	0x000003f0
        /*07a8*/ 	.word	0x000000ff
        /*07ac*/ 	.word	0x00016860
        /*07b0*/ 	.short	0x0100
        /*07b2*/ 	.byte	0x08
	.zero		1


	//   ....[8]....
        /*07b4*/ 	.word	0x00000400
        /*07b8*/ 	.word	0x000000ff
        /*07bc*/ 	.word	0x00016858
        /*07c0*/ 	.short	0x0100
        /*07c2*/ 	.byte	0x08
	.zero		1


	//   ....[9]....
        /*07c4*/ 	.word	0x00000410
        /*07c8*/ 	.word	0x000000ff
        /*07cc*/ 	.word	0x00016868
        /*07d0*/ 	.short	0x0100
        /*07d2*/ 	.byte	0x08
	.zero		1


	//   ....[10]....
        /*07d4*/ 	.word	0x00000500
        /*07d8*/ 	.word	0x000000ff
        /*07dc*/ 	.word	0x00016870
        /*07e0*/ 	.short	0x0100
        /*07e2*/ 	.byte	0x06
	.zero		1


	//   ....[11]....
        /*07e4*/ 	.word	0x00000510
        /*07e8*/ 	.word	0x000000ff
        /*07ec*/ 	.word	0x00016880
        /*07f0*/ 	.short	0x0100
        /*07f2*/ 	.byte	0x06
	.zero		1


	//   ....[12]....
        /*07f4*/ 	.word	0x00000520
        /*07f8*/ 	.word	0x000000ff
        /*07fc*/ 	.word	0x00016878
        /*0800*/ 	.short	0x0100
        /*0802*/ 	.byte	0x06
	.zero		1


	//   ....[13]....
        /*0804*/ 	.word	0x00000530
        /*0808*/ 	.word	0x000000ff
        /*080c*/ 	.word	0x00016888
        /*0810*/ 	.short	0x0100
        /*0812*/ 	.byte	0x06
	.zero		1


	//   ....[14]....
        /*0814*/ 	.word	0x00000660
        /*0818*/ 	.word	0x000000ff
        /*081c*/ 	.word	0x00016890
        /*0820*/ 	.short	0x0100
        /*0822*/ 	.byte	0x08
	.zero		1


	//   ....[15]....
        /*0824*/ 	.word	0x00000670
        /*0828*/ 	.word	0x000000ff
        /*082c*/ 	.word	0x000168a0
        /*0830*/ 	.short	0x0100
        /*0832*/ 	.byte	0x08
	.zero		1


	//   ....[16]....
        /*0834*/ 	.word	0x00000680
        /*0838*/ 	.word	0x000000ff
        /*083c*/ 	.word	0x00016898
        /*0840*/ 	.short	0x0100
        /*0842*/ 	.byte	0x08
	.zero		1


	//   ....[17]....
        /*0844*/ 	.word	0x00000690
        /*0848*/ 	.word	0x000000ff
        /*084c*/ 	.word	0x000168a8
        /*0850*/ 	.short	0x0100
        /*0852*/ 	.byte	0x08
	.zero		1


	//   ....[18]....
        /*0854*/ 	.word	0x000007d0
        /*0858*/ 	.word	0x000000ff
        /*085c*/ 	.word	0x000168b0
        /*0860*/ 	.short	0x0100
        /*0862*/ 	.byte	0x08
	.zero		1


	//   ....[19]....
        /*0864*/ 	.word	0x000007e0
        /*0868*/ 	.word	0x000000ff
        /*086c*/ 	.word	0x000168c0
        /*0870*/ 	.short	0x0100
        /*0872*/ 	.byte	0x08
	.zero		1


	//   ....[20]....
        /*0874*/ 	.word	0x000007f0
        /*0878*/ 	.word	0x000000ff
        /*087c*/ 	.word	0x000168b8
        /*0880*/ 	.short	0x0100
        /*0882*/ 	.byte	0x08
	.zero		1


	//   ....[21]....
        /*0884*/ 	.word	0x00000800
        /*0888*/ 	.word	0x000000ff
        /*088c*/ 	.word	0x000168c8
        /*0890*/ 	.short	0x0100
        /*0892*/ 	.byte	0x08
	.zero		1


	//   ....[22]....
        /*0894*/ 	.word	0x00001260
        /*0898*/ 	.word	0x000000ff
        /*089c*/ 	.word	0x00016800
        /*08a0*/ 	.short	0x010a
        /*08a2*/ 	.byte	0x2a
	.zero		1


	//   ....[23]....
        /*08a4*/ 	.word	0x000012d0
        /*08a8*/ 	.word	0x000000ff
        /*08ac*/ 	.word	0x00016830
        /*08b0*/ 	.short	0x010a
        /*08b2*/ 	.byte	0x2a
	.zero		1


	//   ....[24]....
        /*08b4*/ 	.word	0x00001330
        /*08b8*/ 	.word	0x000000ff
        /*08bc*/ 	.word	0x00016830
        /*08c0*/ 	.short	0x010a
        /*08c2*/ 	.byte	0x2a
	.zero		1


	//   ....[25]....
        /*08c4*/ 	.word	0x000017e0
        /*08c8*/ 	.word	0x000000ff
        /*08cc*/ 	.word	0x00000000
        /*08d0*/ 	.short	0x0101
        /*08d2*/ 	.byte	0x06
	.zero		1


	//   ....[26]....
        /*08d4*/ 	.word	0x00003720
        /*08d8*/ 	.word	0x000000ff
        /*08dc*/ 	.word	0x00016830
        /*08e0*/ 	.short	0x010a
        /*08e2*/ 	.byte	0x04
	.zero		1


	//   ....[27]....
        /*08e4*/ 	.word	0x00003760
        /*08e8*/ 	.word	0x000000ff
        /*08ec*/ 	.word	0x00016830
        /*08f0*/ 	.short	0x010a
        /*08f2*/ 	.byte	0x04
	.zero		1


	//   ....[28]....
        /*08f4*/ 	.word	0x00003990
        /*08f8*/ 	.word	0x000000ff
        /*08fc*/ 	.word	0x00016850
        /*0900*/ 	.short	0x010a
        /*0902*/ 	.byte	0x0a
	.zero		1


	//   ....[29]....
        /*0904*/ 	.word	0x000039d0
        /*0908*/ 	.word	0x000000ff
        /*090c*/ 	.word	0x00016850
        /*0910*/ 	.short	0x010a
        /*0912*/ 	.byte	0x0a
	.zero		1


	//   ....[30]....
        /*0914*/ 	.word	0x00003e30
        /*0918*/ 	.word	0x000000ff
        /*091c*/ 	.word	0x00000000
        /*0920*/ 	.short	0x0101
        /*0922*/ 	.byte	0x07
	.zero		1


	//   ....[31]....
        /*0924*/ 	.word	0x00005920
        /*0928*/ 	.word	0x000000ff
        /*092c*/ 	.word	0x00000000
        /*0930*/ 	.short	0x0101
        /*0932*/ 	.byte	0x06
	.zero		1


	//   ....[32]....
        /*0934*/ 	.word	0x00005e50
        /*0938*/ 	.word	0x000000ff
        /*093c*/ 	.word	0x00016830
        /*0940*/ 	.short	0x010a
        /*0942*/ 	.byte	0x0a
	.zero		1


	//   ....[33]....
        /*0944*/ 	.word	0x00005e90
        /*0948*/ 	.word	0x000000ff
        /*094c*/ 	.word	0x00016830
        /*0950*/ 	.short	0x010a
        /*0952*/ 	.byte	0x0a
	.zero		1


	//   ....[34]....
        /*0954*/ 	.word	0x00006080
        /*0958*/ 	.word	0x000000ff
        /*095c*/ 	.word	0x00016850
        /*0960*/ 	.short	0x010a
        /*0962*/ 	.byte	0x0a
	.zero		1


	//   ....[35]....
        /*0964*/ 	.word	0x000060c0
        /*0968*/ 	.word	0x000000ff
        /*096c*/ 	.word	0x00016850
        /*0970*/ 	.short	0x010a
        /*0972*/ 	.byte	0x0a
	.zero		1


	//   ....[36]....
        /*0974*/ 	.word	0x00006490
        /*0978*/ 	.word	0x000000ff
        /*097c*/ 	.word	0x00000000
        /*0980*/ 	.short	0x0101
        /*0982*/ 	.byte	0x07
	.zero		1


	//   ....[37]....
        /*0984*/ 	.word	0x00007640
        /*0988*/ 	.word	0x000000ff
        /*098c*/ 	.word	0x00000000
        /*0990*/ 	.short	0x0101
        /*0992*/ 	.byte	0x06
	.zero		1


	//   ....[38]....
        /*0994*/ 	.word	0x00007a60
        /*0998*/ 	.word	0x000000ff
        /*099c*/ 	.word	0x00016850
        /*09a0*/ 	.short	0x010a
        /*09a2*/ 	.byte	0x07
	.zero		1


	//   ....[39]....
        /*09a4*/ 	.word	0x00007aa0
        /*09a8*/ 	.word	0x000000ff
        /*09ac*/ 	.word	0x00016850
        /*09b0*/ 	.short	0x010a
        /*09b2*/ 	.byte	0x07
	.zero		1


	//   ....[40]....
        /*09b4*/ 	.word	0x00008050
        /*09b8*/ 	.word	0x000000ff
        /*09bc*/ 	.word	0x00000000
        /*09c0*/ 	.short	0x0101
        /*09c2*/ 	.byte	0x04
	.zero		1


	//   ....[41]....
        /*09c4*/ 	.word	0x00008a80
        /*09c8*/ 	.word	0x000000ff
        /*09cc*/ 	.word	0x00000000
        /*09d0*/ 	.short	0x0101
        /*09d2*/ 	.byte	0x04
	.zero		1


	//   ....[42]....
        /*09d4*/ 	.word	0x0000a310
        /*09d8*/ 	.word	0x000000ff
        /*09dc*/ 	.word	0x00016840
        /*09e0*/ 	.short	0x010a
        /*09e2*/ 	.byte	0x2f
	.zero		1


	//   ....[43]....
        /*09e4*/ 	.word	0x0000aa40
        /*09e8*/ 	.word	0x000000ff
        /*09ec*/ 	.word	0x00016830
        /*09f0*/ 	.short	0x0107
        /*09f2*/ 	.byte	0x2f
	.zero		1


	//   ....[44]....
        /*09f4*/ 	.word	0x0000aad0
        /*09f8*/ 	.word	0x000000ff
        /*09fc*/ 	.word	0x00016830
        /*0a00*/ 	.short	0x0101
        /*0a02*/ 	.byte	0x2f
	.zero		1


	//   ....[45]....
        /*0a04*/ 	.word	0x0000b790
        /*0a08*/ 	.word	0x000000ff
        /*0a0c*/ 	.word	0x00016800
        /*0a10*/ 	.short	0x0107
        /*0a12*/ 	.byte	0x2f
	.zero		1


	//   ....[46]....
        /*0a14*/ 	.word	0x0000b7d0
        /*0a18*/ 	.word	0x000000ff
        /*0a1c*/ 	.word	0x00016800
        /*0a20*/ 	.short	0x0101
        /*0a22*/ 	.byte	0x2f
	.zero		1


	//   ....[47]....
        /*0a24*/ 	.word	0x0000b7e0
        /*0a28*/ 	.word	0x000000ff
        /*0a2c*/ 	.word	0x00016820
        /*0a30*/ 	.short	0x010a
        /*0a32*/ 	.byte	0x2f
	.zero		1


	//   ....[48]....
        /*0a34*/ 	.word	0x0000bbc0
        /*0a38*/ 	.word	0x00000007
        /*0a3c*/ 	.word	0x00016840
        /*0a40*/ 	.short	0x010a
        /*0a42*/ 	.byte	0x3f
	.zero		1


	//   ....[49]....
        /*0a44*/ 	.word	0x0000c0b0
        /*0a48*/ 	.word	0x00000007
        /*0a4c*/ 	.word	0x00016830
        /*0a50*/ 	.short	0x0107
        /*0a52*/ 	.byte	0x3f
	.zero		1


	//   ....[50]....
        /*0a54*/ 	.word	0x0000c180
        /*0a58*/ 	.word	0x00000007
        /*0a5c*/ 	.word	0x00016830
        /*0a60*/ 	.short	0x0101
        /*0a62*/ 	.byte	0x3f
	.zero		1


	//   ....[51]....
        /*0a64*/ 	.word	0x0000c1e0
        /*0a68*/ 	.word	0x00000007
        /*0a6c*/ 	.word	0x00016860
        /*0a70*/ 	.short	0x010a
        /*0a72*/ 	.byte	0x3f
	.zero		1


	//   ....[52]....
        /*0a74*/ 	.word	0x0000c5d0
        /*0a78*/ 	.word	0x00000007
        /*0a7c*/ 	.word	0x00016850
        /*0a80*/ 	.short	0x0107
        /*0a82*/ 	.byte	0x3f
	.zero		1


	//   ....[53]....
        /*0a84*/ 	.word	0x0000c760
        /*0a88*/ 	.word	0x00000007
        /*0a8c*/ 	.word	0x00016850
        /*0a90*/ 	.short	0x0101
        /*0a92*/ 	.byte	0x3f
	.zero		1


	//   ....[54]....
        /*0a94*/ 	.word	0x0000c900
        /*0a98*/ 	.word	0x00000000
        /*0a9c*/ 	.word	0x00016860
        /*0aa0*/ 	.short	0x010a
        /*0aa2*/ 	.byte	0x3f
	.zero		1


	//   ....[55]....
        /*0aa4*/ 	.word	0x0000cd20
        /*0aa8*/ 	.word	0x00000000
        /*0aac*/ 	.word	0x00016850
        /*0ab0*/ 	.short	0x0107
        /*0ab2*/ 	.byte	0x3f
	.zero		1


	//   ....[56]....
        /*0ab4*/ 	.word	0x0000ce00
        /*0ab8*/ 	.word	0x00000000
        /*0abc*/ 	.word	0x00016850
        /*0ac0*/ 	.short	0x0101
        /*0ac2*/ 	.byte	0x3f
	.zero		1


	//   ....[57]....
        /*0ac4*/ 	.word	0x0000ce90
        /*0ac8*/ 	.word	0x00000007
        /*0acc*/ 	.word	0x00016820
        /*0ad0*/ 	.short	0x010a
        /*0ad2*/ 	.byte	0x3f
	.zero		1


	//   ....[58]....
        /*0ad4*/ 	.word	0x0000cff0
        /*0ad8*/ 	.word	0x00000005
        /*0adc*/ 	.word	0x00016840
        /*0ae0*/ 	.short	0x010a
        /*0ae2*/ 	.byte	0x3f
	.zero		1


	//   ....[59]....
        /*0ae4*/ 	.word	0x0000d090
        /*0ae8*/ 	.word	0x00000003
        /*0aec*/ 	.word	0x00016840
        /*0af0*/ 	.short	0x010a
        /*0af2*/ 	.byte	0x3f
	.zero		1


	//   ....[60]....
        /*0af4*/ 	.word	0x0000d0d0
        /*0af8*/ 	.word	0x00000005
        /*0afc*/ 	.word	0x00016860
        /*0b00*/ 	.short	0x010a
        /*0b02*/ 	.byte	0x3f
	.zero		1


	//   ....[61]....
        /*0b04*/ 	.word	0x0000d110
        /*0b08*/ 	.word	0x00000003
        /*0b0c*/ 	.word	0x00016860
        /*0b10*/ 	.short	0x010a
        /*0b12*/ 	.byte	0x3f
	.zero		1


	//   ....[62]....
        /*0b14*/ 	.word	0x0000d180
        /*0b18*/ 	.word	0x00000003
        /*0b1c*/ 	.word	0x00016800
        /*0b20*/ 	.short	0x010a
        /*0b22*/ 	.byte	0x3f
	.zero		1


	//   ....[63]....
        /*0b24*/ 	.word	0x0000d1e0
        /*0b28*/ 	.word	0x00000003
        /*0b2c*/ 	.word	0x00016830
        /*0b30*/ 	.short	0x010a
        /*0b32*/ 	.byte	0x3f
	.zero		1


	//   ....[64]....
        /*0b34*/ 	.word	0x0000d240
        /*0b38*/ 	.word	0x0000000b
        /*0b3c*/ 	.word	0x00016830
        /*0b40*/ 	.short	0x010a
        /*0b42*/ 	.byte	0x3f
	.zero		1


	//   ....[65]....
        /*0b44*/ 	.word	0x0000d2a0
        /*0b48*/ 	.word	0x0000000b
        /*0b4c*/ 	.word	0x00016850
        /*0b50*/ 	.short	0x010a
        /*0b52*/ 	.byte	0x3f
	.zero		1


	//   ....[66]....
        /*0b54*/ 	.word	0x0000d300
        /*0b58*/ 	.word	0x0000000b
        /*0b5c*/ 	.word	0x00016830
        /*0b60*/ 	.short	0x010a
        /*0b62*/ 	.byte	0x3f
	.zero		1


	//   ....[67]....
        /*0b64*/ 	.word	0x0000d360
        /*0b68*/ 	.word	0x0000000b
        /*0b6c*/ 	.word	0x00016850
        /*0b70*/ 	.short	0x010a
        /*0b72*/ 	.byte	0x3f
	.zero		1


	//   ....[68]....
        /*0b74*/ 	.word	0x0000d3c0
        /*0b78*/ 	.word	0x00000006
        /*0b7c*/ 	.word	0x00016850
        /*0b80*/ 	.short	0x010a
        /*0b82*/ 	.byte	0x3f
	.zero		1


	//   ....[69]....
        /*0b84*/ 	.word	0x0000d4a0
        /*0b88*/ 	.word	0x00000003
        /*0b8c*/ 	.word	0x00016840
        /*0b90*/ 	.short	0x010a
        /*0b92*/ 	.byte	0x3f
	.zero		1


	//   ....[70]....
        /*0b94*/ 	.word	0x0000eca0
        /*0b98*/ 	.word	0x00000003
        /*0b9c*/ 	.word	0x00016820
        /*0ba0*/ 	.short	0x010a
        /*0ba2*/ 	.byte	0x3f
	.zero		1


	//   ....[71]....
        /*0ba4*/ 	.word	0x0000ecf0
        /*0ba8*/ 	.word	0x00000007
        /*0bac*/ 	.word	0x00016840
        /*0bb0*/ 	.short	0x010a
        /*0bb2*/ 	.byte	0x3f
	.zero		1


	//   ....[72]....
        /*0bb4*/ 	.word	0x0000f6c0
        /*0bb8*/ 	.word	0x00000007
        /*0bbc*/ 	.word	0x00016860
        /*0bc0*/ 	.short	0x010a
        /*0bc2*/ 	.byte	0x3f
	.zero		1


	//   ....[73]....
        /*0bc4*/ 	.word	0x00010040
        /*0bc8*/ 	.word	0x00000000
        /*0bcc*/ 	.word	0x00016860
        /*0bd0*/ 	.short	0x010a
        /*0bd2*/ 	.byte	0x3f
	.zero		1


	//   ....[74]....
        /*0bd4*/ 	.word	0x000109a0
        /*0bd8*/ 	.word	0x00000007
        /*0bdc*/ 	.word	0x00016820
        /*0be0*/ 	.short	0x010a
        /*0be2*/ 	.byte	0x3f
	.zero		1


	//   ....[75]....
        /*0be4*/ 	.word	0x00010b40
        /*0be8*/ 	.word	0x00000005
        /*0bec*/ 	.word	0x00016840
        /*0bf0*/ 	.short	0x010a
        /*0bf2*/ 	.byte	0x3f
	.zero		1


	//   ....[76]....
        /*0bf4*/ 	.word	0x00010b90
        /*0bf8*/ 	.word	0x00000003
        /*0bfc*/ 	.word	0x00016840
        /*0c00*/ 	.short	0x010a
        /*0c02*/ 	.byte	0x3f
	.zero		1


	//   ....[77]....
        /*0c04*/ 	.word	0x00010be0
        /*0c08*/ 	.word	0x00000005
        /*0c0c*/ 	.word	0x00016860
        /*0c10*/ 	.short	0x010a
        /*0c12*/ 	.byte	0x3f
	.zero		1


	//----- nvinfo : EIATTR_NUM_MBARRIERS
	.align		4
.L_265:
        /*0c14*/ 	.byte	0x03, 0x38
        /*0c16*/ 	.short	0x0016


	//----- nvinfo : EIATTR_EXIT_INSTR_OFFSETS
	.align		4
        /*0c18*/ 	.byte	0x04, 0x1c
        /*0c1a*/ 	.short	(.L_267 - .L_266)


	//   ....[0]....
.L_266:
        /*0c1c*/ 	.word	0x0000d160


	//----- nvinfo : EIATTR_MAX_THREADS
	.align		4
.L_267:
        /*0c20*/ 	.byte	0x04, 0x05
        /*0c22*/ 	.short	(.L_269 - .L_268)
.L_268:
        /*0c24*/ 	.word	0x00000200
        /*0c28*/ 	.word	0x00000001
        /*0c2c*/ 	.word	0x00000001


	//----- nvinfo : EIATTR_CRS_STACK_SIZE
	.align		4
.L_269:
        /*0c30*/ 	.byte	0x04, 0x1e
        /*0c32*/ 	.short	(.L_271 - .L_270)
.L_270:
        /*0c34*/ 	.word	0x00000000


	//----- nvinfo : EIATTR_CBANK_PARAM_SIZE
	.align		4
.L_271:
        /*0c38*/ 	.byte	0x03, 0x19
        /*0c3a*/ 	.short	0x0a70


	//----- nvinfo : EIATTR_PARAM_CBANK
	.align		4
        /*0c3c*/ 	.byte	0x04, 0x0a
        /*0c3e*/ 	.short	(.L_273 - .L_272)
	.align		4
.L_272:
        /*0c40*/ 	.word	index@(.nv.constant0._ZN7cutlass13device_kernelIN5flash11enable_sm90INS1_16FlashAttnFwdSm90INS1_25CollectiveMainloopFwdSm90ILi2EN4cute5tupleIJNS5_1CILi1EEES8_S8_EEENS6_IJNS7_ILi192EEENS7_ILi128EEENS7_ILi64EEEEEELi64ENS_6half_tEfNS_4arch4Sm90ELb1ELb0ELb0ELb0ELb1ELb0ELb0ELb1ELb1ELb1ELb1ELb0EEENS1_21CollectiveEpilogueFwdINS6_IJSA_SC_SB_EEES9_SE_SG_Li384ELb0ELb1ELb1ELb0EEENS1_19SingleTileSchedulerILb0ELb1ELb1ELi192EEEEEEEEEvNT_6ParamsE)
        /*0c44*/ 	.short	0x0210
        /*0c46*/ 	.short	0x0a70


	//----- nvinfo : EIATTR_SW_WAR
	.align		4
.L_273:
        /*0c48*/ 	.byte	0x04, 0x36
        /*0c4a*/ 	.short	(.L_275 - .L_274)
.L_274:
        /*0c4c*/ 	.word	0x00000008
.L_275:


//--------------------- .nv.info._ZN7cutlass13device_kernelIN5flash11enable_sm90INS1_16FlashAttnFwdSm90INS1_25CollectiveMainloopFwdSm90ILi2EN4cute5tupleIJNS5_1CILi1EEES8_S8_EEENS6_IJNS7_ILi192EEENS7_ILi128EEENS7_ILi64EEEEEELi64ENS_6half_tEfNS_4arch4Sm90ELb1ELb0ELb0ELb1ELb1ELb0ELb0ELb1ELb1ELb1ELb1ELb0EEENS1_21CollectiveEpilogueFwdINS6_IJSA_SC_SB_EEES9_SE_SG_Li384ELb1ELb1ELb1ELb0EEENS1_36VarlenDynamicPersistentTileSchedulerILi192ELi128ELi384ELi128ELb1ELb1ELb1ELb1ELb1ELb1EEEEEEEEEvNT_6ParamsE --------------------------
	.section	.nv.info._ZN7cutlass13device_kernelIN5flash11enable_sm90INS1_16FlashAttnFwdSm90INS1_25CollectiveMainloopFwdSm90ILi2EN4cute5tupleIJNS5_1CILi1EEES8_S8_EEENS6_IJNS7_ILi192EEENS7_ILi128EEENS7_ILi64EEEEEELi64ENS_6half_tEfNS_4arch4Sm90ELb1ELb0ELb0ELb1ELb1ELb0ELb0ELb1ELb1ELb1ELb1ELb0EEENS1_21CollectiveEpilogueFwdINS6_IJSA_SC_SB_EEES9_SE_SG_Li384ELb1ELb1ELb1ELb0EEENS1_36VarlenDynamicPersistentTileSchedulerILi192ELi128ELi384ELi128ELb1ELb1ELb1ELb1ELb1ELb1EEEEEEEEEvNT_6ParamsE,"",@"SHT_CUDA_INFO"
	.sectionflags	@""
	.align	4


	//----- nvinfo : EIATTR_CUDA_API_VERSION
	.align		4
        /*0000*/ 	.byte	0x04, 0x37
        /*0002*/ 	.short	(.L_277 - .L_276)
.L_276:
        /*0004*/ 	.word	0x00000082


	//----- nvinfo : EIATTR_KPARAM_INFO
	.align		4
.L_277:
        /*0008*/ 	.byte	0x04, 0x17
        /*000a*/ 	.short	(.L_279 - .L_278)
.L_278:
        /*000c*/ 	.word	0x00000000
        /*0010*/ 	.short	0x0000
        /*0012*/ 	.short	0x0070
        /*0014*/ 	.byte	0x00, 0xf0, 0x01, 0x2a


	//----- nvinfo : EIATTR_SPARSE_MMA_MASK
	.align		4
.L_279:
        /*0018*/ 	.byte	0x03, 0x50
        /*001a*/ 	.short	0x0000


	//----- nvinfo : EIATTR_MAXREG_COUNT
	.align		4
        /*001c*/ 	.byte	0x03, 0x1b
        /*001e*/ 	.short	0x0080


	//----- nvinfo : EIATTR_NUM_BARRIERS
	.align		4
        /*0020*/ 	.byte	0x02, 0x4c
        /*0022*/ 	.byte	0x10
	.zero		1


	//----- nvinfo : EIATTR_EXTERNS
	.align		4
        /*0024*/ 	.byte	0x04, 0x0f
        /*0026*/ 	.short	(.L_281 - .L_280)


	//   ....[0]....
	.align		4
.L_280:
        /*0028*/ 	.word	index@(__assertfail)


	//----- nvinfo : EIATTR_ANNOTATIONS
	.align		4
.L_281:
        /*002c*/ 	.byte	0x04, 0x55
        /*002e*/ 	.short	(.L_283 - .L_282)


	//   ....[0]....
.L_282:
        /* <DEDUP_REMOVED lines=30> */


	//----- nvinfo : EIATTR_MERCURY_ISA_VERSION
	.align		4
.L_283:
        /*0200*/ 	.byte	0x03, 0x5f
        /*0202*/ 	.short	0x0101


	//----- nvinfo : EIATTR_UNUSED_LOAD_BYTE_OFFSET
	.align		4
        /*0204*/ 	.byte	0x04, 0x44
        /*0206*/ 	.short	(.L_285 - .L_284)


	//   ....[0]....
.L_284:
        /*0208*/ 	.word	0x00000970
        /*020c*/ 	.word	0x0000fff0


	//   ....[1]....
        /*0210*/ 	.word	0x000088d0
        /*0214*/ 	.word	0x0000fff0


	//----- nvinfo : EIATTR_INT_WARP_WIDE_INSTR_OFFSETS
	.align		4
.L_285:
        /*0218*/ 	.byte	0x04, 0x31
        /*021a*/ 	.short	(.L_287 - .L_286)


	//   ....[0]....
.L_286:
        /*021c*/ 	.word	0x000000c0


	//   ....[1]....
        /*0220*/ 	.word	0x000000d0


	//   ....[2]....
        /*0224*/ 	.word	0x00000170


	//   ....[3]....
        /*0228*/ 	.word	0x0000c690


	//   ....[4]....
        /*022c*/ 	.word	0x0000c720


	//   ....[5]....
        /*0230*/ 	.word	0x0000f830


	//   ....[6]....
        /*0234*/ 	.word	0x0000f8c0


	//----- nvinfo : EIATTR_COOP_GROUP_MASK_REGIDS
	.align		4
.L_287:
        /*0238*/ 	.byte	0x04, 0x29
        /*023a*/ 	.short	(.L_289 - .L_288)


	//   ....[0]....
.L_288:
        /*023c*/ 	.word	0xffffffff


	//   ....[1]....
        /*0240*/ 	.word	0xffffffff


	//   ....[2]....
        /*0244*/ 	.word	0xffffffff


	//   ....[3]....
        /*0248*/ 	.word	0xffffffff


	//   ....[4]....
        /*024c*/ 	.word	0xffffffff


	//   ....[5]....
        /*0250*/ 	.word	0xffffffff


	//   ....[6]....
        /*0254*/ 	.word	0xffffffff


	//   ....[7]....
        /*0258*/ 	.word	0xffffffff


	//   ....[8]....
        /*025c*/ 	.word	0xffffffff


	//   ....[9]....
        /*0260*/ 	.word	0xffffffff


	//   ....[10]....
        /*0264*/ 	.word	0xffffffff


	//   ....[11]....
        /*0268*/ 	.word	0xffffffff


	//   ....[12]....
        /*026c*/ 	.word	0xffffffff


	//   ....[13]....
        /*0270*/ 	.word	0xffffffff


	//   ....[14]....
        /*0274*/ 	.word	0xffffffff


	//   ....[15]....
        /*0278*/ 	.word	0xffffffff


	//   ....[16]....
        /*027c*/ 	.word	0xffffffff


	//   ....[17]....
        /*0280*/ 	.word	0xffffffff


	//   ....[18]....
        /*0284*/ 	.word	0xffffffff


	//   ....[19]....
        /*0288*/ 	.word	0xffffffff


	//   ....[20]....
        /*028c*/ 	.word	0xffffffff


	//   ....[21]....
        /*0290*/ 	.word	0xffffffff


	//   ....[22]....
        /*0294*/ 	.word	0xffffffff


	//   ....[23]....
        /*0298*/ 	.word	0xffffffff


	//   ....[24]....
        /*029c*/ 	.word	0xffffffff


	//   ....[25]....
        /*02a0*/ 	.word	0xffffffff


	//   ....[26]....
        /*02a4*/ 	.word	0xffffffff


	//   ....[27]....
        /*02a8*/ 	.word	0xffffffff


	//   ....[28]....
        /*02ac*/ 	.word	0xffffffff


	//   ....[29]....
        /*02b0*/ 	.word	0xffffffff


	//   ....[30]....
        /*02b4*/ 	.word	0xffffffff


	//   ....[31]....
        /*02b8*/ 	.word	0xffffffff


	//   ....[32]....
        /*02bc*/ 	.word	0xffffffff


	//   ....[33]....
        /*02c0*/ 	.word	0xffffffff


	//   ....[34]....
        /*02c4*/ 	.word	0xffffffff


	//   ....[35]....
        /*02c8*/ 	.word	0xffffffff


	//   ....[36]....
        /*02cc*/ 	.word	0xffffffff


	//   ....[37]....
        /*02d0*/ 	.word	0xffffffff


	//   ....[38]....
        /*02d4*/ 	.word	0xffffffff


	//   ....[39]....
        /*02d8*/ 	.word	0xffffffff


	//   ....[40]....
        /*02dc*/ 	.word	0xffffffff


	//   ....[41]....
        /*02e0*/ 	.word	0xffffffff


	//   ....[42]....
        /*02e4*/ 	.word	0xffffffff


	//   ....[43]....
        /*02e8*/ 	.word	0xffffffff


	//   ....[44]....
        /*02ec*/ 	.word	0xffffffff


	//   ....[45]....
        /*02f0*/ 	.word	0xffffffff


	//   ....[46]....
        /*02f4*/ 	.word	0xffffffff


	//   ....[47]....
        /*02f8*/ 	.word	0xffffffff


	//   ....[48]....
        /*02fc*/ 	.word	0xffffffff


	//   ....[49]....
        /*0300*/ 	.word	0xffffffff


	//   ....[50]....
        /*0304*/ 	.word	0xffffffff


	//   ....[51]....
        /*0308*/ 	.word	0xffffffff


	//   ....[52]....
        /*030c*/ 	.word	0xffffffff


	//   ....[53]....
        /*0310*/ 	.word	0xffffffff


	//   ....[54]....
        /*0314*/ 	.word	0xffffffff


	//   ....[55]....
        /*0318*/ 	.word	0xffffffff


	//   ....[56]....
        /*031c*/ 	.word	0xffffffff


	//   ....[57]....
        /*0320*/ 	.word	0xffffffff


	//   ....[58]....
        /*0324*/ 	.word	0xffffffff


	//   ....[59]....
        /*0328*/ 	.word	0xffffffff


	//   ....[60]....
        /*032c*/ 	.word	0xffffffff


	//   ....[61]....
        /*0330*/ 	.word	0xffffffff


	//   ....[62]....
        /*0334*/ 	.word	0xffffffff


	//   ....[63]....
        /*0338*/ 	.word	0xffffffff


	//   ....[64]....
        /*033c*/ 	.word	0xffffffff


	//   ....[65]....
        /*0340*/ 	.word	0xffffffff


	//   ....[66]....
        /*0344*/ 	.word	0xffffffff


	//   ....[67]....
        /*0348*/ 	.word	0xffffffff


	//   ....[68]....
        /*034c*/ 	.word	0xffffffff


	//   ....[69]....
        /*0350*/ 	.word	0xffffffff


	//   ....[70]....
        /*0354*/ 	.word	0xffffffff


	//   ....[71]....
        /*0358*/ 	.word	0xffffffff


	//   ....[72]....
        /*035c*/ 	.word	0xffffffff


	//   ....[73]....
        /*0360*/ 	.word	0xffffffff


	//   ....[74]....
        /*0364*/ 	.word	0xffffffff


	//   ....[75]....
        /*0368*/ 	.word	0xffffffff


	//   ....[76]....
        /*036c*/ 	.word	0xffffffff


	//   ....[77]....
        /*0370*/ 	.word	0xffffffff


	//   ....[78]....
        /*0374*/ 	.word	0xffffffff


	//   ....[79]....
        /*0378*/ 	.word	0xffffffff


	//   ....[80]....
        /*037c*/ 	.word	0xffffffff


	//   ....[81]....
        /*0380*/ 	.word	0xffffffff


	//   ....[82]....
        /*0384*/ 	.word	0xffffffff


	//   ....[83]....
        /*0388*/ 	.word	0xffffffff


	//   ....[84]....
        /*038c*/ 	.word	0xffffffff


	//   ....[85]....
        /*0390*/ 	.word	0xffffffff


	//   ....[86]....
        /*0394*/ 	.word	0xffffffff


	//   ....[87]....
        /*0398*/ 	.word	0xffffffff


	//   ....[88]....
        /*039c*/ 	.word	0xffffffff


	//   ....[89]....
        /*03a0*/ 	.word	0xffffffff


	//   ....[90]....
        /*03a4*/ 	.word	0xffffffff


	//   ....[91]....
        /*03a8*/ 	.word	0xffffffff


	//   ....[92]....
        /*03ac*/ 	.word	0xffffffff


	//   ....[93]....
        /*03b0*/ 	.word	0xffffffff


	//   ....[94]....
        /*03b4*/ 	.word	0xffffffff


	//   ....[95]....
        /*03b8*/ 	.word	0xffffffff


	//   ....[96]....
        /*03bc*/ 	.word	0xffffffff


	//   ....[97]....
        /*03c0*/ 	.word	0xffffffff


	//   ....[98]....
        /*03c4*/ 	.word	0xffffffff


	//   ....[99]....
        /*03c8*/ 	.word	0xffffffff


	//   ....[100]....
        /*03cc*/ 	.word	0xffffffff


	//   ....[101]....
        /*03d0*/ 	.word	0xffffffff


	//   ....[102]....
        /*03d4*/ 	.word	0xffffffff


	//   ....[103]....
        /*03d8*/ 	.word	0xffffffff


	//   ....[104]....
        /*03dc*/ 	.word	0xffffffff


	//   ....[105]....
        /*03e0*/ 	.word	0xffffffff


	//   ....[106]....
        /*03e4*/ 	.word	0xffffffff


	//   ....[107]....
        /*03e8*/ 	.word	0xffffffff


	//   ....[108]....
        /*03ec*/ 	.word	0xffffffff


	//   ....[109]....
        /*03f0*/ 	.word	0xffffffff


	//   ....[110]....
        /*03f4*/ 	.word	0xffffffff


	//   ....[111]....
        /*03f8*/ 	.word	0xffffffff


	//   ....[112]....
        /*03fc*/ 	.word	0xffffffff


	//   ....[113]....
        /*0400*/ 	.word	0xffffffff


	//   ....[114]....
        /*0404*/ 	.word	0xffffffff


	//   ....[115]....
        /*0408*/ 	.word	0xffffffff


	//   ....[116]....
        /*040c*/ 	.word	0xffffffff


	//   ....[117]....
        /*0410*/ 	.word	0xffffffff


	//   ....[118]....
        /*0414*/ 	.word	0xffffffff


	//   ....[119]....
        /*0418*/ 	.word	0xffffffff


	//   ....[120]....
        /*041c*/ 	.word	0xffffffff


	//   ....[121]....
        /*0420*/ 	.word	0xffffffff


	//   ....[122]....
        /*0424*/ 	.word	0xffffffff


	//   ....[123]....
        /*0428*/ 	.word	0xffffffff


	//   ....[124]....
        /*042c*/ 	.word	0xffffffff


	//   ....[125]....
        /*0430*/ 	.word	0xffffffff


	//   ....[126]....
        /*0434*/ 	.word	0xffffffff


	//   ....[127]....
        /*0438*/ 	.word	0xffffffff


	//   ....[128]....
        /*043c*/ 	.word	0xffffffff


	//   ....[129]....
        /*0440*/ 	.word	0xffffffff


	//   ....[130]....
        /*0444*/ 	.word	0xffffffff


	//   ....[131]....
        /*0448*/ 	.word	0xffffffff


	//   ....[132]....
        /*044c*/ 	.word	0xffffffff


	//   ....[133]....
        /*0450*/ 	.word	0xffffffff


	//   ....[134]....
        /*0454*/ 	.word	0xffffffff


	//   ....[135]....
        /*0458*/ 	.word	0xffffffff


	//   ....[136]....
        /*045c*/ 	.word	0xffffffff


	//   ....[137]....
        /*0460*/ 	.word	0xffffffff


	//   ....[138]....
        /*0464*/ 	.word	0xffffffff


	//   ....[139]....
        /*0468*/ 	.word	0xffffffff


	//   ....[140]....
        /*046c*/ 	.word	0xffffffff


	//   ....[141]....
        /*0470*/ 	.word	0xffffffff


	//   ....[142]....
        /*0474*/ 	.word	0xffffffff


	//   ....[143]....
        /*0478*/ 	.word	0xffffffff


	//   ....[144]....
        /*047c*/ 	.word	0xffffffff


	//   ....[145]....
        /*0480*/ 	.word	0xffffffff


	//   ....[146]....
        /*0484*/ 	.word	0xffffffff


	//   ....[147]....
        /*0488*/ 	.word	0xffffffff


	//   ....[148]....
        /*048c*/ 	.word	0xffffffff


	//   ....[149]....
        /*0490*/ 	.word	0xffffffff


	//   ....[150]....
        /*0494*/ 	.word	0xffffffff


	//   ....[151]....
        /*0498*/ 	.word	0xffffffff


	//   ....[152]....
        /*049c*/ 	.word	0xffffffff


	//   ....[153]....
        /*04a0*/ 	.word	0xffffffff


	//   ....[154]....
        /*04a4*/ 	.word	0xffffffff


	//   ....[155]....
        /*04a8*/ 	.word	0xffffffff


	//   ....[156]....
        /*04ac*/ 	.word	0xffffffff


	//   ....[157]....
        /*04b0*/ 	.word	0xffffffff


	//   ....[158]....
        /*04b4*/ 	.word	0xffffffff


	//   ....[159]....
        /*04b8*/ 	.word	0xffffffff


	//   ....[160]....
        /*04bc*/ 	.word	0xffffffff


	//   ....[161]....
        /*04c0*/ 	.word	0xffffffff


	//   ....[162]....
        /*04c4*/ 	.word	0xffffffff


	//   ....[163]....
        /*04c8*/ 	.word	0xffffffff


	//   ....[164]....
        /*04cc*/ 	.word	0xffffffff


	//   ....[165]....
        /*04d0*/ 	.word	0xffffffff


	//   ....[166]....
        /*04d4*/ 	.word	0xffffffff


	//   ....[167]....
        /*04d8*/ 	.word	0xffffffff


	//   ....[168]....
        /*04dc*/ 	.word	0xffffffff


	//   ....[169]....
        /*04e0*/ 	.word	0xffffffff


	//   ....[170]....
        /*04e4*/ 	.word	0xffffffff


	//   ....[171]....
        /*04e8*/ 	.word	0xffffffff


	//   ....[172]....
        /*04ec*/ 	.word	0xffffffff


	//   ....[173]....
        /*04f0*/ 	.word	0xffffffff


	//   ....[174]....
        /*04f4*/ 	.word	0xffffffff


	//   ....[175]....
        /*04f8*/ 	.word	0x0500000f


	//   ....[176]....
        /*04fc*/ 	.word	0x0500000f


	//   ....[177]....
        /*0500*/ 	.word	0x0500000f


	//   ....[178]....
        /*0504*/ 	.word	0x0500000f


	//   ....[179]....
        /*0508*/ 	.word	0x0500000f


	//   ....[180]....
        /*050c*/ 	.word	0x0500000f


	//   ....[181]....
        /*0510*/ 	.word	0x0500000f


	//   ....[182]....
        /*0514*/ 	.word	0x0500000f


	//   ....[183]....
        /*0518*/ 	.word	0x0500000f


	//   ....[184]....
        /*051c*/ 	.word	0x0500000f


	//   ....[185]....
        /*0520*/ 	.word	0x0500000f


	//   ....[186]....
        /*0524*/ 	.word	0x0500000f


	//   ....[187]....
        /*0528*/ 	.word	0x0500000f


	//   ....[188]....
        /*052c*/ 	.word	0x0500000f


	//   ....[189]....
        /*0530*/ 	.word	0x0500000f


	//   ....[190]....
        /*0534*/ 	.word	0x0500000f


	//   ....[191]....
        /*0538*/ 	.word	0x0500000f


	//   ....[192]....
        /*053c*/ 	.word	0x0500000f


	//   ....[193]....
        /*0540*/ 	.word	0x0500000f


	//   ....[194]....
        /*0544*/ 	.word	0x0500000f


	//   ....[195]....
        /*0548*/ 	.word	0x0500000f


	//   ....[196]....
        /*054c*/ 	.word	0x0500000f


	//   ....[197]....
        /*0550*/ 	.word	0x0500000f


	//   ....[198]....
        /*0554*/ 	.word	0x0500000f


	//   ....[199]....
        /*0558*/ 	.word	0x0500000f


	//   ....[200]....
        /*055c*/ 	.word	0x0500000f


	//   ....[201]....
        /*0560*/ 	.word	0x0500000f


	//   ....[202]....
        /*0564*/ 	.word	0x0500000f


	//   ....[203]....
        /*0568*/ 	.word	0x0500000f


	//   ....[204]....
        /*056c*/ 	.word	0x0500000f


	//   ....[205]....
        /*0570*/ 	.word	0x0500000f


	//   ....[206]....
        /*0574*/ 	.word	0x0500000f


	//   ....[207]....
        /*0578*/ 	.word	0x0500000f


	//   ....[208]....
        /*057c*/ 	.word	0x0500000f


	//   ....[209]....
        /*0580*/ 	.word	0x0500000f


	//   ....[210]....
        /*0584*/ 	.word	0x0500000f


	//   ....[211]....
        /*0588*/ 	.word	0x0500000f


	//   ....[212]....
        /*058c*/ 	.word	0x0500000f


	//   ....[213]....
        /*0590*/ 	.word	0x0500000f


	//   ....[214]....
        /*0594*/ 	.word	0x0500000f


	//   ....[215]....
        /*0598*/ 	.word	0x0500000f


	//   ....[216]....
        /*059c*/ 	.word	0x0500000f


	//   ....[217]....
        /*05a0*/ 	.word	0x0500000f


	//   ....[218]....
        /*05a4*/ 	.word	0x0500000f


	//   ....[219]....
        /*05a8*/ 	.word	0x0500000f


	//   ....[220]....
        /*05ac*/ 	.word	0x0500000f


	//   ....[221]....
        /*05b0*/ 	.word	0x0500000f


	//   ....[222]....
        /*05b4*/ 	.word	0x0500000f


	//   ....[223]....
        /*05b8*/ 	.word	0x0500000f


	//   ....[224]....
        /*05bc*/ 	.word	0x0500000f


	//   ....[225]....
        /*05c0*/ 	.word	0x0500000f


	//   ....[226]....
        /*05c4*/ 	.word	0x0500000f


	//   ....[227]....
        /*05c8*/ 	.word	0x0500000f


	//   ....[228]....
        /*05cc*/ 	.word	0x0500000f


	//   ....[229]....
        /*05d0*/ 	.word	0x0500000f


	//   ....[230]....
        /*05d4*/ 	.word	0x0500000f


	//   ....[231]....
        /*05d8*/ 	.word	0x0500000f


	//   ....[232]....
        /*05dc*/ 	.word	0x0500000f


	//   ....[233]....
        /*05e0*/ 	.word	0x0500000f


	//   ....[234]....
        /*05e4*/ 	.word	0x0500000f


	//   ....[235]....
        /*05e8*/ 	.word	0x0500000f


	//   ....[236]....
        /*05ec*/ 	.word	0x0500000f


	//   ....[237]....
        /*05f0*/ 	.word	0x0500000f


	//   ....[238]....
        /*05f4*/ 	.word	0x0500000f


	//   ....[239]....
        /*05f8*/ 	.word	0x0500000f


	//   ....[240]....
        /*05fc*/ 	.word	0x0500000f


	//   ....[241]....
        /*0600*/ 	.word	0x0500000f


	//   ....[242]....
        /*0604*/ 	.word	0x0500000f


	//   ....[243]....
        /*0608*/ 	.word	0x0500000f


	//   ....[244]....
        /*060c*/ 	.word	0x0500000f


	//   ....[245]....
        /*0610*/ 	.word	0x0500000f


	//   ....[246]....
        /*0614*/ 	.word	0x0500000f


	//   ....[247]....
        /*0618*/ 	.word	0x0500000f


	//   ....[248]....
        /*061c*/ 	.word	0x0500000f


	//   ....[249]....
        /*0620*/ 	.word	0x0500000f


	//   ....[250]....
        /*0624*/ 	.word	0x0500000f


	//   ....[251]....
        /*0628*/ 	.word	0x0500000f


	//   ....[252]....
        /*062c*/ 	.word	0x0500000f


	//   ....[253]....
        /*0630*/ 	.word	0x0500000f


	//   ....[254]....
        /*0634*/ 	.word	0x0500000f


	//   ....[255]....
        /*0638*/ 	.word	0x0500000f


	//   ....[0]....
        /*063c*/ 	.word	0x0500000f


	//   ....[1]....
        /*0640*/ 	.word	0x0500000f


	//   ....[2]....
        /*0644*/ 	.word	0x0500000f


	//   ....[3]....
        /*0648*/ 	.word	0x0500000f


	//   ....[4]....
        /*064c*/ 	.word	0x0500000f


	//   ....[5]....
        /*0650*/ 	.word	0x0500000f


	//   ....[6]....
        /*0654*/ 	.word	0x0500000f


	//   ....[7]....
        /*0658*/ 	.word	0x0500000f


	//   ....[8]....
        /*065c*/ 	.word	0x0500000f


	//   ....[9]....
        /*0660*/ 	.word	0x0500000f


	//   ....[10]....
        /*0664*/ 	.word	0x0500000f


	//   ....[11]....
        /*0668*/ 	.word	0x0500000f


	//   ....[12]....
        /*066c*/ 	.word	0x0500000f


	//   ....[13]....
        /*0670*/ 	.word	0x0500000f


	//   ....[14]....
        /*0674*/ 	.word	0x0500000f


	//   ....[15]....
        /*0678*/ 	.word	0x0500000f


	//   ....[16]....
        /*067c*/ 	.word	0x0500000f


	//   ....[17]....
        /*0680*/ 	.word	0x0500000f


	//   ....[18]....
        /*0684*/ 	.word	0x0500000f


	//   ....[19]....
        /*0688*/ 	.word	0x0500000f


	//   ....[20]....
        /*068c*/ 	.word	0x0500000f


	//   ....[21]....
        /*0690*/ 	.word	0x0500000f


	//   ....[22]....
        /*0694*/ 	.word	0x0500000f


	//   ....[23]....
        /*0698*/ 	.word	0x0500000f


	//   ....[24]....
        /*069c*/ 	.word	0x0500000f


	//   ....[25]....
        /*06a0*/ 	.word	0x0500000f


	//   ....[26]....
        /*06a4*/ 	.word	0x0500000f


	//----- nvinfo : EIATTR_COOP_GROUP_INSTR_OFFSETS
	.align		4
.L_289:
        /*06a8*/ 	.byte	0x04, 0x28
        /*06aa*/ 	.short	(.L_291 - .L_290)


	//   ....[0]....
.L_290:
        /*06ac*/ 	.word	0x00000080


	//   ....[1]....
        /*06b0*/ 	.word	0x00000090


	//   ....[2]....
        /*06b4*/ 	.word	0x000002d0


	//   ....[3]....
        /*06b8*/ 	.word	0x00000430


	//   ....[4]....
        /*06bc*/ 	.word	0x00000550


	//   ....[5]....
        /*06c0*/ 	.word	0x000006b0


	//   ....[6]....
        /*06c4*/ 	.word	0x00001910


	//   ....[7]....
        /*06c8*/ 	.word	0x00001fd0


	//   ....[8]....
        /*06cc*/ 	.word	0x00001ff0


	//   ....[9]....
        /*06d0*/ 	.word	0x00002730


	//   ....[10]....
        /*06d4*/ 	.word	0x00002800


	//   ....[11]....
        /*06d8*/ 	.word	0x000030e0


	//   ....[12]....
        /*06dc*/ 	.word	0x00003140


	//   ....[13]....
        /*06e0*/ 	.word	0x00004450


	//   ....[14]....
        /*06e4*/ 	.word	0x00004a80


	//   ....[15]....
        /*06e8*/ 	.word	0x00004ae0


	//   ....[16]....
        /*06ec*/ 	.word	0x00004b90


	//   ....[17]....
        /*06f0*/ 	.word	0x00005160


	//   ....[18]....
        /*06f4*/ 	.word	0x00005320


	//   ....[19]....
        /*06f8*/ 	.word	0x00006eb0


	//   ....[20]....
        /*06fc*/ 	.word	0x00006ec0


	//   ....[21]....
        /*0700*/ 	.word	0x00006ef0


	//   ....[22]....
        /*0704*/ 	.word	0x00006f00


	//   ....[23]....
        /*0708*/ 	.word	0x00008190


	//   ....[24]....
        /*070c*/ 	.word	0x000081c0


	//   ....[25]....
        /*0710*/ 	.word	0x00008280


	//   ....[26]....
        /*0714*/ 	.word	0x00008290


	//   ....[27]....
        /*0718*/ 	.word	0x00009170


	//   ....[28]....
        /*071c*/ 	.word	0x00009180


	//   ....[29]....
        /*0720*/ 	.word	0x00009190


	//   ....[30]....
        /*0724*/ 	.word	0x000091e0


	//   ....[31]....
        /*0728*/ 	.word	0x000097a0


	//   ....[32]....
        /*072c*/ 	.word	0x000097e0


	//   ....[33]....
        /*0730*/ 	.word	0x00009800


	//   ....[34]....
        /*0734*/ 	.word	0x00009840


	//   ....[35]....
        /*0738*/ 	.word	0x00009860


	//   ....[36]....
        /*073c*/ 	.word	0x00009870


	//   ....[37]....
        /*0740*/ 	.word	0x00009890


	//   ....[38]....
        /*0744*/ 	.word	0x000098b0


	//   ....[39]....
        /*0748*/ 	.word	0x00009cd0


	//   ....[40]....
        /*074c*/ 	.word	0x00009ce0


	//   ....[41]....
        /*0750*/ 	.word	0x00009f10


	//   ....[42]....
        /*0754*/ 	.word	0x00009f20


	//   ....[43]....
        /*0758*/ 	.word	0x0000aa30


	//   ....[44]....
        /*075c*/ 	.word	0x0000aa60


	//   ....[45]....
        /*0760*/ 	.word	0x0000aaa0


	//   ....[46]....
        /*0764*/ 	.word	0x0000aad0


	//   ....[47]....
        /*0768*/ 	.word	0x0000aae0


	//   ....[48]....
        /*076c*/ 	.word	0x0000aaf0


	//   ....[49]....
        /*0770*/ 	.word	0x0000ab00


	//   ....[50]....
        /*0774*/ 	.word	0x0000ab20


	//   ....[51]....
        /*0778*/ 	.word	0x0000ac80


	//   ....[52]....
        /*077c*/ 	.word	0x0000aea0


	//   ....[53]....
        /*0780*/ 	.word	0x0000aed0


	//   ....[54]....
        /*0784*/ 	.word	0x0000af00


	//   ....[55]....
        /*0788*/ 	.word	0x0000af30


	//   ....[56]....
        /*078c*/ 	.word	0x0000af60


	//   ....[57]....
        /*0790*/ 	.word	0x0000af90


	//   ....[58]....
        /*0794*/ 	.word	0x0000b0f0


	//   ....[59]....
        /*0798*/ 	.word	0x0000b120


	//   ....[60]....
        /*079c*/ 	.word	0x0000b150


	//   ....[61]....
        /*07a0*/ 	.word	0x0000b180


	//   ....[62]....
        /*07a4*/ 	.word	0x0000b1b0


	//   ....[63]....
        /*07a8*/ 	.word	0x0000b1e0


	//   ....[64]....
        /*07ac*/ 	.word	0x0000b270


	//   ....[65]....
        /*07b0*/ 	.word	0x0000b2a0


	//   ....[66]....
        /*07b4*/ 	.word	0x0000b2b0


	//   ....[67]....
        /*07b8*/ 	.word	0x0000b2f0


	//   ....[68]....
        /*07bc*/ 	.word	0x0000d240


	//   ....[69]....
        /*07c0*/ 	.word	0x0000d260


	//   ....[70]....
        /*07c4*/ 	.word	0x0000d2f0


	//   ....[71]....
        /*07c8*/ 	.word	0x0000d310


	//   ....[72]....
        /*07cc*/ 	.word	0x0000d390


	//   ....[73]....
        /*07d0*/ 	.word	0x0000d3b0


	//   ....[74]....
        /*07d4*/ 	.word	0x0000d430


	//   ....[75]....
        /*07d8*/ 	.word	0x0000d450


	//   ....[76]....
        /*07dc*/ 	.word	0x0000d4d0


	//   ....[77]....
        /*07e0*/ 	.word	0x0000d4f0


	//   ....[78]....
        /*07e4*/ 	.word	0x0000d570


	//   ....[79]....
        /*07e8*/ 	.word	0x0000d590


	//   ....[80]....
        /*07ec*/ 	.word	0x0000d610


	//   ....[81]....
        /*07f0*/ 	.word	0x0000d630


	//   ....[82]....
        /*07f4*/ 	.word	0x0000d640


	//   ....[83]....
        /*07f8*/ 	.word	0x0000d650


	//   ....[84]....
        /*07fc*/ 	.word	0x0000df20


	//   ....[85]....
        /*0800*/ 	.word	0x0000df50


	//   ....[86]....
        /*0804*/ 	.word	0x0000dff0


	//   ....[87]....
        /*0808*/ 	.word	0x0000e010


	//   ....[88]....
        /*080c*/ 	.word	0x0000e090


	//   ....[89]....
        /*0810*/ 	.word	0x0000e0b0


	//   ....[90]....
        /*0814*/ 	.word	0x0000e130


	//   ....[91]....
        /*0818*/ 	.word	0x0000e150


	//   ....[92]....
        /*081c*/ 	.word	0x0000e1d0


	//   ....[93]....
        /*0820*/ 	.word	0x0000e1f0


	//   ....[94]....
        /*0824*/ 	.word	0x0000e270


	//   ....[95]....
        /*0828*/ 	.word	0x0000e290


	//   ....[96]....
        /*082c*/ 	.word	0x0000e310


	//   ....[97]....
        /*0830*/ 	.word	0x0000e330


	//   ....[98]....
        /*0834*/ 	.word	0x0000e340


	//   ....[99]....
        /*0838*/ 	.word	0x0000e3b0


	//   ....[100]....
        /*083c*/ 	.word	0x0000e400


	//   ....[101]....
        /*0840*/ 	.word	0x0000e430


	//   ....[102]....
        /*0844*/ 	.word	0x0000e4c0


	//   ....[103]....
        /*0848*/ 	.word	0x0000e4d0


	//   ....[104]....
        /*084c*/ 	.word	0x0000e540


	//   ....[105]....
        /*0850*/ 	.word	0x0000e550


	//   ....[106]....
        /*0854*/ 	.word	0x0000e590


	//   ....[107]....
        /*0858*/ 	.word	0x0000e5b0


	//   ....[108]....
        /*085c*/ 	.word	0x0000ed00


	//   ....[109]....
        /*0860*/ 	.word	0x0000ed30


	//   ....[110]....
        /*0864*/ 	.word	0x0000ed80


	//   ....[111]....
        /*0868*/ 	.word	0x0000ed90


	//   ....[112]....
        /*086c*/ 	.word	0x0000edd0


	//   ....[113]....
        /*0870*/ 	.word	0x0000ede0


	//   ....[114]....
        /*0874*/ 	.word	0x0000ee20


	//   ....[115]....
        /*0878*/ 	.word	0x0000ee30


	//   ....[116]....
        /*087c*/ 	.word	0x0000ee70


	//   ....[117]....
        /*0880*/ 	.word	0x0000ee80


	//   ....[118]....
        /*0884*/ 	.word	0x0000eec0


	//   ....[119]....
        /*0888*/ 	.word	0x0000eed0


	//   ....[120]....
        /*088c*/ 	.word	0x0000ef10


	//   ....[121]....
        /*0890*/ 	.word	0x0000ef20


	//   ....[122]....
        /*0894*/ 	.word	0x0000ef30


	//   ....[123]....
        /*0898*/ 	.word	0x0000ef70


	//   ....[124]....
        /*089c*/ 	.word	0x0000f220


	//   ....[125]....
        /*08a0*/ 	.word	0x0000f250


	//   ....[126]....
        /*08a4*/ 	.word	0x0000f2b0


	//   ....[127]....
        /*08a8*/ 	.word	0x0000f2c0


	//   ....[128]....
        /*08ac*/ 	.word	0x0000f310


	//   ....[129]....
        /*08b0*/ 	.word	0x0000f320


	//   ....[130]....
        /*08b4*/ 	.word	0x0000f370


	//   ....[131]....
        /*08b8*/ 	.word	0x0000f380


	//   ....[132]....
        /*08bc*/ 	.word	0x0000f3d0


	//   ....[133]....
        /*08c0*/ 	.word	0x0000f3e0


	//   ....[134]....
        /*08c4*/ 	.word	0x0000f430


	//   ....[135]....
        /*08c8*/ 	.word	0x0000f440


	//   ....[136]....
        /*08cc*/ 	.word	0x0000f490


	//   ....[137]....
        /*08d0*/ 	.word	0x0000f4a0


	//   ....[138]....
        /*08d4*/ 	.word	0x0000f4b0


	//   ....[139]....
        /*08d8*/ 	.word	0x0000f4f0


	//   ....[140]....
        /*08dc*/ 	.word	0x0000fa90


	//   ....[141]....
        /*08e0*/ 	.word	0x0000fad0


	//   ....[142]....
        /*08e4*/ 	.word	0x0000fae0


	//   ....[143]....
        /*08e8*/ 	.word	0x0000faf0


	//   ....[144]....
        /*08ec*/ 	.word	0x0000fb00


	//   ....[145]....
        /*08f0*/ 	.word	0x0000fb10


	//   ....[146]....
        /*08f4*/ 	.word	0x0000fb30


	//   ....[147]....
        /*08f8*/ 	.word	0x0000fb80


	//   ....[148]....
        /*08fc*/ 	.word	0x0000fba0


	//   ....[149]....
        /*0900*/ 	.word	0x0000fbe0


	//   ....[150]....
        /*0904*/ 	.word	0x0000fc00


	//   ....[151]....
        /*0908*/ 	.word	0x0000fc40


	//   ....[152]....
        /*090c*/ 	.word	0x0000fc60


	//   ....[153]....
        /*0910*/ 	.word	0x0000fcb0


	//   ....[154]....
        /*0914*/ 	.word	0x0000fce0


	//   ....[155]....
        /*0918*/ 	.word	0x0000fd40


	//   ....[156]....
        /*091c*/ 	.word	0x00010100


	//   ....[157]....
        /*0920*/ 	.word	0x00010130


	//   ....[158]....
        /*0924*/ 	.word	0x00010190


	//   ....[159]....
        /*0928*/ 	.word	0x000101c0


	//   ....[160]....
        /*092c*/ 	.word	0x000101f0


	//   ....[161]....
        /*0930*/ 	.word	0x00010220


	//   ....[162]....
        /*0934*/ 	.word	0x00010250


	//   ....[163]....
        /*0938*/ 	.word	0x00010280


	//   ....[164]....
        /*093c*/ 	.word	0x00010420


	//   ....[165]....
        /*0940*/ 	.word	0x00010450


	//   ....[166]....
        /*0944*/ 	.word	0x00010480


	//   ....[167]....
        /*0948*/ 	.word	0x000104b0


	//   ....[168]....
        /*094c*/ 	.word	0x000104e0


	//   ....[169]....
        /*0950*/ 	.word	0x00010510


	//   ....[170]....
        /*0954*/ 	.word	0x000105d0


	//   ....[171]....
        /*0958*/ 	.word	0x000105f0


	//   ....[172]....
        /*095c*/ 	.word	0x00010610


	//   ....[173]....
        /*0960*/ 	.word	0x00010670


	//   ....[174]....
        /*0964*/ 	.word	0x00011090


	//   ....[175]....
        /*0968*/ 	.word	0x00011630


	//   ....[176]....
        /*096c*/ 	.word	0x00011720


	//   ....[177]....
        /*0970*/ 	.word	0x000117c0


	//   ....[178]....
        /*0974*/ 	.word	0x00011820


	//   ....[179]....
        /*0978*/ 	.word	0x00011910


	//   ....[180]....
        /*097c*/ 	.word	0x00011980


	//   ....[181]....
        /*0980*/ 	.word	0x00011a70


	//   ....[182]....
        /*0984*/ 	.word	0x00011ae0


	//   ....[183]....
        /*0988*/ 	.word	0x00011bd0


	//   ....[184]....
        /*098c*/ 	.word	0x00011c40


	//   ....[185]....
        /*0990*/ 	.word	0x00011d30


	//   ....[186]....
        /*0994*/ 	.word	0x00011da0


	//   ....[187]....
        /*0998*/ 	.word	0x00011e90


	//   ....[188]....
        /*099c*/ 	.word	0x00011f00


	//   ....[189]....
        /*09a0*/ 	.word	0x00011ff0


	//   ....[190]....
        /*09a4*/ 	.word	0x00012060


	//   ....[191]....
        /*09a8*/ 	.word	0x00012140


	//   ....[192]....
        /*09ac*/ 	.word	0x000121f0


	//   ....[193]....
        /*09b0*/ 	.word	0x00012260


	//   ....[194]....
        /*09b4*/ 	.word	0x000122c0


	//   ....[195]....
        /*09b8*/ 	.word	0x000123b0


	//   ....[196]....
        /*09bc*/ 	.word	0x00012410


	//   ....[197]....
        /*09c0*/ 	.word	0x00012510


	//   ....[198]....
        /*09c4*/ 	.word	0x00012570


	//   ....[199]....
        /*09c8*/ 	.word	0x00012670


	//   ....[200]....
        /*09cc*/ 	.word	0x000126d0


	//   ....[201]....
        /*09d0*/ 	.word	0x000127d0


	//   ....[202]....
        /*09d4*/ 	.word	0x00012830


	//   ....[203]....
        /*09d8*/ 	.word	0x00012930


	//   ....[204]....
        /*09dc*/ 	.word	0x00012990


	//   ....[205]....
        /*09e0*/ 	.word	0x00012a90


	//   ....[206]....
        /*09e4*/ 	.word	0x00012af0


	//   ....[207]....
        /*09e8*/ 	.word	0x00012ba0


	//   ....[208]....
        /*09ec*/ 	.word	0x00012c60


	//   ....[209]....
        /*09f0*/ 	.word	0x00012d20


	//   ....[210]....
        /*09f4*/ 	.word	0x00012d80


	//   ....[211]....
        /*09f8*/ 	.word	0x00012e80


	//   ....[212]....
        /*09fc*/ 	.word	0x00012ee0


	//   ....[213]....
        /*0a00*/ 	.word	0x00012fb0


	//   ....[214]....
        /*0a04*/ 	.word	0x00013010


	//   ....[215]....
        /*0a08*/ 	.word	0x000130d0


	//   ....[216]....
        /*0a0c*/ 	.word	0x00013210


	//   ....[217]....
        /*0a10*/ 	.word	0x000132b0


	//   ....[218]....
        /*0a14*/ 	.word	0x00013320


	//   ....[219]....
        /*0a18*/ 	.word	0x000133d0


	//   ....[220]....
        /*0a1c*/ 	.word	0x00013430


	//   ....[221]....
        /*0a20*/ 	.word	0x000134e0


	//   ....[222]....
        /*0a24*/ 	.word	0x00013540


	//   ....[223]....
        /*0a28*/ 	.word	0x000135f0


	//   ....[224]....
        /*0a2c*/ 	.word	0x00013650


	//   ....[225]....
        /*0a30*/ 	.word	0x00013700


	//   ....[226]....
        /*0a34*/ 	.word	0x00013760


	//   ....[227]....
        /*0a38*/ 	.word	0x00013810


	//   ....[228]....
        /*0a3c*/ 	.word	0x00013870


	//   ....[229]....
        /*0a40*/ 	.word	0x00013920


	//   ....[230]....
        /*0a44*/ 	.word	0x00013980


	//   ....[231]....
        /*0a48*/ 	.word	0x00013a30


	//   ....[232]....
        /*0a4c*/ 	.word	0x00013b20


	//   ....[233]....
        /*0a50*/ 	.word	0x00013bd0


	//   ....[234]....
        /*0a54*/ 	.word	0x00013c30


	//   ....[235]....
        /*0a58*/ 	.word	0x00013cf0


	//   ....[236]....
        /*0a5c*/ 	.word	0x00013d50


	//   ....[237]....
        /*0a60*/ 	.word	0x00013e10


	//   ....[238]....
        /*0a64*/ 	.word	0x00013e70


	//   ....[239]....
        /*0a68*/ 	.word	0x00013f30


	//   ....[240]....
        /*0a6c*/ 	.word	0x00013f90


	//   ....[241]....
        /*0a70*/ 	.word	0x00014050


	//   ....[242]....
        /*0a74*/ 	.word	0x000140b0


	//   ....[243]....
        /*0a78*/ 	.word	0x00014170


	//   ....[244]....
        /*0a7c*/ 	.word	0x000141d0


	//   ....[245]....
        /*0a80*/ 	.word	0x00014290


	//   ....[246]....
        /*0a84*/ 	.word	0x000142f0


	//   ....[247]....
        /*0a88*/ 	.word	0x000143a0


	//   ....[248]....
        /*0a8c*/ 	.word	0x00014490


	//   ....[249]....
        /*0a90*/ 	.word	0x00014540


	//   ....[250]....
        /*0a94*/ 	.word	0x000145b0


	//   ....[251]....
        /*0a98*/ 	.word	0x00014660


	//   ....[252]....
        /*0a9c*/ 	.word	0x000146c0


	//   ....[253]....
        /*0aa0*/ 	.word	0x00014780


	//   ....[254]....
        /*0aa4*/ 	.word	0x000147e0


	//   ....[255]....
        /*0aa8*/ 	.word	0x000148a0


	//   ....[0]....
        /*0aac*/ 	.word	0x00014900


	//   ....[1]....
        /*0ab0*/ 	.word	0x000149c0


	//   ....[2]....
        /*0ab4*/ 	.word	0x00014a20


	//   ....[3]....
        /*0ab8*/ 	.word	0x00014ae0


	//   ....[4]....
        /*0abc*/ 	.word	0x00014b40


	//   ....[5]....
        /*0ac0*/ 	.word	0x00014c00


	//   ....[6]....
        /*0ac4*/ 	.word	0x00014c60


	//   ....[7]....
        /*0ac8*/ 	.word	0x00014d00


	//   ....[8]....
        /*0acc*/ 	.word	0x00014d90


	//   ....[9]....
        /*0ad0*/ 	.word	0x00014e30


	//   ....[10]....
        /*0ad4*/ 	.word	0x00014fa0


	//   ....[11]....
        /*0ad8*/ 	.word	0x00015010


	//   ....[12]....
        /*0adc*/ 	.word	0x00015080


	//   ....[13]....
        /*0ae0*/ 	.word	0x000150f0


	//   ....[14]....
        /*0ae4*/ 	.word	0x00015160


	//   ....[15]....
        /*0ae8*/ 	.word	0x000151e0


	//   ....[16]....
        /*0aec*/ 	.word	0x00015260


	//   ....[17]....
        /*0af0*/ 	.word	0x000152f0


	//   ....[18]....
        /*0af4*/ 	.word	0x00015360


	//   ....[19]....
        /*0af8*/ 	.word	0x000153d0


	//   ....[20]....
        /*0afc*/ 	.word	0x00015440


	//   ....[21]....
        /*0b00*/ 	.word	0x000154c0


	//   ....[22]....
        /*0b04*/ 	.word	0x00015530


	//   ....[23]....
        /*0b08*/ 	.word	0x000155e0


	//   ....[24]....
        /*0b0c*/ 	.word	0x00015630


	//   ....[25]....
        /*0b10*/ 	.word	0x000156c0


	//   ....[26]....
        /*0b14*/ 	.word	0x000157f0


	//----- nvinfo : EIATTR_REG_RECONFIG
	.align		4
.L_291:
        /*0b18*/ 	.byte	0x01, 0x54
	.zero		2


	//----- nvinfo : EIATTR_SYSCALL_OFFSETS
	.align		4
        /*0b1c*/ 	.byte	0x04, 0x46
        /*0b1e*/ 	.short	(.L_293 - .L_292)


	//   ....[0]....
.L_292:
        /*0b20*/ 	.word	0x00001ac0


	//   ....[1]....
        /*0b24*/ 	.word	0x0000c880


	//   ....[2]....
        /*0b28*/ 	.word	0x0000c9d0


	//   ....[3]....
        /*0b2c*/ 	.word	0x0000cac0


	//   ....[4]....
        /*0b30*/ 	.word	0x0000da60


	//----- nvinfo : EIATTR_MBARRIER_INSTR_OFFSETS
	.align		4
.L_293:
        /*0b34*/ 	.byte	0x04, 0x39
        /*0b36*/ 	.short	(.L_295 - .L_294)


	//   ....[0]....
.L_294:
        /*0b38*/ 	.word	0x00000180
        /*0b3c*/ 	.word	0x000000ff
        /*0b40*/ 	.word	0x00016800
        /*0b44*/ 	.short	0x0100
        /*0b46*/ 	.byte	0x08
	.zero		1


	//   ....[1]....
        /*0b48*/ 	.word	0x00000190
        /*0b4c*/ 	.word	0x000000ff
        /*0b50*/ 	.word	0x00016820
        /*0b54*/ 	.short	0x0100
        /*0b56*/ 	.byte	0x08
	.zero		1


	//   ....[2]....
        /*0b58*/ 	.word	0x00000280
        /*0b5c*/ 	.word	0x000000ff
        /*0b60*/ 	.word	0x00016830
        /*0b64*/ 	.short	0x0100
        /*0b66*/ 	.byte	0x08
	.zero		1


	//   ....[3]....
        /*0b68*/ 	.word	0x00000290
        /*0b6c*/ 	.word	0x000000ff
        /*0b70*/ 	.word	0x00016840
        /*0b74*/ 	.short	0x0100
        /*0b76*/ 	.byte	0x08
	.zero		1


	//   ....[4]....
        /*0b78*/ 	.word	0x000002a0
        /*0b7c*/ 	.word	0x000000ff
        /*0b80*/ 	.word	0x00016838
        /*0b84*/ 	.short	0x0100
        /*0b86*/ 	.byte	0x08
	.zero		1


	//   ....[5]....
        /*0b88*/ 	.word	0x000002b0
        /*0b8c*/ 	.word	0x000000ff
        /*0b90*/ 	.word	0x00016848
        /*0b94*/ 	.short	0x0100
        /*0b96*/ 	.byte	0x08
	.zero		1


	//   ....[6]....
        /*0b98*/ 	.word	0x000003e0
        /*0b9c*/ 	.word	0x000000ff
        /*0ba0*/ 	.word	0x00016850
        /*0ba4*/ 	.short	0x0100
        /*0ba6*/ 	.byte	0x08
	.zero		1


	//   ....[7]....
        /*0ba8*/ 	.word	0x000003f0
        /*0bac*/ 	.word	0x000000ff
        /*0bb0*/ 	.word	0x00016860
        /*0bb4*/ 	.short	0x0100
        /*0bb6*/ 	.byte	0x08
	.zero		1


	//   ....[8]....
        /*0bb8*/ 	.word	0x00000400
        /*0bbc*/ 	.word	0x000000ff
        /*0bc0*/ 	.word	0x00016858
        /*0bc4*/ 	.short	0x0100
        /*0bc6*/ 	.byte	0x08
	.zero		1


	//   ....[9]....
        /*0bc8*/ 	.word	0x00000410
        /*0bcc*/ 	.word	0x000000ff
        /*0bd0*/ 	.word	0x00016868
        /*0bd4*/ 	.short	0x0100
        /*0bd6*/ 	.byte	0x08
	.zero		1


	//   ....[10]....
        /*0bd8*/ 	.word	0x00000500
        /*0bdc*/ 	.word	0x000000ff
        /*0be0*/ 	.word	0x00016870
        /*0be4*/ 	.short	0x0100
        /*0be6*/ 	.byte	0x06
	.zero		1


	//   ....[11]....
        /*0be8*/ 	.word	0x00000510
        /*0bec*/ 	.word	0x000000ff
        /*0bf0*/ 	.word	0x00016880
        /*0bf4*/ 	.short	0x0100
        /*0bf6*/ 	.byte	0x06
	.zero		1


	//   ....[12]....
        /*0bf8*/ 	.word	0x00000520
        /*0bfc*/ 	.word	0x000000ff
        /*0c00*/ 	.word	0x00016878
        /*0c04*/ 	.short	0x0100
        /*0c06*/ 	.byte	0x06
	.zero		1


	//   ....[13]....
        /*0c08*/ 	.word	0x00000530
        /*0c0c*/ 	.word	0x000000ff
        /*0c10*/ 	.word	0x00016888
        /*0c14*/ 	.short	0x0100
        /*0c16*/ 	.byte	0x06
	.zero		1


	//   ....[14]....
        /*0c18*/ 	.word	0x00000660
        /*0c1c*/ 	.word	0x000000ff
        /*0c20*/ 	.word	0x00016890
        /*0c24*/ 	.short	0x0100
        /*0c26*/ 	.byte	0x08
	.zero		1


	//   ....[15]....
        /*0c28*/ 	.word	0x00000670
        /*0c2c*/ 	.word	0x000000ff
        /*0c30*/ 	.word	0x000168a0
        /*0c34*/ 	.short	0x0100
        /*0c36*/ 	.byte	0x08
	.zero		1


	//   ....[16]....
        /*0c38*/ 	.word	0x00000680
        /*0c3c*/ 	.word	0x000000ff
        /*0c40*/ 	.word	0x00016898
        /*0c44*/ 	.short	0x0100
        /*0c46*/ 	.byte	0x08
	.zero		1


	//   ....[17]....
        /*0c48*/ 	.word	0x00000690
        /*0c4c*/ 	.word	0x000000ff
        /*0c50*/ 	.word	0x000168a8
        /*0c54*/ 	.short	0x0100
        /*0c56*/ 	.byte	0x08
	.zero		1


	//   ....[18]....
        /*0c58*/ 	.word	0x000007d0
        /*0c5c*/ 	.word	0x000000ff
        /*0c60*/ 	.word	0x000168b0
        /*0c64*/ 	.short	0x0100
        /*0c66*/ 	.byte	0x08
	.zero		1


	//   ....[19]....
        /*0c68*/ 	.word	0x000007e0
        /*0c6c*/ 	.word	0x000000ff
        /*0c70*/ 	.word	0x000168c0
        /*0c74*/ 	.short	0x0100
        /*0c76*/ 	.byte	0x08
	.zero		1


	//   ....[20]....
        /*0c78*/ 	.word	0x000007f0
        /*0c7c*/ 	.word	0x000000ff
        /*0c80*/ 	.word	0x000168b8
        /*0c84*/ 	.short	0x0100
        /*0c86*/ 	.byte	0x08
	.zero		1


	//   ....[21]....
        /*0c88*/ 	.word	0x00000800
        /*0c8c*/ 	.word	0x000000ff
        /*0c90*/ 	.word	0x000168c8
        /*0c94*/ 	.short	0x0100
        /*0c96*/ 	.byte	0x08
	.zero		1


	//   ....[22]....
        /*0c98*/ 	.word	0x00001b40
        /*0c9c*/ 	.word	0x000000ff
        /*0ca0*/ 	.word	0x00016800
        /*0ca4*/ 	.short	0x010a
        /*0ca6*/ 	.byte	0x2d
	.zero		1


	//   ....[23]....
        /*0ca8*/ 	.word	0x00001bc0
        /*0cac*/ 	.word	0x00000003
        /*0cb0*/ 	.word	0x00016830
        /*0cb4*/ 	.short	0x010a
        /*0cb6*/ 	.byte	0x3f
	.zero		1


	//   ....[24]....
        /*0cb8*/ 	.word	0x00001c00
        /*0cbc*/ 	.word	0x00000003
        /*0cc0*/ 	.word	0x00016830
        /*0cc4*/ 	.short	0x010a
        /*0cc6*/ 	.byte	0x3f
	.zero		1


	//   ....[25]....
        /*0cc8*/ 	.word	0x000020a0
        /*0ccc*/ 	.word	0x000000ff
        /*0cd0*/ 	.word	0x00000000
        /*0cd4*/ 	.short	0x0101
        /*0cd6*/ 	.byte	0x06
	.zero		1


	//   ....[26]....
        /*0cd8*/ 	.word	0x00003d90
        /*0cdc*/ 	.word	0x000000ff
        /*0ce0*/ 	.word	0x00016830
        /*0ce4*/ 	.short	0x010a
        /*0ce6*/ 	.byte	0x06
	.zero		1


	//   ....[27]....
        /*0ce8*/ 	.word	0x00003dd0
        /*0cec*/ 	.word	0x000000ff
        /*0cf0*/ 	.word	0x00016830
        /*0cf4*/ 	.short	0x010a
        /*0cf6*/ 	.byte	0x06
	.zero		1


	//   ....[28]....
        /*0cf8*/ 	.word	0x00004000
        /*0cfc*/ 	.word	0x000000ff
        /*0d00*/ 	.word	0x00016850
        /*0d04*/ 	.short	0x010a
        /*0d06*/ 	.byte	0x06
	.zero		1


	//   ....[29]....
        /*0d08*/ 	.word	0x00004040
        /*0d0c*/ 	.word	0x000000ff
        /*0d10*/ 	.word	0x00016850
        /*0d14*/ 	.short	0x010a
        /*0d16*/ 	.byte	0x06
	.zero		1


	//   ....[30]....
        /*0d18*/ 	.word	0x000044b0
        /*0d1c*/ 	.word	0x000000ff
        /*0d20*/ 	.word	0x00000000
        /*0d24*/ 	.short	0x0101
        /*0d26*/ 	.byte	0x06
	.zero		1


	//   ....[31]....
        /*0d28*/ 	.word	0x00005fa0
        /*0d2c*/ 	.word	0x000000ff
        /*0d30*/ 	.word	0x00000000
        /*0d34*/ 	.short	0x0101
        /*0d36*/ 	.byte	0x06
	.zero		1


	//   ....[32]....
        /*0d38*/ 	.word	0x00006490
        /*0d3c*/ 	.word	0x000000ff
        /*0d40*/ 	.word	0x00016830
        /*0d44*/ 	.short	0x010a
        /*0d46*/ 	.byte	0x06
	.zero		1


	//   ....[33]....
        /*0d48*/ 	.word	0x000064d0
        /*0d4c*/ 	.word	0x000000ff
        /*0d50*/ 	.word	0x00016830
        /*0d54*/ 	.short	0x010a
        /*0d56*/ 	.byte	0x06
	.zero		1


	//   ....[34]....
        /*0d58*/ 	.word	0x000066d0
        /*0d5c*/ 	.word	0x000000ff
        /*0d60*/ 	.word	0x00016850
        /*0d64*/ 	.short	0x010a
        /*0d66*/ 	.byte	0x06
	.zero		1


	//   ....[35]....
        /*0d68*/ 	.word	0x00006710
        /*0d6c*/ 	.word	0x000000ff
        /*0d70*/ 	.word	0x00016850
        /*0d74*/ 	.short	0x010a
        /*0d76*/ 	.byte	0x06
	.zero		1


	//   ....[36]....
        /*0d78*/ 	.word	0x00006b40
        /*0d7c*/ 	.word	0x000000ff
        /*0d80*/ 	.word	0x00000000
        /*0d84*/ 	.short	0x0101
        /*0d86*/ 	.byte	0x06
	.zero		1


	//   ....[37]....
        /*0d88*/ 	.word	0x00007d00
        /*0d8c*/ 	.word	0x000000ff
        /*0d90*/ 	.word	0x00000000
        /*0d94*/ 	.short	0x0101
        /*0d96*/ 	.byte	0x06
	.zero		1


	//   ....[38]....
        /*0d98*/ 	.word	0x00008100
        /*0d9c*/ 	.word	0x000000ff
        /*0da0*/ 	.word	0x00016850
        /*0da4*/ 	.short	0x010a
        /*0da6*/ 	.byte	0x05
	.zero		1


	//   ....[39]....
        /*0da8*/ 	.word	0x00008140
        /*0dac*/ 	.word	0x000000ff
        /*0db0*/ 	.word	0x00016850
        /*0db4*/ 	.short	0x010a
        /*0db6*/ 	.byte	0x05
	.zero		1


	//   ....[40]....
        /*0db8*/ 	.word	0x000086b0
        /*0dbc*/ 	.word	0x000000ff
        /*0dc0*/ 	.word	0x00000000
        /*0dc4*/ 	.short	0x0101
        /*0dc6*/ 	.byte	0x04
	.zero		1


	//   ....[41]....
        /*0dc8*/ 	.word	0x00009670
        /*0dcc*/ 	.word	0x00000000
        /*0dd0*/ 	.word	0x00000000
        /*0dd4*/ 	.short	0x0101
        /*0dd6*/ 	.byte	0x3f
	.zero		1


	//   ....[42]....
        /*0dd8*/ 	.word	0x00009cc0
        /*0ddc*/ 	.word	0x00000004
        /*0de0*/ 	.word	0x00000000
        /*0de4*/ 	.short	0x0101
        /*0de6*/ 	.byte	0x3f
	.zero		1


	//   ....[43]....
        /*0de8*/ 	.word	0x0000cfc0
        /*0dec*/ 	.word	0x00000003
        /*0df0*/ 	.word	0x00016840
        /*0df4*/ 	.short	0x010a
        /*0df6*/ 	.byte	0x3f
	.zero		1


	//   ....[44]....
        /*0df8*/ 	.word	0x0000d750
        /*0dfc*/ 	.word	0x00000003
        /*0e00*/ 	.word	0x00016830
        /*0e04*/ 	.short	0x0107
        /*0e06*/ 	.byte	0x3f
	.zero		1


	//   ....[45]....
        /*0e08*/ 	.word	0x0000d820
        /*0e0c*/ 	.word	0x00000003
        /*0e10*/ 	.word	0x00016830
        /*0e14*/ 	.short	0x0101
        /*0e16*/ 	.byte	0x3f
	.zero		1


	//   ....[46]....
        /*0e18*/ 	.word	0x0000e650
        /*0e1c*/ 	.word	0x00000016
        /*0e20*/ 	.word	0x00016800
        /*0e24*/ 	.short	0x0107
        /*0e26*/ 	.byte	0x3f
	.zero		1


	//   ....[47]....
        /*0e28*/ 	.word	0x0000e750
        /*0e2c*/ 	.word	0x00000016
        /*0e30*/ 	.word	0x00016800
        /*0e34*/ 	.short	0x0101
        /*0e36*/ 	.byte	0x3f
	.zero		1


	//   ....[48]....
        /*0e38*/ 	.word	0x0000e780
        /*0e3c*/ 	.word	0x00000016
        /*0e40*/ 	.word	0x00016820
        /*0e44*/ 	.short	0x010a
        /*0e46*/ 	.byte	0x3f
	.zero		1


	//   ....[49]....
        /*0e48*/ 	.word	0x0000eb10
        /*0e4c*/ 	.word	0x00000005
        /*0e50*/ 	.word	0x00016840
        /*0e54*/ 	.short	0x010a
        /*0e56*/ 	.byte	0x3f
	.zero		1


	//   ....[50]....
        /*0e58*/ 	.word	0x0000eff0
        /*0e5c*/ 	.word	0x00000005
        /*0e60*/ 	.word	0x00016830
        /*0e64*/ 	.short	0x0107
        /*0e66*/ 	.byte	0x3f
	.zero		1


	//   ....[51]....
        /*0e68*/ 	.word	0x0000f0b0
        /*0e6c*/ 	.word	0x00000005
        /*0e70*/ 	.word	0x00016830
        /*0e74*/ 	.short	0x0101
        /*0e76*/ 	.byte	0x3f
	.zero		1


	//   ....[52]....
        /*0e78*/ 	.word	0x0000f110
        /*0e7c*/ 	.word	0x00000005
        /*0e80*/ 	.word	0x00016860
        /*0e84*/ 	.short	0x010a
        /*0e86*/ 	.byte	0x3f
	.zero		1


	//   ....[53]....
        /*0e88*/ 	.word	0x0000f5e0
        /*0e8c*/ 	.word	0x00000005
        /*0e90*/ 	.word	0x00016850
        /*0e94*/ 	.short	0x0107
        /*0e96*/ 	.byte	0x3f
	.zero		1


	//   ....[54]....
        /*0e98*/ 	.word	0x0000f750
        /*0e9c*/ 	.word	0x00000005
        /*0ea0*/ 	.word	0x00016850
        /*0ea4*/ 	.short	0x0101
        /*0ea6*/ 	.byte	0x3f
	.zero		1


	//   ....[55]....
        /*0ea8*/ 	.word	0x0000f970
        /*0eac*/ 	.word	0x00000000
        /*0eb0*/ 	.word	0x00016860
        /*0eb4*/ 	.short	0x010a
        /*0eb6*/ 	.byte	0x3f
	.zero		1


	//   ....[56]....
        /*0eb8*/ 	.word	0x0000fdf0
        /*0ebc*/ 	.word	0x00000000
        /*0ec0*/ 	.word	0x00016850
        /*0ec4*/ 	.short	0x0107
        /*0ec6*/ 	.byte	0x3f
	.zero		1


	//   ....[57]....
        /*0ec8*/ 	.word	0x0000fec0
        /*0ecc*/ 	.word	0x00000000
        /*0ed0*/ 	.word	0x00016850
        /*0ed4*/ 	.short	0x0101
        /*0ed6*/ 	.byte	0x3f
	.zero		1


	//   ....[58]....
        /*0ed8*/ 	.word	0x00011010
        /*0edc*/ 	.word	0x00000005
        /*0ee0*/ 	.word	0x00016820
        /*0ee4*/ 	.short	0x010a
        /*0ee6*/ 	.byte	0x3f
	.zero		1


	//   ....[59]....
        /*0ee8*/ 	.word	0x00011190
        /*0eec*/ 	.word	0x00000003
        /*0ef0*/ 	.word	0x00016840
        /*0ef4*/ 	.short	0x010a
        /*0ef6*/ 	.byte	0x3f
	.zero		1


	//   ....[60]....
        /*0ef8*/ 	.word	0x00011230
        /*0efc*/ 	.word	0x00000019
        /*0f00*/ 	.word	0x00016840
        /*0f04*/ 	.short	0x010a
        /*0f06*/ 	.byte	0x3f
	.zero		1


	//   ....[61]....
        /*0f08*/ 	.word	0x00011270
        /*0f0c*/ 	.word	0x00000003
        /*0f10*/ 	.word	0x00016860
        /*0f14*/ 	.short	0x010a
        /*0f16*/ 	.byte	0x3f
	.zero		1


	//   ....[62]....
        /*0f18*/ 	.word	0x000112b0
        /*0f1c*/ 	.word	0x00000019
        /*0f20*/ 	.word	0x00016860
        /*0f24*/ 	.short	0x010a
        /*0f26*/ 	.byte	0x3f
	.zero		1


	//   ....[63]....
        /*0f28*/ 	.word	0x00011320
        /*0f2c*/ 	.word	0x00000003
        /*0f30*/ 	.word	0x00016800
        /*0f34*/ 	.short	0x010a
        /*0f36*/ 	.byte	0x3f
	.zero		1


	//   ....[64]....
        /*0f38*/ 	.word	0x00011370
        /*0f3c*/ 	.word	0x00000003
        /*0f40*/ 	.word	0x00016830
        /*0f44*/ 	.short	0x010a
        /*0f46*/ 	.byte	0x3f
	.zero		1


	//   ....[65]....
        /*0f48*/ 	.word	0x000113d0
        /*0f4c*/ 	.word	0x00000007
        /*0f50*/ 	.word	0x00016830
        /*0f54*/ 	.short	0x010a
        /*0f56*/ 	.byte	0x3f
	.zero		1


	//   ....[66]....
        /*0f58*/ 	.word	0x00011430
        /*0f5c*/ 	.word	0x00000002
        /*0f60*/ 	.word	0x00016850
        /*0f64*/ 	.short	0x010a
        /*0f66*/ 	.byte	0x3f
	.zero		1


	//   ....[67]....
        /*0f68*/ 	.word	0x00011490
        /*0f6c*/ 	.word	0x00000007
        /*0f70*/ 	.word	0x00016830
        /*0f74*/ 	.short	0x010a
        /*0f76*/ 	.byte	0x3f
	.zero		1


	//   ....[68]....
        /*0f78*/ 	.word	0x000114f0
        /*0f7c*/ 	.word	0x00000002
        /*0f80*/ 	.word	0x00016850
        /*0f84*/ 	.short	0x010a
        /*0f86*/ 	.byte	0x3f
	.zero		1


	//   ....[69]....
        /*0f88*/ 	.word	0x00011550
        /*0f8c*/ 	.word	0x00000006
        /*0f90*/ 	.word	0x00016850
        /*0f94*/ 	.short	0x010a
        /*0f96*/ 	.byte	0x3f
	.zero		1


	//   ....[70]....
        /*0f98*/ 	.word	0x00011670
        /*0f9c*/ 	.word	0x00000003
        /*0fa0*/ 	.word	0x00016840
        /*0fa4*/ 	.short	0x010a
        /*0fa6*/ 	.byte	0x3f
	.zero		1


	//   ....[71]....
        /*0fa8*/ 	.word	0x00013110
        /*0fac*/ 	.word	0x00000016
        /*0fb0*/ 	.word	0x00016820
        /*0fb4*/ 	.short	0x010a
        /*0fb6*/ 	.byte	0x3f
	.zero		1


	//   ....[72]....
        /*0fb8*/ 	.word	0x00013160
        /*0fbc*/ 	.word	0x00000005
        /*0fc0*/ 	.word	0x00016840
        /*0fc4*/ 	.short	0x010a
        /*0fc6*/ 	.byte	0x3f
	.zero		1


	//   ....[73]....
        /*0fc8*/ 	.word	0x00013a70
        /*0fcc*/ 	.word	0x00000005
        /*0fd0*/ 	.word	0x00016860
        /*0fd4*/ 	.short	0x010a
        /*0fd6*/ 	.byte	0x3f
	.zero		1


	//   ....[74]....
        /*0fd8*/ 	.word	0x000143e0
        /*0fdc*/ 	.word	0x00000000
        /*0fe0*/ 	.word	0x00016860
        /*0fe4*/ 	.short	0x010a
        /*0fe6*/ 	.byte	0x3f
	.zero		1


	//   ....[75]....
        /*0fe8*/ 	.word	0x00015710
        /*0fec*/ 	.word	0x00000005
        /*0ff0*/ 	.word	0x00016820
        /*0ff4*/ 	.short	0x010a
        /*0ff6*/ 	.byte	0x3f
	.zero		1


	//   ....[76]....
        /*0ff8*/ 	.word	0x000158b0
        /*0ffc*/ 	.word	0x00000003
        /*1000*/ 	.word	0x00016840
        /*1004*/ 	.short	0x010a
        /*1006*/ 	.byte	0x3f
	.zero		1


	//   ....[77]....
        /*1008*/ 	.word	0x00015900
        /*100c*/ 	.word	0x00000019
        /*1010*/ 	.word	0x00016840
        /*1014*/ 	.short	0x010a
        /*1016*/ 	.byte	0x3f
	.zero		1


	//   ....[78]....
        /*1018*/ 	.word	0x00015950
        /*101c*/ 	.word	0x00000003
        /*1020*/ 	.word	0x00016860
        /*1024*/ 	.short	0x010a
        /*1026*/ 	.byte	0x3f
	.zero		1


	//----- nvinfo : EIATTR_NUM_MBARRIERS
	.align		4
.L_295:
        /*1028*/ 	.byte	0x03, 0x38
        /*102a*/ 	.short	0x0016


	//----- nvinfo : EIATTR_EXIT_INSTR_OFFSETS
	.align		4
        /*102c*/ 	.byte	0x04, 0x1c
        /*102e*/ 	.short	(.L_297 - .L_296)


	//   ....[0]....
.L_296:
        /*1030*/ 	.word	0x000009b0


	//   ....[1]....
        /*1034*/ 	.word	0x0000ac20


	//   ....[2]....
        /*1038*/ 	.word	0x00011300


	//----- nvinfo : EIATTR_MAX_THREADS
	.align		4
.L_297:
        /*103c*/ 	.byte	0x04, 0x05
        /*103e*/ 	.short	(.L_299 - .L_298)
.L_298:
        /*1040*/ 	.word	0x00000200
        /*1044*/ 	.word	0x00000001
        /*1048*/ 	.word	0x00000001


	//----- nvinfo : EIATTR_CRS_STACK_SIZE
	.align		4
.L_299:
        /*104c*/ 	.byte	0x04, 0x1e
        /*104e*/ 	.short	(.L_301 - .L_300)
.L_300:
        /*1050*/ 	.word	0x00000000


	//----- nvinfo : EIATTR_CBANK_PARAM_SIZE
	.align		4
.L_301:
        /*1054*/ 	.byte	0x03, 0x19
        /*1056*/ 	.short	0x0af0


	//----- nvinfo : EIATTR_PARAM_CBANK
	.align		4
        /*1058*/ 	.byte	0x04, 0x0a
        /*105a*/ 	.short	(.L_303 - .L_302)
	.align		4
.L_302:
        /*105c*/ 	.word	index@(.nv.constant0._ZN7cutlass13device_kernelIN5flash11enable_sm90INS1_16FlashAttnFwdSm90INS1_25CollectiveMainloopFwdSm90ILi2EN4cute5tupleIJNS5_1CILi1EEES8_S8_EEENS6_IJNS7_ILi192EEENS7_ILi128EEENS7_ILi64EEEEEELi64ENS_6half_tEfNS_4arch4Sm90ELb1ELb0ELb0ELb1ELb1ELb0ELb0ELb1ELb1ELb1ELb1ELb0EEENS1_21CollectiveEpilogueFwdINS6_IJSA_SC_SB_EEES9_SE_SG_Li384ELb1ELb1ELb1ELb0EEENS1_36VarlenDynamicPersistentTileSchedulerILi192ELi128ELi384ELi128ELb1ELb1ELb1ELb1ELb1ELb1EEEEEEEEEvNT_6ParamsE)
        /*1060*/ 	.short	0x0210
        /*1062*/ 	.short	0x0af0


	//----- nvinfo : EIATTR_SW_WAR
	.align		4
.L_303:
        /*1064*/ 	.byte	0x04, 0x36
        /*1066*/ 	.short	(.L_305 - .L_304)
.L_304:
        /*1068*/ 	.word	0x00000008
.L_305:


//--------------------- .nv.info._ZN7cutlass13device_kernelIN5flash11enable_sm90INS1_16FlashAttnFwdSm90INS1_25CollectiveMainloopFwdSm90ILi2EN4cute5tupleIJNS5_1CILi1EEES8_S8_EEENS6_IJNS7_ILi192EEENS7_ILi128EEENS7_ILi64EEEEEELi64ENS_6half_tEfNS_4arch4Sm90ELb1ELb0ELb0ELb1ELb1ELb1ELb0ELb1ELb1ELb1ELb1ELb0EEENS1_21CollectiveEpilogueFwdINS6_IJSA_SC_SB_EEES9_SE_SG_Li384ELb1ELb1ELb1ELb0EEENS1_36VarlenDynamicPersistentTileSchedulerILi192ELi128ELi384ELi128ELb1ELb1ELb1ELb1ELb1ELb1EEEEEEEEEvNT_6ParamsE --------------------------
	.section	.nv.info._ZN7cutlass13device_kernelIN5flash11enable_sm90INS1_16FlashAttnFwdSm90INS1_25CollectiveMainloopFwdSm90ILi2EN4cute5tupleIJNS5_1CILi1EEES8_S8_EEENS6_IJNS7_ILi192EEENS7_ILi128EEENS7_ILi64EEEEEELi64ENS_6half_tEfNS_4arch4Sm90ELb1ELb0ELb0ELb1ELb1ELb1ELb0ELb1ELb1ELb1ELb1ELb0EEENS1_21CollectiveEpilogueFwdINS6_IJSA_SC_SB_EEES9_SE_SG_Li384ELb1ELb1ELb1ELb0EEENS1_36VarlenDynamicPersistentTileSchedulerILi192ELi128ELi384ELi128ELb1ELb1ELb1ELb1ELb1ELb1EEEEEEEEEvNT_6ParamsE,"",@"SHT_CUDA_INFO"
	.sectionflags	@""
	.align	4


	//----- nvinfo : EIATTR_CUDA_API_VERSION
	.align		4
        /*0000*/ 	.byte	0x04, 0x37
        /*0002*/ 	.short	(.L_307 - .L_306)
.L_306:
        /*0004*/ 	.word	0x00000082


	//----- nvinfo : EIATTR_KPARAM_INFO
	.align		4
.L_307:
        /*0008*/ 	.byte	0x04, 0x17
        /*000a*/ 	.short	(.L_309 - .L_308)
.L_308:
        /*000c*/ 	.word	0x00000000
        /*0010*/ 	.short	0x0000
        /*0012*/ 	.short	0x0070
        /*0014*/ 	.byte	0x00, 0xf0, 0x01, 0x2a


	//----- nvinfo : EIATTR_SPARSE_MMA_MASK
	.align		4
.L_309:
        /*0018*/ 	.byte	0x03, 0x50
        /*001a*/ 	.short	0x0000


	//----- nvinfo : EIATTR_MAXREG_COUNT
	.align		4
        /*001c*/ 	.byte	0x03, 0x1b
        /*001e*/ 	.short	0x0080


	//----- nvinfo : EIATTR_NUM_BARRIERS
	.align		4
        /*0020*/ 	.byte	0x02, 0x4c
        /*0022*/ 	.byte	0x10
	.zero		1


	//----- nvinfo : EIATTR_EXTERNS
	.align		4
        /*0024*/ 	.byte	0x04, 0x0f
        /*0026*/ 	.short	(.L_311 - .L_310)


	//   ....[0]....
	.align		4
.L_310:
        /*0028*/ 	.word	index@(__assertfail)


	//----- nvinfo : EIATTR_ANNOTATIONS
	.align		4
.L_311:
        /*002c*/ 	.byte	0x04, 0x55
        /*002e*/ 	.short	(.L_313 - .L_312)


	//   ....[0]....
.L_312:
        /* <DEDUP_REMOVED lines=87> */


	//----- nvinfo : EIATTR_MERCURY_ISA_VERSION
	.align		4
.L_313:
        /*0590*/ 	.byte	0x03, 0x5f
        /*0592*/ 	.short	0x0101


	//----- nvinfo : EIATTR_UNUSED_LOAD_BYTE_OFFSET
	.align		4
        /*0594*/ 	.byte	0x04, 0x44
        /*0596*/ 	.short	(.L_315 - .L_314)


	//   ....[0]....
.L_314:
        /*0598*/ 	.word	0x00000a70
        /*059c*/ 	.word	0x0000fff0


	//   ....[1]....
        /*05a0*/ 	.word	0x00010770
        /*05a4*/ 	.word	0x0000fff0


	//----- nvinfo : EIATTR_INT_WARP_WIDE_INSTR_OFFSETS
	.align		4
.L_315:
        /*05a8*/ 	.byte	0x04, 0x31
        /*05aa*/ 	.short	(.L_317 - .L_316)


	//   ....[0]....
.L_316:
        /*05ac*/ 	.word	0x00000120


	//   ....[1]....
        /*05b0*/ 	.word	0x000001c0


	//   ....[2]....
        /*05b4*/ 	.word	0x00000230


	//   ....[3]....
        /*05b8*/ 	.word	0x000156f0


	//   ....[4]....
        /*05bc*/ 	.word	0x00015780


	//   ....[5]....
        /*05c0*/ 	.word	0x000188f0


	//   ....[6]....
        /*05c4*/ 	.word	0x00018980


	//----- nvinfo : EIATTR_COOP_GROUP_MASK_REGIDS
	.align		4
.L_317:
        /*05c8*/ 	.byte	0x04, 0x29
        /*05ca*/ 	.short	(.L_319 - .L_318)


	//   ....[0]....
.L_318:
        /*05cc*/ 	.word	0xffffffff


	//   ....[1]....
        /*05d0*/ 	.word	0xffffffff


	//   ....[2]....
        /*05d4*/ 	.word	0xffffffff


	//   ....[3]....
        /*05d8*/ 	.word	0xffffffff


	//   ....[4]....
        /*05dc*/ 	.word	0xffffffff


	//   ....[5]....
        /*05e0*/ 	.word	0xffffffff


	//   ....[6]....
        /*05e4*/ 	.word	0xffffffff


	//   ....[7]....
        /*05e8*/ 	.word	0xffffffff


	//   ....[8]....
        /*05ec*/ 	.word	0xffffffff


	//   ....[9]....
        /*05f0*/ 	.word	0xffffffff


	//   ....[10]....
        /*05f4*/ 	.word	0xffffffff


	//   ....[11]....
        /*05f8*/ 	.word	0xffffffff


	//   ....[12]....
        /*05fc*/ 	.word	0xffffffff


	//   ....[13]....
        /*0600*/ 	.word	0xffffffff


	//   ....[14]....
        /*0604*/ 	.word	0xffffffff


	//   ....[15]....
        /*0608*/ 	.word	0xffffffff


	//   ....[16]....
        /*060c*/ 	.word	0xffffffff


	//   ....[17]....
        /*0610*/ 	.word	0xffffffff


	//   ....[18]....
        /*0614*/ 	.word	0xffffffff


	//   ....[19]....
        /*0618*/ 	.word	0xffffffff


	//   ....[20]....
        /*061c*/ 	.word	0xffffffff


	//   ....[21]....
        /*0620*/ 	.word	0xffffffff


	//   ....[22]....
        /*0624*/ 	.word	0xffffffff


	//   ....[23]....
        /*0628*/ 	.word	0xffffffff


	//   ....[24]....
        /*062c*/ 	.word	0xffffffff


	//   ....[25]....
        /*0630*/ 	.word	0xffffffff


	//   ....[26]....
        /*0634*/ 	.word	0xffffffff


	//   ....[27]....
        /*0638*/ 	.word	0xffffffff


	//   ....[28]....
        /*063c*/ 	.word	0xffffffff


	//   ....[29]....
        /*0640*/ 	.word	0xffffffff


	//   ....[30]....
        /*0644*/ 	.word	0xffffffff


	//   ....[31]....
        /*0648*/ 	.word	0xffffffff


	//   ....[32]....
        /*064c*/ 	.word	0xffffffff


	//   ....[33]....
        /*0650*/ 	.word	0xffffffff


	//   ....[34]....
        /*0654*/ 	.word	0xffffffff


	//   ....[35]....
        /*0658*/ 	.word	0xffffffff


	//   ....[36]....
        /*065c*/ 	.word	0xffffffff


	//   ....[37]....
        /*0660*/ 	.word	0xffffffff


	//   ....[38]....
        /*0664*/ 	.word	0xffffffff


	//   ....[39]....
        /*0668*/ 	.word	0xffffffff


	//   ....[40]....
        /*066c*/ 	.word	0xffffffff


	//   ....[41]....
        /*0670*/ 	.word	0xffffffff


	//   ....[42]....
        /*0674*/ 	.word	0xffffffff


	//   ....[43]....
        /*0678*/ 	.word	0xffffffff


	//   ....[44]....
        /*067c*/ 	.word	0xffffffff


	//   ....[45]....
        /*0680*/ 	.word	0xffffffff


	//   ....[46]....
        /*0684*/ 	.word	0xffffffff


	//   ....[47]....
        /*0688*/ 	.word	0xffffffff


	//   ....[48]....
        /*068c*/ 	.word	0xffffffff


	//   ....[49]....
        /*0690*/ 	.word	0xffffffff


	//   ....[50]....
        /*0694*/ 	.word	0xffffffff


	//   ....[51]....
        /*0698*/ 	.word	0xffffffff


	//   ....[52]....
        /*069c*/ 	.word	0xffffffff


	//   ....[53]....
        /*06a0*/ 	.word	0xffffffff


	//   ....[54]....
        /*06a4*/ 	.word	0xffffffff


	//   ....[55]....
        /*06a8*/ 	.word	0xffffffff


	//   ....[56]....
        /*06ac*/ 	.word	0xffffffff


	//   ....[57]....
        /*06b0*/ 	.word	0xffffffff


	//   ....[58]....
        /*06b4*/ 	.word	0xffffffff


	//   ....[59]....
        /*06b8*/ 	.word	0xffffffff


	//   ....[60]....
        /*06bc*/ 	.word	0xffffffff


	//   ....[61]....
        /*06c0*/ 	.word	0xffffffff


	//   ....[62]....
        /*06c4*/ 	.word	0xffffffff


	//   ....[63]....
        /*06c8*/ 	.word	0xffffffff


	//   ....[64]....
        /*06cc*/ 	.word	0xffffffff


	//   ....[65]....
        /*06d0*/ 	.word	0xffffffff


	//   ....[66]....
        /*06d4*/ 	.word	0xffffffff


	//   ....[67]....
        /*06d8*/ 	.word	0xffffffff


	//   ....[68]....
        /*06dc*/ 	.word	0xffffffff


	//   ....[69]....
        /*06e0*/ 	.word	0xffffffff


	//   ....[70]....
        /*06e4*/ 	.word	0xffffffff


	//   ....[71]....
        /*06e8*/ 	.word	0xffffffff


	//   ....[72]....
        /*06ec*/ 	.word	0xffffffff


	//   ....[73]....
        /*06f0*/ 	.word	0xffffffff


	//   ....[74]....
        /*06f4*/ 	.word	0xffffffff


	//   ....[75]....
        /*06f8*/ 	.word	0xffffffff


	//   ....[76]....
        /*06fc*/ 	.word	0xffffffff


	//   ....[77]....
        /*0700*/ 	.word	0xffffffff


	//   ....[78]....
        /*0704*/ 	.word	0xffffffff


	//   ....[79]....
        /*0708*/ 	.word	0xffffffff


	//   ....[80]....
        /*070c*/ 	.word	0xffffffff


	//   ....[81]....
        /*0710*/ 	.word	0xffffffff


	//   ....[82]....
        /*0714*/ 	.word	0xffffffff


	//   ....[83]....
        /*0718*/ 	.word	0xffffffff


	//   ....[84]....
        /*071c*/ 	.word	0xffffffff


	//   ....[85]....
        /*0720*/ 	.word	0xffffffff


	//   ....[86]....
        /*0724*/ 	.word	0xffffffff


	//   ....[87]....
        /*0728*/ 	.word	0xffffffff


	//   ....[88]....
        /*072c*/ 	.word	0xffffffff


	//   ....[89]....
        /*0730*/ 	.word	0xffffffff


	//   ....[90]....
        /*0734*/ 	.word	0xffffffff


	//   ....[91]....
        /*0738*/ 	.word	0xffffffff


	//   ....[92]....
        /*073c*/ 	.word	0xffffffff


	//   ....[93]....
        /*0740*/ 	.word	0xffffffff


	//   ....[94]....
        /*0744*/ 	.word	0xffffffff


	//   ....[95]....
        /*0748*/ 	.word	0xffffffff


	//   ....[96]....
        /*074c*/ 	.word	0xffffffff


	//   ....[97]....
        /*0750*/ 	.word	0xffffffff


	//   ....[98]....
        /*0754*/ 	.word	0xffffffff


	//   ....[99]....
        /*0758*/ 	.word	0xffffffff


	//   ....[100]....
        /*075c*/ 	.word	0xffffffff


	//   ....[101]....
        /*0760*/ 	.word	0xffffffff


	//   ....[102]....
        /*0764*/ 	.word	0xffffffff


	//   ....[103]....
        /*0768*/ 	.word	0xffffffff


	//   ....[104]....
        /*076c*/ 	.word	0xffffffff


	//   ....[105]....
        /*0770*/ 	.word	0xffffffff


	//   ....[106]....
        /*0774*/ 	.word	0xffffffff


	//   ....[107]....
        /*0778*/ 	.word	0xffffffff


	//   ....[108]....
        /*077c*/ 	.word	0xffffffff


	//   ....[109]....
        /*0780*/ 	.word	0xffffffff


	//   ....[110]....
        /*0784*/ 	.word	0xffffffff


	//   ....[111]....
        /*0788*/ 	.word	0xffffffff


	//   ....[112]....
        /*078c*/ 	.word	0xffffffff


	//   ....[113]....
        /*0790*/ 	.word	0xffffffff


	//   ....[114]....
        /*0794*/ 	.word	0xffffffff


	//   ....[115]....
        /*0798*/ 	.word	0xffffffff


	//   ....[116]....
        /*079c*/ 	.word	0xffffffff


	//   ....[117]....
        /*07a0*/ 	.word	0xffffffff


	//   ....[118]....
        /*07a4*/ 	.word	0xffffffff


	//   ....[119]....
        /*07a8*/ 	.word	0xffffffff


	//   ....[120]....
        /*07ac*/ 	.word	0xffffffff


	//   ....[121]....
        /*07b0*/ 	.word	0xffffffff


	//   ....[122]....
        /*07b4*/ 	.word	0xffffffff


	//   ....[123]....
        /*07b8*/ 	.word	0xffffffff


	//   ....[124]....
        /*07bc*/ 	.word	0xffffffff


	//   ....[125]....
        /*07c0*/ 	.word	0xffffffff


	//   ....[126]....
        /*07c4*/ 	.word	0xffffffff


	//   ....[127]....
        /*07c8*/ 	.word	0xffffffff


	//   ....[128]....
        /*07cc*/ 	.word	0xffffffff


	//   ....[129]....
        /*07d0*/ 	.word	0xffffffff


	//   ....[130]....
        /*07d4*/ 	.word	0xffffffff


	//   ....[131]....
        /*07d8*/ 	.word	0xffffffff


	//   ....[132]....
        /*07dc*/ 	.word	0xffffffff


	//   ....[133]....
        /*07e0*/ 	.word	0xffffffff


	//   ....[134]....
        /*07e4*/ 	.word	0xffffffff


	//   ....[135]....
        /*07e8*/ 	.word	0xffffffff


	//   ....[136]....
        /*07ec*/ 	.word	0xffffffff


	//   ....[137]....
        /*07f0*/ 	.word	0xffffffff


	//   ....[138]....
        /*07f4*/ 	.word	0xffffffff


	//   ....[139]....
        /*07f8*/ 	.word	0xffffffff


	//   ....[140]....
        /*07fc*/ 	.word	0xffffffff


	//   ....[141]....
        /*0800*/ 	.word	0xffffffff


	//   ....[142]....
        /*0804*/ 	.word	0xffffffff


	//   ....[143]....
        /*0808*/ 	.word	0xffffffff


	//   ....[144]....
        /*080c*/ 	.word	0xffffffff


	//   ....[145]....
        /*0810*/ 	.word	0xffffffff


	//   ....[146]....
        /*0814*/ 	.word	0xffffffff


	//   ....[147]....
        /*0818*/ 	.word	0xffffffff


	//   ....[148]....
        /*081c*/ 	.word	0xffffffff


	//   ....[149]....
        /*0820*/ 	.word	0xffffffff


	//   ....[150]....
        /*0824*/ 	.word	0xffffffff


	//   ....[151]....
        /*0828*/ 	.word	0xffffffff


	//   ....[152]....
        /*082c*/ 	.word	0xffffffff


	//   ....[153]....
        /*0830*/ 	.word	0xffffffff


	//   ....[154]....
        /*0834*/ 	.word	0xffffffff


	//   ....[155]....
        /*0838*/ 	.word	0xffffffff


	//   ....[156]....
        /*083c*/ 	.word	0xffffffff


	//   ....[157]....
        /*0840*/ 	.word	0xffffffff


	//   ....[158]....
        /*0844*/ 	.word	0xffffffff


	//   ....[159]....
        /*0848*/ 	.word	0xffffffff


	//   ....[160]....
        /*084c*/ 	.word	0xffffffff


	//   ....[161]....
        /*0850*/ 	.word	0xffffffff


	//   ....[162]....
        /*0854*/ 	.word	0xffffffff


	//   ....[163]....
        /*0858*/ 	.word	0xffffffff


	//   ....[164]....
        /*085c*/ 	.word	0xffffffff


	//   ....[165]....
        /*0860*/ 	.word	0xffffffff


	//   ....[166]....
        /*0864*/ 	.word	0xffffffff


	//   ....[167]....
        /*0868*/ 	.word	0xffffffff


	//   ....[168]....
        /*086c*/ 	.word	0xffffffff


	//   ....[169]....
        /*0870*/ 	.word	0xffffffff


	//   ....[170]....
        /*0874*/ 	.word	0xffffffff


	//   ....[171]....
        /*0878*/ 	.word	0xffffffff


	//   ....[172]....
        /*087c*/ 	.word	0xffffffff


	//   ....[173]....
        /*0880*/ 	.word	0xffffffff


	//   ....[174]....
        /*0884*/ 	.word	0xffffffff


	//   ....[175]....
        /*0888*/ 	.word	0xffffffff


	//   ....[176]....
        /*088c*/ 	.word	0xffffffff


	//   ....[177]....
        /*0890*/ 	.word	0xffffffff


	//   ....[178]....
        /*0894*/ 	.word	0xffffffff


	//   ....[179]....
        /*0898*/ 	.word	0xffffffff


	//   ....[180]....
        /*089c*/ 	.word	0xffffffff


	//   ....[181]....
        /*08a0*/ 	.word	0xffffffff


	//   ....[182]....
        /*08a4*/ 	.word	0xffffffff


	//   ....[183]....
        /*08a8*/ 	.word	0xffffffff


	//   ....[184]....
        /*08ac*/ 	.word	0xffffffff


	//   ....[185]....
        /*08b0*/ 	.word	0xffffffff


	//   ....[186]....
        /*08b4*/ 	.word	0xffffffff


	//   ....[187]....
        /*08b8*/ 	.word	0xffffffff


	//   ....[188]....
        /*08bc*/ 	.word	0xffffffff


	//   ....[189]....
        /*08c0*/ 	.word	0xffffffff


	//   ....[190]....
        /*08c4*/ 	.word	0xffffffff


	//   ....[191]....
        /*08c8*/ 	.word	0xffffffff


	//   ....[192]....
        /*08cc*/ 	.word	0xffffffff


	//   ....[193]....
        /*08d0*/ 	.word	0xffffffff


	//   ....[194]....
        /*08d4*/ 	.word	0xffffffff


	//   ....[195]....
        /*08d8*/ 	.word	0xffffffff


	//   ....[196]....
        /*08dc*/ 	.word	0xffffffff


	//   ....[197]....
        /*08e0*/ 	.word	0xffffffff


	//   ....[198]....
        /*08e4*/ 	.word	0xffffffff


	//   ....[199]....
        /*08e8*/ 	.word	0xffffffff


	//   ....[200]....
        /*08ec*/ 	.word	0xffffffff


	//   ....[201]....
        /*08f0*/ 	.word	0xffffffff


	//   ....[202]....
        /*08f4*/ 	.word	0xffffffff


	//   ....[203]....
        /*08f8*/ 	.word	0xffffffff


	//   ....[204]....
        /*08fc*/ 	.word	0xffffffff


	//   ....[205]....
        /*0900*/ 	.word	0xffffffff


	//   ....[206]....
        /*0904*/ 	.word	0xffffffff


	//   ....[207]....
        /*0908*/ 	.word	0xffffffff


	//   ....[208]....
        /*090c*/ 	.word	0xffffffff


	//   ....[209]....
        /*0910*/ 	.word	0x0500000f


	//   ....[210]....
        /*0914*/ 	.word	0x0500000f


	//   ....[211]....
        /*0918*/ 	.word	0x0500000f


	//   ....[212]....
        /*091c*/ 	.word	0x0500000f


	//   ....[213]....
        /*0920*/ 	.word	0x0500000f


	//   ....[214]....
        /*0924*/ 	.word	0x0500000f


	//   ....[215]....
        /*0928*/ 	.word	0x0500000f


	//   ....[216]....
        /*092c*/ 	.word	0x0500000f


	//   ....[217]....
        /*0930*/ 	.word	0x0500000f


	//   ....[218]....
        /*0934*/ 	.word	0x0500000f


	//   ....[219]....
        /*0938*/ 	.word	0x0500000f


	//   ....[220]....
        /*093c*/ 	.word	0x0500000f


	//   ....[221]....
        /*0940*/ 	.word	0x0500000f


	//   ....[222]....
        /*0944*/ 	.word	0x0500000f


	//   ....[223]....
        /*0948*/ 	.word	0x0500000f


	//   ....[224]....
        /*094c*/ 	.word	0x0500000f


	//   ....[225]....
        /*0950*/ 	.word	0x0500000f


	//   ....[226]....
        /*0954*/ 	.word	0x0500000f


	//   ....[227]....
        /*0958*/ 	.word	0x0500000f


	//   ....[228]....
        /*095c*/ 	.word	0x0500000f


	//   ....[229]....
        /*0960*/ 	.word	0x0500000f


	//   ....[230]....
        /*0964*/ 	.word	0x0500000f


	//   ....[231]....
        /*0968*/ 	.word	0x0500000f


	//   ....[232]....
        /*096c*/ 	.word	0x0500000f


	//   ....[233]....
        /*0970*/ 	.word	0x0500000f


	//   ....[234]....
        /*0974*/ 	.word	0x0500000f


	//   ....[235]....
        /*0978*/ 	.word	0x0500000f


	//   ....[236]....
        /*097c*/ 	.word	0x0500000f


	//   ....[237]....
        /*0980*/ 	.word	0x0500000f


	//   ....[238]....
        /*0984*/ 	.word	0x0500000f


	//   ....[239]....
        /*0988*/ 	.word	0x0500000f


	//   ....[240]....
        /*098c*/ 	.word	0x0500000f


	//   ....[241]....
        /*0990*/ 	.word	0x0500000f


	//   ....[242]....
        /*0994*/ 	.word	0x0500000f


	//   ....[243]....
        /*0998*/ 	.word	0x0500000f


	//   ....[244]....
        /*099c*/ 	.word	0x0500000f


	//   ....[245]....
        /*09a0*/ 	.word	0x0500000f


	//   ....[246]....
        /*09a4*/ 	.word	0x0500000f


	//   ....[247]....
        /*09a8*/ 	.word	0x0500000f


	//   ....[248]....
        /*09ac*/ 	.word	0x0500000f


	//   ....[249]....
        /*09b0*/ 	.word	0x0500000f


	//   ....[250]....
        /*09b4*/ 	.word	0x0500000f


	//   ....[251]....
        /*09b8*/ 	.word	0x0500000f


	//   ....[252]....
        /*09bc*/ 	.word	0x0500000f


	//   ....[253]....
        /*09c0*/ 	.word	0x0500000f


	//   ....[254]....
        /*09c4*/ 	.word	0x0500000f


	//   ....[255]....
        /*09c8*/ 	.word	0x0500000f


	//   ....[0]....
        /*09cc*/ 	.word	0x0500000f


	//   ....[1]....
        /*09d0*/ 	.word	0x0500000f


	//   ....[2]....
        /*09d4*/ 	.word	0x0500000f


	//   ....[3]....
        /*09d8*/ 	.word	0x0500000f


	//   ....[4]....
        /*09dc*/ 	.word	0x0500000f


	//   ....[5]....
        /*09e0*/ 	.word	0x0500000f


	//   ....[6]....
        /*09e4*/ 	.word	0x0500000f


	//   ....[7]....
        /*09e8*/ 	.word	0x0500000f


	//   ....[8]....
        /*09ec*/ 	.word	0x0500000f


	//   ....[9]....
        /*09f0*/ 	.word	0x0500000f


	//   ....[10]....
        /*09f4*/ 	.word	0x0500000f


	//   ....[11]....
        /*09f8*/ 	.word	0x0500000f


	//   ....[12]....
        /*09fc*/ 	.word	0x0500000f


	//   ....[13]....
        /*0a00*/ 	.word	0x0500000f


	//   ....[14]....
        /*0a04*/ 	.word	0x0500000f


	//   ....[15]....
        /*0a08*/ 	.word	0x0500000f


	//   ....[16]....
        /*0a0c*/ 	.word	0x0500000f


	//   ....[17]....
        /*0a10*/ 	.word	0x0500000f


	//   ....[18]....
        /*0a14*/ 	.word	0x0500000f


	//   ....[19]....
        /*0a18*/ 	.word	0x0500000f


	//   ....[20]....
        /*0a1c*/ 	.word	0x0500000f


	//   ....[21]....
        /*0a20*/ 	.word	0x0500000f


	//   ....[22]....
        /*0a24*/ 	.word	0x0500000f


	//   ....[23]....
        /*0a28*/ 	.word	0x0500000f


	//   ....[24]....
        /*0a2c*/ 	.word	0x0500000f


	//   ....[25]....
        /*0a30*/ 	.word	0x0500000f


	//   ....[26]....
        /*0a34*/ 	.word	0x0500000f


	//   ....[27]....
        /*0a38*/ 	.word	0x0500000f


	//   ....[28]....
        /*0a3c*/ 	.word	0x0500000f


	//   ....[29]....
        /*0a40*/ 	.word	0x0500000f


	//   ....[30]....
        /*0a44*/ 	.word	0x0500000f


	//   ....[31]....
        /*0a48*/ 	.word	0x0500000f


	//   ....[32]....
        /*0a4c*/ 	.word	0x0500000f


	//   ....[33]....
        /*0a50*/ 	.word	0x0500000f


	//   ....[34]....
        /*0a54*/ 	.word	0x0500000f


	//   ....[35]....
        /*0a58*/ 	.word	0x0500000f


	//   ....[36]....
        /*0a5c*/ 	.word	0x0500000f


	//   ....[37]....
        /*0a60*/ 	.word	0x0500000f


	//   ....[38]....
        /*0a64*/ 	.word	0x0500000f


	//   ....[39]....
        /*0a68*/ 	.word	0x0500000f


	//   ....[40]....
        /*0a6c*/ 	.word	0x0500000f


	//   ....[41]....
        /*0a70*/ 	.word	0x0500000f


	//   ....[42]....
        /*0a74*/ 	.word	0x0500000f


	//   ....[43]....
        /*0a78*/ 	.word	0x0500000f


	//   ....[44]....
        /*0a7c*/ 	.word	0x0500000f


	//   ....[45]....
        /*0a80*/ 	.word	0x0500000f


	//   ....[46]....
        /*0a84*/ 	.word	0x0500000f


	//   ....[47]....
        /*0a88*/ 	.word	0x0500000f


	//   ....[48]....
        /*0a8c*/ 	.word	0x0500000f


	//   ....[49]....
        /*0a90*/ 	.word	0x0500000f


	//   ....[50]....
        /*0a94*/ 	.word	0x0500000f


	//   ....[51]....
        /*0a98*/ 	.word	0x0500000f


	//   ....[52]....
        /*0a9c*/ 	.word	0x0500000f


	//   ....[53]....
        /*0aa0*/ 	.word	0x0500000f


	//   ....[54]....
        /*0aa4*/ 	.word	0x0500000f


	//   ....[55]....
        /*0aa8*/ 	.word	0x0500000f


	//   ....[56]....
        /*0aac*/ 	.word	0x0500000f


	//   ....[57]....
        /*0ab0*/ 	.word	0x0500000f


	//   ....[58]....
        /*0ab4*/ 	.word	0x0500000f


	//   ....[59]....
        /*0ab8*/ 	.word	0x0500000f


	//   ....[60]....
        /*0abc*/ 	.word	0x0500000f


	//   ....[61]....
        /*0ac0*/ 	.word	0x0500000f


	//   ....[62]....
        /*0ac4*/ 	.word	0x0500000f


	//   ....[63]....
        /*0ac8*/ 	.word	0x0500000f


	//   ....[64]....
        /*0acc*/ 	.word	0x0500000f


	//   ....[65]....
        /*0ad0*/ 	.word	0x0500000f


	//   ....[66]....
        /*0ad4*/ 	.word	0x0500000f


	//   ....[67]....
        /*0ad8*/ 	.word	0x0500000f


	//   ....[68]....
        /*0adc*/ 	.word	0x0500000f


	//   ....[69]....
        /*0ae0*/ 	.word	0x0500000f


	//   ....[70]....
        /*0ae4*/ 	.word	0x0500000f


	//   ....[71]....
        /*0ae8*/ 	.word	0x0500000f


	//   ....[72]....
        /*0aec*/ 	.word	0x0500000f


	//   ....[73]....
        /*0af0*/ 	.word	0x0500000f


	//   ....[74]....
        /*0af4*/ 	.word	0x0500000f


	//   ....[75]....
        /*0af8*/ 	.word	0x0500000f


	//   ....[76]....
        /*0afc*/ 	.word	0x0500000f


	//   ....[77]....
        /*0b00*/ 	.word	0x0500000f


	//   ....[78]....
        /*0b04*/ 	.word	0x0500000f


	//   ....[79]....
        /*0b08*/ 	.word	0x0500000f


	//   ....[80]....
        /*0b0c*/ 	.word	0x0500000f


	//   ....[81]....
        /*0b10*/ 	.word	0x0500000f


	//   ....[82]....
        /*0b14*/ 	.word	0x0500000f


	//   ....[83]....
        /*0b18*/ 	.word	0x0500000f


	//   ....[84]....
        /*0b1c*/ 	.word	0x0500000f


	//   ....[85]....
        /*0b20*/ 	.word	0x0500000f


	//   ....[86]....
        /*0b24*/ 	.word	0x0500000f


	//   ....[87]....
        /*0b28*/ 	.word	0x0500000f


	//   ....[88]....
        /*0b2c*/ 	.word	0x0500000f


	//   ....[89]....
        /*0b30*/ 	.word	0x0500000f


	//   ....[90]....
        /*0b34*/ 	.word	0x0500000f


	//   ....[91]....
        /*0b38*/ 	.word	0x0500000f


	//   ....[92]....
        /*0b3c*/ 	.word	0x0500000f


	//   ....[93]....
        /*0b40*/ 	.word	0x0500000f


	//   ....[94]....
        /*0b44*/ 	.word	0x0500000f


	//   ....[95]....
        /*0b48*/ 	.word	0x0500000f


	//   ....[96]....
        /*0b4c*/ 	.word	0x0500000f


	//   ....[97]....
        /*0b50*/ 	.word	0x0500000f


	//   ....[98]....
        /*0b54*/ 	.word	0x0500000f


	//   ....[99]....
        /*0b58*/ 	.word	0x0500000f


	//   ....[100]....
        /*0b5c*/ 	.word	0x0500000f


	//   ....[101]....
        /*0b60*/ 	.word	0x0500000f


	//   ....[102]....
        /*0b64*/ 	.word	0x0500000f


	//   ....[103]....
        /*0b68*/ 	.word	0x0500000f


	//   ....[104]....
        /*0b6c*/ 	.word	0x0500000f


	//   ....[105]....
        /*0b70*/ 	.word	0x0500000f


	//   ....[106]....
        /*0b74*/ 	.word	0x0500000f


	//   ....[107]....
        /*0b78*/ 	.word	0x0500000f


	//   ....[108]....
        /*0b7c*/ 	.word	0x0500000f


	//   ....[109]....
        /*0b80*/ 	.word	0x0500000f


	//   ....[110]....
        /*0b84*/ 	.word	0x0500000f


	//----- nvinfo : EIATTR_COOP_GROUP_INSTR_OFFSETS
	.align		4
.L_319:
        /*0b88*/ 	.byte	0x04, 0x28
        /*0b8a*/ 	.short	(.L_321 - .L_320)


	//   ....[0]....
.L_320:
        /*0b8c*/ 	.word	0x00000060


	//   ....[1]....
        /*0b90*/ 	.word	0x00000130


	//   ....[2]....
        /*0b94*/ 	.word	0x000001e0


	//   ....[3]....
        /*0b98*/ 	.word	0x000003a0


	//   ....[4]....
        /*0b9c*/ 	.word	0x00000500


	//   ....[5]....
        /*0ba0*/ 	.word	0x00000620


	//   ....[6]....
        /*0ba4*/ 	.word	0x00000780


	//   ....[7]....
        /*0ba8*/ 	.word	0x00002da0


	//   ....[8]....
        /*0bac*/ 	.word	0x00002db0


	//   ....[9]....
        /*0bb0*/ 	.word	0x00003480


	//   ....[10]....
        /*0bb4*/ 	.word	0x00003490


	//   ....[11]....
        /*0bb8*/ 	.word	0x00004110


	//   ....[12]....
        /*0bbc*/ 	.word	0x00004120


	//   ....[13]....
        /*0bc0*/ 	.word	0x00004870


	//   ....[14]....
        /*0bc4*/ 	.word	0x00004880


	//   ....[15]....
        /*0bc8*/ 	.word	0x00005290


	//   ....[16]....
        /*0bcc*/ 	.word	0x000052a0


	//   ....[17]....
        /*0bd0*/ 	.word	0x000053b0


	//   ....[18]....
        /*0bd4*/ 	.word	0x000053c0


	//   ....[19]....
        /*0bd8*/ 	.word	0x00005730


	//   ....[20]....
        /*0bdc*/ 	.word	0x00005750


	//   ....[21]....
        /*0be0*/ 	.word	0x00005830


	//   ....[22]....
        /*0be4*/ 	.word	0x00005850


	//   ....[23]....
        /*0be8*/ 	.word	0x00005fd0


	//   ....[24]....
        /*0bec*/ 	.word	0x000067a0


	//   ....[25]....
        /*0bf0*/ 	.word	0x000067b0


	//   ....[26]....
        /*0bf4*/ 	.word	0x000067c0


	//   ....[27]....
        /*0bf8*/ 	.word	0x000067d0


	//   ....[28]....
        /*0bfc*/ 	.word	0x00006af0


	//   ....[29]....
        /*0c00*/ 	.word	0x00006b00


	//   ....[30]....
        /*0c04*/ 	.word	0x00006b10


	//   ....[31]....
        /*0c08*/ 	.word	0x00006b20


	//   ....[32]....
        /*0c0c*/ 	.word	0x00007e20


	//   ....[33]....
        /*0c10*/ 	.word	0x00007e30


	//   ....[34]....
        /*0c14*/ 	.word	0x00007e40


	//   ....[35]....
        /*0c18*/ 	.word	0x00007e50


	//   ....[36]....
        /*0c1c*/ 	.word	0x00007f50


	//   ....[37]....
        /*0c20*/ 	.word	0x00007f70


	//   ....[38]....
        /*0c24*/ 	.word	0x00008010


	//   ....[39]....
        /*0c28*/ 	.word	0x00008040


	//   ....[40]....
        /*0c2c*/ 	.word	0x00009640


	//   ....[41]....
        /*0c30*/ 	.word	0x00009ca0


	//   ....[42]....
        /*0c34*/ 	.word	0x00009cb0


	//   ....[43]....
        /*0c38*/ 	.word	0x00009cd0


	//   ....[44]....
        /*0c3c*/ 	.word	0x0000a450


	//   ....[45]....
        /*0c40*/ 	.word	0x0000a470


	//   ....[46]....
        /*0c44*/ 	.word	0x0000be80


	//   ....[47]....
        /*0c48*/ 	.word	0x0000bea0


	//   ....[48]....
        /*0c4c*/ 	.word	0x0000c6c0


	//   ....[49]....
        /*0c50*/ 	.word	0x0000c7c0


	//   ....[50]....
        /*0c54*/ 	.word	0x0000cf00


	//   ....[51]....
        /*0c58*/ 	.word	0x0000cf50


	//   ....[52]....
        /*0c5c*/ 	.word	0x0000e980


	//   ....[53]....
        /*0c60*/ 	.word	0x0000e9b0


	//   ....[54]....
        /*0c64*/ 	.word	0x0000ebd0


	//   ....[55]....
        /*0c68*/ 	.word	0x0000ebf0


	//   ....[56]....
        /*0c6c*/ 	.word	0x0000fed0


	//   ....[57]....
        /*0c70*/ 	.word	0x0000ff00


	//   ....[58]....
        /*0c74*/ 	.word	0x00010210


	//   ....[59]....
        /*0c78*/ 	.word	0x00010230


	//   ....[60]....
        /*0c7c*/ 	.word	0x00011000


	//   ....[61]....
        /*0c80*/ 	.word	0x00011020


	//   ....[62]....
        /*0c84*/ 	.word	0x00011030


	//   ....[63]....
        /*0c88*/ 	.word	0x00011040


	//   ....[64]....
        /*0c8c*/ 	.word	0x00011590


	//   ....[65]....
        /*0c90*/ 	.word	0x000115d0


	//   ....[66]....
        /*0c94*/ 	.word	0x00011600


	//   ....[67]....
        /*0c98*/ 	.word	0x00011630


	//   ....[68]....
        /*0c9c*/ 	.word	0x00011650


	//   ....[69]....
        /*0ca0*/ 	.word	0x00011660


	//   ....[70]....
        /*0ca4*/ 	.word	0x000116a0


	//   ....[71]....
        /*0ca8*/ 	.word	0x000116d0


	//   ....[72]....
        /*0cac*/ 	.word	0x00011b80


	//   ....[73]....
        /*0cb0*/ 	.word	0x00011b90


	//   ....[74]....
        /*0cb4*/ 	.word	0x00011e10


	//   ....[75]....
        /*0cb8*/ 	.word	0x00011e20


	//   ....[76]....
        /*0cbc*/ 	.word	0x000128d0


	//   ....[77]....
        /*0cc0*/ 	.word	0x00012900


	//   ....[78]....
        /*0cc4*/ 	.word	0x00012920


	//   ....[79]....
        /*0cc8*/ 	.word	0x00012950


	//   ....[80]....
        /*0ccc*/ 	.word	0x00012980


	//   ....[81]....
        /*0cd0*/ 	.word	0x00012990


	//   ....[82]....
        /*0cd4*/ 	.word	0x000129c0


	//   ....[83]....
        /*0cd8*/ 	.word	0x00012a30


	//   ....[84]....
        /*0cdc*/ 	.word	0x00012b60


	//   ....[85]....
        /*0ce0*/ 	.word	0x00012d60


	//   ....[86]....
        /*0ce4*/ 	.word	0x00012d90


	//   ....[87]....
        /*0ce8*/ 	.word	0x00012dc0


	//   ....[88]....
        /*0cec*/ 	.word	0x00012df0


	//   ....[89]....
        /*0cf0*/ 	.word	0x00012e20


	//   ....[90]....
        /*0cf4*/ 	.word	0x00012e50


	//   ....[91]....
        /*0cf8*/ 	.word	0x00012fe0


	//   ....[92]....
        /*0cfc*/ 	.word	0x00013010


	//   ....[93]....
        /*0d00*/ 	.word	0x00013040


	//   ....[94]....
        /*0d04*/ 	.word	0x00013070


	//   ....[95]....
        /*0d08*/ 	.word	0x000130a0


	//   ....[96]....
        /*0d0c*/ 	.word	0x000130d0


	//   ....[97]....
        /*0d10*/ 	.word	0x00013160


	//   ....[98]....
        /*0d14*/ 	.word	0x00013190


	//   ....[99]....
        /*0d18*/ 	.word	0x000131a0


	//   ....[100]....
        /*0d1c*/ 	.word	0x000131e0


	//   ....[101]....
        /*0d20*/ 	.word	0x000146c0


	//   ....[102]....
        /*0d24*/ 	.word	0x00016250


	//   ....[103]....
        /*0d28*/ 	.word	0x00016270


	//   ....[104]....
        /*0d2c*/ 	.word	0x00016300


	//   ....[105]....
        /*0d30*/ 	.word	0x00016320


	//   ....[106]....
        /*0d34*/ 	.word	0x000163a0


	//   ....[107]....
        /*0d38*/ 	.word	0x000163c0


	//   ....[108]....
        /*0d3c*/ 	.word	0x00016440


	//   ....[109]....
        /*0d40*/ 	.word	0x00016460


	//   ....[110]....
        /*0d44*/ 	.word	0x000164e0


	//   ....[111]....
        /*0d48*/ 	.word	0x00016500


	//   ....[112]....
        /*0d4c*/ 	.word	0x00016580


	//   ....[113]....
        /*0d50*/ 	.word	0x000165a0


	//   ....[114]....
        /*0d54*/ 	.word	0x00016620


	//   ....[115]....
        /*0d58*/ 	.word	0x00016640


	//   ....[116]....
        /*0d5c*/ 	.word	0x00016650


	//   ....[117]....
        /*0d60*/ 	.word	0x00016660


	//   ....[118]....
        /*0d64*/ 	.word	0x00016fb0


	//   ....[119]....
        /*0d68*/ 	.word	0x00016fc0


	//   ....[120]....
        /*0d6c*/ 	.word	0x00016fe0


	//   ....[121]....
        /*0d70*/ 	.word	0x00017040


	//   ....[122]....
        /*0d74*/ 	.word	0x00017060


	//   ....[123]....
        /*0d78*/ 	.word	0x000170e0


	//   ....[124]....
        /*0d7c*/ 	.word	0x00017100


	//   ....[125]....
        /*0d80*/ 	.word	0x00017180


	//   ....[126]....
        /*0d84*/ 	.word	0x000171a0


	//   ....[127]....
        /*0d88*/ 	.word	0x00017220


	//   ....[128]....
        /*0d8c*/ 	.word	0x00017240


	//   ....[129]....
        /*0d90*/ 	.word	0x000172c0


	//   ....[130]....
        /*0d94*/ 	.word	0x000172e0


	//   ....[131]....
        /*0d98*/ 	.word	0x00017360


	//   ....[132]....
        /*0d9c*/ 	.word	0x00017380


	//   ....[133]....
        /*0da0*/ 	.word	0x00017390


	//   ....[134]....
        /*0da4*/ 	.word	0x00017400


	//   ....[135]....
        /*0da8*/ 	.word	0x00017450


	//   ....[136]....
        /*0dac*/ 	.word	0x000174f0


	//   ....[137]....
        /*0db0*/ 	.word	0x00017520


	//   ....[138]....
        /*0db4*/ 	.word	0x00017530


	//   ....[139]....
        /*0db8*/ 	.word	0x000175a0


	//   ....[140]....
        /*0dbc*/ 	.word	0x000175b0


	//   ....[141]....
        /*0dc0*/ 	.word	0x000175c0


	//   ....[142]....
        /*0dc4*/ 	.word	0x00017d90


	//   ....[143]....
        /*0dc8*/ 	.word	0x00017db0


	//   ....[144]....
        /*0dcc*/ 	.word	0x00017e20


	//   ....[145]....
        /*0dd0*/ 	.word	0x00017e30


	//   ....[146]....
        /*0dd4*/ 	.word	0x00017e70


	//   ....[147]....
        /*0dd8*/ 	.word	0x00017e80


	//   ....[148]....
        /*0ddc*/ 	.word	0x00017ec0


	//   ....[149]....
        /*0de0*/ 	.word	0x00017ed0


	//   ....[150]....
        /*0de4*/ 	.word	0x00017f10


	//   ....[151]....
        /*0de8*/ 	.word	0x00017f20


	//   ....[152]....
        /*0dec*/ 	.word	0x00017f60


	//   ....[153]....
        /*0df0*/ 	.word	0x00017f70


	//   ....[154]....
        /*0df4*/ 	.word	0x00017fb0


	//   ....[155]....
        /*0df8*/ 	.word	0x00017fc0


	//   ....[156]....
        /*0dfc*/ 	.word	0x00017fd0


	//   ....[157]....
        /*0e00*/ 	.word	0x00018010


	//   ....[158]....
        /*0e04*/ 	.word	0x000182d0


	//   ....[159]....
        /*0e08*/ 	.word	0x00018300


	//   ....[160]....
        /*0e0c*/ 	.word	0x00018360


	//   ....[161]....
        /*0e10*/ 	.word	0x00018370


	//   ....[162]....
        /*0e14*/ 	.word	0x000183c0


	//   ....[163]....
        /*0e18*/ 	.word	0x000183d0


	//   ....[164]....
        /*0e1c*/ 	.word	0x00018420


	//   ....[165]....
        /*0e20*/ 	.word	0x00018430


	//   ....[166]....
        /*0e24*/ 	.word	0x00018480


	//   ....[167]....
        /*0e28*/ 	.word	0x00018490


	//   ....[168]....
        /*0e2c*/ 	.word	0x000184e0


	//   ....[169]....
        /*0e30*/ 	.word	0x000184f0


	//   ....[170]....
        /*0e34*/ 	.word	0x00018540


	//   ....[171]....
        /*0e38*/ 	.word	0x00018550


	//   ....[172]....
        /*0e3c*/ 	.word	0x00018560


	//   ....[173]....
        /*0e40*/ 	.word	0x000185a0


	//   ....[174]....
        /*0e44*/ 	.word	0x00018b70


	//   ....[175]....
        /*0e48*/ 	.word	0x00018bb0


	//   ....[176]....
        /*0e4c*/ 	.word	0x00018bd0


	//   ....[177]....
        /*0e50*/ 	.word	0x00018c10


	//   ....[178]....
        /*0e54*/ 	.word	0x00018c30


	//   ....[179]....
        /*0e58*/ 	.word	0x00018c70


	//   ....[180]....
        /*0e5c*/ 	.word	0x00018c90


	//   ....[181]....
        /*0e60*/ 	.word	0x00018cd0


	//   ....[182]....
        /*0e64*/ 	.word	0x00018cf0


	//   ....[183]....
        /*0e68*/ 	.word	0x00018d30


	//   ....[184]....
        /*0e6c*/ 	.word	0x00018d50


	//   ....[185]....
        /*0e70*/ 	.word	0x00018d90


	//   ....[186]....
        /*0e74*/ 	.word	0x00018db0


	//   ....[187]....
        /*0e78*/ 	.word	0x00018df0


	//   ....[188]....
        /*0e7c*/ 	.word	0x00018e10


	//   ....[189]....
        /*0e80*/ 	.word	0x00018e20


	//   ....[190]....
        /*0e84*/ 	.word	0x000191d0


	//   ....[191]....
        /*0e88*/ 	.word	0x00019200


	//   ....[192]....
        /*0e8c*/ 	.word	0x00019260


	//   ....[193]....
        /*0e90*/ 	.word	0x00019290


	//   ....[194]....
        /*0e94*/ 	.word	0x000192c0


	//   ....[195]....
        /*0e98*/ 	.word	0x000192f0


	//   ....[196]....
        /*0e9c*/ 	.word	0x00019320


	//   ....[197]....
        /*0ea0*/ 	.word	0x00019350


	//   ....[198]....
        /*0ea4*/ 	.word	0x000194f0


	//   ....[199]....
        /*0ea8*/ 	.word	0x00019520


	//   ....[200]....
        /*0eac*/ 	.word	0x00019550


	//   ....[201]....
        /*0eb0*/ 	.word	0x00019580


	//   ....[202]....
        /*0eb4*/ 	.word	0x000195b0


	//   ....[203]....
        /*0eb8*/ 	.word	0x000195e0


	//   ....[204]....
        /*0ebc*/ 	.word	0x000196a0


	//   ....[205]....
        /*0ec0*/ 	.word	0x000196c0


	//   ....[206]....
        /*0ec4*/ 	.word	0x000196e0


	//   ....[207]....
        /*0ec8*/ 	.word	0x00019740


	//   ....[208]....
        /*0ecc*/ 	.word	0x0001a170


	//   ....[209]....
        /*0ed0*/ 	.word	0x0001a490


	//   ....[210]....
        /*0ed4*/ 	.word	0x0001a520


	//   ....[211]....
        /*0ed8*/ 	.word	0x0001a5b0


	//   ....[212]....
        /*0edc*/ 	.word	0x0001a640


	//   ....[213]....
        /*0ee0*/ 	.word	0x0001a720


	//   ....[214]....
        /*0ee4*/ 	.word	0x0001a7b0


	//   ....[215]....
        /*0ee8*/ 	.word	0x0001a850


	//   ....[216]....
        /*0eec*/ 	.word	0x0001a8e0


	//   ....[217]....
        /*0ef0*/ 	.word	0x0001a9d0


	//   ....[218]....
        /*0ef4*/ 	.word	0x0001aa60


	//   ....[219]....
        /*0ef8*/ 	.word	0x0001ab00


	//   ....[220]....
        /*0efc*/ 	.word	0x0001ab90


	//   ....[221]....
        /*0f00*/ 	.word	0x0001acd0


	//   ....[222]....
        /*0f04*/ 	.word	0x0001ad80


	//   ....[223]....
        /*0f08*/ 	.word	0x0001ae10


	//   ....[224]....
        /*0f0c*/ 	.word	0x0001ae60


	//   ....[225]....
        /*0f10*/ 	.word	0x0001aeb0


	//   ....[226]....
        /*0f14*/ 	.word	0x0001af40


	//   ....[227]....
        /*0f18*/ 	.word	0x0001afd0


	//   ....[228]....
        /*0f1c*/ 	.word	0x0001b020


	//   ....[229]....
        /*0f20*/ 	.word	0x0001b070


	//   ....[230]....
        /*0f24*/ 	.word	0x0001b160


	//   ....[231]....
        /*0f28*/ 	.word	0x0001b210


	//   ....[232]....
        /*0f2c*/ 	.word	0x0001b260


	//   ....[233]....
        /*0f30*/ 	.word	0x0001b2b0


	//   ....[234]....
        /*0f34*/ 	.word	0x0001b450


	//   ....[235]....
        /*0f38*/ 	.word	0x0001b5b0


	//   ....[236]....
        /*0f3c*/ 	.word	0x0001b620


	//   ....[237]....
        /*0f40*/ 	.word	0x0001b670


	//   ....[238]....
        /*0f44*/ 	.word	0x0001b930


	//   ....[239]....
        /*0f48*/ 	.word	0x0001b990


	//   ....[240]....
        /*0f4c*/ 	.word	0x0001ba50


	//   ....[241]....
        /*0f50*/ 	.word	0x0001bac0


	//   ....[242]....
        /*0f54*/ 	.word	0x0001bb20


	//   ....[243]....
        /*0f58*/ 	.word	0x0001bbd0


	//   ....[244]....
        /*0f5c*/ 	.word	0x0001bc30


	//   ....[245]....
        /*0f60*/ 	.word	0x0001bcc0


	//   ....[246]....
        /*0f64*/ 	.word	0x0001bd40


	//   ....[247]....
        /*0f68*/ 	.word	0x0001bd90


	//   ....[248]....
        /*0f6c*/ 	.word	0x0001be20


	//   ....[249]....
        /*0f70*/ 	.word	0x0001beb0


	//   ....[250]....
        /*0f74*/ 	.word	0x0001bf50


	//   ....[251]....
        /*0f78*/ 	.word	0x0001bff0


	//   ....[252]....
        /*0f7c*/ 	.word	0x0001c050


	//   ....[253]....
        /*0f80*/ 	.word	0x0001c0c0


	//   ....[254]....
        /*0f84*/ 	.word	0x0001c120


	//   ....[255]....
        /*0f88*/ 	.word	0x0001c190


	//   ....[0]....
        /*0f8c*/ 	.word	0x0001c250


	//   ....[1]....
        /*0f90*/ 	.word	0x0001c2b0


	//   ....[2]....
        /*0f94*/ 	.word	0x0001c370


	//   ....[3]....
        /*0f98*/ 	.word	0x0001c650


	//   ....[4]....
        /*0f9c*/ 	.word	0x0001c740


	//   ....[5]....
        /*0fa0*/ 	.word	0x0001c7e0


	//   ....[6]....
        /*0fa4*/ 	.word	0x0001c840


	//   ....[7]....
        /*0fa8*/ 	.word	0x0001c930


	//   ....[8]....
        /*0fac*/ 	.word	0x0001c9a0


	//   ....[9]....
        /*0fb0*/ 	.word	0x0001ca90


	//   ....[10]....
        /*0fb4*/ 	.word	0x0001cb00


	//   ....[11]....
        /*0fb8*/ 	.word	0x0001cbf0


	//   ....[12]....
        /*0fbc*/ 	.word	0x0001cc60


	//   ....[13]....
        /*0fc0*/ 	.word	0x0001cd50


	//   ....[14]....
        /*0fc4*/ 	.word	0x0001cdc0


	//   ....[15]....
        /*0fc8*/ 	.word	0x0001ceb0


	//   ....[16]....
        /*0fcc*/ 	.word	0x0001cf20


	//   ....[17]....
        /*0fd0*/ 	.word	0x0001d010


	//   ....[18]....
        /*0fd4*/ 	.word	0x0001d080


	//   ....[19]....
        /*0fd8*/ 	.word	0x0001d120


	//   ....[20]....
        /*0fdc*/ 	.word	0x0001d240


	//   ....[21]....
        /*0fe0*/ 	.word	0x0001d290


	//   ....[22]....
        /*0fe4*/ 	.word	0x0001d2f0


	//   ....[23]....
        /*0fe8*/ 	.word	0x0001d3b0


	//   ....[24]....
        /*0fec*/ 	.word	0x0001d410


	//   ....[25]....
        /*0ff0*/ 	.word	0x0001d510


	//   ....[26]....
        /*0ff4*/ 	.word	0x0001d570


	//   ....[27]....
        /*0ff8*/ 	.word	0x0001d670


	//   ....[28]....
        /*0ffc*/ 	.word	0x0001d6d0


	//   ....[29]....
        /*1000*/ 	.word	0x0001d7d0


	//   ....[30]....
        /*1004*/ 	.word	0x0001d830


	//   ....[31]....
        /*1008*/ 	.word	0x0001d930


	//   ....[32]....
        /*100c*/ 	.word	0x0001d990


	//   ....[33]....
        /*1010*/ 	.word	0x0001da90


	//   ....[34]....
        /*1014*/ 	.word	0x0001daf0


	//   ....[35]....
        /*1018*/ 	.word	0x0001dbf0


	//   ....[36]....
        /*101c*/ 	.word	0x0001dc50


	//   ....[37]....
        /*1020*/ 	.word	0x0001dd40


	//   ....[38]....
        /*1024*/ 	.word	0x0001dda0


	//   ....[39]....
        /*1028*/ 	.word	0x0001de90


	//   ....[40]....
        /*102c*/ 	.word	0x0001def0


	//   ....[41]....
        /*1030*/ 	.word	0x0001dfc0


	//   ....[42]....
        /*1034*/ 	.word	0x0001e020


	//   ....[43]....
        /*1038*/ 	.word	0x0001e0e0


	//   ....[44]....
        /*103c*/ 	.word	0x0001e220


	//   ....[45]....
        /*1040*/ 	.word	0x0001e2d0


	//   ....[46]....
        /*1044*/ 	.word	0x0001e340


	//   ....[47]....
        /*1048*/ 	.word	0x0001e410


	//   ....[48]....
        /*104c*/ 	.word	0x0001e470


	//   ....[49]....
        /*1050*/ 	.word	0x0001e520


	//   ....[50]....
        /*1054*/ 	.word	0x0001e580


	//   ....[51]....
        /*1058*/ 	.word	0x0001e630


	//   ....[52]....
        /*105c*/ 	.word	0x0001e690


	//   ....[53]....
        /*1060*/ 	.word	0x0001e740


	//   ....[54]....
        /*1064*/ 	.word	0x0001e7a0


	//   ....[55]....
        /*1068*/ 	.word	0x0001e850


	//   ....[56]....
        /*106c*/ 	.word	0x0001e8b0


	//   ....[57]....
        /*1070*/ 	.word	0x0001e960


	//   ....[58]....
        /*1074*/ 	.word	0x0001e9c0


	//   ....[59]....
        /*1078*/ 	.word	0x0001ea70


	//   ....[60]....
        /*107c*/ 	.word	0x0001eb60


	//   ....[61]....
        /*1080*/ 	.word	0x0001ec10


	//   ....[62]....
        /*1084*/ 	.word	0x0001ec70


	//   ....[63]....
        /*1088*/ 	.word	0x0001ed30


	//   ....[64]....
        /*108c*/ 	.word	0x0001ed90


	//   ....[65]....
        /*1090*/ 	.word	0x0001ee50


	//   ....[66]....
        /*1094*/ 	.word	0x0001eeb0


	//   ....[67]....
        /*1098*/ 	.word	0x0001ef70


	//   ....[68]....
        /*109c*/ 	.word	0x0001efd0


	//   ....[69]....
        /*10a0*/ 	.word	0x0001f090


	//   ....[70]....
        /*10a4*/ 	.word	0x0001f0f0


	//   ....[71]....
        /*10a8*/ 	.word	0x0001f1b0


	//   ....[72]....
        /*10ac*/ 	.word	0x0001f210


	//   ....[73]....
        /*10b0*/ 	.word	0x0001f2d0


	//   ....[74]....
        /*10b4*/ 	.word	0x0001f330


	//   ....[75]....
        /*10b8*/ 	.word	0x0001f3e0


	//   ....[76]....
        /*10bc*/ 	.word	0x0001f4d0


	//   ....[77]....
        /*10c0*/ 	.word	0x0001f590


	//   ....[78]....
        /*10c4*/ 	.word	0x0001f5f0


	//   ....[79]....
        /*10c8*/ 	.word	0x0001f6a0


	//   ....[80]....
        /*10cc*/ 	.word	0x0001f700


	//   ....[81]....
        /*10d0*/ 	.word	0x0001f7b0


	//   ....[82]....
        /*10d4*/ 	.word	0x0001f810


	//   ....[83]....
        /*10d8*/ 	.word	0x0001f8c0


	//   ....[84]....
        /*10dc*/ 	.word	0x0001f920


	//   ....[85]....
        /*10e0*/ 	.word	0x0001f9d0


	//   ....[86]....
        /*10e4*/ 	.word	0x0001fa30


	//   ....[87]....
        /*10e8*/ 	.word	0x0001fae0


	//   ....[88]....
        /*10ec*/ 	.word	0x0001fb40


	//   ....[89]....
        /*10f0*/ 	.word	0x0001fbf0


	//   ....[90]....
        /*10f4*/ 	.word	0x0001fc50


	//   ....[91]....
        /*10f8*/ 	.word	0x0001fcf0


	//   ....[92]....
        /*10fc*/ 	.word	0x0001fd80


	//   ....[93]....
        /*1100*/ 	.word	0x0001fe20


	//   ....[94]....
        /*1104*/ 	.word	0x0001ff90


	//   ....[95]....
        /*1108*/ 	.word	0x00020000


	//   ....[96]....
        /*110c*/ 	.word	0x00020070


	//   ....[97]....
        /*1110*/ 	.word	0x000200e0


	//   ....[98]....
        /*1114*/ 	.word	0x00020150


	//   ....[99]....
        /*1118*/ 	.word	0x000201d0


	//   ....[100]....
        /*111c*/ 	.word	0x00020250


	//   ....[101]....
        /*1120*/ 	.word	0x000202e0


	//   ....[102]....
        /*1124*/ 	.word	0x00020350


	//   ....[103]....
        /*1128*/ 	.word	0x000203c0


	//   ....[104]....
        /*112c*/ 	.word	0x00020430


	//   ....[105]....
        /*1130*/ 	.word	0x000204b0


	//   ....[106]....
        /*1134*/ 	.word	0x00020520


	//   ....[107]....
        /*1138*/ 	.word	0x000205d0


	//   ....[108]....
        /*113c*/ 	.word	0x00020620


	//   ....[109]....
        /*1140*/ 	.word	0x000206b0


	//   ....[110]....
        /*1144*/ 	.word	0x000207e0


	//----- nvinfo : EIATTR_REG_RECONFIG
	.align		4
.L_321:
        /*1148*/ 	.byte	0x01, 0x54
	.zero		2


	//----- nvinfo : EIATTR_SYSCALL_OFFSETS
	.align		4
        /*114c*/ 	.byte	0x04, 0x46
        /*114e*/ 	.short	(.L_323 - .L_322)


	//   ....[0]....
.L_322:
        /*1150*/ 	.word	0x00001b40


	//   ....[1]....
        /*1154*/ 	.word	0x00001c90


	//   ....[2]....
        /*1158*/ 	.word	0x000061a0


	//   ....[3]....
        /*115c*/ 	.word	0x000064c0


	//   ....[4]....
        /*1160*/ 	.word	0x000158e0


	//   ....[5]....
        /*1164*/ 	.word	0x00015a30


	//   ....[6]....
        /*1168*/ 	.word	0x00015b20


	//   ....[7]....
        /*116c*/ 	.word	0x00016aa0


	//----- nvinfo : EIATTR_MBARRIER_INSTR_OFFSETS
	.align		4
.L_323:
        /*1170*/ 	.byte	0x04, 0x39
        /*1172*/ 	.short	(.L_325 - .L_324)


	//   ....[0]....
.L_324:
        /*1174*/ 	.word	0x00000250
        /*1178*/ 	.word	0x000000ff
        /*117c*/ 	.word	0x00016800
        /*1180*/ 	.short	0x0100
        /*1182*/ 	.byte	0x08
	.zero		1


	//   ....[1]....
        /*1184*/ 	.word	0x00000260
        /*1188*/ 	.word	0x000000ff
        /*118c*/ 	.word	0x00016820
        /*1190*/ 	.short	0x0100
        /*1192*/ 	.byte	0x08
	.zero		1


	//   ....[2]....
        /*1194*/ 	.word	0x00000350
        /*1198*/ 	.word	0x000000ff
        /*119c*/ 	.word	0x00016830
        /*11a0*/ 	.short	0x0100
        /*11a2*/ 	.byte	0x08
	.zero		1


	//   ....[3]....
        /*11a4*/ 	.word	0x00000360
        /*11a8*/ 	.word	0x000000ff
        /*11ac*/ 	.word	0x00016840
        /*11b0*/ 	.short	0x0100
        /*11b2*/ 	.byte	0x08
	.zero		1


	//   ....[4]....
        /*11b4*/ 	.word	0x00000370
        /*11b8*/ 	.word	0x000000ff
        /*11bc*/ 	.word	0x00016838
        /*11c0*/ 	.short	0x0100
        /*11c2*/ 	.byte	0x08
	.zero		1


	//   ....[5]....
        /*11c4*/ 	.word	0x00000380
        /*11c8*/ 	.word	0x000000ff
        /*11cc*/ 	.word	0x00016848
        /*11d0*/ 	.short	0x0100
        /*11d2*/ 	.byte	0x08
	.zero		1


	//   ....[6]....
        /*11d4*/ 	.word	0x000004b0
        /*11d8*/ 	.word	0x000000ff
        /*11dc*/ 	.word	0x00016850
        /*11e0*/ 	.short	0x0100
        /*11e2*/ 	.byte	0x08
	.zero		1


	//   ....[7]....
        /*11e4*/ 	.word	0x000004c0
        /*11e8*/ 	.word	0x000000ff
        /*11ec*/ 	.word	0x00016860
        /*11f0*/ 	.short	0x0100
        /*11f2*/ 	.byte	0x08
	.zero		1


	//   ....[8]....
        /*11f4*/ 	.word	0x000004d0
        /*11f8*/ 	.word	0x000000ff
        /*11fc*/ 	.word	0x00016858
        /*1200*/ 	.short	0x0100
        /*1202*/ 	.byte	0x08
	.zero		1


	//   ....[9]....
        /*1204*/ 	.word	0x000004e0
        /*1208*/ 	.word	0x000000ff
        /*120c*/ 	.word	0x00016868
        /*1210*/ 	.short	0x0100
        /*1212*/ 	.byte	0x08
	.zero		1


	//   ....[10]....
        /*1214*/ 	.word	0x000005d0
        /*1218*/ 	.word	0x000000ff
        /*121c*/ 	.word	0x00016870
        /*1220*/ 	.short	0x0100
        /*1222*/ 	.byte	0x06
	.zero		1


	//   ....[11]....
        /*1224*/ 	.word	0x000005e0
        /*1228*/ 	.word	0x000000ff
        /*122c*/ 	.word	0x00016880
        /*1230*/ 	.short	0x0100
        /*1232*/ 	.byte	0x06
	.zero		1


	//   ....[12]....
        /*1234*/ 	.word	0x000005f0
        /*1238*/ 	.word	0x000000ff
        /*123c*/ 	.word	0x00016878
        /*1240*/ 	.short	0x0100
        /*1242*/ 	.byte	0x06
	.zero		1


	//   ....[13]....
        /*1244*/ 	.word	0x00000600
        /*1248*/ 	.word	0x000000ff
        /*124c*/ 	.word	0x00016888
        /*1250*/ 	.short	0x0100
        /*1252*/ 	.byte	0x06
	.zero		1


	//   ....[14]....
        /*1254*/ 	.word	0x00000730
        /*1258*/ 	.word	0x000000ff
        /*125c*/ 	.word	0x00016890
        /*1260*/ 	.short	0x0100
        /*1262*/ 	.byte	0x08
	.zero		1


	//   ....[15]....
        /*1264*/ 	.word	0x00000740
        /*1268*/ 	.word	0x000000ff
        /*126c*/ 	.word	0x000168a0
        /*1270*/ 	.short	0x0100
        /*1272*/ 	.byte	0x08
	.zero		1


	//   ....[16]....
        /*1274*/ 	.word	0x00000750
        /*1278*/ 	.word	0x000000ff
        /*127c*/ 	.word	0x00016898
        /*1280*/ 	.short	0x0100
        /*1282*/ 	.byte	0x08
	.zero		1


	//   ....[17]....
        /*1284*/ 	.word	0x00000760
        /*1288*/ 	.word	0x000000ff
        /*128c*/ 	.word	0x000168a8
        /*1290*/ 	.short	0x0100
        /*1292*/ 	.byte	0x08
	.zero		1


	//   ....[18]....
        /*1294*/ 	.word	0x00000890
        /*1298*/ 	.word	0x000000ff
        /*129c*/ 	.word	0x000168b0
        /*12a0*/ 	.short	0x0100
        /*12a2*/ 	.byte	0x08
	.zero		1


	//   ....[19]....
        /*12a4*/ 	.word	0x000008a0
        /*12a8*/ 	.word	0x000000ff
        /*12ac*/ 	.word	0x000168c0
        /*12b0*/ 	.short	0x0100
        /*12b2*/ 	.byte	0x08
	.zero		1


	//   ....[20]....
        /*12b4*/ 	.word	0x000008b0
        /*12b8*/ 	.word	0x000000ff
        /*12bc*/ 	.word	0x000168b8
        /*12c0*/ 	.short	0x0100
        /*12c2*/ 	.byte	0x08
	.zero		1


	//   ....[21]....
        /*12c4*/ 	.word	0x000008c0
        /*12c8*/ 	.word	0x000000ff
        /*12cc*/ 	.word	0x000168c8
        /*12d0*/ 	.short	0x0100
        /*12d2*/ 	.byte	0x08
	.zero		1


	//   ....[22]....
        /*12d4*/ 	.word	0x00002d50
        /*12d8*/ 	.word	0x00000044
        /*12dc*/ 	.word	0x00016890
        /*12e0*/ 	.short	0x010a
        /*12e2*/ 	.byte	0x3f
	.zero		1


	//   ....[23]....
        /*12e4*/ 	.word	0x000040b0
        /*12e8*/ 	.word	0x00000044
        /*12ec*/ 	.word	0x00016890
        /*12f0*/ 	.short	0x010a
        /*12f2*/ 	.byte	0x3f
	.zero		1


	//   ....[24]....
        /*12f4*/ 	.word	0x000050f0
        /*12f8*/ 	.word	0x00000044
        /*12fc*/ 	.word	0x00016890
        /*1300*/ 	.short	0x010a
        /*1302*/ 	.byte	0x3f
	.zero		1


	//   ....[25]....
        /*1304*/ 	.word	0x00005580
        /*1308*/ 	.word	0x00000004
        /*130c*/ 	.word	0x00000000
        /*1310*/ 	.short	0x0101
        /*1312*/ 	.byte	0x3f
	.zero		1


	//   ....[26]....
        /*1314*/ 	.word	0x000055c0
        /*1318*/ 	.word	0x00000044
        /*131c*/ 	.word	0x000168b0
        /*1320*/ 	.short	0x010a
        /*1322*/ 	.byte	0x3f
	.zero		1


	//   ....[27]....
        /*1324*/ 	.word	0x000059e0
        /*1328*/ 	.word	0x00000044
        /*132c*/ 	.word	0x00000000
        /*1330*/ 	.short	0x0101
        /*1332*/ 	.byte	0x3f
	.zero		1


	//   ....[28]....
        /*1334*/ 	.word	0x00006240
        /*1338*/ 	.word	0x00000002
        /*133c*/ 	.word	0x00016800
        /*1340*/ 	.short	0x010a
        /*1342*/ 	.byte	0x3f
	.zero		1


	//   ....[29]....
        /*1344*/ 	.word	0x00006290
        /*1348*/ 	.word	0x00000002
        /*134c*/ 	.word	0x00016800
        /*1350*/ 	.short	0x010a
        /*1352*/ 	.byte	0x3f
	.zero		1


	//   ....[30]....
        /*1354*/ 	.word	0x00006d90
        /*1358*/ 	.word	0x00000002
        /*135c*/ 	.word	0x00016800
        /*1360*/ 	.short	0x010a
        /*1362*/ 	.byte	0x3f
	.zero		1


	//   ....[31]....
        /*1364*/ 	.word	0x000082a0
        /*1368*/ 	.word	0x00000002
        /*136c*/ 	.word	0x00016800
        /*1370*/ 	.short	0x010a
        /*1372*/ 	.byte	0x3f
	.zero		1


	//   ....[32]....
        /*1374*/ 	.word	0x000091a0
        /*1378*/ 	.word	0x00000008
        /*137c*/ 	.word	0x00016830
        /*1380*/ 	.short	0x010a
        /*1382*/ 	.byte	0x3f
	.zero		1


	//   ....[33]....
        /*1384*/ 	.word	0x00009250
        /*1388*/ 	.word	0x00000008
        /*138c*/ 	.word	0x00016830
        /*1390*/ 	.short	0x010a
        /*1392*/ 	.byte	0x3f
	.zero		1


	//   ....[34]....
        /*1394*/ 	.word	0x0000a620
        /*1398*/ 	.word	0x00000008
        /*139c*/ 	.word	0x00000000
        /*13a0*/ 	.short	0x0101
        /*13a2*/ 	.byte	0x3f
	.zero		1


	//   ....[35]....
        /*13a4*/ 	.word	0x0000b500
        /*13a8*/ 	.word	0x00000003
        /*13ac*/ 	.word	0x00016830
        /*13b0*/ 	.short	0x010a
        /*13b2*/ 	.byte	0x3f
	.zero		1


	//   ....[36]....
        /*13b4*/ 	.word	0x0000b550
        /*13b8*/ 	.word	0x00000003
        /*13bc*/ 	.word	0x00016830
        /*13c0*/ 	.short	0x010a
        /*13c2*/ 	.byte	0x3f
	.zero		1


	//   ....[37]....
        /*13c4*/ 	.word	0x0000b8d0
        /*13c8*/ 	.word	0x00000003
        /*13cc*/ 	.word	0x00016850
        /*13d0*/ 	.short	0x010a
        /*13d2*/ 	.byte	0x3f
	.zero		1


	//   ....[38]....
        /*13d4*/ 	.word	0x0000b910
        /*13d8*/ 	.word	0x00000003
        /*13dc*/ 	.word	0x00016850
        /*13e0*/ 	.short	0x010a
        /*13e2*/ 	.byte	0x3f
	.zero		1


	//   ....[39]....
        /*13e4*/ 	.word	0x0000d120
        /*13e8*/ 	.word	0x0000000a
        /*13ec*/ 	.word	0x00000000
        /*13f0*/ 	.short	0x0101
        /*13f2*/ 	.byte	0x3f
	.zero		1


	//   ....[40]....
        /*13f4*/ 	.word	0x0000d950
        /*13f8*/ 	.word	0x0000000a
        /*13fc*/ 	.word	0x00000000
        /*1400*/ 	.short	0x0101
        /*1402*/ 	.byte	0x3f
	.zero		1


	//   ....[41]....
        /*1404*/ 	.word	0x0000def0
        /*1408*/ 	.word	0x00000000
        /*140c*/ 	.word	0x00016830
        /*1410*/ 	.short	0x010a
        /*1412*/ 	.byte	0x3f
	.zero		1


	//   ....[42]....
        /*1414*/ 	.word	0x0000df40
        /*1418*/ 	.word	0x00000000
        /*141c*/ 	.word	0x00016830
        /*1420*/ 	.short	0x010a
        /*1422*/ 	.byte	0x3f
	.zero		1


	//   ....[43]....
        /*1424*/ 	.word	0x0000e290
        /*1428*/ 	.word	0x00000003
        /*142c*/ 	.word	0x00016850
        /*1430*/ 	.short	0x010a
        /*1432*/ 	.byte	0x3f
	.zero		1


	//   ....[44]....
        /*1434*/ 	.word	0x0000e2d0
        /*1438*/ 	.word	0x00000003
        /*143c*/ 	.word	0x00016850
        /*1440*/ 	.short	0x010a
        /*1442*/ 	.byte	0x3f
	.zero		1


	//   ....[45]....
        /*1444*/ 	.word	0x0000e770
        /*1448*/ 	.word	0x00000000
        /*144c*/ 	.word	0x00000000
        /*1450*/ 	.short	0x0101
        /*1452*/ 	.byte	0x3f
	.zero		1


	//   ....[46]....
        /*1454*/ 	.word	0x0000f910
        /*1458*/ 	.word	0x0000000b
        /*145c*/ 	.word	0x00000000
        /*1460*/ 	.short	0x0101
        /*1462*/ 	.byte	0x3f
	.zero		1


	//   ....[47]....
        /*1464*/ 	.word	0x0000fdd0
        /*1468*/ 	.word	0x0000000a
        /*146c*/ 	.word	0x00016850
        /*1470*/ 	.short	0x010a
        /*1472*/ 	.byte	0x3f
	.zero		1


	//   ....[48]....
        /*1474*/ 	.word	0x0000fe40
        /*1478*/ 	.word	0x0000000a
        /*147c*/ 	.word	0x00016850
        /*1480*/ 	.short	0x010a
        /*1482*/ 	.byte	0x3f
	.zero		1


	//   ....[49]....
        /*1484*/ 	.word	0x00010420
        /*1488*/ 	.word	0x00000000
        /*148c*/ 	.word	0x00000000
        /*1490*/ 	.short	0x0101
        /*1492*/ 	.byte	0x3f
	.zero		1


	//   ....[50]....
        /*1494*/ 	.word	0x00011560
        /*1498*/ 	.word	0x00000003
        /*149c*/ 	.word	0x00000000
        /*14a0*/ 	.short	0x0101
        /*14a2*/ 	.byte	0x3f
	.zero		1


	//   ....[51]....
        /*14a4*/ 	.word	0x00011a40
        /*14a8*/ 	.word	0x00000008
        /*14ac*/ 	.word	0x00000000
        /*14b0*/ 	.short	0x0101
        /*14b2*/ 	.byte	0x3f
	.zero		1


	//   ....[52]....
        /*14b4*/ 	.word	0x000147a0
        /*14b8*/ 	.word	0x00000010
        /*14bc*/ 	.word	0x00016820
        /*14c0*/ 	.short	0x010a
        /*14c2*/ 	.byte	0x3f
	.zero		1


	//   ....[53]....
        /*14c4*/ 	.word	0x00014860
        /*14c8*/ 	.word	0x00000006
        /*14cc*/ 	.word	0x000168a0
        /*14d0*/ 	.short	0x010a
        /*14d2*/ 	.byte	0x3f
	.zero		1


	//   ....[54]....
        /*14d4*/ 	.word	0x00014aa0
        /*14d8*/ 	.word	0x00000006
        /*14dc*/ 	.word	0x000168c0
        /*14e0*/ 	.short	0x010a
        /*14e2*/ 	.byte	0x3f
	.zero		1


	//   ....[55]....
        /*14e4*/ 	.word	0x00014e30
        /*14e8*/ 	.word	0x00000006
        /*14ec*/ 	.word	0x000168a0
        /*14f0*/ 	.short	0x010a
        /*14f2*/ 	.byte	0x3f
	.zero		1


	//   ....[56]....
        /*14f4*/ 	.word	0x00015050
        /*14f8*/ 	.word	0x00000006
        /*14fc*/ 	.word	0x000168c0
        /*1500*/ 	.short	0x010a
        /*1502*/ 	.byte	0x3f
	.zero		1


	//   ....[57]....
        /*1504*/ 	.word	0x00015fd0
        /*1508*/ 	.word	0x00000003
        /*150c*/ 	.word	0x00016840
        /*1510*/ 	.short	0x010a
        /*1512*/ 	.byte	0x3f
	.zero		1


	//   ....[58]....
        /*1514*/ 	.word	0x00016760
        /*1518*/ 	.word	0x00000003
        /*151c*/ 	.word	0x00016830
        /*1520*/ 	.short	0x0107
        /*1522*/ 	.byte	0x3f
	.zero		1


	//   ....[59]....
        /*1524*/ 	.word	0x00016830
        /*1528*/ 	.word	0x00000003
        /*152c*/ 	.word	0x00016830
        /*1530*/ 	.short	0x0101
        /*1532*/ 	.byte	0x3f
	.zero		1


	//   ....[60]....
        /*1534*/ 	.word	0x000176a0
        /*1538*/ 	.word	0x00000010
        /*153c*/ 	.word	0x00016800
        /*1540*/ 	.short	0x0107
        /*1542*/ 	.byte	0x3f
	.zero		1


	//   ....[61]....
        /*1544*/ 	.word	0x00017790
        /*1548*/ 	.word	0x00000010
        /*154c*/ 	.word	0x00016800
        /*1550*/ 	.short	0x0101
        /*1552*/ 	.byte	0x3f
	.zero		1


	//   ....[62]....
        /*1554*/ 	.word	0x000177b0
        /*1558*/ 	.word	0x00000010
        /*155c*/ 	.word	0x00016820
        /*1560*/ 	.short	0x010a
        /*1562*/ 	.byte	0x3f
	.zero		1


	//   ....[63]....
        /*1564*/ 	.word	0x00017b80
        /*1568*/ 	.word	0x00000005
        /*156c*/ 	.word	0x00016840
        /*1570*/ 	.short	0x010a
        /*1572*/ 	.byte	0x3f
	.zero		1


	//   ....[64]....
        /*1574*/ 	.word	0x00018090
        /*1578*/ 	.word	0x00000005
        /*157c*/ 	.word	0x00016830
        /*1580*/ 	.short	0x0107
        /*1582*/ 	.byte	0x3f
	.zero		1


	//   ....[65]....
        /*1584*/ 	.word	0x00018150
        /*1588*/ 	.word	0x00000005
        /*158c*/ 	.word	0x00016830
        /*1590*/ 	.short	0x0101
        /*1592*/ 	.byte	0x3f
	.zero		1


	//   ....[66]....
        /*1594*/ 	.word	0x000181b0
        /*1598*/ 	.word	0x00000005
        /*159c*/ 	.word	0x00016860
        /*15a0*/ 	.short	0x010a
        /*15a2*/ 	.byte	0x3f
	.zero		1


	//   ....[67]....
        /*15a4*/ 	.word	0x00018690
        /*15a8*/ 	.word	0x00000005
        /*15ac*/ 	.word	0x00016850
        /*15b0*/ 	.short	0x0107
        /*15b2*/ 	.byte	0x3f
	.zero		1


	//   ....[68]....
        /*15b4*/ 	.word	0x00018810
        /*15b8*/ 	.word	0x00000005
        /*15bc*/ 	.word	0x00016850
        /*15c0*/ 	.short	0x0101
        /*15c2*/ 	.byte	0x3f
	.zero		1


	//   ....[69]....
        /*15c4*/ 	.word	0x00018a30
        /*15c8*/ 	.word	0x00000000
        /*15cc*/ 	.word	0x00016860
        /*15d0*/ 	.short	0x010a
        /*15d2*/ 	.byte	0x3f
	.zero		1


	//   ....[70]....
        /*15d4*/ 	.word	0x00018ed0
        /*15d8*/ 	.word	0x00000000
        /*15dc*/ 	.word	0x00016850
        /*15e0*/ 	.short	0x0107
        /*15e2*/ 	.byte	0x3f
	.zero		1


	//   ....[71]....
        /*15e4*/ 	.word	0x00018fa0
        /*15e8*/ 	.word	0x00000000
        /*15ec*/ 	.word	0x00016850
        /*15f0*/ 	.short	0x0101
        /*15f2*/ 	.byte	0x3f
	.zero		1


	//   ....[72]....
        /*15f4*/ 	.word	0x0001a0f0
        /*15f8*/ 	.word	0x00000005
        /*15fc*/ 	.word	0x00016820
        /*1600*/ 	.short	0x010a
        /*1602*/ 	.byte	0x3f
	.zero		1


	//   ....[73]....
        /*1604*/ 	.word	0x0001a260
        /*1608*/ 	.word	0x00000003
        /*160c*/ 	.word	0x00016840
        /*1610*/ 	.short	0x010a
        /*1612*/ 	.byte	0x3f
	.zero		1


	//   ....[74]....
        /*1614*/ 	.word	0x0001a300
        /*1618*/ 	.word	0x00000017
        /*161c*/ 	.word	0x00016840
        /*1620*/ 	.short	0x010a
        /*1622*/ 	.byte	0x3f
	.zero		1


	//   ....[75]....
        /*1624*/ 	.word	0x0001a340
        /*1628*/ 	.word	0x00000003
        /*162c*/ 	.word	0x00016860
        /*1630*/ 	.short	0x010a
        /*1632*/ 	.byte	0x3f
	.zero		1


	//   ....[76]....
        /*1634*/ 	.word	0x0001a380
        /*1638*/ 	.word	0x00000017
        /*163c*/ 	.word	0x00016860
        /*1640*/ 	.short	0x010a
        /*1642*/ 	.byte	0x3f
	.zero		1


	//   ....[77]....
        /*1644*/ 	.word	0x0001a3e0
        /*1648*/ 	.word	0x00000044
        /*164c*/ 	.word	0x00016890
        /*1650*/ 	.short	0x010a
        /*1652*/ 	.byte	0x3f
	.zero		1


	//   ....[78]....
        /*1654*/ 	.word	0x0001a670
        /*1658*/ 	.word	0x00000044
        /*165c*/ 	.word	0x00016890
        /*1660*/ 	.short	0x010a
        /*1662*/ 	.byte	0x3f
	.zero		1


	//   ....[79]....
        /*1664*/ 	.word	0x0001a920
        /*1668*/ 	.word	0x00000044
        /*166c*/ 	.word	0x00016890
        /*1670*/ 	.short	0x010a
        /*1672*/ 	.byte	0x3f
	.zero		1


	//   ....[80]....
        /*1674*/ 	.word	0x0001abd0
        /*1678*/ 	.word	0x00000044
        /*167c*/ 	.word	0x000168b0
        /*1680*/ 	.short	0x010a
        /*1682*/ 	.byte	0x3f
	.zero		1


	//   ....[81]....
        /*1684*/ 	.word	0x0001b0a0
        /*1688*/ 	.word	0x00000002
        /*168c*/ 	.word	0x00016800
        /*1690*/ 	.short	0x010a
        /*1692*/ 	.byte	0x3f
	.zero		1


	//   ....[82]....
        /*1694*/ 	.word	0x0001b6a0
        /*1698*/ 	.word	0x00000002
        /*169c*/ 	.word	0x00016800
        /*16a0*/ 	.short	0x010a
        /*16a2*/ 	.byte	0x3f
	.zero		1


	//   ....[83]....
        /*16a4*/ 	.word	0x0001b6f0
        /*16a8*/ 	.word	0x00000008
        /*16ac*/ 	.word	0x00016830
        /*16b0*/ 	.short	0x010a
        /*16b2*/ 	.byte	0x3f
	.zero		1


	//   ....[84]....
        /*16b4*/ 	.word	0x0001b740
        /*16b8*/ 	.word	0x00000003
        /*16bc*/ 	.word	0x00016830
        /*16c0*/ 	.short	0x010a
        /*16c2*/ 	.byte	0x3f
	.zero		1


	//   ....[85]....
        /*16c4*/ 	.word	0x0001b790
        /*16c8*/ 	.word	0x00000003
        /*16cc*/ 	.word	0x00016850
        /*16d0*/ 	.short	0x010a
        /*16d2*/ 	.byte	0x3f
	.zero		1


	//   ....[86]....
        /*16d4*/ 	.word	0x0001b7e0
        /*16d8*/ 	.word	0x00000000
        /*16dc*/ 	.word	0x00016830
        /*16e0*/ 	.short	0x010a
        /*16e2*/ 	.byte	0x3f
	.zero		1


	//   ....[87]....
        /*16e4*/ 	.word	0x0001b830
        /*16e8*/ 	.word	0x00000003
        /*16ec*/ 	.word	0x00016850
        /*16f0*/ 	.short	0x010a
        /*16f2*/ 	.byte	0x3f
	.zero		1


	//   ....[88]....
        /*16f4*/ 	.word	0x0001b880
        /*16f8*/ 	.word	0x0000000a
        /*16fc*/ 	.word	0x00016850
        /*1700*/ 	.short	0x010a
        /*1702*/ 	.byte	0x3f
	.zero		1


	//   ....[89]....
        /*1704*/ 	.word	0x0001c430
        /*1708*/ 	.word	0x00000010
        /*170c*/ 	.word	0x00016820
        /*1710*/ 	.short	0x010a
        /*1712*/ 	.byte	0x3f
	.zero		1


	//   ....[90]....
        /*1714*/ 	.word	0x0001c480
        /*1718*/ 	.word	0x00000006
        /*171c*/ 	.word	0x000168a0
        /*1720*/ 	.short	0x010a
        /*1722*/ 	.byte	0x3f
	.zero		1


	//   ....[91]....
        /*1724*/ 	.word	0x0001c4d0
        /*1728*/ 	.word	0x00000006
        /*172c*/ 	.word	0x000168c0
        /*1730*/ 	.short	0x010a
        /*1732*/ 	.byte	0x3f
	.zero		1


	//   ....[92]....
        /*1734*/ 	.word	0x0001c520
        /*1738*/ 	.word	0x00000006
        /*173c*/ 	.word	0x000168a0
        /*1740*/ 	.short	0x010a
        /*1742*/ 	.byte	0x3f
	.zero		1


	//   ....[93]....
        /*1744*/ 	.word	0x0001c570
        /*1748*/ 	.word	0x00000006
        /*174c*/ 	.word	0x000168c0
        /*1750*/ 	.short	0x010a
        /*1752*/ 	.byte	0x3f
	.zero		1


	//   ....[94]....
        /*1754*/ 	.word	0x0001c690
        /*1758*/ 	.word	0x00000003
        /*175c*/ 	.word	0x00016840
        /*1760*/ 	.short	0x010a
        /*1762*/ 	.byte	0x3f
	.zero		1


	//   ....[95]....
        /*1764*/ 	.word	0x0001e120
        /*1768*/ 	.word	0x00000010
        /*176c*/ 	.word	0x00016820
        /*1770*/ 	.short	0x010a
        /*1772*/ 	.byte	0x3f
	.zero		1


	//   ....[96]....
        /*1774*/ 	.word	0x0001e170
        /*1778*/ 	.word	0x00000005
        /*177c*/ 	.word	0x00016840
        /*1780*/ 	.short	0x010a
        /*1782*/ 	.byte	0x3f
	.zero		1


	//   ....[97]....
        /*1784*/ 	.word	0x0001eab0
        /*1788*/ 	.word	0x00000005
        /*178c*/ 	.word	0x00016860
        /*1790*/ 	.short	0x010a
        /*1792*/ 	.byte	0x3f
	.zero		1


	//   ....[98]....
        /*1794*/ 	.word	0x0001f420
        /*1798*/ 	.word	0x00000000
        /*179c*/ 	.word	0x00016860
        /*17a0*/ 	.short	0x010a
        /*17a2*/ 	.byte	0x3f
	.zero		1


	//   ....[99]....
        /*17a4*/ 	.word	0x00020700
        /*17a8*/ 	.word	0x00000005
        /*17ac*/ 	.word	0x00016820
        /*17b0*/ 	.short	0x010a
        /*17b2*/ 	.byte	0x3f
	.zero		1


	//   ....[100]....
        /*17b4*/ 	.word	0x000208a0
        /*17b8*/ 	.word	0x00000003
        /*17bc*/ 	.word	0x00016840
        /*17c0*/ 	.short	0x010a
        /*17c2*/ 	.byte	0x3f
	.zero		1


	//   ....[101]....
        /*17c4*/ 	.word	0x000208f0
        /*17c8*/ 	.word	0x00000017
        /*17cc*/ 	.word	0x00016840
        /*17d0*/ 	.short	0x010a
        /*17d2*/ 	.byte	0x3f
	.zero		1


	//   ....[102]....
        /*17d4*/ 	.word	0x00020940
        /*17d8*/ 	.word	0x00000003
        /*17dc*/ 	.word	0x00016860
        /*17e0*/ 	.short	0x010a
        /*17e2*/ 	.byte	0x3f
	.zero		1


	//----- nvinfo : EIATTR_NUM_MBARRIERS
	.align		4
.L_325:
        /*17e4*/ 	.byte	0x03, 0x38
        /*17e6*/ 	.short	0x0016


	//----- nvinfo : EIATTR_EXIT_INSTR_OFFSETS
	.align		4
        /*17e8*/ 	.byte	0x04, 0x1c
        /*17ea*/ 	.short	(.L_327 - .L_326)


	//   ....[0]....
.L_326:
        /*17ec*/ 	.word	0x0001a3d0


	//----- nvinfo : EIATTR_MAX_THREADS
	.align		4
.L_327:
        /*17f0*/ 	.byte	0x04, 0x05
        /*17f2*/ 	.short	(.L_329 - .L_328)
.L_328:
        /*17f4*/ 	.word	0x00000200
        /*17f8*/ 	.word	0x00000001
        /*17fc*/ 	.word	0x00000001


	//----- nvinfo : EIATTR_CRS_STACK_SIZE
	.align		4
.L_329:
        /*1800*/ 	.byte	0x04, 0x1e
        /*1802*/ 	.short	(.L_331 - .L_330)
.L_330:
        /*1804*/ 	.word	0x00000000


	//----- nvinfo : EIATTR_CBANK_PARAM_SIZE
	.align		4
.L_331:
        /*1808*/ 	.byte	0x03, 0x19
        /*180a*/ 	.short	0x0af0


	//----- nvinfo : EIATTR_PARAM_CBANK
	.align		4
        /*180c*/ 	.byte	0x04, 0x0a
        /*180e*/ 	.short	(.L_333 - .L_332)
	.align		4
.L_332:
        /*1810*/ 	.word	index@(.nv.constant0._ZN7cutlass13device_kernelIN5flash11enable_sm90INS1_16FlashAttnFwdSm90INS1_25CollectiveMainloopFwdSm90ILi2EN4cute5tupleIJNS5_1CILi1EEES8_S8_EEENS6_IJNS7_ILi192EEENS7_ILi128EEENS7_ILi64EEEEEELi64ENS_6half_tEfNS_4arch4Sm90ELb1ELb0ELb0ELb1ELb1ELb1ELb0ELb1ELb1ELb1ELb1ELb0EEENS1_21CollectiveEpilogueFwdINS6_IJSA_SC_SB_EEES9_SE_SG_Li384ELb1ELb1ELb1ELb0EEENS1_36VarlenDynamicPersistentTileSchedulerILi192ELi128ELi384ELi128ELb1ELb1ELb1ELb1ELb1ELb1EEEEEEEEEvNT_6ParamsE)
        /*1814*/ 	.short	0x0210
        /*1816*/ 	.short	0x0af0


	//----- nvinfo : EIATTR_SW_WAR
	.align		4
.L_333:
        /*1818*/ 	.byte	0x04, 0x36
        /*181a*/ 	.short	(.L_335 - .L_334)
.L_334:
        /*181c*/ 	.word	0x00000008
.L_335:


//--------------------- .nv.callgraph             --------------------------
	.section	.nv.callgraph,"",@"SHT_CUDA_CALLGRAPH"
	.align	4
	.sectionentsize	8
	.align		4
        /*0000*/ 	.word	0x00000000
	.align		4
        /*0004*/ 	.word	0xffffffff
	.align		4
        /*0008*/ 	.word	index@(_ZN7cutlass13device_kernelIN5flash11enable_sm90INS1_16FlashAttnFwdSm90INS1_25CollectiveMainloopFwdSm90ILi2EN4cute5tupleIJNS5_1CILi1EEES8_S8_EEENS6_IJNS7_ILi192EEENS7_ILi128EEENS7_ILi64EEEEEELi64ENS_6half_tEfNS_4arch4Sm90ELb0ELb0ELb0ELb0ELb1ELb0ELb0ELb1ELb1ELb1ELb1ELb0EEENS1_21CollectiveEpilogueFwdINS6_IJSA_SC_SB_EEES9_SE_SG_Li384ELb0ELb1ELb1ELb0EEENS1_19SingleTileSchedulerILb0ELb1ELb1ELi192EEEEEEEEEvNT_6ParamsE)
	.align		4
        /*000c*/ 	.word	index@(__assertfail)
	.align		4
        /*0010*/ 	.word	index@(_ZN7cutlass13device_kernelIN5flash11enable_sm90INS1_16FlashAttnFwdSm90INS1_25CollectiveMainloopFwdSm90ILi2EN4cute5tupleIJNS5_1CILi1EEES8_S8_EEENS6_IJNS7_ILi192EEENS7_ILi128EEENS7_ILi64EEEEEELi64ENS_6half_tEfNS_4arch4Sm90ELb0ELb0ELb0ELb1ELb1ELb0ELb0ELb1ELb1ELb1ELb1ELb0EEENS1_21CollectiveEpilogueFwdINS6_IJSA_SC_SB_EEES9_SE_SG_Li384ELb1ELb1ELb1ELb0EEENS1_36VarlenDynamicPersistentTileSchedulerILi192ELi128ELi384ELi128ELb1ELb1ELb1ELb0ELb1ELb1EEEEEEEEEvNT_6ParamsE)
	.align		4
        /*0014*/ 	.word	index@(__assertfail)
	.align		4
        /*0018*/ 	.word	index@(_ZN7cutlass13device_kernelIN5flash11enable_sm90INS1_16FlashAttnFwdSm90INS1_25CollectiveMainloopFwdSm90ILi2EN4cute5tupleIJNS5_1CILi1EEES8_S8_EEENS6_IJNS7_ILi192EEENS7_ILi128EEENS7_ILi64EEEEEELi64ENS_6half_tEfNS_4arch4Sm90ELb0ELb0ELb0ELb1ELb1ELb1ELb0ELb1ELb1ELb1ELb1ELb0EEENS1_21CollectiveEpilogueFwdINS6_IJSA_SC_SB_EEES9_SE_SG_Li384ELb1ELb1ELb1ELb0EEENS1_36VarlenDynamicPersistentTileSchedulerILi192ELi128ELi384ELi128ELb1ELb1ELb1ELb0ELb1ELb1EEEEEEEEEvNT_6ParamsE)
	.align		4
        /*001c*/ 	.word	index@(__assertfail)
	.align		4
        /*0020*/ 	.word	index@(_ZN7cutlass13device_kernelIN5flash11enable_sm90INS1_16FlashAttnFwdSm90INS1_25CollectiveMainloopFwdSm90ILi2EN4cute5tupleIJNS5_1CILi1EEES8_S8_EEENS6_IJNS7_ILi192EEENS7_ILi128EEENS7_ILi64EEEEEELi64ENS_6half_tEfNS_4arch4Sm90ELb0ELb1ELb0ELb0ELb1ELb0ELb0ELb1ELb1ELb1ELb1ELb0EEENS1_21CollectiveEpilogueFwdINS6_IJSA_SC_SB_EEES9_SE_SG_Li384ELb0ELb1ELb1ELb0EEENS1_19SingleTileSchedulerILb0ELb1ELb1ELi192EEEEEEEEEvNT_6ParamsE)
	.align		4
        /*0024*/ 	.word	index@(__assertfail)
	.align		4
        /*0028*/ 	.word	index@(_ZN7cutlass13device_kernelIN5flash11enable_sm90INS1_16FlashAttnFwdSm90INS1_25CollectiveMainloopFwdSm90ILi2EN4cute5tupleIJNS5_1CILi1EEES8_S8_EEENS6_IJNS7_ILi192EEENS7_ILi128EEENS7_ILi64EEEEEELi64ENS_6half_tEfNS_4arch4Sm90ELb0ELb1ELb0ELb1ELb1ELb0ELb0ELb1ELb1ELb1ELb1ELb0EEENS1_21CollectiveEpilogueFwdINS6_IJSA_SC_SB_EEES9_SE_SG_Li384ELb1ELb1ELb1ELb0EEENS1_36VarlenDynamicPersistentTileSchedulerILi192ELi128ELi384ELi128ELb1ELb1ELb1ELb1ELb0ELb1EEEEEEEEEvNT_6ParamsE)
	.align		4
        /*002c*/ 	.word	index@(__assertfail)
	.align		4
        /*0030*/ 	.word	index@(_ZN7cutlass13device_kernelIN5flash11enable_sm90INS1_16FlashAttnFwdSm90INS1_25CollectiveMainloopFwdSm90ILi2EN4cute5tupleIJNS5_1CILi1EEES8_S8_EEENS6_IJNS7_ILi192EEENS7_ILi128EEENS7_ILi64EEEEEELi64ENS_6half_tEfNS_4arch4Sm90ELb0ELb1ELb0ELb1ELb1ELb1ELb0ELb1ELb1ELb1ELb1ELb0EEENS1_21CollectiveEpilogueFwdINS6_IJSA_SC_SB_EEES9_SE_SG_Li384ELb1ELb1ELb1ELb0EEENS1_36VarlenDynamicPersistentTileSchedulerILi192ELi128ELi384ELi128ELb1ELb1ELb1ELb1ELb0ELb1EEEEEEEEEvNT_6ParamsE)
	.align		4
        /*0034*/ 	.word	index@(__assertfail)
	.align		4
        /*0038*/ 	.word	index@(_ZN7cutlass13device_kernelIN5flash11enable_sm90INS1_16FlashAttnFwdSm90INS1_25CollectiveMainloopFwdSm90ILi2EN4cute5tupleIJNS5_1CILi1EEES8_S8_EEENS6_IJNS7_ILi192EEENS7_ILi128EEENS7_ILi64EEEEEELi64ENS_6half_tEfNS_4arch4Sm90ELb1ELb0ELb0ELb0ELb1ELb0ELb0ELb1ELb1ELb1ELb1ELb0EEENS1_21CollectiveEpilogueFwdINS6_IJSA_SC_SB_EEES9_SE_SG_Li384ELb0ELb1ELb1ELb0EEENS1_19SingleTileSchedulerILb0ELb1ELb1ELi192EEEEEEEEEvNT_6ParamsE)
	.align		4
        /*003c*/ 	.word	index@(__assertfail)
	.align		4
        /*0040*/ 	.word	index@(_ZN7cutlass13device_kernelIN5flash11enable_sm90INS1_16FlashAttnFwdSm90INS1_25CollectiveMainloopFwdSm90ILi2EN4cute5tupleIJNS5_1CILi1EEES8_S8_EEENS6_IJNS7_ILi192EEENS7_ILi128EEENS7_ILi64EEEEEELi64ENS_6half_tEfNS_4arch4Sm90ELb1ELb0ELb0ELb1ELb1ELb0ELb0ELb1ELb1ELb1ELb1ELb0EEENS1_21CollectiveEpilogueFwdINS6_IJSA_SC_SB_EEES9_SE_SG_Li384ELb1ELb1ELb1ELb0EEENS1_36VarlenDynamicPersistentTileSchedulerILi192ELi128ELi384ELi128ELb1ELb1ELb1ELb1ELb1ELb1EEEEEEEEEvNT_6ParamsE)
	.align		4
        /*0044*/ 	.word	index@(__assertfail)
	.align		4
        /*0048*/ 	.word	index@(_ZN7cutlass13device_kernelIN5flash11enable_sm90INS1_16FlashAttnFwdSm90INS1_25CollectiveMainloopFwdSm90ILi2EN4cute5tupleIJNS5_1CILi1EEES8_S8_EEENS6_IJNS7_ILi192EEENS7_ILi128EEENS7_ILi64EEEEEELi64ENS_6half_tEfNS_4arch4Sm90ELb1ELb0ELb0ELb1ELb1ELb1ELb0ELb1ELb1ELb1ELb1ELb0EEENS1_21CollectiveEpilogueFwdINS6_IJSA_SC_SB_EEES9_SE_SG_Li384ELb1ELb1ELb1ELb0EEENS1_36VarlenDynamicPersistentTileSchedulerILi192ELi128ELi384ELi128ELb1ELb1ELb1ELb1ELb1ELb1EEEEEEEEEvNT_6ParamsE)
	.align		4
        /*004c*/ 	.word	index@(__assertfail)
	.align		4
        /*0050*/ 	.word	0x00000000
	.align		4
        /*0054*/ 	.word	0xfffffffe
	.align		4
        /*0058*/ 	.word	0x00000000
	.align		4
        /*005c*/ 	.word	0xfffffffd
	.align		4
        /*0060*/ 	.word	0x00000000
	.align		4
        /*0064*/ 	.word	0xfffffffc


//--------------------- .nv.constant4             --------------------------
	.section	.nv.constant4,"a",@progbits
	.align	8
	.align		8
.nv.constant4:
        /*0000*/ 	.dword	__assertfail
	.align		8
        /*0008*/ 	.dword	__unnamed_1
	.align		8
        /*0010*/ 	.dword	__unnamed_2
	.align		8
        /*0018*/ 	.dword	__unnamed_3
	.align		8
        /*0020*/ 	.dword	__unnamed_4
	.align		8
        /*0028*/ 	.dword	__unnamed_5
	.align		8
        /*0030*/ 	.dword	_ZN77_INTERNAL_7b75b4a3_41_flash_fwd_hdim64_fp16_paged_split_sm90_cu_8e232a79_42534cuda3std3__45__cpo5beginE
	.align		8
        /*0038*/ 	.dword	_ZN77_INTERNAL_7b75b4a3_41_flash_fwd_hdim64_fp16_paged_split_sm90_cu_8e232a79_42534cuda3std3__45__cpo3endE
	.align		8
        /*0040*/ 	.dword	_ZN77_INTERNAL_7b75b4a3_41_flash_fwd_hdim64_fp16_paged_split_sm90_cu_8e232a79_42534cuda3std3__45__cpo6cbeginE
	.align		8
        /*0048*/ 	.dword	_ZN77_INTERNAL_7b75b4a3_41_flash_fwd_hdim64_fp16_paged_split_sm90_cu_8e232a79_42534cuda3std3__45__cpo4cendE
	.align		8
        /*0050*/ 	.dword	_ZN77_INTERNAL_7b75b4a3_41_flash_fwd_hdim64_fp16_paged_split_sm90_cu_8e232a79_42534cuda3std3__479_GLOBAL__N__7b75b4a3_41_flash_fwd_hdim64_fp16_paged_split_sm90_cu_8e232a79_42536ignoreE
	.align		8
        /*0058*/ 	.dword	_ZN77_INTERNAL_7b75b4a3_41_flash_fwd_hdim64_fp16_paged_split_sm90_cu_8e232a79_42534cuda3std3__419piecewise_constructE
	.align		8
        /*0060*/ 	.dword	_ZN77_INTERNAL_7b75b4a3_41_flash_fwd_hdim64_fp16_paged_split_sm90_cu_8e232a79_42534cuda3std3__48in_placeE
	.align		8
        /*0068*/ 	.dword	_ZN77_INTERNAL_7b75b4a3_41_flash_fwd_hdim64_fp16_paged_split_sm90_cu_8e232a79_42534cuda3std6ranges3__45__cpo4swapE
	.align		8
        /*0070*/ 	.dword	_ZN77_INTERNAL_7b75b4a3_41_flash_fwd_hdim64_fp16_paged_split_sm90_cu_8e232a79_42534cuda3std6ranges3__45__cpo9iter_moveE
	.align		8
        /*0078*/ 	.dword	_ZN77_INTERNAL_7b75b4a3_41_flash_fwd_hdim64_fp16_paged_split_sm90_cu_8e232a79_42534cute7productE
	.align		8
        /*0080*/ 	.dword	_ZN77_INTERNAL_7b75b4a3_41_flash_fwd_hdim64_fp16_paged_split_sm90_cu_8e232a79_42534cute1_E
	.align		8
        /*0088*/ 	.dword	$str$23
	.align		8
        /*0090*/ 	.dword	$str$24


//--------------------- .text._ZN7cutlass13device_kernelIN5flash11enable_sm90INS1_16FlashAttnFwdSm90INS1_25CollectiveMainloopFwdSm90ILi2EN4cute5tupleIJNS5_1CILi1EEES8_S8_EEENS6_IJNS7_ILi192EEENS7_ILi128EEENS7_ILi64EEEEEELi64ENS_6half_tEfNS_4arch4Sm90ELb0ELb0ELb0ELb0ELb1ELb0ELb0ELb1ELb1ELb1ELb1ELb0EEENS1_21CollectiveEpilogueFwdINS6_IJSA_SC_SB_EEES9_SE_SG_Li384ELb0ELb1ELb1ELb0EEENS1_19SingleTileSchedulerILb0ELb1ELb1ELi192EEEEEEEEEvNT_6ParamsE --------------------------
	.section	.text._ZN7cutlass13device_kernelIN5flash11enable_sm90INS1_16FlashAttnFwdSm90INS1_25CollectiveMainloopFwdSm90ILi2EN4cute5tupleIJNS5_1CILi1EEES8_S8_EEENS6_IJNS7_ILi192EEENS7_ILi128EEENS7_ILi64EEEEEELi64ENS_6half_tEfNS_4arch4Sm90ELb0ELb0ELb0ELb0ELb1ELb0ELb0ELb1ELb1ELb1ELb1ELb0EEENS1_21CollectiveEpilogueFwdINS6_IJSA_SC_SB_EEES9_SE_SG_Li384ELb0ELb1ELb1ELb0EEENS1_19SingleTileSchedulerILb0ELb1ELb1ELi192EEEEEEEEEvNT_6ParamsE,"ax",@progbits
	.align	128
.text._ZN7cutlass13device_kernelIN5flash11enable_sm90INS1_16FlashAttnFwdSm90INS1_25CollectiveMainloopFwdSm90ILi2EN4cute5tupleIJNS5_1CILi1EEES8_S8_EEENS6_IJNS7_ILi192EEENS7_ILi128EEENS7_ILi64EEEEEELi64ENS_6half_tEfNS_4arch4Sm90ELb0ELb0ELb0ELb0ELb1ELb0ELb0ELb1ELb1ELb1ELb1ELb0EEENS1_21CollectiveEpilogueFwdINS6_IJSA_SC_SB_EEES9_SE_SG_Li384ELb0ELb1ELb1ELb0EEENS1_19SingleTileSchedulerILb0ELb1ELb1ELi192EEEEEEEEEvNT_6ParamsE:
        .type           _ZN7cutlass13device_kernelIN5flash11enable_sm90INS1_16FlashAttnFwdSm90INS1_25CollectiveMainloopFwdSm90ILi2EN4cute5tupleIJNS5_1CILi1EEES8_S8_EEENS6_IJNS7_ILi192EEENS7_ILi128EEENS7_ILi64EEEEEELi64ENS_6half_tEfNS_4arch4Sm90ELb0ELb0ELb0ELb0ELb1ELb0ELb0ELb1ELb1ELb1ELb1ELb0EEENS1_21CollectiveEpilogueFwdINS6_IJSA_SC_SB_EEES9_SE_SG_Li384ELb0ELb1ELb1ELb0EEENS1_19SingleTileSchedulerILb0ELb1ELb1ELi192EEEEEEEEEvNT_6ParamsE,@function
        .size           _ZN7cutlass13device_kernelIN5flash11enable_sm90INS1_16FlashAttnFwdSm90INS1_25CollectiveMainloopFwdSm90ILi2EN4cute5tupleIJNS5_1CILi1EEES8_S8_EEENS6_IJNS7_ILi192EEENS7_ILi128EEENS7_ILi64EEEEEELi64ENS_6half_tEfNS_4arch4Sm90ELb0ELb0ELb0ELb0ELb1ELb0ELb0ELb1ELb1ELb1ELb1ELb0EEENS1_21CollectiveEpilogueFwdINS6_IJSA_SC_SB_EEES9_SE_SG_Li384ELb0ELb1ELb1ELb0EEENS1_19SingleTileSchedulerILb0ELb1ELb1ELi192EEEEEEEEEvNT_6ParamsE,(.L_x_3166 - _ZN7cutlass13device_kernelIN5flash11enable_sm90INS1_16FlashAttnFwdSm90INS1_25CollectiveMainloopFwdSm90ILi2EN4cute5tupleIJNS5_1CILi1EEES8_S8_EEENS6_IJNS7_ILi192EEENS7_ILi128EEENS7_ILi64EEEEEELi64ENS_6half_tEfNS_4arch4Sm90ELb0ELb0ELb0ELb0ELb1ELb0ELb0ELb1ELb1ELb1ELb1ELb0EEENS1_21CollectiveEpilogueFwdINS6_IJSA_SC_SB_EEES9_SE_SG_Li384ELb0ELb1ELb1ELb0EEENS1_19SingleTileSchedulerILb0ELb1ELb1ELi192EEEEEEEEEvNT_6ParamsE)
        .other          _ZN7cutlass13device_kernelIN5flash11enable_sm90INS1_16FlashAttnFwdSm90INS1_25CollectiveMainloopFwdSm90ILi2EN4cute5tupleIJNS5_1CILi1EEES8_S8_EEENS6_IJNS7_ILi192EEENS7_ILi128EEENS7_ILi64EEEEEELi64ENS_6half_tEfNS_4arch4Sm90ELb0ELb0ELb0ELb0ELb1ELb0ELb0ELb1ELb1ELb1ELb1ELb0EEENS1_21CollectiveEpilogueFwdINS6_IJSA_SC_SB_EEES9_SE_SG_Li384ELb0ELb1ELb1ELb0EEENS1_19SingleTileSchedulerILb0ELb1ELb1ELi192EEEEEEEEEvNT_6ParamsE,@"STO_CUDA_ENTRY STV_DEFAULT"
_ZN7cutlass13device_kernelIN5flash11enable_sm90INS1_16FlashAttnFwdSm90INS1_25CollectiveMainloopFwdSm90ILi2EN4cute5tupleIJNS5_1CILi1EEES8_S8_EEENS6_IJNS7_ILi192EEENS7_ILi128EEENS7_ILi64EEEEEELi64ENS_6half_tEfNS_4arch4Sm90ELb0ELb0ELb0ELb0ELb1ELb0ELb0ELb1ELb1ELb1ELb1ELb0EEENS1_21CollectiveEpilogueFwdINS6_IJSA_SC_SB_EEES9_SE_SG_Li384ELb0ELb1ELb1ELb0EEENS1_19SingleTileSchedulerILb0ELb1ELb1ELi192EEEEEEEEEvNT_6ParamsE:
[----:B------:R-:W0:Y:S02]  /*0000*/  LDC R1, c[0x0][0x28] ;  /* 0x00000a00ff017b82 */ /* 0x000e240000000800 */
[----:B0-----:R-:W-:Y:S01]  /*0010*/  VIADD R1, R1, 0xfffffff8 ;  /* 0xfffffff801017836 */ /* 0x001fe20000000000 */
[----:B------:R-:W0:Y:S01]  /*0020*/  S2R R22, SR_TID.X ;  /* 0x0000000000167919 */ /* 0x000e220000002100 */
[----:B------:R-:W-:Y:S01]  /*0030*/  ELECT P0, URZ, PT ;  /* 0x00000000003f782f */ /* 0x000fe20003800000 */
[----:B------:R-:W-:Y:S01]  /*0040*/  UMOV UR4, 0x80 ;  /* 0x0000008000047882 */ /* 0x000fe20000000000 */
[----:B------:R-:W-:Y:S01]  /*0050*/  UMOV UR7, 0x180 ;  /* 0x0000018000077882 */ /* 0x000fe20000000000 */
[--C-:B0-----:R-:W-:Y:S02]  /*0060*/  SHF.R.U32.HI R0, RZ, 0x5, R22.reuse ;  /* 0x00000005ff007819 */ /* 0x101fe40000011616 */
[----:B------:R-:W-:-:S03]  /*0070*/  SHF.R.U32.HI R16, RZ, 0x7, R22 ;  /* 0x00000007ff107819 */ /* 0x000fc60000011616 */
[----:B------:R-:W0:Y:S04]  /*0080*/  SHFL.IDX PT, R2, R0, RZ, 0x1f ;  /* 0x00001fff00027589 */ /* 0x000e2800000e0000 */
[----:B------:R1:W2:Y:S01]  /*0090*/  SHFL.IDX PT, R3, R16, RZ, 0x1f ;  /* 0x00001fff10037589 */ /* 0x0002a200000e0000 */
[C---:B0-----:R-:W-:Y:S02]  /*00a0*/  ISETP.NE.OR P0, PT, R2.reuse, RZ, !P0 ;  /* 0x000000ff0200720c */ /* 0x041fe40004705670 */
[----:B------:R-:W-:-:S11]  /*00b0*/  ISETP.NE.AND P1, PT, R2, RZ, PT ;  /* 0x000000ff0200720c */ /* 0x000fd60003f25270 */
[----:B------:R-:W-:Y:S01]  /*00c0*/  VOTEU.ALL UP0, P0 ;  /* 0x00000000003f7886 */ /* 0x000fe20000000000 */
[----:B------:R-:W-:-:S04]  /*00d0*/  VOTEU.ALL UP1, P0 ;  /* 0x00000000003f7886 */ /* 0x000fc80000020000 */
[----:B------:R-:W0:Y:S01]  /*00e0*/  @!UP0 S2UR UR8, SR_CgaCtaId ;  /* 0x00000000000889c3 */ /* 0x000e220000008800 */
[----:B------:R-:W-:Y:S01]  /*00f0*/  @!UP0 UMOV UR6, 0x400 ;  /* 0x0000040000068882 */ /* 0x000fe20000000000 */
[----:B------:R-:W-:-:S04]  /*0100*/  @!UP0 UIADD3 UR4, -UR4, 0x100000, URZ ;  /* 0x0010000004048890 */ /* 0x000fc8000fffe13f */
[----:B------:R-:W-:Y:S02]  /*0110*/  @!UP0 USHF.L.U32 UR5, UR4, 0xb, URZ ;  /* 0x0000000b04058899 */ /* 0x000fe4000800063f */
[----:B------:R-:W-:Y:S02]  /*0120*/  @!UP0 USHF.L.U32 UR4, UR4, 0x1, URZ ;  /* 0x0000000104048899 */ /* 0x000fe4000800063f */
[----:B0-----:R-:W-:Y:S02]  /*0130*/  @!UP0 ULEA UR8, UR8, UR6, 0x18 ;  /* 0x0000000608088291 */ /* 0x001fe4000f8ec03f */
[----:B------:R-:W-:-:S04]  /*0140*/  @!UP0 UIADD3 UR6, -UR7, 0x100000, URZ ;  /* 0x0010000007068890 */ /* 0x000fc8000fffe13f */
[----:B------:R-:W-:Y:S02]  /*0150*/  @!UP0 USHF.L.U32 UR7, UR6, 0xb, URZ ;  /* 0x0000000b06078899 */ /* 0x000fe4000800063f */
[----:B------:R-:W-:Y:S01]  /*0160*/  @!UP0 USHF.L.U32 UR6, UR6, 0x1, URZ ;  /* 0x0000000106068899 */ /* 0x000fe2000800063f */
[----:B------:R-:W-:-:S05]  /*0170*/  VOTEU.ALL UP0, P0 ;  /* 0x00000000003f7886 */ /* 0x000fca0000000000 */
[----:B------:R1:W0:Y:S06]  /*0180*/  @!UP0 SYNCS.EXCH.64 URZ, [UR8+0x16800], UR4 ;  /* 0x01680004083f85b2 */ /* 0x00022c0008000100 */
[----:B------:R1:W3:Y:S02]  /*0190*/  @!UP1 SYNCS.EXCH.64 URZ, [UR8+0x16820], UR6 ;  /* 0x01682006083f95b2 */ /* 0x0002e40008000100 */
[----:B-12---:R-:W-:Y:S05]  /*01a0*/  @P1 BRA `(.L_x_0) ;  /* 0x0000000000481947 */ /* 0x006fea0003800000 */
[----:B------:R-:W1:Y:S01]  /*01b0*/  S2UR UR5, SR_CgaCtaId ;  /* 0x00000000000579c3 */ /* 0x000e620000008800 */
[----:B------:R-:W-:Y:S01]  /*01c0*/  UMOV UR4, 0x400 ;  /* 0x0000040000047882 */ /* 0x000fe20000000000 */
[----:B------:R-:W-:Y:S01]  /*01d0*/  UMOV UR6, 0x80 ;  /* 0x0000008000067882 */ /* 0x000fe20000000000 */
[----:B------:R-:W-:Y:S01]  /*01e0*/  UMOV UR7, 0x180 ;  /* 0x0000018000077882 */ /* 0x000fe20000000000 */
[----:B------:R-:W-:Y:S01]  /*01f0*/  ELECT P0, URZ, PT ;  /* 0x00000000003f782f */ /* 0x000fe20003800000 */
[----:B-1----:R-:W-:Y:S02]  /*0200*/  ULEA UR8, UR5, UR4, 0x18 ;  /* 0x0000000405087291 */ /* 0x002fe4000f8ec03f */
[----:B------:R-:W-:-:S04]  /*0210*/  UIADD3 UR4, -UR6, 0x100000, URZ ;  /* 0x0010000006047890 */ /* 0x000fc8000fffe13f */
[----:B------:R-:W-:Y:S02]  /*0220*/  USHF.L.U32 UR5, UR4, 0xb, URZ ;  /* 0x0000000b04057899 */ /* 0x000fe4000800063f */
[----:B------:R-:W-:Y:S02]  /*0230*/  USHF.L.U32 UR4, UR4, 0x1, URZ ;  /* 0x0000000104047899 */ /* 0x000fe4000800063f */
[----:B------:R-:W-:-:S04]  /*0240*/  UIADD3 UR6, -UR7, 0x100000, URZ ;  /* 0x0010000007067890 */ /* 0x000fc8000fffe13f */
[----:B------:R-:W-:Y:S02]  /*0250*/  USHF.L.U32 UR7, UR6, 0xb, URZ ;  /* 0x0000000b06077899 */ /* 0x000fe4000800063f */
[----:B------:R-:W-:Y:S01]  /*0260*/  USHF.L.U32 UR6, UR6, 0x1, URZ ;  /* 0x0000000106067899 */ /* 0x000fe2000800063f */
[----:B------:R-:W1:Y:S03]  /*0270*/  FENCE.VIEW.ASYNC.S ;  /* 0x00000000000073c6 */ /* 0x000e660000000000 */
[----:B-1----:R1:W2:Y:S08]  /*0280*/  SYNCS.EXCH.64 URZ, [UR8+0x16830], UR4 ;  /* 0x01683004083f75b2 */ /* 0x0022b00008000100 */
[----:B------:R1:W4:Y:S01]  /*0290*/  SYNCS.EXCH.64 URZ, [UR8+0x16840], UR6 ;  /* 0x01684006083f75b2 */ /* 0x0003220008000100 */
[----:B------:R1:W0:Y:S01]  /*02a0*/  SYNCS.EXCH.64 URZ, [UR8+0x16838], UR4 ;  /* 0x01683804083f75b2 */ /* 0x0002220008000100 */
[----:B------:R1:W0:Y:S01]  /*02b0*/  SYNCS.EXCH.64 URZ, [UR8+0x16848], UR6 ;  /* 0x01684806083f75b2 */ /* 0x0002220008000100 */
[----:B------:R-:W-:Y:S01]  /*02c0*/  NOP ;  /* 0x0000000000007918 */ /* 0x000fe20000000000 */
.L_x_0:
[----:B------:R-:W5:Y:S01]  /*02d0*/  SHFL.IDX PT, R2, R0, RZ, 0x1f ;  /* 0x00001fff00027589 */ /* 0x000f6200000e0000 */
[----:B------:R-:W-:Y:S01]  /*02e0*/  NOP ;  /* 0x0000000000007918 */ /* 0x000fe20000000000 */
[----:B-----5:R-:W-:-:S13]  /*02f0*/  ISETP.NE.AND P0, PT, R2, RZ, PT ;  /* 0x000000ff0200720c */ /* 0x020fda0003f05270 */
[----:B------:R-:W-:Y:S05]  /*0300*/  @P0 BRA `(.L_x_1) ;  /* 0x0000000000480947 */ /* 0x000fea0003800000 */
[----:B-1----:R-:W1:Y:S01]  /*0310*/  S2UR UR5, SR_CgaCtaId ;  /* 0x00000000000579c3 */ /* 0x002e620000008800 */
        /* <DEDUP_REMOVED lines=12> */
[----:B-1----:R1:W0:Y:S08]  /*03e0*/  SYNCS.EXCH.64 URZ, [UR8+0x16850], UR4 ;  /* 0x01685004083f75b2 */ /* 0x0022300008000100 */
[----:B------:R1:W0:Y:S01]  /*03f0*/  SYNCS.EXCH.64 URZ, [UR8+0x16860], UR6 ;  /* 0x01686006083f75b2 */ /* 0x0002220008000100 */
[----:B------:R1:W0:Y:S01]  /*0400*/  SYNCS.EXCH.64 URZ, [UR8+0x16858], UR4 ;  /* 0x01685804083f75b2 */ /* 0x0002220008000100 */
[----:B------:R1:W0:Y:S01]  /*0410*/  SYNCS.EXCH.64 URZ, [UR8+0x16868], UR6 ;  /* 0x01686806083f75b2 */ /* 0x0002220008000100 */
[----:B------:R-:W-:Y:S01]  /*0420*/  NOP ;  /* 0x0000000000007918 */ /* 0x000fe20000000000 */
.L_x_1:
[----:B------:R-:W5:Y:S01]  /*0430*/  SHFL.IDX PT, R2, R0, RZ, 0x1f ;  /* 0x00001fff00027589 */ /* 0x000f6200000e0000 */
[----:B------:R-:W-:Y:S01]  /*0440*/  NOP ;  /* 0x0000000000007918 */ /* 0x000fe20000000000 */
[----:B-----5:R-:W-:-:S13]  /*0450*/  ISETP.NE.AND P0, PT, R2, RZ, PT ;  /* 0x000000ff0200720c */ /* 0x020fda0003f05270 */
[----:B------:R-:W-:Y:S05]  /*0460*/  @P0 BRA `(.L_x_2) ;  /* 0x0000000000380947 */ /* 0x000fea0003800000 */
[----:B-1----:R-:W1:Y:S01]  /*0470*/  S2UR UR5, SR_CgaCtaId ;  /* 0x00000000000579c3 */ /* 0x002e620000008800 */
[----:B------:R-:W-:Y:S01]  /*0480*/  UMOV UR4, 0x400 ;  /* 0x0000040000047882 */ /* 0x000fe20000000000 */
[----:B------:R-:W-:Y:S01]  /*0490*/  UMOV UR7, 0x80 ;  /* 0x0000008000077882 */ /* 0x000fe20000000000 */
[----:B------:R-:W-:Y:S01]  /*04a0*/  ELECT P0, URZ, PT ;  /* 0x00000000003f782f */ /* 0x000fe20003800000 */
[----:B-1----:R-:W-:Y:S02]  /*04b0*/  ULEA UR6, UR5, UR4, 0x18 ;  /* 0x0000000405067291 */ /* 0x002fe4000f8ec03f */
[----:B------:R-:W-:-:S04]  /*04c0*/  UIADD3 UR4, -UR7, 0x100000, URZ ;  /* 0x0010000007047890 */ /* 0x000fc8000fffe13f */
[----:B------:R-:W-:Y:S02]  /*04d0*/  USHF.L.U32 UR5, UR4, 0xb, URZ ;  /* 0x0000000b04057899 */ /* 0x000fe4000800063f */
[----:B------:R-:W-:Y:S01]  /*04e0*/  USHF.L.U32 UR4, UR4, 0x1, URZ ;  /* 0x0000000104047899 */ /* 0x000fe2000800063f */
[----:B------:R-:W1:Y:S11]  /*04f0*/  FENCE.VIEW.ASYNC.S ;  /* 0x00000000000073c6 */ /* 0x000e760000000000 */
[----:B-1----:R1:W0:Y:S01]  /*0500*/  SYNCS.EXCH.64 URZ, [UR6+0x16870], UR4 ;  /* 0x01687004063f75b2 */ /* 0x0022220008000100 */
[----:B------:R1:W0:Y:S01]  /*0510*/  SYNCS.EXCH.64 URZ, [UR6+0x16880], UR4 ;  /* 0x01688004063f75b2 */ /* 0x0002220008000100 */
[----:B------:R1:W0:Y:S01]  /*0520*/  SYNCS.EXCH.64 URZ, [UR6+0x16878], UR4 ;  /* 0x01687804063f75b2 */ /* 0x0002220008000100 */
[----:B------:R1:W0:Y:S01]  /*0530*/  SYNCS.EXCH.64 URZ, [UR6+0x16888], UR4 ;  /* 0x01688804063f75b2 */ /* 0x0002220008000100 */
[----:B------:R-:W-:Y:S01]  /*0540*/  NOP ;  /* 0x0000000000007918 */ /* 0x000fe20000000000 */
.L_x_2:
        /* <DEDUP_REMOVED lines=22> */
.L_x_3:
[----:B------:R-:W5:Y:S01]  /*06b0*/  SHFL.IDX PT, R2, R0, RZ, 0x1f ;  /* 0x00001fff00027589 */ /* 0x000f6200000e0000 */
[----:B------:R-:W-:Y:S01]  /*06c0*/  R2UR UR9, R3 ;  /* 0x00000000030972ca */ /* 0x000fe200000e0000 */
        /* <DEDUP_REMOVED lines=21> */
.L_x_4:
[----:B------:R-:W-:Y:S01]  /*0820*/  UISETP.NE.AND UP0, UPT, UR9, URZ, UPT ;  /* 0x0000003f0900728c */ /* 0x000fe2000bf05270 */
[----:B------:R-:W-:Y:S01]  /*0830*/  NOP ;  /* 0x0000000000007918 */ /* 0x000fe20000000000 */
[----:B------:R-:W-:Y:S01]  /*0840*/  UMOV UR41, 0x1 ;  /* 0x0000000100297882 */ /* 0x000fe20000000000 */
[----:B------:R-:W-:Y:S01]  /*0850*/  ULDC.64 UR38, c[0x0][0x208] ;  /* 0x0000820000267ab9 */ /* 0x000fe20000000a00 */
[----:B------:R-:W-:Y:S01]  /*0860*/  USEL UR41, UR41, 0x2, !UP0 ;  /* 0x0000000229297887 */ /* 0x000fe2000c000000 */
[----:B------:R-:W-:Y:S01]  /*0870*/  BSSY B6, `(.L_x_5) ;  /* 0x00009dc000067945 */ /* 0x000fe20003800000 */
[----:B0-234-:R-:W-:Y:S01]  /*0880*/  BAR.SYNC.DEFER_BLOCKING 0x0 ;  /* 0x0000000000007b1d */ /* 0x01dfe20000010000 */
[----:B------:R-:W-:-:S13]  /*0890*/  PLOP3.LUT P0, PT, PT, PT, UP0, 0x80, 0x0 ;  /* 0x000000000000781c */ /* 0x000fda0003f0f008 */
[----:B------:R-:W-:Y:S05]  /*08a0*/  @!P0 BRA `(.L_x_6) ;  /* 0x0000006000788947 */ /* 0x000fea0003800000 */
.L_x_7:
[----:B------:R-:W-:-:S08]  /*08b0*/  NOP ;  /* 0x0000000000007918 */ /* 0x000fd00000000000 */
[----:B------:R-:W0:Y:S02]  /*08c0*/  USETMAXREG.TRY_ALLOC.CTAPOOL UP0, 0xa0 ;  /* 0x000000a0000079c8 */ /* 0x000e240008000600 */
[----:B0-----:R-:W-:-:S13]  /*08d0*/  PLOP3.LUT P0, PT, PT, PT, UP0, 0x80, 0x0 ;  /* 0x000000000000781c */ /* 0x001fda0003f0f008 */
[----:B------:R-:W-:Y:S05]  /*08e0*/  @!P0 BRA `(.L_x_7) ;  /* 0xfffffffc00f08947 */ /* 0x000fea000383ffff */
[----:B-1----:R-:W0:Y:S01]  /*08f0*/  S2UR UR6, SR_CTAID.Y ;  /* 0x00000000000679c3 */ /* 0x002e220000002600 */
[----:B------:R-:W-:Y:S01]  /*0900*/  LOP3.LUT R0, R22, 0xffffff80, RZ, 0xc0, !PT ;  /* 0xffffff8016007812 */ /* 0x000fe200078ec0ff */
[----:B------:R-:W-:Y:S02]  /*0910*/  ULDC UR7, c[0x0][0xc50] ;  /* 0x0003140000077ab9 */ /* 0x000fe40000000800 */
[----:B------:R-:W-:-:S04]  /*0920*/  UISETP.NE.AND UP0, UPT, UR7, 0x1, UPT ;  /* 0x000000010700788c */ /* 0x000fc8000bf05270 */
[----:B------:R-:W-:Y:S08]  /*0930*/  BAR.ARV 0x8, 0x200 ;  /* 0x0208000000007b1d */ /* 0x000ff00000002000 */
[----:B------:R-:W1:Y:S01]  /*0940*/  S2UR UR8, SR_CTAID.Z ;  /* 0x00000000000879c3 */ /* 0x000e620000002700 */
[----:B------:R-:W-:Y:S01]  /*0950*/  ISETP.NE.AND P0, PT, R0, 0x80, PT ;  /* 0x000000800000780c */ /* 0x000fe20003f05270 */
[----:B------:R-:W-:Y:S01]  /*0960*/  @UP0 ULDC UR4, c[0x0][0xc54] ;  /* 0x0003150000040ab9 */ /* 0x000fe20000000800 */
[----:B------:R-:W-:Y:S01]  /*0970*/  @UP0 ULDC UR9, c[0x0][0xc58] ;  /* 0x0003160000090ab9 */ /* 0x000fe20000000800 */
[----:B0-----:R-:W-:-:S10]  /*0980*/  UIMAD.WIDE.U32 UR4, UR6, UR4, URZ ;  /* 0x00000004060472a5 */ /* 0x001fd4000f8e003f */
[----:B------:R-:W-:Y:S06]  /*0990*/  @!P0 BAR.ARV 0x9, 0x100 ;  /* 0x0244000000008b1d */ /* 0x000fec0000002000 */
[----:B------:R-:W-:Y:S01]  /*09a0*/  UMOV UR36, UR6 ;  /* 0x0000000600247c82 */ /* 0x000fe20008000000 */
[----:B------:R-:W-:Y:S01]  /*09b0*/  @UP0 USHF.R.U32.HI UR36, URZ, UR9, UR5 ;  /* 0x000000093f240299 */ /* 0x000fe20008011605 */
[----:B-1----:R-:W-:-:S03]  /*09c0*/  ISETP.LE.AND P0, PT, RZ, UR8, PT ;  /* 0x00000008ff007c0c */ /* 0x002fc6000bf03270 */
[----:B------:R-:W-:-:S04]  /*09d0*/  UIADD3 UR4, -UR36, URZ, URZ ;  /* 0x0000003f24047290 */ /* 0x000fc8000fffe13f */
[----:B------:R-:W-:-:S06]  /*09e0*/  UIMAD UR7, UR7, UR4, UR6 ;  /* 0x00000004070772a4 */ /* 0x000fcc000f8e0206 */
[----:B------:R-:W-:Y:S06]  /*09f0*/  @!P0 BRA `(.L_x_8) ;  /* 0x0000009c000c8947 */ /* 0x000fec0003800000 */
[----:B------:R-:W-:Y:S01]  /*0a00*/  ULDC.64 UR4, c[0x0][0x418] ;  /* 0x0001060000047ab9 */ /* 0x000fe20000000a00 */
[----:B------:R-:W-:Y:S01]  /*0a10*/  ULDC UR42, c[0x0][0x424] ;  /* 0x00010900002a7ab9 */ /* 0x000fe20000000800 */
[----:B------:R-:W-:Y:S02]  /*0a20*/  UISETP.NE.U32.AND UP0, UPT, UR4, URZ, UPT ;  /* 0x0000003f0400728c */ /* 0x000fe4000bf05070 */
[----:B------:R-:W-:Y:S02]  /*0a30*/  ULOP3.LUT UR37, UR7, 0xffff, URZ, 0xc0, !UPT ;  /* 0x0000ffff07257892 */ /* 0x000fe4000f8ec03f */
[----:B------:R-:W-:Y:S01]  /*0a40*/  UISETP.NE.AND.EX UP0, UPT, UR5, URZ, UPT, UP0 ;  /* 0x0000003f0500728c */ /* 0x000fe2000bf05300 */
[----:B------:R-:W-:-:S03]  /*0a50*/  ULDC UR4, c[0x0][0x2f0] ;  /* 0x0000bc0000047ab9 */ /* 0x000fc60000000800 */
[----:B------:R-:W-:-:S04]  /*0a60*/  USEL UR42, UR42, 0x1, UP0 ;  /* 0x000000012a2a7887 */ /* 0x000fc80008000000 */
[----:B------:R-:W-:-:S04]  /*0a70*/  UIMAD UR42, UR42, UR4, URZ ;  /* 0x000000042a2a72a4 */ /* 0x000fc8000f8e023f */
[----:B------:R-:W-:Y:S02]  /*0a80*/  UISETP.GE.AND UP0, UPT, UR42, 0x1, UPT ;  /* 0x000000012a00788c */ /* 0x000fe4000bf06270 */
[----:B------:R-:W-:-:S04]  /*0a90*/  UIADD3 UR4, UR42, 0x7f, URZ ;  /* 0x0000007f2a047890 */ /* 0x000fc8000fffe03f */
[----:B------:R-:W-:Y:S01]  /*0aa0*/  PLOP3.LUT P0, PT, PT, PT, UP0, 0x80, 0x0 ;  /* 0x000000000000781c */ /* 0x000fe20003f0f008 */
[----:B------:R-:W-:-:S04]  /*0ab0*/  USHF.R.S32.HI UR5, URZ, 0x1f, UR4 ;  /* 0x0000001f3f057899 */ /* 0x000fc80008011404 */
[----:B------:R-:W-:-:S03]  /*0ac0*/  ULEA.HI UR5, UR5, UR4, URZ, 0x7 ;  /* 0x0000000405057291 */ /* 0x000fc6000f8f383f */
[----:B------:R-:W-:Y:S01]  /*0ad0*/  UMOV UR4, URZ ;  /* 0x0000003f00047c82 */ /* 0x000fe20008000000 */
[----:B------:R-:W-:-:S04]  /*0ae0*/  USHF.R.S32.HI UR6, URZ, 0x7, UR5 ;  /* 0x000000073f067899 */ /* 0x000fc80008011405 */
[----:B------:R-:W-:Y:S08]  /*0af0*/  @!P0 BRA `(.L_x_9) ;  /* 0x0000000000908947 */ /* 0x000ff00003800000 */
[----:B------:R-:W-:Y:S01]  /*0b00*/  USHF.R.U32.HI UR7, URZ, 0x10, UR7 ;  /* 0x000000103f077899 */ /* 0x000fe20008011607 */
[----:B------:R-:W-:-:S03]  /*0b10*/  UMOV UR4, URZ ;  /* 0x0000003f00047c82 */ /* 0x000fc60008000000 */
[----:B------:R-:W-:-:S11]  /*0b20*/  UISETP.NE.AND UP0, UPT, UR7, URZ, UPT ;  /* 0x0000003f0700728c */ /* 0x000fd6000bf05270 */
[----:B------:R-:W-:Y:S02]  /*0b30*/  @!UP0 ULDC UR7, c[0x0][0x9f0] ;  /* 0x00027c0000078ab9 */ /* 0x000fe40000000800 */
[----:B------:R-:W-:Y:S01]  /*0b40*/  IMAD.U32 R3, RZ, RZ, UR7 ;  /* 0x00000007ff037e24 */ /* 0x000fe2000f8e00ff */
[----:B------:R-:W-:-:S04]  /*0b50*/  UIADD3 UR8, UR6, -0x1, UR7 ;  /* 0xffffffff06087890 */ /* 0x000fc8000fffe007 */
[-C--:B------:R-:W-:Y:S02]  /*0b60*/  IABS R0, R3.reuse ;  /* 0x0000000300007213 */ /* 0x080fe40000000000 */
[----:B------:R-:W-:Y:S01]  /*0b70*/  IMAD.U32 R4, RZ, RZ, UR8 ;  /* 0x00000008ff047e24 */ /* 0x000fe2000f8e00ff */
[----:B------:R-:W-:Y:S01]  /*0b80*/  IABS R5, R3 ;  /* 0x0000000300057213 */ /* 0x000fe20000000000 */
[----:B------:R-:W-:Y:S01]  /*0b90*/  ULOP3.LUT UR8, UR8, UR7, URZ, 0x3c, !UPT ;  /* 0x0000000708087292 */ /* 0x000fe2000f8e3c3f */
[----:B------:R-:W-:Y:S02]  /*0ba0*/  R2UR UR11, R0 ;  /* 0x00000000000b72ca */ /* 0x000fe400000e0000 */
[----:B------:R-:W-:-:S05]  /*0bb0*/  IABS R4, R4 ;  /* 0x0000000400047213 */ /* 0x000fca0000000000 */
[----:B------:R-:W-:-:S05]  /*0bc0*/  IMAD.MOV.U32 R3, RZ, RZ, R4 ;  /* 0x000000ffff037224 */ /* 0x000fca00078e0004 */
[----:B------:R-:W-:Y:S01]  /*0bd0*/  R2UR UR10, R3 ;  /* 0x00000000030a72ca */ /* 0x000fe200000e0000 */
[----:B------:R-:W0:Y:S08]  /*0be0*/  I2F.RP R0, UR11 ;  /* 0x0000000b00007d06 */ /* 0x000e300008209400 */
[----:B0-----:R-:W0:Y:S02]  /*0bf0*/  MUFU.RCP R0, R0 ;  /* 0x0000000000007308 */ /* 0x001e240000001000 */
[----:B0-----:R-:W-:Y:S01]  /*0c00*/  VIADD R2, R0, 0xffffffe ;  /* 0x0ffffffe00027836 */ /* 0x001fe20000000000 */
[----:B------:R-:W-:-:S05]  /*0c10*/  IADD3 R0, RZ, -R5, RZ ;  /* 0x80000005ff007210 */ /* 0x000fca0007ffe0ff */
[----:B------:R-:W0:Y:S02]  /*0c20*/  F2I.FTZ.U32.TRUNC.NTZ R2, R2 ;  /* 0x0000000200027305 */ /* 0x000e24000021f000 */
[----:B0-----:R-:W-:-:S13]  /*0c30*/  R2UR UR5, R2 ;  /* 0x00000000020572ca */ /* 0x001fda00000e0000 */
[----:B------:R-:W-:-:S04]  /*0c40*/  UIADD3 UR9, URZ, -UR5, URZ ;  /* 0x800000053f097290 */ /* 0x000fc8000fffe03f */
[----:B------:R-:W-:-:S04]  /*0c50*/  UIMAD UR9, UR9, UR11, URZ ;  /* 0x0000000b090972a4 */ /* 0x000fc8000f8e023f */
[----:B------:R-:W-:-:S03]  /*0c60*/  UIMAD.WIDE.U32 UR4, UR5, UR9, UR4 ;  /* 0x00000009050472a5 */ /* 0x000fc6000f8e0004 */
[----:B------:R-:W-:Y:S01]  /*0c70*/  R2UR UR9, R0 ;  /* 0x00000000000972ca */ /* 0x000fe200000e0000 */
[----:B------:R-:W-:-:S12]  /*0c80*/  UIMAD.WIDE.U32 UR4, UR5, UR10, URZ ;  /* 0x0000000a050472a5 */ /* 0x000fd8000f8e003f */
[----:B------:R-:W-:-:S04]  /*0c90*/  UIMAD UR4, UR5, UR9, UR10 ;  /* 0x00000009050472a4 */ /* 0x000fc8000f8e020a */
[----:B------:R-:W-:-:S11]  /*0ca0*/  UISETP.GT.U32.AND UP0, UPT, UR11, UR4, UPT ;  /* 0x000000040b00728c */ /* 0x000fd6000bf04070 */
[----:B------:R-:W-:Y:S02]  /*0cb0*/  @!UP0 UIADD3 UR4, UR4, -UR11, URZ ;  /* 0x8000000b04048290 */ /* 0x000fe4000fffe03f */
[----:B------:R-:W-:Y:S02]  /*0cc0*/  @!UP0 UIADD3 UR5, UR5, 0x1, URZ ;  /* 0x0000000105058890 */ /* 0x000fe4000fffe03f */
[----:B------:R-:W-:Y:S02]  /*0cd0*/  UISETP.GE.U32.AND UP1, UPT, UR4, UR11, UPT ;  /* 0x0000000b0400728c */ /* 0x000fe4000bf26070 */
[----:B------:R-:W-:-:S09]  /*0ce0*/  UISETP.GE.AND UP0, UPT, UR8, URZ, UPT ;  /* 0x0000003f0800728c */ /* 0x000fd2000bf06270 */
[----:B------:R-:W-:Y:S02]  /*0cf0*/  @UP1 UIADD3 UR5, UR5, 0x1, URZ ;  /* 0x0000000105051890 */ /* 0x000fe4000fffe03f */
[----:B------:R-:W-:-:S05]  /*0d00*/  UISETP.NE.AND UP1, UPT, UR7, URZ, UPT ;  /* 0x0000003f0700728c */ /* 0x000fca000bf25270 */
[----:B------:R-:W-:Y:S02]  /*0d10*/  UMOV UR4, UR5 ;  /* 0x0000000500047c82 */ /* 0x000fe40008000000 */
[----:B------:R-:W-:-:S04]  /*0d20*/  @!UP0 UIADD3 UR4, -UR4, URZ, URZ ;  /* 0x0000003f04048290 */ /* 0x000fc8000fffe13f */
[----:B------:R-:W-:-:S12]  /*0d30*/  @!UP1 ULOP3.LUT UR4, URZ, UR7, URZ, 0x33, !UPT ;  /* 0x000000073f049292 */ /* 0x000fd8000f8e333f */
.L_x_9:
[----:B------:R-:W-:Y:S01]  /*0d40*/  UIMAD UR37, UR37, UR4, URZ ;  /* 0x00000004252572a4 */ /* 0x000fe2000f8e023f */
[----:B------:R-:W-:Y:S01]  /*0d50*/  IMAD.U32 R0, RZ, RZ, UR6 ;  /* 0x00000006ff007e24 */ /* 0x000fe2000f8e00ff */
[----:B------:R-:W-:Y:S01]  /*0d60*/  PLOP3.LUT P0, PT, PT, PT, PT, 0x80, 0x0 ;  /* 0x000000000000781c */ /* 0x000fe20003f0f070 */
[----:B------:R-:W-:Y:S01]  /*0d70*/  IMAD.U32 R3, RZ, RZ, UR4 ;  /* 0x00000004ff037e24 */ /* 0x000fe2000f8e00ff */
[----:B------:R-:W-:Y:S01]  /*0d80*/  CS2R R118, SRZ ;  /* 0x0000000000767805 */ /* 0x000fe2000001ff00 */
[----:B------:R-:W-:Y:S01]  /*0d90*/  VIADD R23, R22, 0xffffff80 ;  /* 0xffffff8016177836 */ /* 0x000fe20000000000 */
[----:B------:R-:W-:Y:S01]  /*0da0*/  CS2R R28, SRZ ;  /* 0x00000000001c7805 */ /* 0x000fe2000001ff00 */
[----:B------:R-:W-:Y:S01]  /*0db0*/  IMAD.MOV.U32 R17, RZ, RZ, RZ ;  /* 0x000000ffff117224 */ /* 0x000fe200078e00ff */
[----:B------:R-:W-:Y:S02]  /*0dc0*/  VIADDMNMX R0, R3, UR37, R0, PT ;  /* 0x0000002503007c46 */ /* 0x000fe4000b800100 */
[----:B------:R-:W-:-:S02]  /*0dd0*/  CS2R R30, SRZ ;  /* 0x00000000001e7805 */ /* 0x000fc4000001ff00 */
[----:B------:R-:W-:Y:S02]  /*0de0*/  CS2R R20, SRZ ;  /* 0x0000000000147805 */ /* 0x000fe4000001ff00 */
[----:B------:R-:W-:Y:S02]  /*0df0*/  CS2R R24, SRZ ;  /* 0x0000000000187805 */ /* 0x000fe4000001ff00 */
[----:B------:R-:W-:Y:S01]  /*0e00*/  R2UR UR43, R0 ;  /* 0x00000000002b72ca */ /* 0x000fe200000e0000 */
[----:B------:R-:W-:Y:S01]  /*0e10*/  IMAD.MOV.U32 R0, RZ, RZ, RZ ;  /* 0x000000ffff007224 */ /* 0x000fe200078e00ff */
[----:B------:R-:W-:Y:S02]  /*0e20*/  CS2R R14, SRZ ;  /* 0x00000000000e7805 */ /* 0x000fe4000001ff00 */
[----:B------:R-:W-:Y:S02]  /*0e30*/  CS2R R18, SRZ ;  /* 0x0000000000127805 */ /* 0x000fe4000001ff00 */
[----:B------:R-:W-:-:S02]  /*0e40*/  CS2R R10, SRZ ;  /* 0x00000000000a7805 */ /* 0x000fc4000001ff00 */
[----:B------:R-:W-:Y:S02]  /*0e50*/  CS2R R12, SRZ ;  /* 0x00000000000c7805 */ /* 0x000fe4000001ff00 */
[----:B------:R-:W-:Y:S02]  /*0e60*/  CS2R R6, SRZ ;  /* 0x0000000000067805 */ /* 0x000fe4000001ff00 */
[----:B------:R-:W-:Y:S02]  /*0e70*/  CS2R R8, SRZ ;  /* 0x0000000000087805 */ /* 0x000fe4000001ff00 */
[----:B------:R-:W-:Y:S02]  /*0e80*/  CS2R R4, SRZ ;  /* 0x0000000000047805 */ /* 0x000fe4000001ff00 */
[----:B------:R-:W-:Y:S02]  /*0e90*/  CS2R R32, SRZ ;  /* 0x0000000000207805 */ /* 0x000fe4000001ff00 */
[----:B------:R-:W-:-:S02]  /*0ea0*/  CS2R R2, SRZ ;  /* 0x0000000000027805 */ /* 0x000fc4000001ff00 */
[----:B------:R-:W-:Y:S02]  /*0eb0*/  CS2R R26, SRZ ;  /* 0x00000000001a7805 */ /* 0x000fe4000001ff00 */
[----:B------:R-:W-:Y:S01]  /*0ec0*/  CS2R R34, SRZ ;  /* 0x0000000000227805 */ /* 0x000fe2000001ff00 */
[----:B------:R-:W-:-:S06]  /*0ed0*/  UISETP.GT.AND UP0, UPT, UR43, UR37, UPT ;  /* 0x000000252b00728c */ /* 0x000fcc000bf04270 */
[----:B------:R-:W-:-:S13]  /*0ee0*/  PLOP3.LUT P1, PT, PT, PT, UP0, 0x80, 0x0 ;  /* 0x000000000000781c */ /* 0x000fda0003f2f008 */
[----:B------:R-:W-:Y:S05]  /*0ef0*/  @!P1 BRA `(.L_x_10) ;  /* 0x00000048002c9947 */ /* 0x000fea0003800000 */
[----:B------:R-:W-:Y:S01]  /*0f00*/  SHF.R.S32.HI R0, RZ, 0x1f, R23 ;  /* 0x0000001fff007819 */ /* 0x000fe20000011417 */
[----:B------:R-:W0:Y:S01]  /*0f10*/  S2UR UR6, SR_CgaCtaId ;  /* 0x00000000000679c3 */ /* 0x000e220000008800 */
[----:B------:R-:W-:Y:S02]  /*0f20*/  UMOV UR40, 0x400 ;  /* 0x0000040000287882 */ /* 0x000fe40000000000 */
[----:B------:R-:W-:-:S04]  /*0f30*/  LEA.HI R17, R0, R23, RZ, 0x7 ;  /* 0x0000001700117211 */ /* 0x000fc800078f38ff */
[----:B------:R-:W-:-:S06]  /*0f40*/  SHF.R.S32.HI R0, RZ, 0x7, R17 ;  /* 0x00000007ff007819 */ /* 0x000fcc0000011411 */
[----:B------:R-:W1:Y:S01]  /*0f50*/  SHFL.IDX PT, R0, R0, RZ, 0x1f ;  /* 0x00001fff00007589 */ /* 0x000e6200000e0000 */
[----:B0-----:R-:W-:Y:S01]  /*0f60*/  ULEA UR40, UR6, UR40, 0x18 ;  /* 0x0000002806287291 */ /* 0x001fe2000f8ec03f */
[----:B-1----:R-:W-:-:S13]  /*0f70*/  R2UR UR44, R0 ;  /* 0x00000000002c72ca */ /* 0x002fda00000e0000 */
[----:B------:R-:W-:Y:S02]  /*0f80*/  UIMAD.WIDE UR4, UR44, 0x55555556, URZ ;  /* 0x555555562c0478a5 */ /* 0x000fe4000f8e023f */
[----:B------:R-:W-:Y:S02]  /*0f90*/  UIADD3 UR4, UR40, 0x8400, URZ ;  /* 0x0000840028047890 */ /* 0x000fe4000fffe03f */
[----:B------:R-:W-:Y:S02]  /*0fa0*/  ULEA.HI UR5, UR5, UR5, URZ, 0x1 ;  /* 0x0000000505057291 */ /* 0x000fe4000f8f083f */
[----:B------:R-:W-:Y:S02]  /*0fb0*/  ULOP3.LUT UP0, URZ, UR4, 0x3ff, URZ, 0xc0, !UPT ;  /* 0x000003ff043f7892 */ /* 0x000fe4000f80c03f */
[----:B------:R-:W-:-:S04]  /*0fc0*/  UIMAD UR5, UR5, -0x3, UR44 ;  /* 0xfffffffd050578a4 */ /* 0x000fc8000f8e022c */
[----:B------:R-:W-:Y:S01]  /*0fd0*/  PLOP3.LUT P0, PT, PT, PT, UP0, 0x80, 0x0 ;  /* 0x000000000000781c */ /* 0x000fe20003f0f008 */
[----:B------:R-:W-:-:S04]  /*0fe0*/  ULEA UR5, UR5, UR4, 0xd ;  /* 0x0000000405057291 */ /* 0x000fc8000f8e683f */
[----:B------:R-:W-:-:S04]  /*0ff0*/  USHF.R.U32.HI UR5, URZ, 0x4, UR5 ;  /* 0x000000043f057899 */ /* 0x000fc80008011605 */
[----:B------:R-:W-:-:S04]  /*1000*/  ULOP3.LUT UR45, UR5, 0x3fff, URZ, 0xc0, !UPT ;  /* 0x00003fff052d7892 */ /* 0x000fc8000f8ec03f */
[----:B------:R-:W-:Y:S08]  /*1010*/  @!P0 BRA `(.L_x_11) ;  /* 0x0000000000408947 */ /* 0x000ff00003800000 */
[----:B------:R-:W-:Y:S01]  /*1020*/  MOV R0, 0x0 ;  /* 0x0000000000007802 */ /* 0x000fe20000000f00 */
[----:B------:R-:W-:Y:S01]  /*1030*/  ULDC.64 UR4, c[0x4][0x88] ;  /* 0x0100220000047ab9 */ /* 0x000fe20000000a00 */
[----:B------:R-:W-:Y:S01]  /*1040*/  ULDC.64 UR6, c[0x4][0x28] ;  /* 0x01000a0000067ab9 */ /* 0x000fe20000000a00 */
[----:B------:R-:W-:Y:S01]  /*1050*/  MOV R4, UR4 ;  /* 0x0000000400047c02 */ /* 0x000fe20008000f00 */
[----:B------:R0:W1:Y:S01]  /*1060*/  LDC.64 R2, c[0x4][R0] ;  /* 0x0100000000027b82 */ /* 0x0000620000000a00 */
[----:B------:R-:W-:Y:S01]  /*1070*/  IMAD.U32 R5, RZ, RZ, UR5 ;  /* 0x00000005ff057e24 */ /* 0x000fe2000f8e00ff */
[----:B------:R-:W-:Y:S01]  /*1080*/  ULDC.64 UR4, c[0x4][0x90] ;  /* 0x0100240000047ab9 */ /* 0x000fe20000000a00 */
[----:B------:R-:W-:Y:S01]  /*1090*/  IMAD.U32 R10, RZ, RZ, UR6 ;  /* 0x00000006ff0a7e24 */ /* 0x000fe2000f8e00ff */
[----:B------:R-:W-:Y:S01]  /*10a0*/  MOV R8, 0x70 ;  /* 0x0000007000087802 */ /* 0x000fe20000000f00 */
[----:B------:R-:W-:Y:S02]  /*10b0*/  IMAD.U32 R6, RZ, RZ, UR4 ;  /* 0x00000004ff067e24 */ /* 0x000fe4000f8e00ff */
[----:B------:R-:W-:-:S02]  /*10c0*/  IMAD.U32 R7, RZ, RZ, UR5 ;  /* 0x00000005ff077e24 */ /* 0x000fc4000f8e00ff */
[----:B------:R-:W-:Y:S02]  /*10d0*/  IMAD.U32 R11, RZ, RZ, UR7 ;  /* 0x00000007ff0b7e24 */ /* 0x000fe4000f8e00ff */
[----:B------:R-:W-:Y:S02]  /*10e0*/  IMAD.MOV.U32 R12, RZ, RZ, 0x1 ;  /* 0x00000001ff0c7424 */ /* 0x000fe400078e00ff */
[----:B0-----:R-:W-:-:S07]  /*10f0*/  IMAD.MOV.U32 R13, RZ, RZ, RZ ;  /* 0x000000ffff0d7224 */ /* 0x001fce00078e00ff */
[----:B------:R-:W-:-:S07]  /*1100*/  LEPC R20, `(.L_x_11) ;  /* 0x000000001014794e */ /* 0x000fce0000000000 */
[----:B-1----:R-:W-:Y:S05]  /*1110*/  CALL.ABS.NOINC R2 ;  /* 0x0000000002007343 */ /* 0x002fea0003c00000 */
.L_x_11:
[----:B------:R-:W-:-:S04]  /*1120*/  SHF.L.U32 R2, RZ, 0x1f, RZ ;  /* 0x0000001fff027819 */ /* 0x000fc800000006ff */
[----:B------:R-:W0:Y:S02]  /*1130*/  SYNCS.PHASECHK.TRANS64.TRYWAIT P0, [UR40+0x16800], R2 ;  /* 0x01680002ff0075a7 */ /* 0x000e240008000168 */
[----:B0-----:R-:W-:Y:S05]  /*1140*/  @!P0 BRA `(.L_x_12) ;  /* 0x0000009400408947 */ /* 0x001fea0003800000 */
.L_x_83:
[----:B------:R-:W-:-:S06]  /*1150*/  ULOP3.LUT UR4, UR41, 0x1, URZ, 0xfc, !UPT ;  /* 0x0000000129047892 */ /* 0x000fcc000f8efc3f */
[----:B------:R-:W-:-:S05]  /*1160*/  IMAD.U32 R0, RZ, RZ, UR4 ;  /* 0x00000004ff007e24 */ /* 0x000fca000f8e00ff */
[----:B------:R-:W-:-:S13]  /*1170*/  ISETP.NE.AND P0, PT, R0, 0x3, PT ;  /* 0x000000030000780c */ /* 0x000fda0003f05270 */
[----:B------:R-:W-:Y:S05]  /*1180*/  @!P0 BRA `(.L_x_13) ;  /* 0x0000000000048947 */ /* 0x000fea0003800000 */
[----:B------:R-:W-:Y:S01]  /*1190*/  BPT.TRAP 0x1 ;  /* 0x000000040000795c */ /* 0x000fe20000300000 */
.L_x_13:
[----:B------:R1:W2:Y:S01]  /*11a0*/  SYNCS.PHASECHK.TRANS64.TRYWAIT P1, [UR40+0x16830], R2 ;  /* 0x01683002ff0075a7 */ /* 0x0002a20008020168 */
[----:B------:R-:W-:Y:S05]  /*11b0*/  @!P0 BRA `(.L_x_14) ;  /* 0x0000000000048947 */ /* 0x000fea0003800000 */
[----:B------:R-:W-:Y:S01]  /*11c0*/  BPT.TRAP 0x1 ;  /* 0x000000040000795c */ /* 0x000fe20000300000 */
.L_x_14:
[----:B------:R-:W-:Y:S02]  /*11d0*/  IMAD.U32 R4, RZ, RZ, UR45 ;  /* 0x0000002dff047e24 */ /* 0x000fe4000f8e00ff */
[----:B------:R-:W-:Y:S01]  /*11e0*/  IMAD.MOV.U32 R0, RZ, RZ, RZ ;  /* 0x000000ffff007224 */ /* 0x000fe200078e00ff */
[----:B--2---:R-:W-:Y:S06]  /*11f0*/  @P1 BRA `(.L_x_15) ;  /* 0x0000000000081947 */ /* 0x004fec0003800000 */
[----:B------:R-:W2:Y:S02]  /*1200*/  SYNCS.PHASECHK.TRANS64.TRYWAIT P1, [UR40+0x16830], R2 ;  /* 0x01683002ff0075a7 */ /* 0x000ea40008020168 */
[----:B--2---:R-:W-:Y:S05]  /*1210*/  @!P1 BRA `(.L_x_16) ;  /* 0x0000009400249947 */ /* 0x004fea0003800000 */
.L_x_15:
[----:B------:R-:W-:Y:S05]  /*1220*/  WARPSYNC.ALL ;  /* 0x0000000000007948 */ /* 0x000fea0003800000 */
[----:B------:R-:W-:Y:S01]  /*1230*/  MOV R119, RZ ;  /* 0x000000ff00777202 */ /* 0x000fe20000000f00 */
[----:B0-----:R-:W-:Y:S01]  /*1240*/  IMAD.MOV.U32 R3, RZ, RZ, 0x40000040 ;  /* 0x40000040ff037424 */ /* 0x001fe200078e00ff */
[----:B-1----:R-:W-:Y:S01]  /*1250*/  LOP3.LUT R2, R4, 0x10000, RZ, 0xfc, !PT ;  /* 0x0001000004027812 */ /* 0x002fe200078efcff */
[----:B------:R-:W-:-:S03]  /*1260*/  UIADD3 UR4, UR40, 0xe400, URZ ;  /* 0x0000e40028047890 */ /* 0x000fc6000fffe03f */
[C---:B------:R-:W-:Y:S01]  /*1270*/  R2UR UR8, R2.reuse ;  /* 0x00000000020872ca */ /* 0x040fe200000e0000 */
[----:B------:R-:W-:Y:S01]  /*1280*/  WARPGROUP.ARRIVE ;  /* 0x00000000000079c5 */ /* 0x000fe20000000000 */
[----:B------:R-:W-:Y:S01]  /*1290*/  R2UR UR9, R3 ;  /* 0x00000000030972ca */ /* 0x000fe200000e0000 */
[----:B------:R-:W-:Y:S01]  /*12a0*/  USHF.R.U32.HI UR4, URZ, 0x4, UR4 ;  /* 0x000000043f047899 */ /* 0x000fe20008011604 */
[----:B------:R-:W-:Y:S01]  /*12b0*/  R2UR UR16, R2 ;  /* 0x00000000021072ca */ /* 0x000fe200000e0000 */
[----:B------:R-:W-:Y:S01]  /*12c0*/  UMOV UR11, 0x40000040 ;  /* 0x40000040000b7882 */ /* 0x000fe20000000000 */
[----:B------:R-:W-:Y:S01]  /*12d0*/  UMOV UR13, 0x40000040 ;  /* 0x40000040000d7882 */ /* 0x000fe20000000000 */
[----:B------:R-:W-:Y:S01]  /*12e0*/  ULOP3.LUT UR4, UR4, 0x3fff, URZ, 0xc0, !UPT ;  /* 0x00003fff04047892 */ /* 0x000fe2000f8ec03f */
[----:B------:R-:W0:Y:S01]  /*12f0*/  S2UR UR7, SR_CgaCtaId ;  /* 0x00000000000779c3 */ /* 0x000e220000008800 */
[----:B------:R-:W-:Y:S01]  /*1300*/  UMOV UR15, 0x40000040 ;  /* 0x40000040000f7882 */ /* 0x000fe20000000000 */
[----:B------:R-:W-:Y:S01]  /*1310*/  UMOV UR17, 0x40000040 ;  /* 0x4000004000117882 */ /* 0x000fe20000000000 */
[----:B------:R-:W-:Y:S01]  /*1320*/  ULOP3.LUT UR20, UR4, 0x10000, URZ, 0xfc, !UPT ;  /* 0x0001000004147892 */ /* 0x000fe2000f8efc3f */
[----:B------:R-:W-:-:S03]  /*1330*/  UMOV UR19, 0x40000040 ;  /* 0x4000004000137882 */ /* 0x000fc60000000000 */
[----:B------:R-:W-:Y:S02]  /*1340*/  UIADD3 UR14, UR20, 0x4, URZ ;  /* 0x00000004140e7890 */ /* 0x000fe4000fffe03f */
[----:B------:R-:W-:Y:S01]  /*1350*/  UIADD3 UR12, UR16, 0x4, URZ ;  /* 0x00000004100c7890 */ /* 0x000fe2000fffe03f */
[----:B------:R-:W-:Y:S01]  /*1360*/  UMOV UR10, UR20 ;  /* 0x00000014000a7c82 */ /* 0x000fe20008000000 */
[----:B------:R-:W-:Y:S01]  /*1370*/  UIADD3 UR18, UR20, 0x6, URZ ;  /* 0x0000000614127890 */ /* 0x000fe2000fffe03f */
[----:B------:R-:W-:Y:S01]  /*1380*/  HGMMA.64x128x16.F32 R24, gdesc[UR8], RZ, !UPT, gsb0 ;  /* 0x01e00000081879f0 */ /* 0x000fe2000c0008ff */
[----:B------:R-:W-:Y:S02]  /*1390*/  UIADD3 UR8, UR16, 0x2, URZ ;  /* 0x0000000210087890 */ /* 0x000fe4000fffe03f */
[----:B------:R-:W-:Y:S01]  /*13a0*/  UIADD3 UR10, UR20, 0x2, URZ ;  /* 0x00000002140a7890 */ /* 0x000fe2000fffe03f */
[----:B------:R-:W-:Y:S01]  /*13b0*/  UMOV UR9, 0x40000040 ;  /* 0x4000004000097882 */ /* 0x000fe20000000000 */
[----:B------:R-:W-:Y:S01]  /*13c0*/  UMOV UR11, 0x40000040 ;  /* 0x40000040000b7882 */ /* 0x000fe20000000000 */
[----:B------:R-:W-:Y:S01]  /*13d0*/  UIADD3 UR16, UR16, 0x6, URZ ;  /* 0x0000000610107890 */ /* 0x000fe2000fffe03f */
[----:B------:R-:W-:-:S02]  /*13e0*/  WARPGROUP.DEPBAR.LE gsb0, 0x0 ;  /* 0x00008000000079c5 */ /* 0x000fc40000010000 */
[----:B------:R-:W-:-:S06]  /*13f0*/  WARPGROUP.ARRIVE ;  /* 0x00000000000079c5 */ /* 0x000fcc0000000000 */
[----:B------:R-:W-:Y:S03]  /*1400*/  HGMMA.64x128x16.F32 R24, gdesc[UR8], R24, gsb0 ;  /* 0x01e00000081879f0 */ /* 0x000fe60008000818 */
[----:B------:R-:W-:Y:S02]  /*1410*/  WARPGROUP.DEPBAR.LE gsb0, 0x0 ;  /* 0x00008000000079c5 */ /* 0x000fe40000010000 */
[----:B------:R-:W-:-:S07]  /*1420*/  WARPGROUP.ARRIVE ;  /* 0x00000000000079c5 */ /* 0x000fce0000000000 */
[----:B------:R-:W-:Y:S03]  /*1430*/  HGMMA.64x128x16.F32 R24, gdesc[UR12], R24, gsb0 ;  /* 0x01e000000c1879f0 */ /* 0x000fe60008000818 */
[----:B------:R-:W-:Y:S02]  /*1440*/  WARPGROUP.DEPBAR.LE gsb0, 0x0 ;  /* 0x00008000000079c5 */ /* 0x000fe40000010000 */
[----:B------:R-:W-:-:S07]  /*1450*/  WARPGROUP.ARRIVE ;  /* 0x00000000000079c5 */ /* 0x000fce0000000000 */
[----:B------:R-:W-:Y:S03]  /*1460*/  HGMMA.64x128x16.F32 R24, gdesc[UR16], R24, gsb0 ;  /* 0x01e00000101879f0 */ /* 0x000fe60008000818 */
[----:B------:R-:W-:Y:S02]  /*1470*/  WARPGROUP.DEPBAR.LE gsb0, 0x0 ;  /* 0x00008000000079c5 */ /* 0x000fe40000010000 */
[----:B0-----:R-:W-:Y:S05]  /*1480*/  @!P0 BRA `(.L_x_17) ;  /* 0x0000000000048947 */ /* 0x001fea0003800000 */
[----:B------:R-:W-:Y:S01]  /*1490*/  BPT.TRAP 0x1 ;  /* 0x000000040000795c */ /* 0x000fe20000300000 */
.L_x_17:
[----:B------:R-:W-:Y:S01]  /*14a0*/  LOP3.LUT R4, R17, 0xffffff80, RZ, 0xc0, !PT ;  /* 0xffffff8011047812 */ /* 0x000fe200078ec0ff */
[----:B------:R-:W-:Y:S01]  /*14b0*/  IMAD.MOV.U32 R6, RZ, RZ, -0x2 ;  /* 0xfffffffeff067424 */ /* 0x000fe200078e00ff */
[----:B------:R-:W-:Y:S01]  /*14c0*/  P2R R8, PR, RZ, 0x1 ;  /* 0x00000001ff087803 */ /* 0x000fe20000000000 */
[----:B------:R-:W-:Y:S01]  /*14d0*/  ULDC UR4, c[0x0][0x988] ;  /* 0x0002620000047ab9 */ /* 0x000fe20000000800 */
[----:B------:R-:W-:Y:S01]  /*14e0*/  UIADD3 UR21, UR43, -0x2, URZ ;  /* 0xfffffffe2b157890 */ /* 0x000fe2000fffe03f */
[----:B------:R-:W-:Y:S01]  /*14f0*/  IMAD.IADD R4, R23, 0x1, -R4 ;  /* 0x0000000117047824 */ /* 0x000fe200078e0a04 */
[-C--:B------:R-:W-:Y:S01]  /*1500*/  MOV R110, R119.reuse ;  /* 0x00000077006e7202 */ /* 0x080fe20000000f00 */
[--C-:B------:R-:W-:Y:S01]  /*1510*/  IMAD.MOV.U32 R118, RZ, RZ, R119.reuse ;  /* 0x000000ffff767224 */ /* 0x100fe200078e0077 */
[----:B------:R-:W-:Y:S01]  /*1520*/  UISETP.GE.AND UP0, UPT, UR21, UR37, UPT ;  /* 0x000000251500728c */ /* 0x000fe2000bf06270 */
[--C-:B------:R-:W-:Y:S01]  /*1530*/  IMAD.MOV.U32 R116, RZ, RZ, R119.reuse ;  /* 0x000000ffff747224 */ /* 0x100fe200078e0077 */
[----:B------:R-:W-:Y:S01]  /*1540*/  SHF.R.S32.HI R5, RZ, 0x1f, R4 ;  /* 0x0000001fff057819 */ /* 0x000fe20000011404 */
[--C-:B------:R-:W-:Y:S01]  /*1550*/  IMAD.MOV.U32 R114, RZ, RZ, R119.reuse ;  /* 0x000000ffff727224 */ /* 0x100fe200078e0077 */
[-C--:B------:R-:W-:Y:S01]  /*1560*/  MOV R100, R119.reuse ;  /* 0x0000007700647202 */ /* 0x080fe20000000f00 */
[--C-:B------:R-:W-:Y:S01]  /*1570*/  IMAD.MOV.U32 R112, RZ, RZ, R119.reuse ;  /* 0x000000ffff707224 */ /* 0x100fe200078e0077 */
[----:B------:R-:W-:Y:S01]  /*1580*/  LEA.HI R5, R5, R4, RZ, 0x2 ;  /* 0x0000000405057211 */ /* 0x000fe200078f10ff */
[--C-:B------:R-:W-:Y:S01]  /*1590*/  IMAD.MOV.U32 R108, RZ, RZ, R119.reuse ;  /* 0x000000ffff6c7224 */ /* 0x100fe200078e0077 */
[----:B------:R-:W-:Y:S01]  /*15a0*/  MOV R90, R119 ;  /* 0x00000077005a7202 */ /* 0x000fe20000000f00 */
[--C-:B------:R-:W-:Y:S01]  /*15b0*/  IMAD.MOV.U32 R106, RZ, RZ, R119.reuse ;  /* 0x000000ffff6a7224 */ /* 0x100fe200078e0077 */
[----:B------:R-:W-:Y:S01]  /*15c0*/  LOP3.LUT R5, R5, 0x7ffffffc, RZ, 0xc0, !PT ;  /* 0x7ffffffc05057812 */ /* 0x000fe200078ec0ff */
[----:B------:R-:W-:-:S02]  /*15d0*/  IMAD.MOV.U32 R104, RZ, RZ, R119 ;  /* 0x000000ffff687224 */ /* 0x000fc400078e0077 */
[----:B------:R-:W-:Y:S02]  /*15e0*/  IMAD.MOV.U32 R102, RZ, RZ, R119 ;  /* 0x000000ffff667224 */ /* 0x000fe400078e0077 */
[----:B------:R-:W-:Y:S02]  /*15f0*/  IMAD.IADD R5, R4, 0x1, -R5 ;  /* 0x0000000104057824 */ /* 0x000fe400078e0a05 */
[--C-:B------:R-:W-:Y:S02]  /*1600*/  IMAD.MOV.U32 R98, RZ, RZ, R119.reuse ;  /* 0x000000ffff627224 */ /* 0x100fe400078e0077 */
[----:B------:R-:W-:Y:S02]  /*1610*/  IMAD R5, R5, R6, 0x80 ;  /* 0x0000008005057424 */ /* 0x000fe400078e0206 */
[----:B------:R-:W-:Y:S02]  /*1620*/  IMAD.U32 R6, RZ, RZ, UR43 ;  /* 0x0000002bff067e24 */ /* 0x000fe4000f8e00ff */
[--C-:B------:R-:W-:Y:S01]  /*1630*/  IMAD.MOV.U32 R96, RZ, RZ, R119.reuse ;  /* 0x000000ffff607224 */ /* 0x100fe200078e0077 */
[----:B------:R-:W-:Y:S01]  /*1640*/  IADD3 R5, R5, UR42, RZ ;  /* 0x0000002a05057c10 */ /* 0x000fe2000fffe0ff */
[----:B------:R-:W-:-:S02]  /*1650*/  IMAD.MOV.U32 R94, RZ, RZ, R119 ;  /* 0x000000ffff5e7224 */ /* 0x000fc400078e0077 */
[----:B------:R-:W-:Y:S02]  /*1660*/  IMAD.MOV.U32 R92, RZ, RZ, R119 ;  /* 0x000000ffff5c7224 */ /* 0x000fe400078e0077 */
[----:B------:R-:W-:Y:S02]  /*1670*/  IMAD R6, R6, -0x80, R5 ;  /* 0xffffff8006067824 */ /* 0x000fe400078e0205 */
[----:B------:R-:W-:-:S03]  /*1680*/  IMAD.MOV.U32 R88, RZ, RZ, R119 ;  /* 0x000000ffff587224 */ /* 0x000fc600078e0077 */
[C---:B------:R-:W-:Y:S02]  /*1690*/  ISETP.GT.AND P4, PT, R6.reuse, RZ, PT ;  /* 0x000000ff0600720c */ /* 0x040fe40003f84270 */
[C---:B------:R-:W-:Y:S02]  /*16a0*/  ISETP.GT.AND P3, PT, R6.reuse, 0x1, PT ;  /* 0x000000010600780c */ /* 0x040fe40003f64270 */
[----:B------:R-:W-:Y:S02]  /*16b0*/  ISETP.GT.AND P1, PT, R6, 0x8, PT ;  /* 0x000000080600780c */ /* 0x000fe40003f24270 */
[----:B------:R-:W-:Y:S02]  /*16c0*/  FSEL R26, R26, -INF , P4 ;  /* 0xff8000001a1a7808 */ /* 0x000fe40002000000 */
[----:B------:R-:W-:Y:S02]  /*16d0*/  FSEL R111, R27, -INF , P3 ;  /* 0xff8000001b6f7808 */ /* 0x000fe40001800000 */
[----:B------:R-:W-:-:S02]  /*16e0*/  ISETP.GT.AND P2, PT, R6, 0x9, PT ;  /* 0x000000090600780c */ /* 0x000fc40003f44270 */
[----:B------:R-:W-:Y:S02]  /*16f0*/  FSEL R113, R30, -INF , P1 ;  /* 0xff8000001e717808 */ /* 0x000fe40000800000 */
[----:B------:R-:W-:Y:S02]  /*1700*/  FMNMX.FTZ R4, R26, R111, !PT ;  /* 0x0000006f1a047209 */ /* 0x000fe40007810000 */
[C---:B------:R-:W-:Y:S02]  /*1710*/  ISETP.GT.AND P6, PT, R6.reuse, 0x10, PT ;  /* 0x000000100600780c */ /* 0x040fe40003fc4270 */
[----:B------:R-:W-:Y:S02]  /*1720*/  FSEL R109, R31, -INF , P2 ;  /* 0xff8000001f6d7808 */ /* 0x000fe40001000000 */
[----:B------:R-:W-:Y:S02]  /*1730*/  FMNMX.FTZ R4, R113, R4, !PT ;  /* 0x0000000471047209 */ /* 0x000fe40007810000 */
[----:B------:R-:W-:-:S02]  /*1740*/  ISETP.GT.AND P5, PT, R6, 0x11, PT ;  /* 0x000000110600780c */ /* 0x000fc40003fa4270 */
[----:B------:R-:W-:Y:S02]  /*1750*/  FSEL R107, R34, -INF , P6 ;  /* 0xff800000226b7808 */ /* 0x000fe40003000000 */
[----:B------:R-:W-:Y:S02]  /*1760*/  FMNMX.FTZ R4, R109, R4, !PT ;  /* 0x000000046d047209 */ /* 0x000fe40007810000 */
[----:B------:R-:W-:Y:S02]  /*1770*/  FSEL R9, R24, -INF , P4 ;  /* 0xff80000018097808 */ /* 0x000fe40002000000 */
[----:B------:R-:W-:Y:S02]  /*1780*/  ISETP.GT.AND P4, PT, R6, 0x18, PT ;  /* 0x000000180600780c */ /* 0x000fe40003f84270 */
[----:B------:R-:W-:Y:S02]  /*1790*/  FSEL R91, R35, -INF , P5 ;  /* 0xff800000235b7808 */ /* 0x000fe40002800000 */
[----:B------:R-:W-:-:S02]  /*17a0*/  FMNMX.FTZ R4, R107, R4, !PT ;  /* 0x000000046b047209 */ /* 0x000fc40007810000 */
[----:B------:R-:W-:Y:S02]  /*17b0*/  FSEL R25, R25, -INF , P3 ;  /* 0xff80000019197808 */ /* 0x000fe40001800000 */
[----:B------:R-:W-:Y:S02]  /*17c0*/  ISETP.GT.AND P3, PT, R6, 0x19, PT ;  /* 0x000000190600780c */ /* 0x000fe40003f64270 */
[----:B------:R-:W-:Y:S02]  /*17d0*/  FSEL R105, R38, -INF , P4 ;  /* 0xff80000026697808 */ /* 0x000fe40002000000 */
[----:B------:R-:W-:Y:S02]  /*17e0*/  FMNMX.FTZ R4, R91, R4, !PT ;  /* 0x000000045b047209 */ /* 0x000fe40007810000 */
[----:B------:R-:W-:Y:S02]  /*17f0*/  FSEL R11, R28, -INF , P1 ;  /* 0xff8000001c0b7808 */ /* 0x000fe40000800000 */
        /* <DEDUP_REMOVED lines=8> */
[C---:B------:R-:W-:Y:S02]  /*1880*/  ISETP.GT.AND P6, PT, R6.reuse, 0x28, PT ;  /* 0x000000280600780c */ /* 0x040fe40003fc4270 */
        /* <DEDUP_REMOVED lines=50> */
[----:B------:R-:W-:Y:S02]  /*1bb0*/  ISETP.GT.AND P0, PT, R6, 0x59, PT ;  /* 0x000000590600780c */ /* 0x000fe40003f04270 */
[----:B------:R-:W-:-:S02]  /*1bc0*/  FSEL R117, R70, -INF , P6 ;  /* 0xff80000046757808 */ /* 0x000fc40003000000 */
[----:B------:R-:W-:Y:S02]  /*1bd0*/  FMNMX.FTZ R4, R67, R4, !PT ;  /* 0x0000000443047209 */ /* 0x000fe40007810000 */
[----:B------:R-:W-:Y:S02]  /*1be0*/  FSEL R57, R57, -INF , P5 ;  /* 0xff80000039397808 */ /* 0x000fe40002800000 */
        /* <DEDUP_REMOVED lines=15> */
[----:B------:R-:W-:-:S02]  /*1ce0*/  FSEL R79, R79, -INF , P2 ;  /* 0xff8000004f4f7808 */ /* 0x000fc40001000000 */
[----:B------:R-:W-:Y:S02]  /*1cf0*/  FMNMX.FTZ R4, R129, R4, !PT ;  /* 0x0000000481047209 */ /* 0x000fe40007810000 */
[----:B------:R-:W-:Y:S02]  /*1d00*/  ISETP.GT.AND P3, PT, R6, 0x70, PT ;  /* 0x000000700600780c */ /* 0x000fe40003f64270 */
[----:B------:R-:W-:Y:S02]  /*1d10*/  FSEL R31, R60, -INF , P4 ;  /* 0xff8000003c1f7808 */ /* 0x000fe40002000000 */
[----:B------:R-:W-:Y:S02]  /*1d20*/  FSEL R131, R82, -INF , P3 ;  /* 0xff80000052837808 */ /* 0x000fe40001800000 */
[----:B------:R-:W-:Y:S02]  /*1d30*/  FMNMX.FTZ R4, R79, R4, !PT ;  /* 0x000000044f047209 */ /* 0x000fe40007810000 */
[----:B------:R-:W-:-:S02]  /*1d40*/  ISETP.GT.AND P4, PT, R6, 0x71, PT ;  /* 0x000000710600780c */ /* 0x000fc40003f84270 */
[----:B------:R-:W-:Y:S02]  /*1d50*/  FMNMX.FTZ R4, R131, R4, !PT ;  /* 0x0000000483047209 */ /* 0x000fe40007810000 */
[----:B------:R-:W-:Y:S02]  /*1d60*/  FSEL R133, R83, -INF , P4 ;  /* 0xff80000053857808 */ /* 0x000fe40002000000 */
[----:B------:R-:W-:Y:S02]  /*1d70*/  ISETP.GT.AND P5, PT, R6, 0x78, PT ;  /* 0x000000780600780c */ /* 0x000fe40003fa4270 */
[----:B------:R-:W-:Y:S02]  /*1d80*/  FMNMX.FTZ R4, R133, R4, !PT ;  /* 0x0000000485047209 */ /* 0x000fe40007810000 */
[----:B------:R-:W-:Y:S02]  /*1d90*/  FSEL R83, R86, -INF , P5 ;  /* 0xff80000056537808 */ /* 0x000fe40002800000 */
[----:B------:R-:W-:-:S02]  /*1da0*/  ISETP.GT.AND P6, PT, R6, 0x79, PT ;  /* 0x000000790600780c */ /* 0x000fc40003fc4270 */
[----:B------:R-:W-:Y:S02]  /*1db0*/  FMNMX.FTZ R4, R83, R4, !PT ;  /* 0x0000000453047209 */ /* 0x000fe40007810000 */
[----:B------:R-:W-:Y:S02]  /*1dc0*/  FSEL R135, R87, -INF , P6 ;  /* 0xff80000057877808 */ /* 0x000fe40003000000 */
[----:B------:R-:W-:Y:S02]  /*1dd0*/  P2R R14, PR, RZ, 0x8 ;  /* 0x00000008ff0e7803 */ /* 0x000fe40000000000 */
[----:B------:R-:W-:Y:S01]  /*1de0*/  FMNMX.FTZ R10, R135, R4, !PT ;  /* 0x00000004870a7209 */ /* 0x000fe20007810000 */
[----:B------:R-:W-:Y:S01]  /*1df0*/  IMAD.U32 R4, RZ, RZ, UR4 ;  /* 0x00000004ff047e24 */ /* 0x000fe2000f8e00ff */
[----:B------:R-:W-:Y:S01]  /*1e00*/  P2R R18, PR, RZ, 0x4 ;  /* 0x00000004ff127803 */ /* 0x000fe20000000000 */
[----:B------:R-:W-:Y:S01]  /*1e10*/  UIADD3 UR4, UR40, 0x16840, URZ ;  /* 0x0001684028047890 */ /* 0x000fe2000fffe03f */
[----:B------:R-:W-:Y:S01]  /*1e20*/  ISETP.GT.AND P2, PT, R6, 0x58, PT ;  /* 0x000000580600780c */ /* 0x000fe20003f44270 */
[----:B------:R-:W0:Y:S01]  /*1e30*/  SHFL.BFLY PT, R5, R10, 0x2, 0x1f ;  /* 0x0c401f000a057f89 */ /* 0x000e2200000e0000 */
[----:B------:R-:W-:Y:S01]  /*1e40*/  P2R R20, PR, RZ, 0x2 ;  /* 0x00000002ff147803 */ /* 0x000fe20000000000 */
[----:B------:R-:W-:Y:S01]  /*1e50*/  UPRMT UR4, UR7, 0x654, UR4 ;  /* 0x0000065407047896 */ /* 0x000fe20008000004 */
[----:B------:R-:W-:-:S02]  /*1e60*/  FSEL R39, R68, -INF , P2 ;  /* 0xff80000044277808 */ /* 0x000fc40001000000 */
[----:B------:R-:W-:Y:S02]  /*1e70*/  ISETP.NE.AND P2, PT, R18, RZ, PT ;  /* 0x000000ff1200720c */ /* 0x000fe40003f45270 */
[----:B------:R-:W-:Y:S02]  /*1e80*/  ISETP.GT.AND P1, PT, R6, 0x59, PT ;  /* 0x000000590600780c */ /* 0x000fe40003f24270 */
[----:B------:R-:W-:Y:S02]  /*1e90*/  P2R R24, PR, RZ, 0x1 ;  /* 0x00000001ff187803 */ /* 0x000fe40000000000 */
[----:B------:R-:W-:Y:S01]  /*1ea0*/  FSEL R69, R69, -INF , P1 ;  /* 0xff80000045457808 */ /* 0x000fe20000800000 */
[----:B------:R-:W-:Y:S01]  /*1eb0*/  SYNCS.ARRIVE.TRANS64.RED.A1T0 RZ, [UR4], RZ ;  /* 0x000000ffffff79a7 */ /* 0x000fe20008100404 */
[----:B------:R-:W-:Y:S01]  /*1ec0*/  ISETP.NE.AND P1, PT, R20, RZ, PT ;  /* 0x000000ff1400720c */ /* 0x000fe20003f25270 */
[----:B------:R-:W-:Y:S01]  /*1ed0*/  UMOV UR4, URZ ;  /* 0x0000003f00047c82 */ /* 0x000fe20008000000 */
[----:B------:R-:W-:-:S02]  /*1ee0*/  ISETP.GT.AND P0, PT, R6, 0x60, PT ;  /* 0x000000600600780c */ /* 0x000fc40003f04270 */
[----:B------:R-:W-:Y:S02]  /*1ef0*/  FSEL R77, R77, -INF , P2 ;  /* 0xff8000004d4d7808 */ /* 0x000fe40001000000 */
[----:B------:R-:W-:Y:S02]  /*1f00*/  FSEL R43, R72, -INF , P0 ;  /* 0xff800000482b7808 */ /* 0x000fe40000000000 */
[----:B------:R-:W-:Y:S02]  /*1f10*/  ISETP.NE.AND P0, PT, R24, RZ, PT ;  /* 0x000000ff1800720c */ /* 0x000fe40003f05270 */
[----:B------:R-:W-:Y:S02]  /*1f20*/  FSEL R81, R81, -INF , P4 ;  /* 0xff80000051517808 */ /* 0x000fe40002000000 */
[----:B0-----:R-:W-:Y:S02]  /*1f30*/  FMNMX.FTZ R12, R10, R5, !PT ;  /* 0x000000050a0c7209 */ /* 0x001fe40007810000 */
[----:B------:R-:W-:-:S02]  /*1f40*/  FMNMX.FTZ R10, R9, R25, !PT ;  /* 0x00000019090a7209 */ /* 0x000fc40007810000 */
[----:B------:R-:W-:Y:S01]  /*1f50*/  FSEL R73, R73, -INF , P0 ;  /* 0xff80000049497808 */ /* 0x000fe20000000000 */
[----:B------:R-:W0:Y:S01]  /*1f60*/  SHFL.BFLY PT, R5, R12, 0x1, 0x1f ;  /* 0x0c201f000c057f89 */ /* 0x000e2200000e0000 */
[----:B------:R-:W-:Y:S02]  /*1f70*/  FMNMX.FTZ R10, R11, R10, !PT ;  /* 0x0000000a0b0a7209 */ /* 0x000fe40007810000 */
[----:B------:R-:W-:Y:S02]  /*1f80*/  FSEL R85, R85, -INF , P6 ;  /* 0xff80000055557808 */ /* 0x000fe40003000000 */
[----:B------:R-:W-:Y:S02]  /*1f90*/  FMNMX.FTZ R10, R29, R10, !PT ;  /* 0x0000000a1d0a7209 */ /* 0x000fe40007810000 */
[----:B------:R-:W-:Y:S02]  /*1fa0*/  ISETP.NE.AND P0, PT, R8, RZ, PT ;  /* 0x000000ff0800720c */ /* 0x000fe40003f05270 */
[----:B------:R-:W-:-:S02]  /*1fb0*/  FMNMX.FTZ R10, R13, R10, !PT ;  /* 0x0000000a0d0a7209 */ /* 0x000fc40007810000 */
[----:B0-----:R-:W-:Y:S02]  /*1fc0*/  FMNMX.FTZ R5, R12, R5, !PT ;  /* 0x000000050c057209 */ /* 0x001fe40007810000 */
[----:B------:R-:W-:Y:S02]  /*1fd0*/  FMNMX.FTZ R12, R33, R10, !PT ;  /* 0x0000000a210c7209 */ /* 0x000fe40007810000 */
[C---:B------:R-:W-:Y:S01]  /*1fe0*/  FSETP.NEU.FTZ.AND P3, PT, R5.reuse, -INF , PT ;  /* 0xff8000000500780b */ /* 0x040fe20003f7d000 */
[----:B------:R-:W-:Y:S01]  /*1ff0*/  FMUL.FTZ R36, R5, R4 ;  /* 0x0000000405247220 */ /* 0x000fe20000410000 */
[----:B------:R-:W-:-:S04]  /*2000*/  FMNMX.FTZ R12, R15, R12, !PT ;  /* 0x0000000c0f0c7209 */ /* 0x000fc80007810000 */
[----:B------:R-:W-:Y:S02]  /*2010*/  FSEL R36, R36, RZ, P3 ;  /* 0x000000ff24247208 */ /* 0x000fe40001800000 */
[----:B------:R-:W-:Y:S02]  /*2020*/  ISETP.NE.AND P3, PT, R14, RZ, PT ;  /* 0x000000ff0e00720c */ /* 0x000fe40003f65270 */
[----:B------:R-:W-:Y:S01]  /*2030*/  FMNMX.FTZ R14, R37, R12, !PT ;  /* 0x0000000c250e7209 */ /* 0x000fe20007810000 */
[-CC-:B------:R-:W-:Y:S01]  /*2040*/  FFMA.FTZ R121, R26, R4.reuse, -R36.reuse ;  /* 0x000000041a797223 */ /* 0x180fe20000010824 */
[-CC-:B------:R-:W-:Y:S01]  /*2050*/  FFMA.FTZ R91, R91, R4.reuse, -R36.reuse ;  /* 0x000000045b5b7223 */ /* 0x180fe20000010824 */
[--C-:B------:R-:W-:Y:S01]  /*2060*/  FFMA.FTZ R87, R95, R4, -R36.reuse ;  /* 0x000000045f577223 */ /* 0x100fe20000010824 */
[----:B------:R-:W-:Y:S01]  /*2070*/  FMNMX.FTZ R14, R17, R14, !PT ;  /* 0x0000000e110e7209 */ /* 0x000fe20007810000 */
[-CC-:B------:R-:W-:Y:S01]  /*2080*/  FFMA.FTZ R97, R97, R4.reuse, -R36.reuse ;  /* 0x0000000461617223 */ /* 0x180fe20000010824 */
[----:B------:R0:W-:Y:S01]  /*2090*/  MUFU.EX2 R10, R91 ;  /* 0x0000005b000a7308 */ /* 0x0001e20000000800 */
[----:B------:R-:W-:Y:S01]  /*20a0*/  FSEL R95, R80, -INF , P3 ;  /* 0xff800000505f7808 */ /* 0x000fe20001800000 */
[--C-:B------:R-:W-:Y:S01]  /*20b0*/  FFMA.FTZ R137, R7, R4, -R36.reuse ;  /* 0x0000000407897223 */ /* 0x100fe20000010824 */
[----:B------:R-:W-:Y:S01]  /*20c0*/  FMNMX.FTZ R14, R41, R14, !PT ;  /* 0x0000000e290e7209 */ /* 0x000fe20007810000 */
[-CC-:B------:R-:W-:Y:S01]  /*20d0*/  FFMA.FTZ R6, R111, R4.reuse, -R36.reuse ;  /* 0x000000046f067223 */ /* 0x180fe20000010824 */
[-CC-:B------:R-:W-:Y:S01]  /*20e0*/  FFMA.FTZ R123, R113, R4.reuse, -R36.reuse ;  /* 0x00000004717b7223 */ /* 0x180fe20000010824 */
[--C-:B------:R-:W-:Y:S01]  /*20f0*/  FFMA.FTZ R8, R109, R4, -R36.reuse ;  /* 0x000000046d087223 */ /* 0x100fe20000010824 */
[----:B------:R-:W-:Y:S01]  /*2100*/  FMNMX.FTZ R14, R19, R14, !PT ;  /* 0x0000000e130e7209 */ /* 0x000fe20007810000 */
[----:B------:R-:W-:Y:S01]  /*2110*/  MUFU.EX2 R121, R121 ;  /* 0x0000007900797308 */ /* 0x000fe20000000800 */
[-CC-:B0-----:R-:W-:Y:S01]  /*2120*/  FFMA.FTZ R91, R93, R4.reuse, -R36.reuse ;  /* 0x000000045d5b7223 */ /* 0x181fe20000010824 */
[----:B------:R-:W-:Y:S01]  /*2130*/  FSEL R93, R76, -INF , P1 ;  /* 0xff8000004c5d7808 */ /* 0x000fe20000800000 */
[--C-:B------:R-:W-:Y:S01]  /*2140*/  FFMA.FTZ R125, R107, R4, -R36.reuse ;  /* 0x000000046b7d7223 */ /* 0x100fe20000010824 */
[----:B------:R-:W-:Y:S01]  /*2150*/  FMNMX.FTZ R18, R45, R14, !PT ;  /* 0x0000000e2d127209 */ /* 0x000fe20007810000 */
[-CC-:B------:R-:W-:Y:S01]  /*2160*/  FFMA.FTZ R105, R105, R4.reuse, -R36.reuse ;  /* 0x0000000469697223 */ /* 0x180fe20000010824 */
[-CC-:B------:R-:W-:Y:S01]  /*2170*/  FFMA.FTZ R103, R103, R4.reuse, -R36.reuse ;  /* 0x0000000467677223 */ /* 0x180fe20000010824 */
[--C-:B------:R-:W-:Y:S01]  /*2180*/  FFMA.FTZ R89, R89, R4, -R36.reuse ;  /* 0x0000000459597223 */ /* 0x100fe20000010824 */
[----:B------:R-:W-:Y:S01]  /*2190*/  FMNMX.FTZ R18, R21, R18, !PT ;  /* 0x0000001215127209 */ /* 0x000fe20007810000 */
[----:B------:R-:W0:Y:S01]  /*21a0*/  MUFU.EX2 R6, R6 ;  /* 0x0000000600067308 */ /* 0x000e220000000800 */
[-CC-:B------:R-:W-:Y:S01]  /*21b0*/  FFMA.FTZ R101, R101, R4.reuse, -R36.reuse ;  /* 0x0000000465657223 */ /* 0x180fe20000010824 */
[--C-:B------:R-:W-:Y:S01]  /*21c0*/  FFMA.FTZ R99, R99, R4, -R36.reuse ;  /* 0x0000000463637223 */ /* 0x100fe20000010824 */
[----:B------:R-:W-:Y:S01]  /*21d0*/  FMNMX.FTZ R18, R49, R18, !PT ;  /* 0x0000001231127209 */ /* 0x000fe20007810000 */
[-CC-:B------:R-:W-:Y:S01]  /*21e0*/  FFMA.FTZ R51, R51, R4.reuse, -R36.reuse ;  /* 0x0000000433337223 */ /* 0x180fe20000010824 */
[-CC-:B------:R-:W-:Y:S01]  /*21f0*/  FFMA.FTZ R55, R55, R4.reuse, -R36.reuse ;  /* 0x0000000437377223 */ /* 0x180fe20000010824 */
[--C-:B------:R-:W-:Y:S01]  /*2200*/  FFMA.FTZ R59, R59, R4, -R36.reuse ;  /* 0x000000043b3b7223 */ /* 0x100fe20000010824 */
[----:B------:R-:W-:Y:S01]  /*2210*/  FMNMX.FTZ R18, R23, R18, !PT ;  /* 0x0000001217127209 */ /* 0x000fe20007810000 */
[----:B------:R-:W-:Y:S01]  /*2220*/  MUFU.EX2 R123, R123 ;  /* 0x0000007b007b7308 */ /* 0x000fe20000000800 */
[-CC-:B------:R-:W-:Y:S01]  /*2230*/  FFMA.FTZ R139, R47, R4.reuse, -R36.reuse ;  /* 0x000000042f8b7223 */ /* 0x180fe20000010824 */
[--C-:B------:R-:W-:Y:S01]  /*2240*/  FFMA.FTZ R141, R115, R4, -R36.reuse ;  /* 0x00000004738d7223 */ /* 0x100fe20000010824 */
[----:B------:R-:W-:Y:S01]  /*2250*/  FMNMX.FTZ R20, R53, R18, !PT ;  /* 0x0000001235147209 */ /* 0x000fe20007810000 */
[-CC-:B------:R-:W-:Y:S01]  /*2260*/  FFMA.FTZ R30, R67, R4.reuse, -R36.reuse ;  /* 0x00000004431e7223 */ /* 0x180fe20000010824 */
[-CC-:B------:R-:W-:Y:S01]  /*2270*/  FFMA.FTZ R143, R117, R4.reuse, -R36.reuse ;  /* 0x00000004758f7223 */ /* 0x180fe20000010824 */
[----:B------:R-:W-:Y:S01]  /*2280*/  FFMA.FTZ R32, R71, R4, -R36 ;  /* 0x0000000447207223 */ /* 0x000fe20000010824 */
[----:B------:R-:W-:Y:S01]  /*2290*/  FMNMX.FTZ R20, R27, R20, !PT ;  /* 0x000000141b147209 */ /* 0x000fe20007810000 */
[----:B------:R-:W-:Y:S01]  /*22a0*/  MUFU.EX2 R8, R8 ;  /* 0x0000000800087308 */ /* 0x000fe20000000800 */
[----:B0-----:R-:W-:Y:S01]  /*22b0*/  FADD.FTZ R44, R121, R6 ;  /* 0x00000006792c7221 */ /* 0x001fe20000010000 */
[--C-:B------:R-:W-:Y:S01]  /*22c0*/  FFMA.FTZ R145, R127, R4, -R36.reuse ;  /* 0x000000047f917223 */ /* 0x100fe20000010824 */
[----:B------:R-:W-:Y:S01]  /*22d0*/  FMNMX.FTZ R20, R57, R20, !PT ;  /* 0x0000001439147209 */ /* 0x000fe20007810000 */
[-CC-:B------:R-:W-:Y:S01]  /*22e0*/  FFMA.FTZ R147, R129, R4.reuse, -R36.reuse ;  /* 0x0000000481937223 */ /* 0x180fe20000010824 */
[----:B------:R-:W-:Y:S01]  /*22f0*/  F2FP.F16.F32.PACK_AB R121, R6, R121 ;  /* 0x000000790679723e */ /* 0x000fe200000000ff */
[--C-:B------:R-:W-:Y:S01]  /*2300*/  FFMA.FTZ R38, R79, R4, -R36.reuse ;  /* 0x000000044f267223 */ /* 0x100fe20000010824 */
[----:B------:R-:W-:Y:S01]  /*2310*/  FMNMX.FTZ R20, R31, R20, !PT ;  /* 0x000000141f147209 */ /* 0x000fe20007810000 */
[----:B------:R-:W-:Y:S01]  /*2320*/  MUFU.EX2 R125, R125 ;  /* 0x0000007d007d7308 */ /* 0x000fe20000000800 */
[-CC-:B------:R-:W-:Y:S01]  /*2330*/  FFMA.FTZ R149, R131, R4.reuse, -R36.reuse ;  /* 0x0000000483957223 */ /* 0x180fe20000010824 */
[--C-:B------:R-:W-:Y:S01]  /*2340*/  FFMA.FTZ R133, R133, R4, -R36.reuse ;  /* 0x0000000485857223 */ /* 0x100fe20000010824 */
[----:B------:R-:W-:Y:S01]  /*2350*/  FMNMX.FTZ R24, R61, R20, !PT ;  /* 0x000000143d187209 */ /* 0x000fe20007810000 */
[----:B------:R-:W-:Y:S01]  /*2360*/  FFMA.FTZ R151, R83, R4, -R36 ;  /* 0x0000000453977223 */ /* 0x000fe20000010824 */
[--C-:B------:R-:W-:Y:S01]  /*2370*/  IMAD.MOV.U32 R117, RZ, RZ, R119.reuse ;  /* 0x000000ffff757224 */ /* 0x100fe200078e0077 */
[----:B------:R-:W-:Y:S01]  /*2380*/  MOV R115, R119 ;  /* 0x0000007700737202 */ /* 0x000fe20000000f00 */
[--C-:B------:R-:W-:Y:S01]  /*2390*/  IMAD.MOV.U32 R113, RZ, RZ, R119.reuse ;  /* 0x000000ffff717224 */ /* 0x100fe200078e0077 */
[----:B------:R-:W-:Y:S01]  /*23a0*/  FMNMX.FTZ R24, R35, R24, !PT ;  /* 0x0000001823187209 */ /* 0x000fe20007810000 */
[----:B------:R0:W-:Y:S01]  /*23b0*/  MUFU.EX2 R12, R105 ;  /* 0x00000069000c7308 */ /* 0x0001e20000000800 */
[----:B------:R-:W-:-:S02]  /*23c0*/  IMAD.MOV.U32 R111, RZ, RZ, R119 ;  /* 0x000000ffff6f7224 */ /* 0x000fc400078e0077 */
[----:B------:R-:W-:Y:S01]  /*23d0*/  FMNMX.FTZ R24, R65, R24, !PT ;  /* 0x0000001841187209 */ /* 0x000fe20007810000 */
[--C-:B------:R-:W-:Y:S02]  /*23e0*/  IMAD.MOV.U32 R109, RZ, RZ, R119.reuse ;  /* 0x000000ffff6d7224 */ /* 0x100fe400078e0077 */
[----:B------:R-:W-:Y:S01]  /*23f0*/  IMAD.MOV.U32 R107, RZ, RZ, R119 ;  /* 0x000000ffff6b7224 */ /* 0x000fe200078e0077 */
[----:B------:R-:W-:Y:S01]  /*2400*/  FMNMX.FTZ R24, R39, R24, !PT ;  /* 0x0000001827187209 */ /* 0x000fe20007810000 */
[----:B------:R-:W1:Y:S01]  /*2410*/  MUFU.EX2 R87, R87 ;  /* 0x0000005700577308 */ /* 0x000e620000000800 */
[----:B0-----:R-:W-:Y:S02]  /*2420*/  MOV R105, R119 ;  /* 0x0000007700697202 */ /* 0x001fe40000000f00 */
[----:B------:R-:W-:-:S04]  /*2430*/  FMNMX.FTZ R26, R69, R24, !PT ;  /* 0x00000018451a7209 */ /* 0x000fc80007810000 */
[----:B------:R-:W-:Y:S01]  /*2440*/  FMNMX.FTZ R26, R43, R26, !PT ;  /* 0x0000001a2b1a7209 */ /* 0x000fe20007810000 */
[----:B------:R0:W-:Y:S03]  /*2450*/  MUFU.EX2 R24, R97 ;  /* 0x0000006100187308 */ /* 0x0001e60000000800 */
[----:B------:R-:W-:-:S04]  /*2460*/  FMNMX.FTZ R26, R73, R26, !PT ;  /* 0x0000001a491a7209 */ /* 0x000fc80007810000 */
[----:B------:R-:W-:Y:S01]  /*2470*/  FMNMX.FTZ R26, R93, R26, !PT ;  /* 0x0000001a5d1a7209 */ /* 0x000fe20007810000 */
[----:B------:R2:W-:Y:S01]  /*2480*/  MUFU.EX2 R14, R103 ;  /* 0x00000067000e7308 */ /* 0x0005e20000000800 */
[----:B0-----:R-:W-:Y:S02]  /*2490*/  FSEL R97, R84, -INF , P5 ;  /* 0xff80000054617808 */ /* 0x001fe40002800000 */
[----:B------:R-:W-:Y:S02]  /*24a0*/  FMNMX.FTZ R26, R77, R26, !PT ;  /* 0x0000001a4d1a7209 */ /* 0x000fe40007810000 */
[----:B-1----:R-:W-:Y:S02]  /*24b0*/  F2FP.F16.F32.PACK_AB R127, R87, R12 ;  /* 0x0000000c577f723e */ /* 0x002fe400000000ff */
[----:B------:R-:W-:Y:S01]  /*24c0*/  FMNMX.FTZ R26, R95, R26, !PT ;  /* 0x0000001a5f1a7209 */ /* 0x000fe20007810000 */
[----:B------:R-:W0:Y:S01]  /*24d0*/  MUFU.EX2 R89, R89 ;  /* 0x0000005900597308 */ /* 0x000e220000000800 */
[----:B--2---:R-:W-:-:S02]  /*24e0*/  IMAD.MOV.U32 R103, RZ, RZ, R119 ;  /* 0x000000ffff677224 */ /* 0x004fc400078e0077 */
[----:B------:R-:W-:-:S04]  /*24f0*/  FMNMX.FTZ R28, R81, R26, !PT ;  /* 0x0000001a511c7209 */ /* 0x000fc80007810000 */
[----:B------:R-:W-:Y:S01]  /*2500*/  FMNMX.FTZ R28, R97, R28, !PT ;  /* 0x0000001c611c7209 */ /* 0x000fe20007810000 */
[----:B------:R1:W-:Y:S03]  /*2510*/  MUFU.EX2 R18, R101 ;  /* 0x0000006500127308 */ /* 0x0003e60000000800 */
[----:B------:R-:W-:Y:S01]  /*2520*/  FMNMX.FTZ R7, R85, R28, !PT ;  /* 0x0000001c55077209 */ /* 0x000fe20007810000 */
[----:B------:R-:W-:-:S04]  /*2530*/  FFMA.FTZ R28, R63, R4, -R36 ;  /* 0x000000043f1c7223 */ /* 0x000fc80000010824 */
[----:B------:R-:W2:Y:S01]  /*2540*/  SHFL.BFLY PT, R34, R7, 0x2, 0x1f ;  /* 0x0c401f0007227f89 */ /* 0x000ea200000e0000 */
[----:B------:R-:W3:Y:S01]  /*2550*/  MUFU.EX2 R91, R91 ;  /* 0x0000005b005b7308 */ /* 0x000ee20000000800 */
[----:B0-----:R-:W-:Y:S01]  /*2560*/  F2FP.F16.F32.PACK_AB R129, R89, R14 ;  /* 0x0000000e5981723e */ /* 0x001fe200000000ff */
[----:B-1----:R-:W-:-:S06]  /*2570*/  IMAD.MOV.U32 R101, RZ, RZ, R119 ;  /* 0x000000ffff657224 */ /* 0x002fcc00078e0077 */
[----:B------:R0:W-:Y:S08]  /*2580*/  MUFU.EX2 R20, R99 ;  /* 0x0000006300147308 */ /* 0x0001f00000000800 */
[----:B------:R-:W-:Y:S01]  /*2590*/  MUFU.EX2 R51, R51 ;  /* 0x0000003300337308 */ /* 0x000fe20000000800 */
[----:B---3--:R-:W-:Y:S01]  /*25a0*/  F2FP.F16.F32.PACK_AB R131, R91, R18 ;  /* 0x000000125b83723e */ /* 0x008fe200000000ff */
[----:B0-----:R-:W-:Y:S01]  /*25b0*/  IMAD.MOV.U32 R99, RZ, RZ, R119 ;  /* 0x000000ffff637224 */ /* 0x001fe200078e0077 */
[----:B--2---:R-:W-:-:S05]  /*25c0*/  FMNMX.FTZ R40, R7, R34, !PT ;  /* 0x0000002207287209 */ /* 0x004fca0007810000 */
[----:B------:R-:W0:Y:S01]  /*25d0*/  MUFU.EX2 R55, R55 ;  /* 0x0000003700377308 */ /* 0x000e220000000800 */
[-CC-:B------:R-:W-:Y:S01]  /*25e0*/  FFMA.FTZ R34, R75, R4.reuse, -R36.reuse ;  /* 0x000000044b227223 */ /* 0x180fe20000010824 */
[----:B------:R-:W-:Y:S01]  /*25f0*/  FFMA.FTZ R36, R135, R4, -R36 ;  /* 0x0000000487247223 */ /* 0x000fe20000010824 */
[----:B------:R-:W1:Y:S05]  /*2600*/  SHFL.BFLY PT, R7, R40, 0x1, 0x1f ;  /* 0x0c201f0028077f89 */ /* 0x000e6a00000e0000 */
[----:B------:R-:W-:Y:S08]  /*2610*/  MUFU.EX2 R137, R137 ;  /* 0x0000008900897308 */ /* 0x000ff00000000800 */
[----:B------:R-:W-:Y:S01]  /*2620*/  MUFU.EX2 R26, R59 ;  /* 0x0000003b001a7308 */ /* 0x000fe20000000800 */
[----:B0-----:R-:W-:-:S07]  /*2630*/  F2FP.F16.F32.PACK_AB R135, R55, R24 ;  /* 0x000000183787723e */ /* 0x001fce00000000ff */
[----:B------:R-:W-:Y:S01]  /*2640*/  MUFU.EX2 R139, R139 ;  /* 0x0000008b008b7308 */ /* 0x000fe20000000800 */
[----:B-1----:R-:W-:-:S04]  /*2650*/  FMNMX.FTZ R7, R40, R7, !PT ;  /* 0x0000000728077209 */ /* 0x002fc80007810000 */
[C---:B------:R-:W-:Y:S01]  /*2660*/  FSETP.NEU.FTZ.AND P1, PT, R7.reuse, -INF , PT ;  /* 0xff8000000700780b */ /* 0x040fe20003f3d000 */
[----:B------:R-:W-:Y:S02]  /*2670*/  FMUL.FTZ R42, R7, R4 ;  /* 0x00000004072a7220 */ /* 0x000fe40000410000 */
[----:B------:R-:W-:Y:S03]  /*2680*/  MUFU.EX2 R28, R28 ;  /* 0x0000001c001c7308 */ /* 0x000fe60000000800 */
[----:B------:R-:W-:Y:S02]  /*2690*/  FSEL R42, R42, RZ, P1 ;  /* 0x000000ff2a2a7208 */ /* 0x000fe40000800000 */
[----:B------:R-:W-:-:S03]  /*26a0*/  PLOP3.LUT P1, PT, PT, PT, UP0, 0x80, 0x0 ;  /* 0x000000000000781c */ /* 0x000fc60003f2f008 */
[----:B------:R-:W-:Y:S01]  /*26b0*/  MUFU.EX2 R141, R141 ;  /* 0x0000008d008d7308 */ /* 0x000fe20000000800 */
[-CC-:B------:R-:W-:Y:S01]  /*26c0*/  FFMA.FTZ R120, R9, R4.reuse, -R42.reuse ;  /* 0x0000000409787223 */ /* 0x180fe2000001082a */
[-CC-:B------:R-:W-:Y:S01]  /*26d0*/  FFMA.FTZ R9, R25, R4.reuse, -R42.reuse ;  /* 0x0000000419097223 */ /* 0x180fe2000001082a */
[-C--:B------:R-:W-:Y:S01]  /*26e0*/  FFMA.FTZ R122, R11, R4.reuse, -R42 ;  /* 0x000000040b7a7223 */ /* 0x080fe2000001082a */
[----:B------:R-:W-:Y:S01]  /*26f0*/  FADD.FTZ R11, R123, R44 ;  /* 0x0000002c7b0b7221 */ /* 0x000fe20000010000 */
[-CC-:B------:R-:W-:Y:S01]  /*2700*/  FFMA.FTZ R25, R29, R4.reuse, -R42.reuse ;  /* 0x000000041d197223 */ /* 0x180fe2000001082a */
[-CC-:B------:R-:W-:Y:S01]  /*2710*/  FFMA.FTZ R124, R13, R4.reuse, -R42.reuse ;  /* 0x000000040d7c7223 */ /* 0x180fe2000001082a */
[-CC-:B------:R-:W-:Y:S01]  /*2720*/  FFMA.FTZ R13, R33, R4.reuse, -R42.reuse ;  /* 0x00000004210d7223 */ /* 0x180fe2000001082a */
[----:B------:R-:W-:Y:S01]  /*2730*/  MUFU.EX2 R120, R120 ;  /* 0x0000007800787308 */ /* 0x000fe20000000800 */
[----:B------:R-:W-:Y:S01]  /*2740*/  FADD.FTZ R44, R8, R11 ;  /* 0x0000000b082c7221 */ /* 0x000fe20000010000 */
[-CC-:B------:R-:W-:Y:S01]  /*2750*/  FFMA.FTZ R126, R15, R4.reuse, -R42.reuse ;  /* 0x000000040f7e7223 */ /* 0x180fe2000001082a */
[-CC-:B------:R-:W-:Y:S01]  /*2760*/  FFMA.FTZ R15, R37, R4.reuse, -R42.reuse ;  /* 0x00000004250f7223 */ /* 0x180fe2000001082a */
[-C--:B------:R-:W-:Y:S01]  /*2770*/  FFMA.FTZ R138, R31, R4.reuse, -R42 ;  /* 0x000000041f8a7223 */ /* 0x080fe2000001082a */
[----:B------:R-:W-:Y:S01]  /*2780*/  FADD.FTZ R11, R125, R44 ;  /* 0x0000002c7d0b7221 */ /* 0x000fe20000010000 */
[-CC-:B------:R-:W-:Y:S01]  /*2790*/  FFMA.FTZ R128, R17, R4.reuse, -R42.reuse ;  /* 0x0000000411807223 */ /* 0x180fe2000001082a */
[-CC-:B------:R-:W-:Y:S01]  /*27a0*/  FFMA.FTZ R17, R41, R4.reuse, -R42.reuse ;  /* 0x0000000429117223 */ /* 0x180fe2000001082a */
[----:B------:R-:W0:Y:S01]  /*27b0*/  MUFU.EX2 R9, R9 ;  /* 0x0000000900097308 */ /* 0x000e220000000800 */
[----:B------:R-:W-:Y:S01]  /*27c0*/  FADD.FTZ R11, R10, R11 ;  /* 0x0000000b0a0b7221 */ /* 0x000fe20000010000 */
[-CC-:B------:R-:W-:Y:S01]  /*27d0*/  FFMA.FTZ R130, R19, R4.reuse, -R42.reuse ;  /* 0x0000000413827223 */ /* 0x180fe2000001082a */
[-CC-:B------:R-:W-:Y:S01]  /*27e0*/  FFMA.FTZ R19, R45, R4.reuse, -R42.reuse ;  /* 0x000000042d137223 */ /* 0x180fe2000001082a */
[-CC-:B------:R-:W-:Y:S01]  /*27f0*/  FFMA.FTZ R132, R21, R4.reuse, -R42.reuse ;  /* 0x0000000415847223 */ /* 0x180fe2000001082a */
[----:B------:R-:W-:Y:S01]  /*2800*/  FADD.FTZ R44, R12, R11 ;  /* 0x0000000b0c2c7221 */ /* 0x000fe20000010000 */
[-CC-:B------:R-:W-:Y:S01]  /*2810*/  FFMA.FTZ R21, R49, R4.reuse, -R42.reuse ;  /* 0x0000000431157223 */ /* 0x180fe2000001082a */
[-C--:B------:R-:W-:Y:S01]  /*2820*/  FFMA.FTZ R134, R23, R4.reuse, -R42 ;  /* 0x0000000417867223 */ /* 0x080fe2000001082a */
[----:B------:R-:W1:Y:S01]  /*2830*/  MUFU.EX2 R122, R122 ;  /* 0x0000007a007a7308 */ /* 0x000e620000000800 */
[----:B------:R-:W-:Y:S01]  /*2840*/  FADD.FTZ R31, R87, R44 ;  /* 0x0000002c571f7221 */ /* 0x000fe20000010000 */
[-CC-:B------:R-:W-:Y:S01]  /*2850*/  FFMA.FTZ R23, R53, R4.reuse, -R42.reuse ;  /* 0x0000000435177223 */ /* 0x180fe2000001082a */
[-CC-:B------:R-:W-:Y:S01]  /*2860*/  FFMA.FTZ R136, R27, R4.reuse, -R42.reuse ;  /* 0x000000041b887223 */ /* 0x180fe2000001082a */
[-CC-:B------:R-:W-:Y:S01]  /*2870*/  FFMA.FTZ R27, R57, R4.reuse, -R42.reuse ;  /* 0x00000004391b7223 */ /* 0x180fe2000001082a */
[----:B------:R-:W-:Y:S01]  /*2880*/  FADD.FTZ R46, R14, R31 ;  /* 0x0000001f0e2e7221 */ /* 0x000fe20000010000 */
[-CC-:B------:R-:W-:Y:S01]  /*2890*/  FFMA.FTZ R29, R61, R4.reuse, -R42.reuse ;  /* 0x000000043d1d7223 */ /* 0x180fe2000001082a */
[-C--:B------:R-:W-:Y:S01]  /*28a0*/  FFMA.FTZ R140, R35, R4.reuse, -R42 ;  /* 0x00000004238c7223 */ /* 0x080fe2000001082a */
[----:B------:R-:W2:Y:S01]  /*28b0*/  MUFU.EX2 R25, R25 ;  /* 0x0000001900197308 */ /* 0x000ea20000000800 */
[----:B0-----:R-:W-:Y:S01]  /*28c0*/  FADD.FTZ R11, R120, R9 ;  /* 0x00000009780b7221 */ /* 0x001fe20000010000 */
[----:B------:R-:W-:Y:S01]  /*28d0*/  FADD.FTZ R31, R89, R46 ;  /* 0x0000002e591f7221 */ /* 0x000fe20000010000 */
[-CC-:B------:R-:W-:Y:S01]  /*28e0*/  FFMA.FTZ R142, R39, R4.reuse, -R42.reuse ;  /* 0x00000004278e7223 */ /* 0x180fe2000001082a */
[-CC-:B------:R-:W-:Y:S01]  /*28f0*/  FFMA.FTZ R69, R69, R4.reuse, -R42.reuse ;  /* 0x0000000445457223 */ /* 0x180fe2000001082a */
[----:B------:R-:W-:Y:S01]  /*2900*/  F2FP.F16.F32.PACK_AB R123, R8, R123 ;  /* 0x0000007b087b723e */ /* 0x000fe200000000ff */
[----:B------:R-:W-:Y:S01]  /*2910*/  FADD.FTZ R46, R18, R31 ;  /* 0x0000001f122e7221 */ /* 0x000fe20000010000 */
[-C--:B------:R-:W-:Y:S01]  /*2920*/  FFMA.FTZ R31, R65, R4.reuse, -R42 ;  /* 0x00000004411f7223 */ /* 0x080fe2000001082a */
[----:B------:R-:W0:Y:S01]  /*2930*/  MUFU.EX2 R124, R124 ;  /* 0x0000007c007c7308 */ /* 0x000e220000000800 */
[----:B-1----:R-:W-:Y:S01]  /*2940*/  FADD.FTZ R44, R122, R11 ;  /* 0x0000000b7a2c7221 */ /* 0x002fe20000010000 */
[----:B------:R-:W-:Y:S01]  /*2950*/  FADD.FTZ R33, R91, R46 ;  /* 0x0000002e5b217221 */ /* 0x000fe20000010000 */
[-CC-:B------:R-:W-:Y:S01]  /*2960*/  FFMA.FTZ R43, R43, R4.reuse, -R42.reuse ;  /* 0x000000042b2b7223 */ /* 0x180fe2000001082a */
[-CC-:B------:R-:W-:Y:S01]  /*2970*/  FFMA.FTZ R73, R73, R4.reuse, -R42.reuse ;  /* 0x0000000449497223 */ /* 0x180fe2000001082a */
[-CC-:B------:R-:W-:Y:S01]  /*2980*/  FFMA.FTZ R93, R93, R4.reuse, -R42.reuse ;  /* 0x000000045d5d7223 */ /* 0x180fe2000001082a */
[----:B------:R-:W-:Y:S01]  /*2990*/  FADD.FTZ R46, R20, R33 ;  /* 0x00000021142e7221 */ /* 0x000fe20000010000 */
[-C--:B------:R-:W-:Y:S01]  /*29a0*/  FFMA.FTZ R77, R77, R4.reuse, -R42 ;  /* 0x000000044d4d7223 */ /* 0x080fe2000001082a */
[----:B------:R-:W1:Y:S01]  /*29b0*/  MUFU.EX2 R13, R13 ;  /* 0x0000000d000d7308 */ /* 0x000e620000000800 */
[----:B--2---:R-:W-:Y:S01]  /*29c0*/  FADD.FTZ R11, R25, R44 ;  /* 0x0000002c190b7221 */ /* 0x004fe20000010000 */
[----:B------:R-:W-:Y:S01]  /*29d0*/  FADD.FTZ R33, R51, R46 ;  /* 0x0000002e33217221 */ /* 0x000fe20000010000 */
[-CC-:B------:R-:W-:Y:S01]  /*29e0*/  FFMA.FTZ R95, R95, R4.reuse, -R42.reuse ;  /* 0x000000045f5f7223 */ /* 0x180fe2000001082a */
[-CC-:B------:R-:W-:Y:S01]  /*29f0*/  FFMA.FTZ R81, R81, R4.reuse, -R42.reuse ;  /* 0x0000000451517223 */ /* 0x180fe2000001082a */
[-CC-:B------:R-:W-:Y:S01]  /*2a00*/  FFMA.FTZ R97, R97, R4.reuse, -R42.reuse ;  /* 0x0000000461617223 */ /* 0x180fe2000001082a */
[----:B------:R-:W-:Y:S01]  /*2a10*/  FADD.FTZ R46, R24, R33 ;  /* 0x00000021182e7221 */ /* 0x000fe20000010000 */
[----:B------:R-:W-:Y:S01]  /*2a20*/  FFMA.FTZ R42, R85, R4, -R42 ;  /* 0x00000004552a7223 */ /* 0x000fe2000001082a */
[----:B------:R-:W2:Y:S01]  /*2a30*/  MUFU.EX2 R126, R126 ;  /* 0x0000007e007e7308 */ /* 0x000ea20000000800 */
[----:B0-----:R-:W-:Y:S01]  /*2a40*/  FADD.FTZ R44, R124, R11 ;  /* 0x0000000b7c2c7221 */ /* 0x001fe20000010000 */
[----:B------:R-:W-:Y:S01]  /*2a50*/  FADD.FTZ R46, R55, R46 ;  /* 0x0000002e372e7221 */ /* 0x000fe20000010000 */
[----:B------:R-:W-:Y:S01]  /*2a60*/  F2FP.F16.F32.PACK_AB R120, R9, R120 ;  /* 0x000000780978723e */ /* 0x000fe200000000ff */
[----:B------:R-:W-:Y:S01]  /*2a70*/  IMAD.MOV.U32 R91, RZ, RZ, R119 ;  /* 0x000000ffff5b7224 */ /* 0x000fe200078e0077 */
[----:B------:R-:W-:Y:S01]  /*2a80*/  F2FP.F16.F32.PACK_AB R125, R10, R125 ;  /* 0x0000007d0a7d723e */ /* 0x000fe200000000ff */
[----:B------:R-:W-:Y:S01]  /*2a90*/  FADD.FTZ R33, R137, R46 ;  /* 0x0000002e89217221 */ /* 0x000fe20000010000 */
[C---:B------:R-:W-:Y:S01]  /*2aa0*/  F2FP.F16.F32.PACK_AB R137, R26.reuse, R137 ;  /* 0x000000891a89723e */ /* 0x040fe200000000ff */
[----:B------:R-:W0:Y:S01]  /*2ab0*/  MUFU.EX2 R15, R15 ;  /* 0x0000000f000f7308 */ /* 0x000e220000000800 */
[----:B-1----:R-:W-:Y:S01]  /*2ac0*/  FADD.FTZ R11, R13, R44 ;  /* 0x0000002c0d0b7221 */ /* 0x002fe20000010000 */
[----:B------:R-:W-:Y:S01]  /*2ad0*/  FADD.FTZ R46, R26, R33 ;  /* 0x000000211a2e7221 */ /* 0x000fe20000010000 */
[----:B------:R-:W-:Y:S01]  /*2ae0*/  F2FP.F16.F32.PACK_AB R122, R25, R122 ;  /* 0x0000007a197a723e */ /* 0x000fe200000000ff */
[----:B------:R-:W-:Y:S01]  /*2af0*/  IMAD.MOV.U32 R89, RZ, RZ, R119 ;  /* 0x000000ffff597224 */ /* 0x000fe200078e0077 */
[----:B------:R-:W-:Y:S01]  /*2b00*/  F2FP.F16.F32.PACK_AB R124, R13, R124 ;  /* 0x0000007c0d7c723e */ /* 0x000fe200000000ff */
[----:B------:R-:W-:Y:S01]  /*2b10*/  FADD.FTZ R33, R139, R46 ;  /* 0x0000002e8b217221 */ /* 0x000fe20000010000 */
[----:B------:R-:W-:Y:S01]  /*2b20*/  F2FP.F16.F32.PACK_AB R139, R28, R139 ;  /* 0x0000008b1c8b723e */ /* 0x000fe200000000ff */
[----:B------:R-:W1:Y:S01]  /*2b30*/  MUFU.EX2 R128, R128 ;  /* 0x0000008000807308 */ /* 0x000e620000000800 */
[----:B--2---:R-:W-:Y:S01]  /*2b40*/  FADD.FTZ R44, R126, R11 ;  /* 0x0000000b7e2c7221 */ /* 0x004fe20000010000 */
[----:B------:R-:W-:-:S04]  /*2b50*/  FADD.FTZ R46, R28, R33 ;  /* 0x000000211c2e7221 */ /* 0x000fc80000010000 */
[----:B------:R-:W-:Y:S02]  /*2b60*/  FADD.FTZ R33, R141, R46 ;  /* 0x0000002e8d217221 */ /* 0x000fe40000010000 */
[----:B------:R-:W2:Y:S01]  /*2b70*/  MUFU.EX2 R17, R17 ;  /* 0x0000001100117308 */ /* 0x000ea20000000800 */
[C---:B0-----:R-:W-:Y:S01]  /*2b80*/  FADD.FTZ R11, R15.reuse, R44 ;  /* 0x0000002c0f0b7221 */ /* 0x041fe20000010000 */
[----:B------:R-:W-:-:S06]  /*2b90*/  F2FP.F16.F32.PACK_AB R126, R15, R126 ;  /* 0x0000007e0f7e723e */ /* 0x000fcc00000000ff */
[----:B------:R-:W0:Y:S01]  /*2ba0*/  MUFU.EX2 R130, R130 ;  /* 0x0000008200827308 */ /* 0x000e220000000800 */
[----:B-1----:R-:W-:-:S07]  /*2bb0*/  FADD.FTZ R44, R128, R11 ;  /* 0x0000000b802c7221 */ /* 0x002fce0000010000 */
[----:B------:R-:W1:Y:S01]  /*2bc0*/  MUFU.EX2 R19, R19 ;  /* 0x0000001300137308 */ /* 0x000e620000000800 */
[C---:B--2---:R-:W-:Y:S01]  /*2bd0*/  FADD.FTZ R11, R17.reuse, R44 ;  /* 0x0000002c110b7221 */ /* 0x044fe20000010000 */
[----:B------:R-:W-:-:S06]  /*2be0*/  F2FP.F16.F32.PACK_AB R128, R17, R128 ;  /* 0x000000801180723e */ /* 0x000fcc00000000ff */
[----:B------:R-:W2:Y:S01]  /*2bf0*/  MUFU.EX2 R132, R132 ;  /* 0x0000008400847308 */ /* 0x000ea20000000800 */
[----:B0-----:R-:W-:-:S07]  /*2c00*/  FADD.FTZ R44, R130, R11 ;  /* 0x0000000b822c7221 */ /* 0x001fce0000010000 */
[----:B------:R-:W0:Y:S01]  /*2c10*/  MUFU.EX2 R21, R21 ;  /* 0x0000001500157308 */ /* 0x000e220000000800 */
[C---:B-1----:R-:W-:Y:S01]  /*2c20*/  FADD.FTZ R11, R19.reuse, R44 ;  /* 0x0000002c130b7221 */ /* 0x042fe20000010000 */
[----:B------:R-:W-:-:S06]  /*2c30*/  F2FP.F16.F32.PACK_AB R130, R19, R130 ;  /* 0x000000821382723e */ /* 0x000fcc00000000ff */
[----:B------:R-:W1:Y:S01]  /*2c40*/  MUFU.EX2 R134, R134 ;  /* 0x0000008600867308 */ /* 0x000e620000000800 */
[----:B--2---:R-:W-:-:S07]  /*2c50*/  FADD.FTZ R44, R132, R11 ;  /* 0x0000000b842c7221 */ /* 0x004fce0000010000 */
        /* <DEDUP_REMOVED lines=9> */
[C---:B0-----:R-:W-:Y:S01]  /*2cf0*/  FADD.FTZ R44, R30.reuse, R33 ;  /* 0x000000211e2c7221 */ /* 0x041fe20000010000 */
[----:B------:R-:W-:-:S06]  /*2d00*/  F2FP.F16.F32.PACK_AB R141, R30, R141 ;  /* 0x0000008d1e8d723e */ /* 0x000fcc00000000ff */
[----:B------:R-:W0:Y:S01]  /*2d10*/  MUFU.EX2 R27, R27 ;  /* 0x0000001b001b7308 */ /* 0x000e220000000800 */
[----:B-1----:R-:W-:-:S07]  /*2d20*/  FADD.FTZ R6, R136, R11 ;  /* 0x0000000b88067221 */ /* 0x002fce0000010000 */
[----:B------:R-:W1:Y:S01]  /*2d30*/  MUFU.EX2 R32, R32 ;  /* 0x0000002000207308 */ /* 0x000e620000000800 */
[----:B--2---:R-:W-:-:S07]  /*2d40*/  FADD.FTZ R33, R143, R44 ;  /* 0x0000002c8f217221 */ /* 0x004fce0000010000 */
[----:B------:R-:W2:Y:S01]  /*2d50*/  MUFU.EX2 R138, R138 ;  /* 0x0000008a008a7308 */ /* 0x000ea20000000800 */
[C---:B0-----:R-:W-:Y:S01]  /*2d60*/  FADD.FTZ R11, R27.reuse, R6 ;  /* 0x000000061b0b7221 */ /* 0x041fe20000010000 */
[----:B------:R-:W-:-:S06]  /*2d70*/  F2FP.F16.F32.PACK_AB R136, R27, R136 ;  /* 0x000000881b88723e */ /* 0x000fcc00000000ff */
[----:B------:R-:W0:Y:S01]  /*2d80*/  MUFU.EX2 R145, R145 ;  /* 0x0000009100917308 */ /* 0x000e220000000800 */
[C---:B-1----:R-:W-:Y:S01]  /*2d90*/  FADD.FTZ R8, R32.reuse, R33 ;  /* 0x0000002120087221 */ /* 0x042fe20000010000 */
[----:B------:R-:W-:-:S06]  /*2da0*/  F2FP.F16.F32.PACK_AB R143, R32, R143 ;  /* 0x0000008f208f723e */ /* 0x000fcc00000000ff */
[----:B------:R-:W1:Y:S01]  /*2db0*/  MUFU.EX2 R29, R29 ;  /* 0x0000001d001d7308 */ /* 0x000e620000000800 */
[----:B--2---:R-:W-:-:S07]  /*2dc0*/  FADD.FTZ R6, R138, R11 ;  /* 0x0000000b8a067221 */ /* 0x004fce0000010000 */
[----:B------:R-:W2:Y:S01]  /*2dd0*/  MUFU.EX2 R34, R34 ;  /* 0x0000002200227308 */ /* 0x000ea20000000800 */
[----:B0-----:R-:W-:-:S07]  /*2de0*/  FADD.FTZ R33, R145, R8 ;  /* 0x0000000891217221 */ /* 0x001fce0000010000 */
[----:B------:R-:W0:Y:S01]  /*2df0*/  MUFU.EX2 R140, R140 ;  /* 0x0000008c008c7308 */ /* 0x000e220000000800 */
[C---:B-1----:R-:W-:Y:S01]  /*2e00*/  FADD.FTZ R11, R29.reuse, R6 ;  /* 0x000000061d0b7221 */ /* 0x042fe20000010000 */
[----:B------:R-:W-:-:S06]  /*2e10*/  F2FP.F16.F32.PACK_AB R138, R29, R138 ;  /* 0x0000008a1d8a723e */ /* 0x000fcc00000000ff */
[----:B------:R-:W1:Y:S01]  /*2e20*/  MUFU.EX2 R147, R147 ;  /* 0x0000009300937308 */ /* 0x000e620000000800 */
[C---:B--2---:R-:W-:Y:S01]  /*2e30*/  FADD.FTZ R8, R34.reuse, R33 ;  /* 0x0000002122087221 */ /* 0x044fe20000010000 */
[----:B------:R-:W-:-:S06]  /*2e40*/  F2FP.F16.F32.PACK_AB R145, R34, R145 ;  /* 0x000000912291723e */ /* 0x000fcc00000000ff */
[----:B------:R-:W2:Y:S01]  /*2e50*/  MUFU.EX2 R31, R31 ;  /* 0x0000001f001f7308 */ /* 0x000ea20000000800 */
[----:B0-----:R-:W-:-:S07]  /*2e60*/  FADD.FTZ R6, R140, R11 ;  /* 0x0000000b8c067221 */ /* 0x001fce0000010000 */
        /* <DEDUP_REMOVED lines=10> */
[----:B------:R1:W3:Y:S01]  /*2f10*/  MUFU.EX2 R40, R133 ;  /* 0x0000008500287308 */ /* 0x0002e20000000800 */
[----:B--2---:R-:W-:-:S07]  /*2f20*/  FADD.FTZ R11, R149, R8 ;  /* 0x00000008950b7221 */ /* 0x004fce0000010000 */
[----:B------:R-:W2:Y:S01]  /*2f30*/  MUFU.EX2 R43, R43 ;  /* 0x0000002b002b7308 */ /* 0x000ea20000000800 */
[----:B0-----:R-:W-:Y:S01]  /*2f40*/  FADD.FTZ R6, R69, R6 ;  /* 0x0000000645067221 */ /* 0x001fe20000010000 */
[----:B-1----:R-:W-:Y:S02]  /*2f50*/  F2FP.F16.F32.PACK_AB R133, R51, R20 ;  /* 0x000000143385723e */ /* 0x002fe400000000ff */
[----:B------:R-:W-:-:S04]  /*2f60*/  F2FP.F16.F32.PACK_AB R142, R69, R142 ;  /* 0x0000008e458e723e */ /* 0x000fc800000000ff */
[----:B------:R-:W0:Y:S01]  /*2f70*/  MUFU.EX2 R144, R73 ;  /* 0x0000004900907308 */ /* 0x000e220000000800 */
[C---:B---3--:R-:W-:Y:S01]  /*2f80*/  FADD.FTZ R8, R40.reuse, R11 ;  /* 0x0000000b28087221 */ /* 0x048fe20000010000 */
        /* <DEDUP_REMOVED lines=10> */
[----:B------:R-:W-:Y:S01]  /*3030*/  F2FP.F16.F32.PACK_AB R146, R146, R93 ;  /* 0x0000005d9292723e */ /* 0x000fe200000000ff */
[----:B------:R-:W-:-:S05]  /*3040*/  IMAD.MOV.U32 R93, RZ, RZ, R119 ;  /* 0x000000ffff5d7224 */ /* 0x000fca00078e0077 */
[----:B------:R-:W2:Y:S01]  /*3050*/  MUFU.EX2 R151, R151 ;  /* 0x0000009700977308 */ /* 0x000ea20000000800 */
[----:B0-----:R-:W-:-:S07]  /*3060*/  FADD.FTZ R9, R95, R6 ;  /* 0x000000065f097221 */ /* 0x001fce0000010000 */
[----:B------:R-:W0:Y:S01]  /*3070*/  MUFU.EX2 R97, R97 ;  /* 0x0000006100617308 */ /* 0x000e220000000800 */
[C---:B-1----:R-:W-:Y:S01]  /*3080*/  FADD.FTZ R6, R148.reuse, R9 ;  /* 0x0000000994067221 */ /* 0x042fe20000010000 */
[----:B------:R-:W-:Y:S02]  /*3090*/  F2FP.F16.F32.PACK_AB R148, R148, R95 ;  /* 0x0000005f9494723e */ /* 0x000fe400000000ff */
[----:B------:R-:W-:-:S04]  /*30a0*/  MOV R95, R119 ;  /* 0x00000077005f7202 */ /* 0x000fc80000000f00 */
[----:B------:R-:W1:Y:S01]  /*30b0*/  MUFU.EX2 R42, R42 ;  /* 0x0000002a002a7308 */ /* 0x000e620000000800 */
[----:B--2---:R-:W-:-:S07]  /*30c0*/  FADD.FTZ R33, R151, R8 ;  /* 0x0000000897217221 */ /* 0x004fce0000010000 */
[----:B------:R-:W2:Y:S01]  /*30d0*/  MUFU.EX2 R36, R36 ;  /* 0x0000002400247308 */ /* 0x000ea20000000800 */
[----:B0-----:R-:W-:Y:S01]  /*30e0*/  FADD.FTZ R9, R97, R6 ;  /* 0x0000000661097221 */ /* 0x001fe20000010000 */
[----:B-1----:R-:W-:-:S03]  /*30f0*/  F2FP.F16.F32.PACK_AB R150, R42, R97 ;  /* 0x000000612a96723e */ /* 0x002fc600000000ff */
[----:B------:R-:W-:Y:S01]  /*3100*/  FADD.FTZ R9, R42, R9 ;  /* 0x000000092a097221 */ /* 0x000fe20000010000 */
[----:B------:R-:W-:Y:S02]  /*3110*/  IMAD.MOV.U32 R97, RZ, RZ, R119 ;  /* 0x000000ffff617224 */ /* 0x000fe400078e0077 */
[C---:B--2---:R-:W-:Y:S01]  /*3120*/  FADD.FTZ R11, R36.reuse, R33 ;  /* 0x00000021240b7221 */ /* 0x044fe20000010000 */
[----:B------:R-:W-:Y:S01]  /*3130*/  F2FP.F16.F32.PACK_AB R151, R36, R151 ;  /* 0x000000972497723e */ /* 0x000fe200000000ff */
[----:B------:R-:W-:Y:S06]  /*3140*/  @!P1 BRA `(.L_x_18) ;  /* 0x0000001c009c9947 */ /* 0x000fec0003800000 */
[----:B------:R-:W-:Y:S01]  /*3150*/  IMAD.MOV.U32 R8, RZ, RZ, R5 ;  /* 0x000000ffff087224 */ /* 0x000fe200078e0005 */
[----:B------:R-:W-:Y:S01]  /*3160*/  CS2R R118, SRZ ;  /* 0x0000000000767805 */ /* 0x000fe2000001ff00 */
[----:B------:R-:W-:Y:S01]  /*3170*/  IMAD.MOV.U32 R6, RZ, RZ, R7 ;  /* 0x000000ffff067224 */ /* 0x000fe200078e0007 */
[----:B------:R-:W-:Y:S02]  /*3180*/  CS2R R116, SRZ ;  /* 0x0000000000747805 */ /* 0x000fe4000001ff00 */
[----:B------:R-:W-:Y:S02]  /*3190*/  CS2R R114, SRZ ;  /* 0x0000000000727805 */ /* 0x000fe4000001ff00 */
        /* <DEDUP_REMOVED lines=12> */
[----:B------:R-:W-:Y:S01]  /*3260*/  CS2R R88, SRZ ;  /* 0x0000000000587805 */ /* 0x000fe2000001ff00 */
[----:B------:R-:W-:Y:S01]  /*3270*/  UMOV UR6, URZ ;  /* 0x0000003f00067c82 */ /* 0x000fe20008000000 */
[----:B------:R-:W-:-:S05]  /*3280*/  UMOV UR5, URZ ;  /* 0x0000003f00057c82 */ /* 0x000fca0008000000 */
.L_x_29:
[----:B------:R-:W-:Y:S01]  /*3290*/  ISETP.NE.AND P2, PT, RZ, UR44, PT ;  /* 0x0000002cff007c0c */ /* 0x000fe2000bf45270 */
[----:B------:R-:W-:-:S04]  /*32a0*/  UISETP.NE.AND UP0, UPT, UR5, 0x1, UPT ;  /* 0x000000010500788c */ /* 0x000fc8000bf05270 */
[----:B------:R-:W-:-:S04]  /*32b0*/  USEL UR4, URZ, 0x1, UP0 ;  /* 0x000000013f047887 */ /* 0x000fc80008000000 */
[----:B------:R-:W-:-:S04]  /*32c0*/  ULOP3.LUT UR4, UR6, UR4, URZ, 0x3c, !UPT ;  /* 0x0000000406047292 */ /* 0x000fc8000f8e3c3f */
[----:B------:R-:W-:Y:S08]  /*32d0*/  @P2 BRA `(.L_x_19) ;  /* 0x0000000000382947 */ /* 0x000ff00003800000 */
[----:B------:R-:W-:Y:S05]  /*32e0*/  @!P0 BRA `(.L_x_20) ;  /* 0x0000000000048947 */ /* 0x000fea0003800000 */
[----:B------:R-:W-:Y:S01]  /*32f0*/  BPT.TRAP 0x1 ;  /* 0x000000040000795c */ /* 0x000fe20000300000 */
.L_x_20:
[----:B------:R-:W-:Y:S01]  /*3300*/  UIADD3 UR10, UR5, 0x1, URZ ;  /* 0x00000001050a7890 */ /* 0x000fe2000fffe03f */
[----:B------:R-:W-:-:S03]  /*3310*/  MOV R0, UR4 ;  /* 0x0000000400007c02 */ /* 0x000fc60008000f00 */
[----:B------:R-:W-:Y:S01]  /*3320*/  UISETP.NE.AND UP0, UPT, UR10, 0x2, UPT ;  /* 0x000000020a00788c */ /* 0x000fe2000bf05270 */
[----:B------:R-:W-:-:S03]  /*3330*/  SHF.L.U32 R0, R0, 0x1f, RZ ;  /* 0x0000001f00007819 */ /* 0x000fc600000006ff */
[----:B------:R-:W-:-:S04]  /*3340*/  USEL UR10, UR10, URZ, UP0 ;  /* 0x0000003f0a0a7287 */ /* 0x000fc80008000000 */
[----:B------:R-:W-:-:S09]  /*3350*/  ULEA UR10, UR10, UR40, 0x3 ;  /* 0x000000280a0a7291 */ /* 0x000fd2000f8e183f */
[----:B------:R0:W1:Y:S01]  /*3360*/  SYNCS.PHASECHK.TRANS64.TRYWAIT P1, [UR10+0x16830], R0 ;  /* 0x01683000ff0075a7 */ /* 0x000062000802014a */
[----:B------:R-:W-:Y:S05]  /*3370*/  @!P0 BRA `(.L_x_21) ;  /* 0x0000000000048947 */ /* 0x000fea0003800000 */
[----:B------:R-:W-:Y:S01]  /*3380*/  BPT.TRAP 0x1 ;  /* 0x000000040000795c */ /* 0x000fe20000300000 */
.L_x_21:
[----:B-1----:R-:W-:Y:S05]  /*3390*/  @P1 BRA `(.L_x_19) ;  /* 0x0000000000081947 */ /* 0x002fea0003800000 */
[----:B------:R-:W1:Y:S02]  /*33a0*/  SYNCS.PHASECHK.TRANS64.TRYWAIT P1, [UR10+0x16830], R0 ;  /* 0x01683000ff0075a7 */ /* 0x000e64000802014a */
[----:B-1----:R-:W-:Y:S05]  /*33b0*/  @!P1 BRA `(.L_x_22) ;  /* 0x0000007000d49947 */ /* 0x002fea0003800000 */
.L_x_19:
[----:B01----:R-:W-:Y:S01]  /*33c0*/  VIADD R0, R16, 0x8 ;  /* 0x0000000810007836 */ /* 0x003fe20000000000 */
[----:B------:R-:W-:Y:S01]  /*33d0*/  UIADD3 UR10, UR5, 0x1, URZ ;  /* 0x00000001050a7890 */ /* 0x000fe2000fffe03f */
[----:B------:R-:W-:Y:S01]  /*33e0*/  R2UR UR24, R2 ;  /* 0x00000000021872ca */ /* 0x000fe200000e0000 */
[----:B------:R-:W-:Y:S01]  /*33f0*/  UMOV UR27, 0x40000040 ;  /* 0x40000040001b7882 */ /* 0x000fe20000000000 */
[----:B------:R-:W-:Y:S01]  /*3400*/  R2UR UR25, R3 ;  /* 0x00000000031972ca */ /* 0x000fe200000e0000 */
[----:B------:R0:W-:Y:S01]  /*3410*/  BAR.SYNC.DEFER_BLOCKING R0, 0x100 ;  /* 0x000400000000751d */ /* 0x0001e20000010000 */
[----:B------:R-:W-:-:S04]  /*3420*/  UISETP.NE.AND UP0, UPT, UR10, 0x2, UPT ;  /* 0x000000020a00788c */ /* 0x000fc8000bf05270 */
[----:B------:R-:W-:Y:S01]  /*3430*/  USEL UR22, UR10, URZ, UP0 ;  /* 0x0000003f0a167287 */ /* 0x000fe20008000000 */
[----:B------:R-:W-:Y:S01]  /*3440*/  UMOV UR11, 0x40000040 ;  /* 0x40000040000b7882 */ /* 0x000fe20000000000 */
[----:B------:R-:W-:Y:S02]  /*3450*/  UMOV UR15, 0x40000040 ;  /* 0x40000040000f7882 */ /* 0x000fe40000000000 */
[----:B------:R-:W-:Y:S01]  /*3460*/  ULEA UR26, UR22, UR20, 0xa ;  /* 0x00000014161a7291 */ /* 0x000fe2000f8e503f */
[----:B------:R-:W-:Y:S01]  /*3470*/  UMOV UR19, 0x40000040 ;  /* 0x4000004000137882 */ /* 0x000fe20000000000 */
[----:B0-----:R-:W-:Y:S02]  /*3480*/  IMAD.U32 R0, RZ, RZ, UR22 ;  /* 0x00000016ff007e24 */ /* 0x001fe4000f8e00ff */
[----:B------:R-:W-:Y:S02]  /*3490*/  UIADD3 UR10, UR26, 0x2, URZ ;  /* 0x000000021a0a7890 */ /* 0x000fe4000fffe03f */
[----:B------:R-:W-:-:S02]  /*34a0*/  UIADD3 UR14, UR26, 0x4, URZ ;  /* 0x000000041a0e7890 */ /* 0x000fc4000fffe03f */
[----:B------:R-:W-:Y:S01]  /*34b0*/  UIADD3 UR18, UR26, 0x6, URZ ;  /* 0x000000061a127890 */ /* 0x000fe2000fffe03f */
[----:B------:R-:W-:-:S06]  /*34c0*/  WARPGROUP.ARRIVE ;  /* 0x00000000000079c5 */ /* 0x000fcc0000000000 */
[----:B------:R-:W-:Y:S03]  /*34d0*/  HGMMA.64x128x16.F32 R24, gdesc[UR24], RZ, !UPT, gsb0 ;  /* 0x01e00000181879f0 */ /* 0x000fe6000c0008ff */
[----:B------:R-:W-:Y:S02]  /*34e0*/  WARPGROUP.DEPBAR.LE gsb0, 0x0 ;  /* 0x00008000000079c5 */ /* 0x000fe40000010000 */
[----:B------:R-:W-:-:S07]  /*34f0*/  WARPGROUP.ARRIVE ;  /* 0x00000000000079c5 */ /* 0x000fce0000000000 */
        /* <DEDUP_REMOVED lines=8> */
[----:B------:R-:W-:Y:S05]  /*3580*/  @P2 BRA `(.L_x_23) ;  /* 0x00000000002c2947 */ /* 0x000fea0003800000 */
[----:B------:R-:W-:Y:S05]  /*3590*/  @!P0 BRA `(.L_x_24) ;  /* 0x0000000000048947 */ /* 0x000fea0003800000 */
[----:B------:R-:W-:Y:S01]  /*35a0*/  BPT.TRAP 0x1 ;  /* 0x000000040000795c */ /* 0x000fe20000300000 */
.L_x_24:
[----:B------:R-:W-:Y:S01]  /*35b0*/  ULEA UR10, UR5, UR40, 0x3 ;  /* 0x00000028050a7291 */ /* 0x000fe2000f8e183f */
[----:B------:R-:W-:-:S05]  /*35c0*/  IMAD.U32 R4, RZ, RZ, UR6 ;  /* 0x00000006ff047e24 */ /* 0x000fca000f8e00ff */
[----:B------:R-:W-:-:S04]  /*35d0*/  SHF.L.U32 R4, R4, 0x1f, RZ ;  /* 0x0000001f04047819 */ /* 0x000fc800000006ff */
[----:B------:R0:W1:Y:S01]  /*35e0*/  SYNCS.PHASECHK.TRANS64.TRYWAIT P1, [UR10+0x16850], R4 ;  /* 0x01685004ff0075a7 */ /* 0x000062000802014a */
[----:B------:R-:W-:Y:S05]  /*35f0*/  @!P0 BRA `(.L_x_25) ;  /* 0x0000000000048947 */ /* 0x000fea0003800000 */
[----:B------:R-:W-:Y:S01]  /*3600*/  BPT.TRAP 0x1 ;  /* 0x000000040000795c */ /* 0x000fe20000300000 */
.L_x_25:
[----:B-1----:R-:W-:Y:S05]  /*3610*/  @P1 BRA `(.L_x_23) ;  /* 0x0000000000081947 */ /* 0x002fea0003800000 */
[----:B------:R-:W1:Y:S02]  /*3620*/  SYNCS.PHASECHK.TRANS64.TRYWAIT P1, [UR10+0x16850], R4 ;  /* 0x01685004ff0075a7 */ /* 0x000e64000802014a */
[----:B-1----:R-:W-:Y:S05]  /*3630*/  @!P1 BRA `(.L_x_26) ;  /* 0x00000070004c9947 */ /* 0x002fea0003800000 */
.L_x_23:
[----:B------:R-:W-:Y:S01]  /*3640*/  UIADD3 UR6, UR40, 0x400, URZ ;  /* 0x0000040028067890 */ /* 0x000fe2000fffe03f */
[----:B------:R-:W-:Y:S01]  /*3650*/  WARPGROUP.ARRIVE ;  /* 0x00000000000079c5 */ /* 0x000fe20000000000 */
[----:B------:R-:W-:Y:S01]  /*3660*/  UMOV UR11, 0x40000040 ;  /* 0x40000040000b7882 */ /* 0x000fe20000000000 */
[----:B01----:R-:W-:Y:S01]  /*3670*/  VIADD R4, R16, 0x9 ;  /* 0x0000000910047836 */ /* 0x003fe20000000000 */
[----:B------:R-:W-:Y:S01]  /*3680*/  USHF.R.U32.HI UR6, URZ, 0x4, UR6 ;  /* 0x000000043f067899 */ /* 0x000fe20008011606 */
[----:B------:R-:W-:-:S03]  /*3690*/  ISETP.GE.U32.AND P1, PT, R22, 0x180, PT ;  /* 0x000001801600780c */ /* 0x000fc60003f26070 */
[----:B------:R-:W-:Y:S01]  /*36a0*/  ULOP3.LUT UR6, UR6, 0x3fff, URZ, 0xc0, !UPT ;  /* 0x00003fff06067892 */ /* 0x000fe2000f8ec03f */
[----:B------:R-:W-:-:S03]  /*36b0*/  SEL R4, R4, 0x9, !P1 ;  /* 0x0000000904047807 */ /* 0x000fc60004800000 */
[----:B------:R-:W-:-:S07]  /*36c0*/  ULEA UR6, UR5, UR6, 0xa ;  /* 0x0000000605067291 */ /* 0x000fce000f8e503f */
[----:B------:R-:W-:Y:S02]  /*36d0*/  UMOV UR10, UR6 ;  /* 0x00000006000a7c82 */ /* 0x000fe40008000000 */
[----:B------:R-:W-:Y:S01]  /*36e0*/  HGMMA.64x64x16.F32 R88, R120, gdesc[UR8].tnspB, R88, gsb0 ;  /* 0x40e0000878587df0 */ /* 0x000fe20008000858 */
[----:B------:R-:W-:Y:S01]  /*36f0*/  UIADD3 UR10, UR6, 0x80, URZ ;  /* 0x00000080060a7890 */ /* 0x000fe2000fffe03f */
[----:B------:R-:W-:Y:S01]  /*3700*/  UMOV UR11, 0x40000040 ;  /* 0x40000040000b7882 */ /* 0x000fe20000000000 */
[----:B------:R-:W-:Y:S02]  /*3710*/  WARPGROUP.DEPBAR.LE gsb0, 0x0 ;  /* 0x00008000000079c5 */ /* 0x000fe40000010000 */
[----:B------:R-:W-:-:S06]  /*3720*/  WARPGROUP.ARRIVE ;  /* 0x00000000000079c5 */ /* 0x000fcc0000000000 */
        /* <DEDUP_REMOVED lines=23> */
[----:B------:R-:W-:Y:S01]  /*38a0*/  UIADD3 UR6, UR6, 0x380, URZ ;  /* 0x0000038006067890 */ /* 0x000fe2000fffe03f */
[----:B------:R-:W-:Y:S02]  /*38b0*/  WARPGROUP.DEPBAR.LE gsb0, 0x0 ;  /* 0x00008000000079c5 */ /* 0x000fe40000010000 */
[----:B------:R-:W-:-:S06]  /*38c0*/  WARPGROUP.ARRIVE ;  /* 0x00000000000079c5 */ /* 0x000fcc0000000000 */
[----:B------:R-:W-:Y:S01]  /*38d0*/  HGMMA.64x64x16.F32 R88, R144, gdesc[UR8].tnspB, R88, gsb0 ;  /* 0x40e0000890587df0 */ /* 0x000fe20008000858 */
[----:B------:R-:W-:Y:S01]  /*38e0*/  UMOV UR10, UR6 ;  /* 0x00000006000a7c82 */ /* 0x000fe20008000000 */
[----:B------:R-:W-:Y:S01]  /*38f0*/  UMOV UR11, 0x40000040 ;  /* 0x40000040000b7882 */ /* 0x000fe20000000000 */
[----:B------:R-:W-:Y:S02]  /*3900*/  WARPGROUP.DEPBAR.LE gsb0, 0x0 ;  /* 0x00008000000079c5 */ /* 0x000fe40000010000 */
[----:B------:R-:W-:-:S06]  /*3910*/  WARPGROUP.ARRIVE ;  /* 0x00000000000079c5 */ /* 0x000fcc0000000000 */
[----:B------:R-:W-:Y:S03]  /*3920*/  HGMMA.64x64x16.F32 R88, R148, gdesc[UR8].tnspB, R88, gsb0 ;  /* 0x40e0000894587df0 */ /* 0x000fe60008000858 */
[----:B------:R-:W-:Y:S02]  /*3930*/  WARPGROUP.DEPBAR.LE gsb0, 0x0 ;  /* 0x00008000000079c5 */ /* 0x000fe40000010000 */
[----:B------:R0:W-:Y:S06]  /*3940*/  BAR.ARV R4, 0x100 ;  /* 0x000400040000751d */ /* 0x0001ec0000002000 */
[----:B------:R-:W-:Y:S05]  /*3950*/  @!P0 BRA `(.L_x_27) ;  /* 0x0000000000048947 */ /* 0x000fea0003800000 */
[----:B------:R-:W-:Y:S01]  /*3960*/  BPT.TRAP 0x1 ;  /* 0x000000040000795c */ /* 0x000fe20000300000 */
.L_x_27:
[----:B0-----:R-:W-:Y:S02]  /*3970*/  FMNMX.FTZ R4, R24, R6, !PT ;  /* 0x0000000618047209 */ /* 0x001fe40007810000 */
[----:B------:R-:W-:Y:S02]  /*3980*/  FMNMX.FTZ R10, R26, R8, !PT ;  /* 0x000000081a0a7209 */ /* 0x000fe40007810000 */
[----:B------:R-:W-:Y:S02]  /*3990*/  FMNMX.FTZ R5, R25, R4, !PT ;  /* 0x0000000419057209 */ /* 0x000fe40007810000 */
[----:B------:R-:W-:Y:S02]  /*39a0*/  FMNMX.FTZ R7, R27, R10, !PT ;  /* 0x0000000a1b077209 */ /* 0x000fe40007810000 */
[----:B------:R-:W-:Y:S02]  /*39b0*/  FMNMX.FTZ R4, R28, R5, !PT ;  /* 0x000000051c047209 */ /* 0x000fe40007810000 */
[----:B------:R-:W-:-:S02]  /*39c0*/  FMNMX.FTZ R10, R30, R7, !PT ;  /* 0x000000071e0a7209 */ /* 0x000fc40007810000 */
[----:B------:R-:W-:Y:S02]  /*39d0*/  FMNMX.FTZ R5, R29, R4, !PT ;  /* 0x000000041d057209 */ /* 0x000fe40007810000 */
        /* <DEDUP_REMOVED lines=56> */
[----:B------:R-:W-:Y:S01]  /*3d60*/  FMNMX.FTZ R10, R87, R10, !PT ;  /* 0x0000000a570a7209 */ /* 0x000fe20007810000 */
[----:B------:R-:W0:Y:S01]  /*3d70*/  LDC R4, c[0x0][0x988] ;  /* 0x00026200ff047b82 */ /* 0x000e220000000800 */
[----:B------:R-:W-:Y:S01]  /*3d80*/  R2UR UR6, R0 ;  /* 0x00000000000672ca */ /* 0x000fe200000e0000 */
[----:B------:R-:W1:Y:S04]  /*3d90*/  SHFL.BFLY PT, R5, R12, 0x2, 0x1f ;  /* 0x0c401f000c057f89 */ /* 0x000e6800000e0000 */
[----:B------:R-:W2:Y:S08]  /*3da0*/  SHFL.BFLY PT, R7, R10, 0x2, 0x1f ;  /* 0x0c401f000a077f89 */ /* 0x000eb000000e0000 */
[----:B------:R-:W-:-:S04]  /*3db0*/  ULEA UR6, UR6, UR40, 0x3 ;  /* 0x0000002806067291 */ /* 0x000fc8000f8e183f */
[----:B------:R-:W-:-:S04]  /*3dc0*/  UIADD3 UR6, UR6, 0x16840, URZ ;  /* 0x0001684006067890 */ /* 0x000fc8000fffe03f */
[----:B------:R-:W-:Y:S01]  /*3dd0*/  UPRMT UR6, UR7, 0x654, UR6 ;  /* 0x0000065407067896 */ /* 0x000fe20008000006 */
[----:B-1----:R-:W-:Y:S02]  /*3de0*/  FMNMX.FTZ R13, R12, R5, !PT ;  /* 0x000000050c0d7209 */ /* 0x002fe40007810000 */
[----:B--2---:R-:W-:-:S03]  /*3df0*/  FMNMX.FTZ R15, R10, R7, !PT ;  /* 0x000000070a0f7209 */ /* 0x004fc60007810000 */
[----:B------:R-:W1:Y:S03]  /*3e00*/  SHFL.BFLY PT, R14, R13, 0x1, 0x1f ;  /* 0x0c201f000d0e7f89 */ /* 0x000e6600000e0000 */
[----:B------:R-:W-:Y:S01]  /*3e10*/  SYNCS.ARRIVE.TRANS64.RED.A1T0 RZ, [UR6], RZ ;  /* 0x000000ffffff79a7 */ /* 0x000fe20008100406 */
[----:B------:R-:W2:Y:S01]  /*3e20*/  SHFL.BFLY PT, R18, R15, 0x1, 0x1f ;  /* 0x0c201f000f127f89 */ /* 0x000ea200000e0000 */
[----:B-1----:R-:W-:Y:S02]  /*3e30*/  FMNMX.FTZ R7, R13, R14, !PT ;  /* 0x0000000e0d077209 */ /* 0x002fe40007810000 */
[----:B--2---:R-:W-:-:S03]  /*3e40*/  FMNMX.FTZ R5, R15, R18, !PT ;  /* 0x000000120f057209 */ /* 0x004fc60007810000 */
[C---:B------:R-:W-:Y:S01]  /*3e50*/  FADD.FTZ R17, -R7.reuse, R6 ;  /* 0x0000000607117221 */ /* 0x040fe20000010100 */
[----:B0-----:R-:W-:-:S03]  /*3e60*/  FMUL.FTZ R121, R7, R4 ;  /* 0x0000000407797220 */ /* 0x001fc60000410000 */
[-C--:B------:R-:W-:Y:S01]  /*3e70*/  FMUL.FTZ R17, R17, R4.reuse ;  /* 0x0000000411117220 */ /* 0x080fe20000410000 */
[----:B------:R-:W-:Y:S01]  /*3e80*/  FADD.FTZ R19, -R5, R8 ;  /* 0x0000000805137221 */ /* 0x000fe20000010100 */
[-CC-:B------:R-:W-:Y:S01]  /*3e90*/  FFMA.FTZ R127, R37, R4.reuse, -R121.reuse ;  /* 0x00000004257f7223 */ /* 0x180fe20000010879 */
[-CC-:B------:R-:W-:Y:S01]  /*3ea0*/  FFMA.FTZ R37, R49, R4.reuse, -R121.reuse ;  /* 0x0000000431257223 */ /* 0x180fe20000010879 */
[-C--:B------:R-:W-:Y:S01]  /*3eb0*/  FMUL.FTZ R49, R5, R4.reuse ;  /* 0x0000000405317220 */ /* 0x080fe20000410000 */
[-CC-:B------:R-:W-:Y:S01]  /*3ec0*/  FFMA.FTZ R129, R41, R4.reuse, -R121.reuse ;  /* 0x0000000429817223 */ /* 0x180fe20000010879 */
[----:B------:R0:W-:Y:S01]  /*3ed0*/  MUFU.EX2 R8, R17 ;  /* 0x0000001100087308 */ /* 0x0001e20000000800 */
[-C--:B------:R-:W-:Y:S01]  /*3ee0*/  FMUL.FTZ R6, R19, R4.reuse ;  /* 0x0000000413067220 */ /* 0x080fe20000410000 */
[-CC-:B------:R-:W-:Y:S01]  /*3ef0*/  FFMA.FTZ R120, R25, R4.reuse, -R121.reuse ;  /* 0x0000000419787223 */ /* 0x180fe20000010879 */
        /* <DEDUP_REMOVED lines=23> */
[-CC-:B0-----:R-:W-:Y:S01]  /*4070*/  FFMA.FTZ R17, R77, R4.reuse, -R121.reuse ;  /* 0x000000044d117223 */ /* 0x181fe20000010879 */
[-CC-:B------:R-:W-:Y:S01]  /*4080*/  FFMA.FTZ R148, R80, R4.reuse, -R121.reuse ;  /* 0x0000000450947223 */ /* 0x180fe20000010879 */
[-CC-:B------:R-:W-:Y:S01]  /*4090*/  FFMA.FTZ R15, R81, R4.reuse, -R121.reuse ;  /* 0x00000004510f7223 */ /* 0x180fe20000010879 */
[-CC-:B------:R-:W-:Y:S01]  /*40a0*/  FFMA.FTZ R150, R84, R4.reuse, -R121.reuse ;  /* 0x0000000454967223 */ /* 0x180fe20000010879 */
[-C--:B------:R-:W-:Y:S01]  /*40b0*/  FFMA.FTZ R45, R85, R4.reuse, -R121 ;  /* 0x00000004552d7223 */ /* 0x080fe20000010879 */
[-CC-:B------:R-:W-:Y:S01]  /*40c0*/  FFMA.FTZ R121, R26, R4.reuse, -R49.reuse ;  /* 0x000000041a797223 */ /* 0x180fe20000010831 */
[-CC-:B------:R-:W-:Y:S01]  /*40d0*/  FFMA.FTZ R10, R27, R4.reuse, -R49.reuse ;  /* 0x000000041b0a7223 */ /* 0x180fe20000010831 */
[----:B------:R-:W0:Y:S01]  /*40e0*/  MUFU.EX2 R13, R13 ;  /* 0x0000000d000d7308 */ /* 0x000e220000000800 */
[-CC-:B------:R-:W-:Y:S01]  /*40f0*/  FFMA.FTZ R12, R30, R4.reuse, -R49.reuse ;  /* 0x000000041e0c7223 */ /* 0x180fe20000010831 */
[-CC-:B------:R-:W-:Y:S01]  /*4100*/  FFMA.FTZ R27, R31, R4.reuse, -R49.reuse ;  /* 0x000000041f1b7223 */ /* 0x180fe20000010831 */
[-CC-:B------:R-:W-:Y:S01]  /*4110*/  FFMA.FTZ R14, R34, R4.reuse, -R49.reuse ;  /* 0x00000004220e7223 */ /* 0x180fe20000010831 */
[-CC-:B------:R-:W-:Y:S01]  /*4120*/  FFMA.FTZ R31, R35, R4.reuse, -R49.reuse ;  /* 0x00000004231f7223 */ /* 0x180fe20000010831 */
[-CC-:B------:R-:W-:Y:S01]  /*4130*/  FFMA.FTZ R18, R38, R4.reuse, -R49.reuse ;  /* 0x0000000426127223 */ /* 0x180fe20000010831 */
[-CC-:B------:R-:W-:Y:S01]  /*4140*/  FFMA.FTZ R35, R39, R4.reuse, -R49.reuse ;  /* 0x0000000427237223 */ /* 0x180fe20000010831 */
[-CC-:B------:R-:W-:Y:S01]  /*4150*/  FFMA.FTZ R20, R42, R4.reuse, -R49.reuse ;  /* 0x000000042a147223 */ /* 0x180fe20000010831 */
[----:B------:R-:W-:Y:S01]  /*4160*/  MUFU.EX2 R6, R6 ;  /* 0x0000000600067308 */ /* 0x000fe20000000800 */
[-CC-:B------:R-:W-:Y:S01]  /*4170*/  FFMA.FTZ R39, R43, R4.reuse, -R49.reuse ;  /* 0x000000042b277223 */ /* 0x180fe20000010831 */
[-CC-:B------:R-:W-:Y:S01]  /*4180*/  FFMA.FTZ R131, R46, R4.reuse, -R49.reuse ;  /* 0x000000042e837223 */ /* 0x180fe20000010831 */
[-CC-:B------:R-:W-:Y:S01]  /*4190*/  FFMA.FTZ R24, R47, R4.reuse, -R49.reuse ;  /* 0x000000042f187223 */ /* 0x180fe20000010831 */
[-CC-:B------:R-:W-:Y:S01]  /*41a0*/  FFMA.FTZ R133, R50, R4.reuse, -R49.reuse ;  /* 0x0000000432857223 */ /* 0x180fe20000010831 */
[-CC-:B------:R-:W-:Y:S01]  /*41b0*/  FFMA.FTZ R26, R51, R4.reuse, -R49.reuse ;  /* 0x00000004331a7223 */ /* 0x180fe20000010831 */
[-CC-:B------:R-:W-:Y:S01]  /*41c0*/  FFMA.FTZ R135, R54, R4.reuse, -R49.reuse ;  /* 0x0000000436877223 */ /* 0x180fe20000010831 */
[-C--:B------:R-:W-:Y:S01]  /*41d0*/  FFMA.FTZ R28, R55, R4.reuse, -R49 ;  /* 0x00000004371c7223 */ /* 0x080fe20000010831 */
[----:B------:R-:W1:Y:S01]  /*41e0*/  MUFU.EX2 R121, R121 ;  /* 0x0000007900797308 */ /* 0x000e620000000800 */
[----:B0-----:R-:W-:Y:S01]  /*41f0*/  FFMA.FTZ R9, R8, R9, R13 ;  /* 0x0000000908097223 */ /* 0x001fe2000001000d */
[-CC-:B------:R-:W-:Y:S01]  /*4200*/  FFMA.FTZ R137, R58, R4.reuse, -R49.reuse ;  /* 0x000000043a897223 */ /* 0x180fe20000010831 */
[-CC-:B------:R-:W-:Y:S01]  /*4210*/  FFMA.FTZ R30, R59, R4.reuse, -R49.reuse ;  /* 0x000000043b1e7223 */ /* 0x180fe20000010831 */
[-CC-:B------:R-:W-:Y:S01]  /*4220*/  FFMA.FTZ R139, R62, R4.reuse, -R49.reuse ;  /* 0x000000043e8b7223 */ /* 0x180fe20000010831 */
[-CC-:B------:R-:W-:Y:S01]  /*4230*/  FFMA.FTZ R32, R63, R4.reuse, -R49.reuse ;  /* 0x000000043f207223 */ /* 0x180fe20000010831 */
[-CC-:B------:R-:W-:Y:S01]  /*4240*/  FFMA.FTZ R141, R66, R4.reuse, -R49.reuse ;  /* 0x00000004428d7223 */ /* 0x180fe20000010831 */
[-CC-:B------:R-:W-:Y:S01]  /*4250*/  FFMA.FTZ R143, R70, R4.reuse, -R49.reuse ;  /* 0x00000004468f7223 */ /* 0x180fe20000010831 */
[----:B------:R-:W0:Y:S01]  /*4260*/  MUFU.EX2 R120, R120 ;  /* 0x0000007800787308 */ /* 0x000e220000000800 */
[-CC-:B------:R-:W-:Y:S01]  /*4270*/  FFMA.FTZ R145, R74, R4.reuse, -R49.reuse ;  /* 0x000000044a917223 */ /* 0x180fe20000010831 */
[-CC-:B------:R-:W-:Y:S01]  /*4280*/  FFMA.FTZ R147, R78, R4.reuse, -R49.reuse ;  /* 0x000000044e937223 */ /* 0x180fe20000010831 */
[-CC-:B------:R-:W-:Y:S01]  /*4290*/  FFMA.FTZ R149, R82, R4.reuse, -R49.reuse ;  /* 0x0000000452957223 */ /* 0x180fe20000010831 */
[----:B------:R-:W-:-:S04]  /*42a0*/  FFMA.FTZ R86, R86, R4, -R49 ;  /* 0x0000000456567223 */ /* 0x000fc80000010831 */
[----:B------:R-:W2:Y:S01]  /*42b0*/  MUFU.EX2 R10, R10 ;  /* 0x0000000a000a7308 */ /* 0x000ea20000000800 */
[----:B-1----:R-:W-:-:S07]  /*42c0*/  FFMA.FTZ R11, R6, R11, R121 ;  /* 0x0000000b060b7223 */ /* 0x002fce0000010079 */
[----:B------:R-:W1:Y:S01]  /*42d0*/  MUFU.EX2 R122, R122 ;  /* 0x0000007a007a7308 */ /* 0x000e620000000800 */
[----:B0-----:R-:W-:-:S07]  /*42e0*/  FADD.FTZ R9, R120, R9 ;  /* 0x0000000978097221 */ /* 0x001fce0000010000 */
[----:B------:R-:W0:Y:S01]  /*42f0*/  MUFU.EX2 R12, R12 ;  /* 0x0000000c000c7308 */ /* 0x000e220000000800 */
[----:B--2---:R-:W-:-:S07]  /*4300*/  FADD.FTZ R11, R10, R11 ;  /* 0x0000000b0a0b7221 */ /* 0x004fce0000010000 */
[----:B------:R-:W2:Y:S01]  /*4310*/  MUFU.EX2 R123, R123 ;  /* 0x0000007b007b7308 */ /* 0x000ea20000000800 */
[----:B-1----:R-:W-:-:S07]  /*4320*/  FADD.FTZ R34, R122, R9 ;  /* 0x000000097a227221 */ /* 0x002fce0000010000 */
        /* <DEDUP_REMOVED lines=11> */
[----:B-1----:R-:W-:Y:S01]  /*43e0*/  FADD.FTZ R9, R125, R34 ;  /* 0x000000227d097221 */ /* 0x002fe20000010000 */
[----:B------:R-:W-:-:S06]  /*43f0*/  FFMA.FTZ R34, R67, R4, -R49 ;  /* 0x0000000443227223 */ /* 0x000fcc0000010831 */
        /* <DEDUP_REMOVED lines=15> */
[----:B--2---:R-:W-:Y:S01]  /*44f0*/  FADD.FTZ R9, R129, R36 ;  /* 0x0000002481097221 */ /* 0x004fe20000010000 */
[----:B------:R-:W-:-:S06]  /*4500*/  FFMA.FTZ R36, R71, R4, -R49 ;  /* 0x0000000447247223 */ /* 0x000fcc0000010831 */
        /* <DEDUP_REMOVED lines=47> */
[----:B0-----:R-:W-:Y:S01]  /*4800*/  FADD.FTZ R9, R141, R42 ;  /* 0x0000002a8d097221 */ /* 0x001fe20000010000 */
[-CC-:B------:R-:W-:Y:S01]  /*4810*/  FFMA.FTZ R42, R83, R4.reuse, -R49.reuse ;  /* 0x00000004532a7223 */ /* 0x180fe20000010831 */
[----:B------:R-:W-:-:S05]  /*4820*/  FFMA.FTZ R49, R87, R4, -R49 ;  /* 0x0000000457317223 */ /* 0x000fca0000010831 */
        /* <DEDUP_REMOVED lines=40> */
[----:B0-----:R-:W-:-:S03]  /*4ab0*/  FADD.FTZ R9, R45, R44 ;  /* 0x0000002c2d097221 */ /* 0x001fc60000010000 */
[----:B--2---:R-:W-:Y:S01]  /*4ac0*/  FADD.FTZ R11, R49, R11 ;  /* 0x0000000b310b7221 */ /* 0x004fe20000010000 */
[----:B------:R-:W-:Y:S06]  /*4ad0*/  @!P0 BRA `(.L_x_28) ;  /* 0x0000000000048947 */ /* 0x000fec0003800000 */
[----:B------:R-:W-:Y:S01]  /*4ae0*/  BPT.TRAP 0x1 ;  /* 0x000000040000795c */ /* 0x000fe20000300000 */
.L_x_28:
[----:B------:R-:W-:Y:S01]  /*4af0*/  ULEA UR5, UR5, UR40, 0x3 ;  /* 0x0000002805057291 */ /* 0x000fe2000f8e183f */
[----:B------:R-:W-:Y:S01]  /*4b00*/  F2FP.F16.F32.PACK_AB R122, R123, R122 ;  /* 0x0000007a7b7a723e */ /* 0x000fe200000000ff */
[----:B------:R-:W-:Y:S01]  /*4b10*/  UISETP.GT.AND UP0, UPT, UR21, UR37, UPT ;  /* 0x000000251500728c */ /* 0x000fe2000bf04270 */
[----:B------:R-:W-:Y:S01]  /*4b20*/  F2FP.F16.F32.PACK_AB R124, R125, R124 ;  /* 0x0000007c7d7c723e */ /* 0x000fe200000000ff */
[----:B------:R-:W-:Y:S01]  /*4b30*/  UIADD3 UR5, UR5, 0x16860, URZ ;  /* 0x0001686005057890 */ /* 0x000fe2000fffe03f */
[----:B------:R-:W-:Y:S01]  /*4b40*/  F2FP.F16.F32.PACK_AB R126, R127, R126 ;  /* 0x0000007e7f7e723e */ /* 0x000fe200000000ff */
[----:B------:R-:W-:Y:S01]  /*4b50*/  UIADD3 UR10, UR21, -0x1, URZ ;  /* 0xffffffff150a7890 */ /* 0x000fe2000fffe03f */
[----:B------:R-:W-:Y:S01]  /*4b60*/  F2FP.F16.F32.PACK_AB R128, R129, R128 ;  /* 0x000000808180723e */ /* 0x000fe200000000ff */
[----:B------:R-:W-:Y:S01]  /*4b70*/  UPRMT UR5, UR7, 0x654, UR5 ;  /* 0x0000065407057896 */ /* 0x000fe20008000005 */
[----:B------:R-:W-:Y:S01]  /*4b80*/  PLOP3.LUT P1, PT, PT, PT, UP0, 0x80, 0x0 ;  /* 0x000000000000781c */ /* 0x000fe20003f2f008 */
[----:B------:R-:W-:Y:S01]  /*4b90*/  UMOV UR6, UR4 ;  /* 0x0000000400067c82 */ /* 0x000fe20008000000 */
[-C--:B------:R-:W-:Y:S01]  /*4ba0*/  FMUL.FTZ R88, R88, R8.reuse ;  /* 0x0000000858587220 */ /* 0x080fe20000410000 */
[-C--:B------:R-:W-:Y:S01]  /*4bb0*/  FMUL.FTZ R89, R89, R8.reuse ;  /* 0x0000000859597220 */ /* 0x080fe20000410000 */
[----:B------:R-:W-:Y:S01]  /*4bc0*/  UMOV UR21, UR10 ;  /* 0x0000000a00157c82 */ /* 0x000fe20008000000 */
[-C--:B------:R-:W-:Y:S01]  /*4bd0*/  FMUL.FTZ R92, R92, R8.reuse ;  /* 0x000000085c5c7220 */ /* 0x080fe20000410000 */
[-C--:B------:R-:W-:Y:S01]  /*4be0*/  FMUL.FTZ R93, R93, R8.reuse ;  /* 0x000000085d5d7220 */ /* 0x080fe20000410000 */
[-C--:B------:R-:W-:Y:S01]  /*4bf0*/  FMUL.FTZ R96, R96, R8.reuse ;  /* 0x0000000860607220 */ /* 0x080fe20000410000 */
[----:B------:R-:W-:Y:S01]  /*4c00*/  SYNCS.ARRIVE.TRANS64.RED.A1T0 RZ, [UR5], RZ ;  /* 0x000000ffffff79a7 */ /* 0x000fe20008100405 */
[----:B------:R-:W-:Y:S01]  /*4c10*/  R2UR UR5, R0 ;  /* 0x00000000000572ca */ /* 0x000fe200000e0000 */
[-C--:B------:R-:W-:Y:S01]  /*4c20*/  FMUL.FTZ R97, R97, R8.reuse ;  /* 0x0000000861617220 */ /* 0x080fe20000410000 */
        /* <DEDUP_REMOVED lines=9> */
[----:B------:R-:W-:Y:S01]  /*4cc0*/  FMUL.FTZ R117, R117, R8 ;  /* 0x0000000875757220 */ /* 0x000fe20000410000 */
        /* <DEDUP_REMOVED lines=16> */
[----:B------:R-:W-:Y:S01]  /*4dd0*/  F2FP.F16.F32.PACK_AB R120, R120, R13 ;  /* 0x0000000d7878723e */ /* 0x000fe200000000ff */
[----:B------:R-:W-:Y:S01]  /*4de0*/  IMAD.MOV.U32 R6, RZ, RZ, R7 ;  /* 0x000000ffff067224 */ /* 0x000fe200078e0007 */
[----:B------:R-:W-:-:S02]  /*4df0*/  F2FP.F16.F32.PACK_AB R121, R10, R121 ;  /* 0x000000790a79723e */ /* 0x000fc400000000ff */
[----:B------:R-:W-:Y:S02]  /*4e00*/  F2FP.F16.F32.PACK_AB R123, R27, R12 ;  /* 0x0000000c1b7b723e */ /* 0x000fe400000000ff */
[----:B------:R-:W-:Y:S02]  /*4e10*/  F2FP.F16.F32.PACK_AB R125, R31, R14 ;  /* 0x0000000e1f7d723e */ /* 0x000fe400000000ff */
[----:B------:R-:W-:Y:S02]  /*4e20*/  F2FP.F16.F32.PACK_AB R127, R35, R18 ;  /* 0x00000012237f723e */ /* 0x000fe400000000ff */
[----:B------:R-:W-:Y:S02]  /*4e30*/  F2FP.F16.F32.PACK_AB R129, R39, R20 ;  /* 0x000000142781723e */ /* 0x000fe400000000ff */
[----:B------:R-:W-:Y:S02]  /*4e40*/  F2FP.F16.F32.PACK_AB R130, R41, R130 ;  /* 0x000000822982723e */ /* 0x000fe400000000ff */
        /* <DEDUP_REMOVED lines=21> */
[----:B------:R-:W-:Y:S01]  /*4fa0*/  MOV R8, R5 ;  /* 0x0000000500087202 */ /* 0x000fe20000000f00 */
[----:B------:R-:W-:Y:S06]  /*4fb0*/  @P1 BRA `(.L_x_29) ;  /* 0xffffffe000b41947 */ /* 0x000fec000383ffff */
.L_x_18:
[----:B------:R-:W-:Y:S06]  /*4fc0*/  BAR.ARV 0x8, 0x200 ;  /* 0x0208000000007b1d */ /* 0x000fec0000002000 */
[----:B------:R-:W-:Y:S05]  /*4fd0*/  @!P0 BRA `(.L_x_30) ;  /* 0x0000000000048947 */ /* 0x000fea0003800000 */
[----:B------:R-:W-:Y:S01]  /*4fe0*/  BPT.TRAP 0x1 ;  /* 0x000000040000795c */ /* 0x000fe20000300000 */
.L_x_30:
[----:B------:R-:W-:Y:S01]  /*4ff0*/  R2UR UR5, R0 ;  /* 0x00000000000572ca */ /* 0x000fe200000e0000 */
[----:B------:R-:W-:-:S05]  /*5000*/  IMAD.U32 R2, RZ, RZ, UR4 ;  /* 0x00000004ff027e24 */ /* 0x000fca000f8e00ff */
[----:B------:R-:W-:-:S07]  /*5010*/  SHF.L.U32 R2, R2, 0x1f, RZ ;  /* 0x0000001f02027819 */ /* 0x000fce00000006ff */
[----:B------:R-:W-:-:S09]  /*5020*/  ULEA UR5, UR5, UR40, 0x3 ;  /* 0x0000002805057291 */ /* 0x000fd2000f8e183f */
[----:B------:R0:W1:Y:S01]  /*5030*/  SYNCS.PHASECHK.TRANS64.TRYWAIT P1, [UR5+0x16850], R2 ;  /* 0x01685002ff0075a7 */ /* 0x0000620008020145 */
[----:B------:R-:W-:Y:S05]  /*5040*/  @!P0 BRA `(.L_x_31) ;  /* 0x0000000000048947 */ /* 0x000fea0003800000 */
[----:B------:R-:W-:Y:S01]  /*5050*/  BPT.TRAP 0x1 ;  /* 0x000000040000795c */ /* 0x000fe20000300000 */
.L_x_31:
[----:B-1----:R-:W-:Y:S05]  /*5060*/  @P1 BRA `(.L_x_32) ;  /* 0x0000000000081947 */ /* 0x002fea0003800000 */
[----:B------:R-:W1:Y:S02]  /*5070*/  SYNCS.PHASECHK.TRANS64.TRYWAIT P1, [UR5+0x16850], R2 ;  /* 0x01685002ff0075a7 */ /* 0x000e640008020145 */
[----:B-1----:R-:W-:Y:S05]  /*5080*/  @!P1 BRA `(.L_x_33) ;  /* 0x0000005400d09947 */ /* 0x002fea0003800000 */
.L_x_32:
[----:B------:R-:W-:Y:S01]  /*5090*/  R2UR UR6, R0 ;  /* 0x00000000000672ca */ /* 0x000fe200000e0000 */
[----:B------:R-:W-:Y:S01]  /*50a0*/  UIADD3 UR40, UR40, 0x400, URZ ;  /* 0x0000040028287890 */ /* 0x000fe2000fffe03f */
[----:B------:R-:W-:Y:S01]  /*50b0*/  WARPGROUP.ARRIVE ;  /* 0x00000000000079c5 */ /* 0x000fe20000000000 */
[----:B------:R-:W-:Y:S01]  /*50c0*/  UMOV UR11, 0x40000040 ;  /* 0x40000040000b7882 */ /* 0x000fe20000000000 */
[----:B------:R-:W2:Y:S01]  /*50d0*/  SHFL.BFLY PT, R0, R9, 0x2, 0x1f ;  /* 0x0c401f0009007f89 */ /* 0x000ea200000e0000 */
[----:B------:R-:W-:Y:S01]  /*50e0*/  USHF.R.U32.HI UR40, URZ, 0x4, UR40 ;  /* 0x000000043f287899 */ /* 0x000fe20008011628 */
[----:B------:R-:W-:Y:S01]  /*50f0*/  IMAD.MOV.U32 R29, RZ, RZ, RZ ;  /* 0x000000ffff1d7224 */ /* 0x000fe200078e00ff */
[----:B------:R-:W-:Y:S01]  /*5100*/  MOV R17, 0xff800000 ;  /* 0xff80000000117802 */ /* 0x000fe20000000f00 */
[----:B01----:R-:W0:Y:S01]  /*5110*/  SHFL.BFLY PT, R2, R11, 0x2, 0x1f ;  /* 0x0c401f000b027f89 */ /* 0x003e2200000e0000 */
[----:B------:R-:W-:Y:S01]  /*5120*/  ULOP3.LUT UR4, UR40, 0x3fff, URZ, 0xc0, !UPT ;  /* 0x00003fff28047892 */ /* 0x000fe2000f8ec03f */
[----:B------:R-:W-:-:S03]  /*5130*/  IMAD.MOV.U32 R16, RZ, RZ, RZ ;  /* 0x000000ffff107224 */ /* 0x000fc600078e00ff */
[----:B------:R-:W-:-:S04]  /*5140*/  ULEA UR4, UR6, UR4, 0xa ;  /* 0x0000000406047291 */ /* 0x000fc8000f8e503f */
[----:B------:R-:W-:-:S03]  /*5150*/  UIADD3 UR6, UR4, 0x80, URZ ;  /* 0x0000008004067890 */ /* 0x000fc6000fffe03f */
[----:B------:R-:W-:Y:S02]  /*5160*/  UMOV UR10, UR4 ;  /* 0x00000004000a7c82 */ /* 0x000fe40008000000 */
[----:B------:R-:W-:Y:S01]  /*5170*/  HGMMA.64x64x16.F32 R88, R120, gdesc[UR8].tnspB, R88, gsb0 ;  /* 0x40e0000878587df0 */ /* 0x000fe20008000858 */
[----:B------:R-:W-:Y:S01]  /*5180*/  UMOV UR11, 0x40000040 ;  /* 0x40000040000b7882 */ /* 0x000fe20000000000 */
[----:B------:R-:W-:Y:S01]  /*5190*/  UMOV UR10, UR6 ;  /* 0x00000006000a7c82 */ /* 0x000fe20008000000 */
[----:B------:R-:W-:Y:S01]  /*51a0*/  UIADD3 UR6, UR4, 0x100, URZ ;  /* 0x0000010004067890 */ /* 0x000fe2000fffe03f */
[----:B--2---:R-:W-:Y:S01]  /*51b0*/  FADD.FTZ R0, R0, R9 ;  /* 0x0000000900007221 */ /* 0x004fe20000010000 */
[----:B0-----:R-:W-:-:S04]  /*51c0*/  FADD.FTZ R2, R2, R11 ;  /* 0x0000000b02027221 */ /* 0x001fc80000010000 */
[----:B------:R-:W0:Y:S04]  /*51d0*/  SHFL.BFLY PT, R3, R0, 0x1, 0x1f ;  /* 0x0c201f0000037f89 */ /* 0x000e2800000e0000 */
[----:B------:R-:W1:Y:S01]  /*51e0*/  SHFL.BFLY PT, R13, R2, 0x1, 0x1f ;  /* 0x0c201f00020d7f89 */ /* 0x000e6200000e0000 */
[----:B0-----:R-:W-:Y:S01]  /*51f0*/  FADD.FTZ R8, R0, R3 ;  /* 0x0000000300087221 */ /* 0x001fe20000010000 */
[----:B------:R-:W-:Y:S02]  /*5200*/  IMAD.MOV.U32 R0, RZ, RZ, -0x800000 ;  /* 0xff800000ff007424 */ /* 0x000fe400078e00ff */
[----:B-1----:R-:W-:Y:S02]  /*5210*/  FADD.FTZ R13, R2, R13 ;  /* 0x0000000d020d7221 */ /* 0x002fe40000010000 */
[----:B------:R-:W-:-:S03]  /*5220*/  FSETP.NE.FTZ.AND P1, PT, R8, RZ, PT ;  /* 0x000000ff0800720b */ /* 0x000fc60003f35000 */
[----:B------:R-:W-:-:S10]  /*5230*/  FSETP.NE.FTZ.AND P2, PT, R13, RZ, PT ;  /* 0x000000ff0d00720b */ /* 0x000fd40003f55000 */
[----:B------:R-:W0:Y:S01]  /*5240*/  @P1 MUFU.LG2 R3, R8 ;  /* 0x0000000800031308 */ /* 0x000e220000000c00 */
[C---:B------:R-:W-:Y:S02]  /*5250*/  @P1 FMUL.FTZ R2, R4.reuse, 0.69314718246459960938 ;  /* 0x3f31721804021820 */ /* 0x040fe40000410000 */
[----:B------:R-:W-:-:S05]  /*5260*/  @P2 FMUL.FTZ R9, R4, 0.69314718246459960938 ;  /* 0x3f31721804092820 */ /* 0x000fca0000410000 */
[----:B------:R-:W1:Y:S08]  /*5270*/  @P2 MUFU.LG2 R6, R13 ;  /* 0x0000000d00062308 */ /* 0x000e700000000c00 */
[----:B------:R2:W3:Y:S01]  /*5280*/  @P1 MUFU.RCP R29, R8 ;  /* 0x00000008001d1308 */ /* 0x0004e20000001000 */
[----:B0-----:R-:W-:-:S04]  /*5290*/  @P1 FMUL.FTZ R3, R3, 0.69314718246459960938 ;  /* 0x3f31721803031820 */ /* 0x001fc80000410000 */
[----:B------:R-:W-:-:S03]  /*52a0*/  @P1 FFMA.FTZ R17, R2, R7, R3 ;  /* 0x0000000702111223 */ /* 0x000fc60000010003 */
[----:B------:R2:W0:Y:S01]  /*52b0*/  @P2 MUFU.RCP R16, R13 ;  /* 0x0000000d00102308 */ /* 0x0004220000001000 */
[----:B------:R-:W-:Y:S02]  /*52c0*/  WARPGROUP.DEPBAR.LE gsb0, 0x0 ;  /* 0x00008000000079c5 */ /* 0x000fe40000010000 */
[----:B------:R-:W-:Y:S01]  /*52d0*/  WARPGROUP.ARRIVE ;  /* 0x00000000000079c5 */ /* 0x000fe20000000000 */
[----:B-1----:R-:W-:-:S04]  /*52e0*/  @P2 FMUL.FTZ R6, R6, 0.69314718246459960938 ;  /* 0x3f31721806062820 */ /* 0x002fc80000410000 */
[----:B------:R-:W-:Y:S01]  /*52f0*/  @P2 FFMA.FTZ R0, R9, R5, R6 ;  /* 0x0000000509002223 */ /* 0x000fe20000010006 */
[----:B------:R-:W-:Y:S01]  /*5300*/  HGMMA.64x64x16.F32 R88, R124, gdesc[UR8].tnspB, R88, gsb0 ;  /* 0x40e000087c587df0 */ /* 0x000fe20008000858 */
[----:B------:R-:W-:Y:S01]  /*5310*/  UMOV UR10, UR6 ;  /* 0x00000006000a7c82 */ /* 0x000fe20008000000 */
[----:B------:R-:W-:Y:S01]  /*5320*/  UMOV UR11, 0x40000040 ;  /* 0x40000040000b7882 */ /* 0x000fe20000000000 */
[----:B------:R-:W-:Y:S01]  /*5330*/  UIADD3 UR6, UR4, 0x180, URZ ;  /* 0x0000018004067890 */ /* 0x000fe2000fffe03f */
[----:B------:R-:W-:Y:S02]  /*5340*/  WARPGROUP.DEPBAR.LE gsb0, 0x0 ;  /* 0x00008000000079c5 */ /* 0x000fe40000010000 */
[----:B------:R-:W-:-:S06]  /*5350*/  WARPGROUP.ARRIVE ;  /* 0x00000000000079c5 */ /* 0x000fcc0000000000 */
        /* <DEDUP_REMOVED lines=15> */
[----:B------:R-:W-:Y:S02]  /*5450*/  UIADD3 UR6, UR4, 0x300, URZ ;  /* 0x0000030004067890 */ /* 0x000fe4000fffe03f */
        /* <DEDUP_REMOVED lines=15> */
[----:B0-23--:R-:W-:Y:S05]  /*5550*/  @!P0 BRA `(.L_x_34) ;  /* 0x0000000000048947 */ /* 0x00dfea0003800000 */
[----:B------:R-:W-:Y:S01]  /*5560*/  BPT.TRAP 0x1 ;  /* 0x000000040000795c */ /* 0x000fe20000300000 */
.L_x_34:
[----:B------:R-:W-:Y:S01]  /*5570*/  UIADD3 UR4, UR5, 0x16860, URZ ;  /* 0x0001686005047890 */ /* 0x000fe2000fffe03f */
[-C--:B------:R-:W-:Y:S01]  /*5580*/  FMUL.FTZ R34, R88, R29.reuse ;  /* 0x0000001d58227220 */ /* 0x080fe20000410000 */
[-C--:B------:R-:W-:Y:S01]  /*5590*/  FMUL.FTZ R35, R89, R29.reuse ;  /* 0x0000001d59237220 */ /* 0x080fe20000410000 */
[-C--:B------:R-:W-:Y:S01]  /*55a0*/  FMUL.FTZ R2, R92, R29.reuse ;  /* 0x0000001d5c027220 */ /* 0x080fe20000410000 */
[----:B------:R-:W-:Y:S01]  /*55b0*/  UPRMT UR4, UR7, 0x654, UR4 ;  /* 0x0000065407047896 */ /* 0x000fe20008000004 */
        /* <DEDUP_REMOVED lines=8> */
[----:B------:R-:W-:Y:S01]  /*5640*/  SYNCS.ARRIVE.TRANS64.RED.A1T0 RZ, [UR4], RZ ;  /* 0x000000ffffff79a7 */ /* 0x000fe20008100404 */
[-C--:B------:R-:W-:Y:S01]  /*5650*/  FMUL.FTZ R15, R109, R29.reuse ;  /* 0x0000001d6d0f7220 */ /* 0x080fe20000410000 */
[-C--:B------:R-:W-:Y:S01]  /*5660*/  FMUL.FTZ R20, R112, R29.reuse ;  /* 0x0000001d70147220 */ /* 0x080fe20000410000 */
[-C--:B------:R-:W-:Y:S01]  /*5670*/  FMUL.FTZ R21, R113, R29.reuse ;  /* 0x0000001d71157220 */ /* 0x080fe20000410000 */
[-C--:B------:R-:W-:Y:S01]  /*5680*/  FMUL.FTZ R28, R116, R29.reuse ;  /* 0x0000001d741c7220 */ /* 0x080fe20000410000 */
[----:B------:R-:W-:Y:S01]  /*5690*/  FMUL.FTZ R29, R117, R29 ;  /* 0x0000001d751d7220 */ /* 0x000fe20000410000 */
[----:B------:R-:W-:Y:S01]  /*56a0*/  PLOP3.LUT P0, PT, PT, PT, PT, 0x8, 0x0 ;  /* 0x000000000000781c */ /* 0x000fe20003f0e170 */
        /* <DEDUP_REMOVED lines=15> */
[----:B------:R-:W-:-:S07]  /*57a0*/  FMUL.FTZ R119, R119, R16 ;  /* 0x0000001077777220 */ /* 0x000fce0000410000 */
.L_x_10:
[----:B------:R-:W-:Y:S05]  /*57b0*/  @P0 BRA `(.L_x_35) ;  /* 0x0000000c00c80947 */ /* 0x000fea0003800000 */
[----:B------:R-:W-:Y:S01]  /*57c0*/  VIADD R37, R22, 0xffffff80 ;  /* 0xffffff8016257836 */ /* 0x000fe20000000000 */
[----:B------:R-:W0:Y:S01]  /*57d0*/  LDC R46, c[0x0][0xbe8] ;  /* 0x0002fa00ff2e7b82 */ /* 0x000e220000000800 */
[----:B------:R-:W1:Y:S01]  /*57e0*/  S2R R40, SR_CTAID.X ;  /* 0x0000000000287919 */ /* 0x000e620000002500 */
[----:B------:R-:W-:Y:S02]  /*57f0*/  USHF.R.S32.HI UR7, URZ, 0x1f, UR36 ;  /* 0x0000001f3f077899 */ /* 0x000fe40008011424 */
[----:B------:R-:W-:Y:S01]  /*5800*/  IMAD R44, RZ, RZ, -UR36 ;  /* 0x80000024ff2c7e24 */ /* 0x000fe2000f8e02ff */
[----:B------:R-:W-:Y:S01]  /*5810*/  SHF.R.S32.HI R36, RZ, 0x1f, R37 ;  /* 0x0000001fff247819 */ /* 0x000fe20000011425 */
[----:B------:R-:W-:Y:S01]  /*5820*/  ULDC.64 UR8, c[0x0][0xbd0] ;  /* 0x0002f40000087ab9 */ /* 0x000fe20000000a00 */
[----:B------:R-:W-:Y:S01]  /*5830*/  BSSY B0, `(.L_x_36) ;  /* 0x00000b6000007945 */ /* 0x000fe20003800000 */
[----:B------:R-:W-:Y:S01]  /*5840*/  UIMAD UR6, UR7, UR8, URZ ;  /* 0x00000008070672a4 */ /* 0x000fe2000f8e023f */
[CC--:B------:R-:W-:Y:S01]  /*5850*/  LEA.HI R16, R36.reuse, R37.reuse, RZ, 0x7 ;  /* 0x0000002524107211 */ /* 0x0c0fe200078f38ff */
[----:B------:R-:W2:Y:S01]  /*5860*/  S2UR UR12, SR_CTAID.Z ;  /* 0x00000000000c79c3 */ /* 0x000ea20000002700 */
[----:B------:R-:W-:Y:S01]  /*5870*/  LEA.HI R36, R36, R37, RZ, 0x2 ;  /* 0x0000002524247211 */ /* 0x000fe200078f10ff */
[----:B------:R-:W-:Y:S01]  /*5880*/  UIMAD.WIDE.U32 UR4, UR36, UR8, URZ ;  /* 0x00000008240472a5 */ /* 0x000fe2000f8e003f */
[----:B------:R-:W-:Y:S01]  /*5890*/  LOP3.LUT R22, R16, 0xffffff80, RZ, 0xc0, !PT ;  /* 0xffffff8010167812 */ /* 0x000fe200078ec0ff */
[----:B------:R-:W-:Y:S01]  /*58a0*/  UIMAD UR6, UR36, UR9, UR6 ;  /* 0x00000009240672a4 */ /* 0x000fe2000f8e0206 */
[----:B------:R-:W-:-:S02]  /*58b0*/  LOP3.LUT R36, R36, 0xfffffffc, RZ, 0xc0, !PT ;  /* 0xfffffffc24247812 */ /* 0x000fc400078ec0ff */
[----:B------:R-:W-:Y:S01]  /*58c0*/  SHF.R.S32.HI R39, RZ, 0x7, R16 ;  /* 0x00000007ff277819 */ /* 0x000fe20000011410 */
[C---:B------:R-:W-:Y:S01]  /*58d0*/  IMAD.IADD R52, R37.reuse, 0x1, -R22 ;  /* 0x0000000125347824 */ /* 0x040fe200078e0a16 */
[----:B------:R-:W3:Y:S01]  /*58e0*/  LDC.64 R42, c[0x0][0xbd8] ;  /* 0x0002f600ff2a7b82 */ /* 0x000ee20000000a00 */
[----:B------:R-:W-:Y:S01]  /*58f0*/  IMAD.IADD R36, R37, 0x1, -R36 ;  /* 0x0000000125247824 */ /* 0x000fe200078e0a24 */
[----:B------:R-:W-:Y:S01]  /*5900*/  UIADD3 UR6, UR5, UR6, URZ ;  /* 0x0000000605067290 */ /* 0x000fe2000fffe03f */
[----:B------:R-:W-:Y:S01]  /*5910*/  IMAD.HI R16, R39, 0x55555556, RZ ;  /* 0x5555555627107827 */ /* 0x000fe200078e02ff */
[----:B------:R-:W-:Y:S01]  /*5920*/  SHF.R.S32.HI R41, RZ, 0x1f, R52 ;  /* 0x0000001fff297819 */ /* 0x000fe20000011434 */
[----:B------:R-:W-:Y:S01]  /*5930*/  ULDC.64 UR8, c[0x0][0xb38] ;  /* 0x0002ce0000087ab9 */ /* 0x000fe20000000a00 */
[----:B0-----:R-:W-:Y:S01]  /*5940*/  ISETP.NE.AND P0, PT, R46, 0x1, PT ;  /* 0x000000012e00780c */ /* 0x001fe20003f05270 */
[----:B------:R-:W-:Y:S01]  /*5950*/  UIMAD UR7, UR7, UR8, URZ ;  /* 0x00000008070772a4 */ /* 0x000fe2000f8e023f */
[----:B------:R-:W-:Y:S01]  /*5960*/  LEA.HI R53, R41, R52, RZ, 0x2 ;  /* 0x0000003429357211 */ /* 0x000fe200078f10ff */
[----:B------:R-:W0:Y:S01]  /*5970*/  S2UR UR11, SR_CTAID.Y ;  /* 0x00000000000b79c3 */ /* 0x000e220000002600 */
[----:B------:R-:W-:-:S02]  /*5980*/  LEA.HI R37, R36, R36, RZ, 0x1 ;  /* 0x0000002424257211 */ /* 0x000fc400078f08ff */
[--C-:B------:R-:W-:Y:S02]  /*5990*/  SHF.R.S32.HI R22, RZ, 0x2, R53.reuse ;  /* 0x00000002ff167819 */ /* 0x100fe40000011435 */
[----:B------:R-:W-:Y:S01]  /*59a0*/  SHF.R.S32.HI R23, RZ, 0x1f, R53 ;  /* 0x0000001fff177819 */ /* 0x000fe20000011435 */
[----:B--2---:R-:W-:Y:S01]  /*59b0*/  USHF.R.S32.HI UR10, URZ, 0x1f, UR12 ;  /* 0x0000001f3f0a7899 */ /* 0x004fe2000801140c */
[----:B------:R-:W-:Y:S01]  /*59c0*/  LEA.HI R16, R16, R16, RZ, 0x1 ;  /* 0x0000001010107211 */ /* 0x000fe200078f08ff */
[----:B------:R-:W0:Y:S01]  /*59d0*/  LDC R47, c[0x0][0xc50] ;  /* 0x00031400ff2f7b82 */ /* 0x000e220000000800 */
[----:B------:R-:W-:Y:S02]  /*59e0*/  LEA.HI R23, R23, R22, RZ, 0x3 ;  /* 0x0000001617177211 */ /* 0x000fe400078f18ff */
[----:B------:R-:W-:Y:S01]  /*59f0*/  LOP3.LUT R37, R37, 0x1ffffffe, RZ, 0xc0, !PT ;  /* 0x1ffffffe25257812 */ /* 0x000fe200078ec0ff */
[----:B------:R-:W-:Y:S01]  /*5a00*/  IMAD R16, R16, -0x3, R39 ;  /* 0xfffffffd10107824 */ /* 0x000fe200078e0227 */
[----:B------:R-:W-:-:S02]  /*5a10*/  LOP3.LUT R23, R23, 0xfffffff8, RZ, 0xc0, !PT ;  /* 0xfffffff817177812 */ /* 0x000fc400078ec0ff */
[----:B------:R-:W-:Y:S01]  /*5a20*/  LOP3.LUT R53, R53, 0x7ffffffc, RZ, 0xc0, !PT ;  /* 0x7ffffffc35357812 */ /* 0x000fe200078ec0ff */
[----:B------:R-:W2:Y:S01]  /*5a30*/  @P0 LDC R38, c[0x0][0xbec] ;  /* 0x0002fb00ff260b82 */ /* 0x000ea20000000800 */
[----:B------:R-:W-:Y:S01]  /*5a40*/  IADD3 R23, R22, -R23, RZ ;  /* 0x8000001716177210 */ /* 0x000fe20007ffe0ff */
[----:B------:R-:W-:Y:S01]  /*5a50*/  IMAD.IADD R39, R36, 0x1, -R37 ;  /* 0x0000000124277824 */ /* 0x000fe200078e0a25 */
[----:B------:R-:W-:Y:S01]  /*5a60*/  LEA.HI R22, R41, R52, RZ, 0x5 ;  /* 0x0000003429167211 */ /* 0x000fe200078f28ff */
[----:B---3--:R-:W-:-:S03]  /*5a70*/  IMAD R36, R42, UR10, RZ ;  /* 0x0000000a2a247c24 */ /* 0x008fc6000f8e02ff */
[----:B------:R-:W-:Y:S01]  /*5a80*/  SHF.R.S32.HI R22, RZ, 0x5, R22 ;  /* 0x00000005ff167819 */ /* 0x000fe20000011416 */
[----:B------:R-:W3:Y:S01]  /*5a90*/  LDC.64 R48, c[0x0][0xb40] ;  /* 0x0002d000ff307b82 */ /* 0x000ee20000000a00 */
[----:B------:R-:W-:-:S03]  /*5aa0*/  IMAD R43, R43, UR12, R36 ;  /* 0x0000000c2b2b7c24 */ /* 0x000fc6000f8e0224 */
[----:B------:R-:W-:Y:S02]  /*5ab0*/  IMAD R37, R22, 0x10, R23 ;  /* 0x0000001016257824 */ /* 0x000fe400078e0217 */
[----:B------:R-:W-:Y:S01]  /*5ac0*/  IMAD.U32 R23, RZ, RZ, UR5 ;  /* 0x00000005ff177e24 */ /* 0x000fe2000f8e00ff */
[----:B------:R-:W-:Y:S01]  /*5ad0*/  MOV R23, UR6 ;  /* 0x0000000600177c02 */ /* 0x000fe20008000f00 */
[----:B------:R-:W4:Y:S01]  /*5ae0*/  @P0 LDC R50, c[0x0][0xbec] ;  /* 0x0002fb00ff320b82 */ /* 0x000f220000000800 */
[----:B------:R-:W-:Y:S01]  /*5af0*/  IMAD R16, R16, 0x40, R37 ;  /* 0x0000004010107824 */ /* 0x000fe200078e0225 */
[----:B------:R-:W-:Y:S01]  /*5b00*/  UIMAD UR6, UR36, UR9, UR7 ;  /* 0x00000009240672a4 */ /* 0x000fe2000f8e0207 */
[----:B------:R-:W-:Y:S01]  /*5b10*/  IMAD.U32 R22, RZ, RZ, UR4 ;  /* 0x00000004ff167e24 */ /* 0x000fe2000f8e00ff */
[----:B------:R-:W-:Y:S01]  /*5b20*/  UIMAD.WIDE.U32 UR4, UR36, UR8, URZ ;  /* 0x00000008240472a5 */ /* 0x000fe2000f8e003f */
[----:B------:R-:W-:Y:S02]  /*5b30*/  IMAD R39, R39, 0x8, R16 ;  /* 0x0000000827277824 */ /* 0x000fe400078e0210 */
[----:B0-----:R-:W-:Y:S01]  /*5b40*/  IMAD R51, R47, R44, UR11 ;  /* 0x0000000b2f337e24 */ /* 0x001fe2000f8e022c */
[----:B------:R-:W0:Y:S01]  /*5b50*/  @P0 LDC R45, c[0x0][0xbf0] ;  /* 0x0002fc00ff2d0b82 */ /* 0x000e220000000800 */
[----:B------:R-:W-:Y:S01]  /*5b60*/  UIADD3 UR6, UR5, UR6, URZ ;  /* 0x0000000605067290 */ /* 0x000fe2000fffe03f */
[----:B-1----:R-:W-:Y:S01]  /*5b70*/  IMAD R39, R40, 0xc0, R39 ;  /* 0x000000c028277824 */ /* 0x002fe200078e0227 */
[----:B------:R-:W-:Y:S01]  /*5b80*/  ULDC.64 UR8, c[0x0][0xb28] ;  /* 0x0002ca0000087ab9 */ /* 0x000fe20000000a00 */
[----:B------:R-:W-:Y:S01]  /*5b90*/  IMAD.WIDE.U32 R22, R42, UR12, R22 ;  /* 0x0000000c2a167c25 */ /* 0x000fe2000f8e0016 */
[----:B------:R-:W-:-:S03]  /*5ba0*/  SHF.R.S32.HI R44, RZ, 0x1f, R51 ;  /* 0x0000001fff2c7819 */ /* 0x000fc60000011433 */
[----:B------:R-:W1:Y:S01]  /*5bb0*/  @P0 LDC R55, c[0x0][0xbf0] ;  /* 0x0002fc00ff370b82 */ /* 0x000e620000000800 */
[----:B------:R-:W-:Y:S01]  /*5bc0*/  IMAD.U32 R37, RZ, RZ, UR5 ;  /* 0x00000005ff257e24 */ /* 0x000fe2000f8e00ff */
[----:B------:R-:W-:Y:S01]  /*5bd0*/  MOV R37, UR6 ;  /* 0x0000000600257c02 */ /* 0x000fe20008000f00 */
[----:B--2---:R-:W-:Y:S01]  /*5be0*/  @P0 IMAD.HI.U32 R38, R39, R38, RZ ;  /* 0x0000002627260227 */ /* 0x004fe200078e00ff */
[----:B------:R-:W-:-:S03]  /*5bf0*/  ULDC.64 UR6, c[0x0][0xb48] ;  /* 0x0002d20000067ab9 */ /* 0x000fc60000000a00 */
[----:B------:R-:W-:Y:S01]  /*5c00*/  IMAD.U32 R36, RZ, RZ, UR4 ;  /* 0x00000004ff247e24 */ /* 0x000fe2000f8e00ff */
[----:B------:R-:W-:Y:S01]  /*5c10*/  ULDC.64 UR4, c[0x0][0xbe0] ;  /* 0x0002f80000047ab9 */ /* 0x000fe20000000a00 */
[----:B---3--:R-:W-:Y:S02]  /*5c20*/  IMAD R42, R48, UR10, RZ ;  /* 0x0000000a302a7c24 */ /* 0x008fe4000f8e02ff */
[----:B------:R-:W-:Y:S02]  /*5c30*/  IMAD.IADD R23, R23, 0x1, R43 ;  /* 0x0000000117177824 */ /* 0x000fe400078e022b */
[----:B----4-:R-:W-:-:S04]  /*5c40*/  @P0 IMAD.HI.U32 R50, R39, R50, RZ ;  /* 0x0000003227320227 */ /* 0x010fc800078e00ff */
[----:B------:R-:W-:Y:S01]  /*5c50*/  IMAD.MOV.U32 R41, RZ, RZ, R39 ;  /* 0x000000ffff297224 */ /* 0x000fe200078e0027 */
[----:B0-----:R-:W-:Y:S01]  /*5c60*/  @P0 SHF.R.U32.HI R41, RZ, R45, R38 ;  /* 0x0000002dff290219 */ /* 0x001fe20000011626 */
[----:B------:R-:W-:Y:S02]  /*5c70*/  IMAD R45, R49, UR12, R42 ;  /* 0x0000000c312d7c24 */ /* 0x000fe4000f8e022a */
[----:B------:R-:W-:-:S04]  /*5c80*/  IMAD.WIDE.U32 R36, R48, UR12, R36 ;  /* 0x0000000c30247c25 */ /* 0x000fc8000f8e0024 */
[----:B------:R-:W-:Y:S01]  /*5c90*/  IMAD.MOV.U32 R43, RZ, RZ, R39 ;  /* 0x000000ffff2b7224 */ /* 0x000fe200078e0027 */
[----:B-1----:R-:W-:Y:S01]  /*5ca0*/  @P0 SHF.R.U32.HI R43, RZ, R55, R50 ;  /* 0x00000037ff2b0219 */ /* 0x002fe20000011632 */
[----:B------:R-:W-:Y:S01]  /*5cb0*/  IMAD R38, R44, UR4, RZ ;  /* 0x000000042c267c24 */ /* 0x000fe2000f8e02ff */
[----:B------:R-:W-:Y:S01]  /*5cc0*/  IADD3 R37, R37, R45, RZ ;  /* 0x0000002d25257210 */ /* 0x000fe20007ffe0ff */
[----:B------:R-:W-:Y:S01]  /*5cd0*/  IMAD.WIDE.U32 R22, R51, UR4, R22 ;  /* 0x0000000433167c25 */ /* 0x000fe2000f8e0016 */
[----:B------:R-:W-:-:S03]  /*5ce0*/  SHF.R.S32.HI R45, RZ, 0x1f, R41 ;  /* 0x0000001fff2d7819 */ /* 0x000fc60000011429 */
[----:B------:R-:W-:Y:S01]  /*5cf0*/  IMAD R42, R51, UR5, R38 ;  /* 0x00000005332a7c24 */ /* 0x000fe2000f8e0226 */
[----:B------:R-:W-:Y:S01]  /*5d00*/  BAR.SYNC.DEFER_BLOCKING 0x1, 0x180 ;  /* 0x0046000000007b1d */ /* 0x000fe20000010000 */
[----:B------:R-:W-:Y:S01]  /*5d10*/  IMAD R44, R44, UR6, RZ ;  /* 0x000000062c2c7c24 */ /* 0x000fe2000f8e02ff */
[----:B------:R-:W-:Y:S01]  /*5d20*/  IADD3 R22, P0, R41, R22, RZ ;  /* 0x0000001629167210 */ /* 0x000fe20007f1e0ff */
[----:B------:R-:W-:Y:S01]  /*5d30*/  IMAD.MOV R41, RZ, RZ, -R41 ;  /* 0x000000ffff297224 */ /* 0x000fe200078e0a29 */
[--C-:B------:R-:W-:Y:S01]  /*5d40*/  SHF.R.S32.HI R38, RZ, 0x1f, R43.reuse ;  /* 0x0000001fff267819 */ /* 0x100fe2000001142b */
[----:B------:R-:W-:Y:S01]  /*5d50*/  IMAD R47, R51, UR7, R44 ;  /* 0x00000007332f7c24 */ /* 0x000fe2000f8e022c */
[----:B------:R-:W-:Y:S01]  /*5d60*/  ULDC.64 UR4, c[0x0][0xb30] ;  /* 0x0002cc0000047ab9 */ /* 0x000fe20000000a00 */
[----:B------:R-:W-:Y:S01]  /*5d70*/  IMAD.MOV R44, RZ, RZ, -R43 ;  /* 0x000000ffff2c7224 */ /* 0x000fe200078e0a2b */
[----:B------:R-:W-:Y:S01]  /*5d80*/  IADD3.X R23, R45, R23, R42, P0, !PT ;  /* 0x000000172d177210 */ /* 0x000fe200007fe42a */
[----:B------:R-:W-:-:S02]  /*5d90*/  IMAD R38, R38, UR4, RZ ;  /* 0x0000000426267c24 */ /* 0x000fc4000f8e02ff */
[----:B------:R-:W-:Y:S02]  /*5da0*/  IMAD R41, R46, R41, R39 ;  /* 0x000000292e297224 */ /* 0x000fe400078e0227 */
[----:B------:R-:W-:Y:S01]  /*5db0*/  IMAD.WIDE.U32 R36, R51, UR6, R36 ;  /* 0x0000000633247c25 */ /* 0x000fe2000f8e0024 */
[----:B------:R-:W-:-:S03]  /*5dc0*/  ULDC.64 UR6, c[0x0][0xbc8] ;  /* 0x0002f20000067ab9 */ /* 0x000fc60000000a00 */
[----:B------:R-:W-:Y:S02]  /*5dd0*/  IMAD R39, R46, R44, R39 ;  /* 0x0000002c2e277224 */ /* 0x000fe400078e0227 */
[----:B------:R-:W-:Y:S01]  /*5de0*/  IMAD R45, R43, UR5, R38 ;  /* 0x000000052b2d7c24 */ /* 0x000fe2000f8e0226 */
[----:B------:R-:W-:Y:S01]  /*5df0*/  SHF.R.S32.HI R38, RZ, 0x1f, R41 ;  /* 0x0000001fff267819 */ /* 0x000fe20000011429 */
[----:B------:R-:W-:Y:S01]  /*5e00*/  IMAD.IADD R37, R37, 0x1, R47 ;  /* 0x0000000125257824 */ /* 0x000fe200078e022f */
[----:B------:R-:W-:Y:S01]  /*5e10*/  SHF.R.S32.HI R42, RZ, 0x1f, R39 ;  /* 0x0000001fff2a7819 */ /* 0x000fe20000011427 */
[----:B------:R-:W0:Y:S01]  /*5e20*/  S2UR UR5, SR_CgaCtaId ;  /* 0x00000000000579c3 */ /* 0x000e220000008800 */
[----:B------:R-:W-:-:S04]  /*5e30*/  IMAD.WIDE.U32 R22, R41, UR6, R22 ;  /* 0x0000000629167c25 */ /* 0x000fc8000f8e0016 */
[----:B------:R-:W-:Y:S01]  /*5e40*/  IMAD.WIDE.U32 R36, R43, UR4, R36 ;  /* 0x000000042b247c25 */ /* 0x000fe2000f8e0024 */
[----:B------:R-:W-:-:S03]  /*5e50*/  UMOV UR4, 0x400 ;  /* 0x0000040000047882 */ /* 0x000fc60000000000 */
[----:B------:R-:W-:Y:S02]  /*5e60*/  IMAD R38, R38, UR6, RZ ;  /* 0x0000000626267c24 */ /* 0x000fe4000f8e02ff */
[----:B------:R-:W-:Y:S02]  /*5e70*/  IMAD.IADD R37, R37, 0x1, R45 ;  /* 0x0000000125257824 */ /* 0x000fe400078e022d */
[----:B------:R-:W-:Y:S02]  /*5e80*/  IMAD R42, R42, UR8, RZ ;  /* 0x000000082a2a7c24 */ /* 0x000fe4000f8e02ff */
[----:B------:R-:W-:Y:S01]  /*5e90*/  IMAD R43, R41, UR7, R38 ;  /* 0x00000007292b7c24 */ /* 0x000fe2000f8e0226 */
[----:B------:R-:W-:Y:S01]  /*5ea0*/  ULDC.64 UR6, c[0x0][0xba8] ;  /* 0x0002ea0000067ab9 */ /* 0x000fe20000000a00 */
[C---:B------:R-:W-:Y:S01]  /*5eb0*/  IMAD R41, R39.reuse, UR9, R42 ;  /* 0x0000000927297c24 */ /* 0x040fe2000f8e022a */
[----:B------:R-:W-:Y:S01]  /*5ec0*/  LEA R38, P0, R22, UR6, 0x2 ;  /* 0x0000000616267c11 */ /* 0x000fe2000f8010ff */
[----:B------:R-:W-:Y:S01]  /*5ed0*/  IMAD.WIDE.U32 R36, R39, UR8, R36 ;  /* 0x0000000827247c25 */ /* 0x000fe2000f8e0024 */
[----:B------:R-:W-:Y:S01]  /*5ee0*/  IADD3 R39, R23, R43, RZ ;  /* 0x0000002b17277210 */ /* 0x000fe20007ffe0ff */
[----:B------:R-:W-:Y:S01]  /*5ef0*/  ULDC.64 UR8, c[0x0][0xb00] ;  /* 0x0002c00000087ab9 */ /* 0x000fe20000000a00 */
[----:B------:R-:W-:Y:S01]  /*5f00*/  ULDC UR6, c[0x0][0xa88] ;  /* 0x0002a20000067ab9 */ /* 0x000fe20000000800 */
[----:B------:R-:W-:Y:S01]  /*5f10*/  IMAD.IADD R23, R37, 0x1, R41 ;  /* 0x0000000125177824 */ /* 0x000fe200078e0229 */
[----:B------:R-:W-:Y:S01]  /*5f20*/  LEA R48, P1, R36, UR8, 0x2 ;  /* 0x0000000824307c11 */ /* 0x000fe2000f8210ff */
[----:B------:R-:W-:Y:S01]  /*5f30*/  IMAD R16, R40, 0xc0, R16 ;  /* 0x000000c028107824 */ /* 0x000fe200078e0210 */
[----:B------:R-:W-:Y:S01]  /*5f40*/  LEA.HI.X R39, R22, UR7, R39, 0x2, P0 ;  /* 0x0000000716277c11 */ /* 0x000fe200080f1427 */
[----:B0-----:R-:W-:Y:S01]  /*5f50*/  ULEA UR4, UR5, UR4, 0x18 ;  /* 0x0000000405047291 */ /* 0x001fe2000f8ec03f */
[----:B------:R-:W-:Y:S01]  /*5f60*/  LEA.HI.X R50, R36, UR9, R23, 0x2, P1 ;  /* 0x0000000924327c11 */ /* 0x000fe200088f1417 */
[----:B------:R-:W-:Y:S01]  /*5f70*/  SHFL.IDX PT, R22, R38, RZ, 0x1c1f ;  /* 0x001c1fff26167589 */ /* 0x000fe200000e0000 */
[----:B------:R-:W-:Y:S01]  /*5f80*/  IMAD R45, R46, UR6, RZ ;  /* 0x000000062e2d7c24 */ /* 0x000fe2000f8e02ff */
[----:B------:R-:W-:Y:S01]  /*5f90*/  LOP3.LUT P0, RZ, R52, 0x3, RZ, 0xc0, !PT ;  /* 0x0000000334ff7812 */ /* 0x000fe2000780c0ff */
[C---:B------:R-:W-:Y:S01]  /*5fa0*/  VIADD R44, R16.reuse, 0x8 ;  /* 0x00000008102c7836 */ /* 0x040fe20000000000 */
[----:B------:R-:W0:Y:S01]  /*5fb0*/  SHFL.IDX PT, R23, R39, RZ, 0x1c1f ;  /* 0x001c1fff27177589 */ /* 0x000e2200000e0000 */
[----:B------:R-:W-:Y:S01]  /*5fc0*/  UIADD3 UR4, UR4, 0x16820, URZ ;  /* 0x0001682004047890 */ /* 0x000fe2000fffe03f */
[-C--:B------:R-:W-:Y:S01]  /*5fd0*/  ISETP.GE.OR P1, PT, R16, R45.reuse, P0 ;  /* 0x0000002d1000720c */ /* 0x080fe20000726670 */
[----:B------:R-:W-:Y:S01]  /*5fe0*/  IMAD.IADD R47, R52, 0x1, -R53 ;  /* 0x00000001342f7824 */ /* 0x000fe200078e0a35 */
[----:B------:R-:W-:Y:S01]  /*5ff0*/  SHFL.IDX PT, R36, R38, 0x1, 0x1c1f ;  /* 0x003c1f0026247f89 */ /* 0x000fe200000e0000 */
[-C--:B------:R-:W-:Y:S01]  /*6000*/  ISETP.GE.OR P0, PT, R44, R45.reuse, P0 ;  /* 0x0000002d2c00720c */ /* 0x080fe20000706670 */
[----:B------:R-:W-:Y:S01]  /*6010*/  UPRMT UR4, URZ, 0x654, UR4 ;  /* 0x000006543f047896 */ /* 0x000fe20008000004 */
[----:B------:R-:W-:Y:S01]  /*6020*/  ISETP.GE.AND P2, PT, R16, R45, PT ;  /* 0x0000002d1000720c */ /* 0x000fe20003f46270 */
[----:B------:R-:W1:Y:S01]  /*6030*/  SHFL.IDX PT, R37, R39, 0x1, 0x1c1f ;  /* 0x003c1f0027257f89 */ /* 0x000e6200000e0000 */
[----:B------:R-:W-:-:S03]  /*6040*/  IMAD.SHL.U32 R47, R47, 0x2, RZ ;  /* 0x000000022f2f7824 */ /* 0x000fc600078e00ff */
[----:B------:R2:W3:Y:S03]  /*6050*/  SHFL.IDX PT, R42, R48, RZ, 0x1c1f ;  /* 0x001c1fff302a7589 */ /* 0x0004e600000e0000 */
[----:B------:R-:W-:Y:S01]  /*6060*/  SYNCS.ARRIVE.TRANS64.RED.A1T0 RZ, [UR4], RZ ;  /* 0x000000ffffff79a7 */ /* 0x000fe20008100404 */
[----:B------:R2:W4:Y:S04]  /*6070*/  SHFL.IDX PT, R43, R50, RZ, 0x1c1f ;  /* 0x001c1fff322b7589 */ /* 0x00052800000e0000 */
[----:B0-----:R2:W-:Y:S04]  /*6080*/  @!P1 ST.E desc[UR38][R22.64], R17 ;  /* 0x0000001116009985 */ /* 0x0015e8000c101926 */
[----:B-1----:R2:W-:Y:S01]  /*6090*/  @!P0 ST.E desc[UR38][R36.64], R0 ;  /* 0x0000000024008985 */ /* 0x0025e2000c101926 */
[----:B------:R-:W-:Y:S05]  /*60a0*/  @P2 BRA `(.L_x_37) ;  /* 0x0000000000b82947 */ /* 0x000fea0003800000 */
[----:B------:R-:W-:Y:S01]  /*60b0*/  ULDC UR4, c[0x0][0xac8] ;  /* 0x0002b20000047ab9 */ /* 0x000fe20000000800 */
[C---:B--2---:R-:W-:Y:S01]  /*60c0*/  IADD3 R0, R47.reuse, 0x8, RZ ;  /* 0x000000082f007810 */ /* 0x044fe20007ffe0ff */
[C---:B------:R-:W-:Y:S01]  /*60d0*/  VIADD R22, R47.reuse, 0x10 ;  /* 0x000000102f167836 */ /* 0x040fe20000000000 */
[C---:B------:R-:W-:Y:S01]  /*60e0*/  ISETP.GE.AND P0, PT, R47.reuse, UR4, PT ;  /* 0x000000042f007c0c */ /* 0x040fe2000bf06270 */
[C---:B------:R-:W-:Y:S01]  /*60f0*/  VIADD R23, R47.reuse, 0x18 ;  /* 0x000000182f177836 */ /* 0x040fe20000000000 */
[C---:B------:R-:W-:Y:S01]  /*6100*/  IADD3 R38, R47.reuse, 0x30, RZ ;  /* 0x000000302f267810 */ /* 0x040fe20007ffe0ff */
[C---:B------:R-:W-:Y:S01]  /*6110*/  VIADD R36, R47.reuse, 0x20 ;  /* 0x000000202f247836 */ /* 0x040fe20000000000 */
[----:B------:R-:W-:Y:S01]  /*6120*/  ISETP.GE.AND P1, PT, R22, UR4, PT ;  /* 0x0000000416007c0c */ /* 0x000fe2000bf26270 */
[----:B------:R-:W-:Y:S01]  /*6130*/  VIADD R37, R47, 0x28 ;  /* 0x000000282f257836 */ /* 0x000fe20000000000 */
[----:B------:R-:W-:Y:S01]  /*6140*/  ISETP.GE.AND P2, PT, R23, UR4, PT ;  /* 0x0000000417007c0c */ /* 0x000fe2000bf46270 */
[----:B------:R-:W-:Y:S01]  /*6150*/  VIADD R39, R47, 0x38 ;  /* 0x000000382f277836 */ /* 0x000fe20000000000 */
[----:B------:R-:W-:-:S02]  /*6160*/  ISETP.GE.AND P3, PT, R36, UR4, PT ;  /* 0x0000000424007c0c */ /* 0x000fc4000bf66270 */
[----:B------:R-:W-:Y:S02]  /*6170*/  ISETP.GE.AND P4, PT, R37, UR4, PT ;  /* 0x0000000425007c0c */ /* 0x000fe4000bf86270 */
[----:B------:R-:W-:Y:S01]  /*6180*/  ISETP.GE.AND P5, PT, R38, UR4, PT ;  /* 0x0000000426007c0c */ /* 0x000fe2000bfa6270 */
[----:B---34-:R-:W-:Y:S01]  /*6190*/  @!P0 IMAD.WIDE R16, R47, 0x4, R42 ;  /* 0x000000042f108825 */ /* 0x018fe200078e022a */
[----:B------:R-:W-:-:S03]  /*61a0*/  ISETP.GE.AND P6, PT, R39, UR4, PT ;  /* 0x0000000427007c0c */ /* 0x000fc6000bfc6270 */
[----:B------:R-:W-:Y:S01]  /*61b0*/  @!P1 LEA.HI R22, R22, R22, RZ, 0x1 ;  /* 0x0000001616169211 */ /* 0x000fe200078f08ff */
[----:B------:R0:W-:Y:S01]  /*61c0*/  @!P0 ST.E.64 desc[UR38][R16.64], R34 ;  /* 0x0000002210008985 */ /* 0x0001e2000c101b26 */
[----:B------:R-:W-:Y:S02]  /*61d0*/  ISETP.GE.AND P0, PT, R0, UR4, PT ;  /* 0x0000000400007c0c */ /* 0x000fe4000bf06270 */
[----:B------:R-:W-:-:S04]  /*61e0*/  @!P3 LEA.HI R36, R36, R36, RZ, 0x1 ;  /* 0x000000242424b211 */ /* 0x000fc800078f08ff */
[----:B------:R-:W-:Y:S02]  /*61f0*/  @!P5 LEA.HI R38, R38, R38, RZ, 0x1 ;  /* 0x000000262626d211 */ /* 0x000fe400078f08ff */
[----:B------:R-:W-:Y:S02]  /*6200*/  @!P6 LEA.HI R40, R39, R39, RZ, 0x1 ;  /* 0x000000272728e211 */ /* 0x000fe400078f08ff */
[----:B------:R-:W-:Y:S02]  /*6210*/  @!P5 LOP3.LUT R41, R38, 0xfffffffe, RZ, 0xc0, !PT ;  /* 0xfffffffe2629d812 */ /* 0x000fe400078ec0ff */
[----:B------:R-:W-:Y:S02]  /*6220*/  @!P6 LOP3.LUT R49, R40, 0xfffffffe, RZ, 0xc0, !PT ;  /* 0xfffffffe2831e812 */ /* 0x000fe400078ec0ff */
[----:B------:R-:W-:Y:S01]  /*6230*/  @!P0 LEA.HI R0, R0, R0, RZ, 0x1 ;  /* 0x0000000000008211 */ /* 0x000fe200078f08ff */
[----:B------:R-:W-:Y:S01]  /*6240*/  @!P5 IMAD.WIDE R40, R41, 0x4, R42 ;  /* 0x000000042928d825 */ /* 0x000fe200078e022a */
[----:B0-----:R-:W-:-:S02]  /*6250*/  @!P2 LEA.HI R16, R23, R23, RZ, 0x1 ;  /* 0x000000171710a211 */ /* 0x001fc400078f08ff */
[----:B------:R-:W-:Y:S02]  /*6260*/  @!P4 LEA.HI R34, R37, R37, RZ, 0x1 ;  /* 0x000000252522c211 */ /* 0x000fe400078f08ff */
[----:B------:R-:W-:Y:S02]  /*6270*/  @!P0 LOP3.LUT R17, R0, 0xfffffffe, RZ, 0xc0, !PT ;  /* 0xfffffffe00118812 */ /* 0x000fe400078ec0ff */
[----:B------:R-:W-:Y:S02]  /*6280*/  @!P1 LOP3.LUT R23, R22, 0xfffffffe, RZ, 0xc0, !PT ;  /* 0xfffffffe16179812 */ /* 0x000fe400078ec0ff */
[----:B------:R-:W-:Y:S01]  /*6290*/  @!P2 LOP3.LUT R35, R16, 0xfffffffe, RZ, 0xc0, !PT ;  /* 0xfffffffe1023a812 */ /* 0x000fe200078ec0ff */
[--C-:B------:R-:W-:Y:S01]  /*62a0*/  @!P0 IMAD.WIDE R16, R17, 0x4, R42.reuse ;  /* 0x0000000411108825 */ /* 0x100fe200078e022a */
[----:B------:R-:W-:Y:S02]  /*62b0*/  @!P3 LOP3.LUT R37, R36, 0xfffffffe, RZ, 0xc0, !PT ;  /* 0xfffffffe2425b812 */ /* 0x000fe400078ec0ff */
[----:B------:R-:W-:Y:S01]  /*62c0*/  @!P4 LOP3.LUT R39, R34, 0xfffffffe, RZ, 0xc0, !PT ;  /* 0xfffffffe2227c812 */ /* 0x000fe200078ec0ff */
[--C-:B------:R-:W-:Y:S01]  /*62d0*/  @!P1 IMAD.WIDE R22, R23, 0x4, R42.reuse ;  /* 0x0000000417169825 */ /* 0x100fe200078e022a */
[----:B------:R0:W-:Y:S03]  /*62e0*/  @!P0 ST.E.64 desc[UR38][R16.64], R2 ;  /* 0x0000000210008985 */ /* 0x0001e6000c101b26 */
[--C-:B------:R-:W-:Y:S01]  /*62f0*/  @!P2 IMAD.WIDE R34, R35, 0x4, R42.reuse ;  /* 0x000000042322a825 */ /* 0x100fe200078e022a */
[----:B------:R0:W-:Y:S03]  /*6300*/  @!P1 ST.E.64 desc[UR38][R22.64], R4 ;  /* 0x0000000416009985 */ /* 0x0001e6000c101b26 */
[--C-:B------:R-:W-:Y:S01]  /*6310*/  @!P3 IMAD.WIDE R36, R37, 0x4, R42.reuse ;  /* 0x000000042524b825 */ /* 0x100fe200078e022a */
[----:B------:R0:W-:Y:S03]  /*6320*/  @!P2 ST.E.64 desc[UR38][R34.64], R6 ;  /* 0x000000062200a985 */ /* 0x0001e6000c101b26 */
[--C-:B------:R-:W-:Y:S01]  /*6330*/  @!P4 IMAD.WIDE R38, R39, 0x4, R42.reuse ;  /* 0x000000042726c825 */ /* 0x100fe200078e022a */
[----:B------:R0:W-:Y:S03]  /*6340*/  @!P3 ST.E.64 desc[UR38][R36.64], R10 ;  /* 0x0000000a2400b985 */ /* 0x0001e6000c101b26 */
[----:B------:R-:W-:Y:S01]  /*6350*/  @!P6 IMAD.WIDE R42, R49, 0x4, R42 ;  /* 0x00000004312ae825 */ /* 0x000fe200078e022a */
[----:B------:R0:W-:Y:S04]  /*6360*/  @!P4 ST.E.64 desc[UR38][R38.64], R14 ;  /* 0x0000000e2600c985 */ /* 0x0001e8000c101b26 */
[----:B------:R0:W-:Y:S04]  /*6370*/  @!P5 ST.E.64 desc[UR38][R40.64], R20 ;  /* 0x000000142800d985 */ /* 0x0001e8000c101b26 */
[----:B------:R0:W-:Y:S02]  /*6380*/  @!P6 ST.E.64 desc[UR38][R42.64], R28 ;  /* 0x0000001c2a00e985 */ /* 0x0001e4000c101b26 */
.L_x_37:
[----:B------:R-:W-:Y:S05]  /*6390*/  BSYNC B0 ;  /* 0x0000000000007941 */ /* 0x000fea0003800000 */
.L_x_36:
[----:B------:R-:W-:Y:S01]  /*63a0*/  ISETP.GE.AND P0, PT, R44, R45, PT ;  /* 0x0000002d2c00720c */ /* 0x000fe20003f06270 */
[----:B0-2---:R1:W2:Y:S04]  /*63b0*/  SHFL.IDX PT, R17, R50, 0x1, 0x1c1f ;  /* 0x003c1f0032117f89 */ /* 0x0052a800000e0000 */
[----:B------:R1:W0:Y:S08]  /*63c0*/  SHFL.IDX PT, R16, R48, 0x1, 0x1c1f ;  /* 0x003c1f0030107f89 */ /* 0x00023000000e0000 */
[----:B-1----:R-:W-:Y:S05]  /*63d0*/  @P0 BRA `(.L_x_8) ;  /* 0x0000004000940947 */ /* 0x002fea0003800000 */
[C---:B------:R-:W-:Y:S01]  /*63e0*/  VIADD R0, R47.reuse, 0x8 ;  /* 0x000000082f007836 */ /* 0x040fe20000000000 */
[----:B------:R-:W-:Y:S01]  /*63f0*/  ULDC UR4, c[0x0][0xac8] ;  /* 0x0002b20000047ab9 */ /* 0x000fe20000000800 */
[C---:B------:R-:W-:Y:S01]  /*6400*/  VIADD R6, R47.reuse, 0x10 ;  /* 0x000000102f067836 */ /* 0x040fe20000000000 */
[C---:B------:R-:W-:Y:S01]  /*6410*/  IADD3 R10, R47.reuse, 0x20, RZ ;  /* 0x000000202f0a7810 */ /* 0x040fe20007ffe0ff */
[C---:B------:R-:W-:Y:S01]  /*6420*/  VIADD R7, R47.reuse, 0x18 ;  /* 0x000000182f077836 */ /* 0x040fe20000000000 */
[----:B------:R-:W-:Y:S01]  /*6430*/  ISETP.GE.AND P1, PT, R0, UR4, PT ;  /* 0x0000000400007c0c */ /* 0x000fe2000bf26270 */
[C---:B------:R-:W-:Y:S01]  /*6440*/  VIADD R11, R47.reuse, 0x28 ;  /* 0x000000282f0b7836 */ /* 0x040fe20000000000 */
[----:B------:R-:W-:Y:S01]  /*6450*/  ISETP.GE.AND P2, PT, R6, UR4, PT ;  /* 0x0000000406007c0c */ /* 0x000fe2000bf46270 */
[----:B------:R-:W-:Y:S01]  /*6460*/  VIADD R15, R47, 0x30 ;  /* 0x000000302f0f7836 */ /* 0x000fe20000000000 */
[----:B------:R-:W-:Y:S02]  /*6470*/  ISETP.GE.AND P3, PT, R7, UR4, PT ;  /* 0x0000000407007c0c */ /* 0x000fe4000bf66270 */
[----:B------:R-:W-:-:S02]  /*6480*/  ISETP.GE.AND P4, PT, R10, UR4, PT ;  /* 0x000000040a007c0c */ /* 0x000fc4000bf86270 */
[----:B------:R-:W-:Y:S02]  /*6490*/  ISETP.GE.AND P0, PT, R47, UR4, PT ;  /* 0x000000042f007c0c */ /* 0x000fe4000bf06270 */
[----:B------:R-:W-:Y:S02]  /*64a0*/  ISETP.GE.AND P5, PT, R11, UR4, PT ;  /* 0x000000040b007c0c */ /* 0x000fe4000bfa6270 */
[----:B------:R-:W-:Y:S02]  /*64b0*/  ISETP.GE.AND P6, PT, R15, UR4, PT ;  /* 0x000000040f007c0c */ /* 0x000fe4000bfc6270 */
[----:B------:R-:W-:Y:S02]  /*64c0*/  @!P1 LEA.HI R0, R0, R0, RZ, 0x1 ;  /* 0x0000000000009211 */ /* 0x000fe400078f08ff */
[----:B------:R-:W-:Y:S02]  /*64d0*/  @!P2 LEA.HI R6, R6, R6, RZ, 0x1 ;  /* 0x000000060606a211 */ /* 0x000fe400078f08ff */
[----:B------:R-:W-:-:S02]  /*64e0*/  @!P1 LOP3.LUT R5, R0, 0xfffffffe, RZ, 0xc0, !PT ;  /* 0xfffffffe00059812 */ /* 0x000fc400078ec0ff */
[----:B------:R-:W-:Y:S01]  /*64f0*/  @!P3 LEA.HI R0, R7, R7, RZ, 0x1 ;  /* 0x000000070700b211 */ /* 0x000fe200078f08ff */
[--C-:B0-2---:R-:W-:Y:S01]  /*6500*/  @!P0 IMAD.WIDE R2, R47, 0x4, R16.reuse ;  /* 0x000000042f028825 */ /* 0x105fe200078e0210 */
[----:B------:R-:W-:Y:S02]  /*6510*/  @!P4 LEA.HI R10, R10, R10, RZ, 0x1 ;  /* 0x0000000a0a0ac211 */ /* 0x000fe400078f08ff */
[----:B------:R-:W-:Y:S01]  /*6520*/  @!P5 LEA.HI R14, R11, R11, RZ, 0x1 ;  /* 0x0000000b0b0ed211 */ /* 0x000fe200078f08ff */
[----:B------:R-:W-:Y:S01]  /*6530*/  @!P1 IMAD.WIDE R4, R5, 0x4, R16 ;  /* 0x0000000405049825 */ /* 0x000fe200078e0210 */
[----:B------:R-:W-:Y:S01]  /*6540*/  @!P6 LEA.HI R20, R15, R15, RZ, 0x1 ;  /* 0x0000000f0f14e211 */ /* 0x000fe200078f08ff */
[----:B------:R0:W-:Y:S01]  /*6550*/  @!P0 ST.E.64 desc[UR38][R2.64], R26 ;  /* 0x0000001a02008985 */ /* 0x0001e2000c101b26 */
[----:B------:R-:W-:Y:S01]  /*6560*/  @!P2 LOP3.LUT R7, R6, 0xfffffffe, RZ, 0xc0, !PT ;  /* 0xfffffffe0607a812 */ /* 0x000fe200078ec0ff */
[----:B------:R-:W-:Y:S01]  /*6570*/  VIADD R47, R47, 0x38 ;  /* 0x000000382f2f7836 */ /* 0x000fe20000000000 */
[----:B------:R-:W-:Y:S01]  /*6580*/  @!P3 LOP3.LUT R11, R0, 0xfffffffe, RZ, 0xc0, !PT ;  /* 0xfffffffe000bb812 */ /* 0x000fe200078ec0ff */
[----:B------:R1:W-:Y:S01]  /*6590*/  @!P1 ST.E.64 desc[UR38][R4.64], R32 ;  /* 0x0000002004009985 */ /* 0x0003e2000c101b26 */
[----:B------:R-:W-:-:S02]  /*65a0*/  @!P4 LOP3.LUT R15, R10, 0xfffffffe, RZ, 0xc0, !PT ;  /* 0xfffffffe0a0fc812 */ /* 0x000fc400078ec0ff */
[----:B------:R-:W-:Y:S02]  /*65b0*/  @!P5 LOP3.LUT R21, R14, 0xfffffffe, RZ, 0xc0, !PT ;  /* 0xfffffffe0e15d812 */ /* 0x000fe400078ec0ff */
[----:B------:R-:W-:Y:S02]  /*65c0*/  @!P6 LOP3.LUT R23, R20, 0xfffffffe, RZ, 0xc0, !PT ;  /* 0xfffffffe1417e812 */ /* 0x000fe400078ec0ff */
[----:B------:R-:W-:Y:S01]  /*65d0*/  ISETP.GE.AND P0, PT, R47, UR4, PT ;  /* 0x000000042f007c0c */ /* 0x000fe2000bf06270 */
[----:B0-----:R-:W-:-:S04]  /*65e0*/  @!P2 IMAD.WIDE R2, R7, 0x4, R16 ;  /* 0x000000040702a825 */ /* 0x001fc800078e0210 */
[--C-:B-1----:R-:W-:Y:S01]  /*65f0*/  @!P3 IMAD.WIDE R4, R11, 0x4, R16.reuse ;  /* 0x000000040b04b825 */ /* 0x102fe200078e0210 */
[----:B------:R1:W-:Y:S03]  /*6600*/  @!P2 ST.E.64 desc[UR38][R2.64], R8 ;  /* 0x000000080200a985 */ /* 0x0003e6000c101b26 */
[--C-:B------:R-:W-:Y:S01]  /*6610*/  @!P4 IMAD.WIDE R6, R15, 0x4, R16.reuse ;  /* 0x000000040f06c825 */ /* 0x100fe200078e0210 */
[----:B------:R1:W-:Y:S03]  /*6620*/  @!P3 ST.E.64 desc[UR38][R4.64], R12 ;  /* 0x0000000c0400b985 */ /* 0x0003e6000c101b26 */
[--C-:B------:R-:W-:Y:S01]  /*6630*/  @!P5 IMAD.WIDE R10, R21, 0x4, R16.reuse ;  /* 0x00000004150ad825 */ /* 0x100fe200078e0210 */
[----:B------:R1:W-:Y:S03]  /*6640*/  @!P4 ST.E.64 desc[UR38][R6.64], R18 ;  /* 0x000000120600c985 */ /* 0x0003e6000c101b26 */
[----:B------:R-:W-:Y:S01]  /*6650*/  @!P6 IMAD.WIDE R14, R23, 0x4, R16 ;  /* 0x00000004170ee825 */ /* 0x000fe200078e0210 */
[----:B------:R1:W-:Y:S04]  /*6660*/  @!P5 ST.E.64 desc[UR38][R10.64], R24 ;  /* 0x000000180a00d985 */ /* 0x0003e8000c101b26 */
[----:B------:R1:W-:Y:S01]  /*6670*/  @!P6 ST.E.64 desc[UR38][R14.64], R30 ;  /* 0x0000001e0e00e985 */ /* 0x0003e2000c101b26 */
[----:B------:R-:W-:Y:S05]  /*6680*/  @P0 BRA `(.L_x_8) ;  /* 0x0000003c00e80947 */ /* 0x000fea0003800000 */
[----:B------:R-:W-:-:S04]  /*6690*/  LEA.HI R47, R47, R47, RZ, 0x1 ;  /* 0x0000002f2f2f7211 */ /* 0x000fc800078f08ff */
[----:B-1----:R-:W-:-:S05]  /*66a0*/  LOP3.LUT R3, R47, 0xfffffffe, RZ, 0xc0, !PT ;  /* 0xfffffffe2f037812 */ /* 0x002fca00078ec0ff */
[----:B------:R-:W-:-:S05]  /*66b0*/  IMAD.WIDE R2, R3, 0x4, R16 ;  /* 0x0000000403027825 */ /* 0x000fca00078e0210 */
[----:B------:R0:W-:Y:S01]  /*66c0*/  ST.E.64 desc[UR38][R2.64], R118 ;  /* 0x0000007602007985 */ /* 0x0001e2000c101b26 */
[----:B------:R-:W-:Y:S05]  /*66d0*/  BRA `(.L_x_8) ;  /* 0x0000003c00d47947 */ /* 0x000fea0003800000 */
.L_x_35:
[----:B------:R-:W-:-:S05]  /*66e0*/  VIADD R0, R22, 0xffffff80 ;  /* 0xffffff8016007836 */ /* 0x000fca0000000000 */
[----:B------:R-:W-:-:S13]  /*66f0*/  ISETP.GT.AND P0, PT, R0, 0xbf, PT ;  /* 0x000000bf0000780c */ /* 0x000fda0003f04270 */
[----:B------:R-:W-:Y:S05]  /*6700*/  @P0 BRA `(.L_x_8) ;  /* 0x0000003c00c80947 */ /* 0x000fea0003800000 */
[----:B------:R-:W0:Y:S01]  /*6710*/  S2R R3, SR_CTAID.X ;  /* 0x0000000000037919 */ /* 0x000e220000002500 */
[----:B------:R-:W1:Y:S01]  /*6720*/  LDC R4, c[0x0][0xbe8] ;  /* 0x0002fa00ff047b82 */ /* 0x000e620000000800 */
[----:B------:R-:W-:Y:S01]  /*6730*/  ULDC UR4, c[0x0][0xa88] ;  /* 0x0002a20000047ab9 */ /* 0x000fe20000000800 */
[----:B0-----:R-:W-:Y:S02]  /*6740*/  IMAD R22, R3, 0xc0, R22 ;  /* 0x000000c003167824 */ /* 0x001fe400078e0216 */
[----:B-1----:R-:W-:-:S03]  /*6750*/  IMAD R3, R4, UR4, RZ ;  /* 0x0000000404037c24 */ /* 0x002fc6000f8e02ff */
[----:B------:R-:W-:-:S04]  /*6760*/  IADD3 R22, R22, -0x80, RZ ;  /* 0xffffff8016167810 */ /* 0x000fc80007ffe0ff */
[----:B------:R-:W-:-:S13]  /*6770*/  ISETP.GE.AND P0, PT, R22, R3, PT ;  /* 0x000000031600720c */ /* 0x000fda0003f06270 */
[----:B------:R-:W-:Y:S05]  /*6780*/  @P0 BRA `(.L_x_8) ;  /* 0x0000003c00a80947 */ /* 0x000fea0003800000 */
[----:B------:R-:W-:Y:S01]  /*6790*/  ISETP.NE.AND P0, PT, R4, 0x1, PT ;  /* 0x000000010400780c */ /* 0x000fe20003f05270 */
[----:B------:R-:W0:Y:S01]  /*67a0*/  S2UR UR7, SR_CTAID.Z ;  /* 0x00000000000779c3 */ /* 0x000e220000002700 */
[----:B------:R-:W-:Y:S02]  /*67b0*/  USHF.R.S32.HI UR6, URZ, 0x1f, UR36 ;  /* 0x0000001f3f067899 */ /* 0x000fe40008011424 */
[----:B------:R-:W-:Y:S01]  /*67c0*/  IADD3 R6, RZ, -UR36, RZ ;  /* 0x80000024ff067c10 */ /* 0x000fe2000fffe0ff */
[----:B------:R-:W-:Y:S01]  /*67d0*/  ULDC.64 UR8, c[0x0][0xbd0] ;  /* 0x0002f40000087ab9 */ /* 0x000fe20000000a00 */
[----:B------:R-:W-:Y:S01]  /*67e0*/  IMAD.MOV.U32 R5, RZ, RZ, R22 ;  /* 0x000000ffff057224 */ /* 0x000fe200078e0016 */
[----:B------:R-:W-:Y:S02]  /*67f0*/  UIMAD UR6, UR6, UR8, URZ ;  /* 0x00000008060672a4 */ /* 0x000fe4000f8e023f */
[----:B------:R-:W-:Y:S01]  /*6800*/  UIMAD.WIDE.U32 UR4, UR36, UR8, URZ ;  /* 0x00000008240472a5 */ /* 0x000fe2000f8e003f */
[----:B------:R-:W1:Y:S01]  /*6810*/  LDC.64 R12, c[0x0][0xbd8] ;  /* 0x0002f600ff0c7b82 */ /* 0x000e620000000a00 */
[----:B------:R-:W-:-:S04]  /*6820*/  UIMAD UR6, UR36, UR9, UR6 ;  /* 0x00000009240672a4 */ /* 0x000fc8000f8e0206 */
[----:B------:R-:W-:Y:S02]  /*6830*/  UIADD3 UR6, UR5, UR6, URZ ;  /* 0x0000000605067290 */ /* 0x000fe4000fffe03f */
[----:B------:R-:W-:Y:S01]  /*6840*/  IMAD.U32 R3, RZ, RZ, UR5 ;  /* 0x00000005ff037e24 */ /* 0x000fe2000f8e00ff */
[----:B------:R-:W2:Y:S01]  /*6850*/  @P0 LDC R9, c[0x0][0xbec] ;  /* 0x0002fb00ff090b82 */ /* 0x000ea20000000800 */
[----:B------:R-:W-:Y:S01]  /*6860*/  IMAD.U32 R2, RZ, RZ, UR4 ;  /* 0x00000004ff027e24 */ /* 0x000fe2000f8e00ff */
[----:B------:R-:W-:Y:S01]  /*6870*/  ULDC.64 UR4, c[0x0][0xbe0] ;  /* 0x0002f80000047ab9 */ /* 0x000fe20000000a00 */
[----:B------:R-:W-:-:S05]  /*6880*/  IMAD.U32 R3, RZ, RZ, UR6 ;  /* 0x00000006ff037e24 */ /* 0x000fca000f8e00ff */
[----:B------:R-:W3:Y:S01]  /*6890*/  S2UR UR10, SR_CTAID.Y ;  /* 0x00000000000a79c3 */ /* 0x000ee20000002600 */
[----:B0-----:R-:W-:-:S07]  /*68a0*/  USHF.R.S32.HI UR8, URZ, 0x1f, UR7 ;  /* 0x0000001f3f087899 */ /* 0x001fce0008011407 */
[----:B------:R-:W3:Y:S01]  /*68b0*/  LDC R7, c[0x0][0xc50] ;  /* 0x00031400ff077b82 */ /* 0x000ee20000000800 */
[C---:B-1----:R-:W-:Y:S02]  /*68c0*/  IMAD R8, R12.reuse, UR8, RZ ;  /* 0x000000080c087c24 */ /* 0x042fe4000f8e02ff */
[----:B------:R-:W-:-:S04]  /*68d0*/  IMAD.WIDE.U32 R2, R12, UR7, R2 ;  /* 0x000000070c027c25 */ /* 0x000fc8000f8e0002 */
[----:B------:R-:W-:Y:S01]  /*68e0*/  IMAD R13, R13, UR7, R8 ;  /* 0x000000070d0d7c24 */ /* 0x000fe2000f8e0208 */
[----:B------:R-:W0:Y:S01]  /*68f0*/  @P0 LDC R11, c[0x0][0xbf0] ;  /* 0x0002fc00ff0b0b82 */ /* 0x000e220000000800 */
[----:B--2---:R-:W-:-:S04]  /*6900*/  @P0 IMAD.HI.U32 R0, R22, R9, RZ ;  /* 0x0000000916000227 */ /* 0x004fc800078e00ff */
[----:B------:R-:W-:Y:S02]  /*6910*/  IMAD.IADD R3, R13, 0x1, R3 ;  /* 0x000000010d037824 */ /* 0x000fe400078e0203 */
[----:B---3--:R-:W-:-:S04]  /*6920*/  IMAD R9, R7, R6, UR10 ;  /* 0x0000000a07097e24 */ /* 0x008fc8000f8e0206 */
[----:B------:R-:W-:Y:S01]  /*6930*/  IMAD.WIDE.U32 R2, R9, UR4, R2 ;  /* 0x0000000409027c25 */ /* 0x000fe2000f8e0002 */
[----:B0-----:R-:W-:Y:S02]  /*6940*/  @P0 SHF.R.U32.HI R5, RZ, R11, R0 ;  /* 0x0000000bff050219 */ /* 0x001fe40000011600 */
[----:B------:R-:W-:Y:S02]  /*6950*/  SHF.R.S32.HI R0, RZ, 0x1f, R9 ;  /* 0x0000001fff007819 */ /* 0x000fe40000011409 */
[----:B------:R-:W-:Y:S01]  /*6960*/  IADD3 R2, P0, R5, R2, RZ ;  /* 0x0000000205027210 */ /* 0x000fe20007f1e0ff */
[----:B------:R-:W-:Y:S02]  /*6970*/  IMAD.MOV R7, RZ, RZ, -R5 ;  /* 0x000000ffff077224 */ /* 0x000fe400078e0a05 */
[----:B------:R-:W-:Y:S02]  /*6980*/  IMAD R0, R0, UR4, RZ ;  /* 0x0000000400007c24 */ /* 0x000fe4000f8e02ff */
[----:B------:R-:W-:-:S02]  /*6990*/  IMAD R7, R4, R7, R22 ;  /* 0x0000000704077224 */ /* 0x000fc400078e0216 */
[----:B------:R-:W-:Y:S01]  /*69a0*/  IMAD R4, R9, UR5, R0 ;  /* 0x0000000509047c24 */ /* 0x000fe2000f8e0200 */
[----:B------:R-:W-:Y:S01]  /*69b0*/  SHF.R.S32.HI R9, RZ, 0x1f, R5 ;  /* 0x0000001fff097819 */ /* 0x000fe20000011405 */
[----:B------:R-:W-:Y:S01]  /*69c0*/  ULDC.64 UR4, c[0x0][0xbc8] ;  /* 0x0002f20000047ab9 */ /* 0x000fe20000000a00 */
[----:B------:R-:W-:Y:S02]  /*69d0*/  SHF.R.S32.HI R0, RZ, 0x1f, R7 ;  /* 0x0000001fff007819 */ /* 0x000fe40000011407 */
[----:B------:R-:W-:-:S03]  /*69e0*/  IADD3.X R3, R9, R3, R4, P0, !PT ;  /* 0x0000000309037210 */ /* 0x000fc600007fe404 */
[----:B------:R-:W-:Y:S02]  /*69f0*/  IMAD R0, R0, UR4, RZ ;  /* 0x0000000400007c24 */ /* 0x000fe4000f8e02ff */
[----:B------:R-:W-:-:S04]  /*6a00*/  IMAD.WIDE.U32 R2, R7, UR4, R2 ;  /* 0x0000000407027c25 */ /* 0x000fc8000f8e0002 */
[----:B------:R-:W-:Y:S01]  /*6a10*/  IMAD R5, R7, UR5, R0 ;  /* 0x0000000507057c24 */ /* 0x000fe2000f8e0200 */
[----:B------:R-:W-:Y:S02]  /*6a20*/  ULDC.64 UR4, c[0x0][0xba8] ;  /* 0x0002ea0000047ab9 */ /* 0x000fe40000000a00 */
[----:B------:R-:W-:Y:S01]  /*6a30*/  LEA R4, P0, R2, UR4, 0x2 ;  /* 0x0000000402047c11 */ /* 0x000fe2000f8010ff */
[----:B------:R-:W-:-:S05]  /*6a40*/  IMAD.IADD R3, R3, 0x1, R5 ;  /* 0x0000000103037824 */ /* 0x000fca00078e0205 */
[----:B------:R-:W-:Y:S01]  /*6a50*/  LEA.HI.X R5, R2, UR5, R3, 0x2, P0 ;  /* 0x0000000502057c11 */ /* 0x000fe200080f1403 */
[----:B------:R-:W-:-:S05]  /*6a60*/  IMAD.MOV.U32 R3, RZ, RZ, -0x800000 ;  /* 0xff800000ff037424 */ /* 0x000fca00078e00ff */
[----:B------:R0:W-:Y:S01]  /*6a70*/  STG.E desc[UR38][R4.64], R3 ;  /* 0x0000000304007986 */ /* 0x0001e2000c101926 */
[----:B------:R-:W-:Y:S05]  /*6a80*/  BRA `(.L_x_8) ;  /* 0x0000003800e87947 */ /* 0x000fea0003800000 */
.L_x_6:
[----:B------:R-:W-:-:S08]  /*6a90*/  NOP ;  /* 0x0000000000007918 */ /* 0x000fd00000000000 */
[----:B------:R-:W0:-:S00]  /*6aa0*/  USETMAXREG.DEALLOC.CTAPOOL 0x20 ;  /* 0x00000020000079c8 */ /* 0x000e0000080e0500 */
[----:B0-----:R-:W-:Y:S01]  /*6ab0*/  LOP3.LUT R17, R0, 0x3, RZ, 0xc0, !PT ;  /* 0x0000000300117812 */ /* 0x001fe200078ec0ff */
[----:B------:R-:W0:Y:S05]  /*6ac0*/  S2R R24, SR_CTAID.Z ;  /* 0x0000000000187919 */ /* 0x000e2a0000002700 */
[----:B-1----:R-:W1:Y:S01]  /*6ad0*/  S2UR UR6, SR_CTAID.Y ;  /* 0x00000000000679c3 */ /* 0x002e620000002600 */
[----:B------:R-:W2:Y:S02]  /*6ae0*/  SHFL.IDX PT, R0, R17, RZ, 0x1f ;  /* 0x00001fff11007589 */ /* 0x000ea400000e0000 */
[----:B--2---:R-:W-:-:S13]  /*6af0*/  ISETP.NE.AND P0, PT, R0, RZ, PT ;  /* 0x000000ff0000720c */ /* 0x004fda0003f05270 */
[----:B01----:R-:W-:Y:S05]  /*6b00*/  @!P0 BRA `(.L_x_38) ;  /* 0x0000000000288947 */ /* 0x003fea0003800000 */
[----:B------:R-:W-:Y:S01]  /*6b10*/  ULDC UR7, c[0x0][0xc50] ;  /* 0x0003140000077ab9 */ /* 0x000fe20000000800 */
[----:B------:R-:W-:Y:S01]  /*6b20*/  UMOV UR42, UR6 ;  /* 0x00000006002a7c82 */ /* 0x000fe20008000000 */
[----:B------:R-:W-:-:S06]  /*6b30*/  UISETP.NE.AND UP0, UPT, UR7, 0x1, UPT ;  /* 0x000000010700788c */ /* 0x000fcc000bf05270 */
[----:B------:R-:W-:-:S13]  /*6b40*/  PLOP3.LUT P0, PT, PT, PT, UP0, 0x80, 0x0 ;  /* 0x000000000000781c */ /* 0x000fda0003f0f008 */
[----:B------:R-:W-:Y:S05]  /*6b50*/  @!P0 BRA `(.L_x_39) ;  /* 0x0000000000308947 */ /* 0x000fea0003800000 */
[----:B------:R-:W-:Y:S01]  /*6b60*/  ULDC UR4, c[0x0][0xc54] ;  /* 0x0003150000047ab9 */ /* 0x000fe20000000800 */
[----:B------:R-:W-:Y:S01]  /*6b70*/  ULDC UR42, c[0x0][0xc58] ;  /* 0x00031600002a7ab9 */ /* 0x000fe20000000800 */
[----:B------:R-:W-:-:S04]  /*6b80*/  UIMAD.WIDE.U32 UR4, UR6, UR4, URZ ;  /* 0x00000004060472a5 */ /* 0x000fc8000f8e003f */
[----:B------:R-:W-:Y:S01]  /*6b90*/  USHF.R.U32.HI UR42, URZ, UR42, UR5 ;  /* 0x0000002a3f2a7299 */ /* 0x000fe20008011605 */
[----:B------:R-:W-:Y:S11]  /*6ba0*/  BRA `(.L_x_39) ;  /* 0x00000000001c7947 */ /* 0x000ff60003800000 */
.L_x_38:
[----:B------:R-:W-:Y:S01]  /*6bb0*/  ULDC UR7, c[0x0][0xc50] ;  /* 0x0003140000077ab9 */ /* 0x000fe20000000800 */
[----:B------:R-:W-:Y:S01]  /*6bc0*/  UMOV UR42, UR6 ;  /* 0x00000006002a7c82 */ /* 0x000fe20008000000 */
[----:B------:R-:W-:-:S11]  /*6bd0*/  UISETP.NE.AND UP0, UPT, UR7, 0x1, UPT ;  /* 0x000000010700788c */ /* 0x000fd6000bf05270 */
[----:B------:R-:W-:Y:S01]  /*6be0*/  @UP0 ULDC UR4, c[0x0][0xc54] ;  /* 0x0003150000040ab9 */ /* 0x000fe20000000800 */
[----:B------:R-:W-:Y:S01]  /*6bf0*/  @UP0 ULDC UR8, c[0x0][0xc58] ;  /* 0x0003160000080ab9 */ /* 0x000fe20000000800 */
[----:B------:R-:W-:-:S04]  /*6c00*/  UIMAD.WIDE.U32 UR4, UR6, UR4, URZ ;  /* 0x00000004060472a5 */ /* 0x000fc8000f8e003f */
[----:B------:R-:W-:-:S12]  /*6c10*/  @UP0 USHF.R.U32.HI UR42, URZ, UR8, UR5 ;  /* 0x000000083f2a0299 */ /* 0x000fd80008011605 */
.L_x_39:
[----:B------:R-:W-:Y:S01]  /*6c20*/  ISETP.GE.AND P0, PT, R24, RZ, PT ;  /* 0x000000ff1800720c */ /* 0x000fe20003f06270 */
[----:B------:R-:W-:Y:S01]  /*6c30*/  UIADD3 UR4, -UR42, URZ, URZ ;  /* 0x0000003f2a047290 */ /* 0x000fe2000fffe13f */
[----:B------:R-:W-:Y:S01]  /*6c40*/  MOV R0, 0x1 ;  /* 0x0000000100007802 */ /* 0x000fe20000000f00 */
[----:B------:R-:W-:Y:S02]  /*6c50*/  IMAD.MOV.U32 R2, RZ, RZ, RZ ;  /* 0x000000ffff027224 */ /* 0x000fe400078e00ff */
[----:B------:R-:W-:Y:S01]  /*6c60*/  UIMAD UR4, UR7, UR4, UR6 ;  /* 0x00000004070472a4 */ /* 0x000fe2000f8e0206 */
[----:B------:R-:W-:-:S07]  /*6c70*/  IMAD.MOV.U32 R10, RZ, RZ, 0x1 ;  /* 0x00000001ff0a7424 */ /* 0x000fce00078e00ff */
[----:B------:R-:W-:Y:S05]  /*6c80*/  @!P0 BRA `(.L_x_40) ;  /* 0x0000003400a88947 */ /* 0x000fea0003800000 */
[----:B------:R-:W0:Y:S01]  /*6c90*/  LDC.64 R2, c[0x0][0xa28] ;  /* 0x00028a00ff027b82 */ /* 0x000e220000000a00 */
[----:B------:R-:W-:Y:S01]  /*6ca0*/  ULDC.64 UR6, c[0x0][0x418] ;  /* 0x0001060000067ab9 */ /* 0x000fe20000000a00 */
[----:B------:R-:W-:Y:S01]  /*6cb0*/  ULDC UR5, c[0x0][0x424] ;  /* 0x0001090000057ab9 */ /* 0x000fe20000000800 */
[----:B------:R-:W-:Y:S01]  /*6cc0*/  ULDC UR43, c[0x0][0x2f0] ;  /* 0x0000bc00002b7ab9 */ /* 0x000fe20000000800 */
[----:B------:R-:W-:Y:S01]  /*6cd0*/  IMAD.MOV.U32 R19, RZ, RZ, RZ ;  /* 0x000000ffff137224 */ /* 0x000fe200078e00ff */
[----:B0-----:R-:W-:-:S04]  /*6ce0*/  ISETP.NE.U32.AND P0, PT, R2, RZ, PT ;  /* 0x000000ff0200720c */ /* 0x001fc80003f05070 */
[----:B------:R-:W-:Y:S01]  /*6cf0*/  ISETP.NE.AND.EX P0, PT, R3, RZ, PT, P0 ;  /* 0x000000ff0300720c */ /* 0x000fe20003f05300 */
[----:B------:R-:W-:-:S12]  /*6d00*/  UISETP.NE.U32.AND UP0, UPT, UR6, URZ, UPT ;  /* 0x0000003f0600728c */ /* 0x000fd8000bf05070 */
[----:B------:R-:W0:Y:S01]  /*6d10*/  @P0 LDC.64 R2, c[0x0][0xa28] ;  /* 0x00028a00ff020b82 */ /* 0x000e220000000a00 */
[----:B------:R-:W-:-:S04]  /*6d20*/  UISETP.NE.AND.EX UP0, UPT, UR7, URZ, UPT, UP0 ;  /* 0x0000003f0700728c */ /* 0x000fc8000bf05300 */
[----:B------:R-:W-:-:S04]  /*6d30*/  USEL UR5, UR5, 0x1, UP0 ;  /* 0x0000000105057887 */ /* 0x000fc80008000000 */
[----:B------:R-:W-:-:S04]  /*6d40*/  UIMAD UR43, UR5, UR43, URZ ;  /* 0x0000002b052b72a4 */ /* 0x000fc8000f8e023f */
[----:B------:R-:W-:Y:S02]  /*6d50*/  UISETP.GE.AND UP0, UPT, UR43, 0x1, UPT ;  /* 0x000000012b00788c */ /* 0x000fe4000bf06270 */
[----:B------:R-:W-:Y:S01]  /*6d60*/  UIADD3 UR5, UR43, 0x7f, URZ ;  /* 0x0000007f2b057890 */ /* 0x000fe2000fffe03f */
[----:B0-----:R-:W-:-:S05]  /*6d70*/  @P0 IMAD.WIDE R2, R24, 0x4, R2 ;  /* 0x0000000418020825 */ /* 0x001fca00078e0202 */
[----:B------:R0:W5:Y:S01]  /*6d80*/  @P0 LDG.E R19, desc[UR38][R2.64] ;  /* 0x0000002602130981 */ /* 0x000162000c1e1900 */
[----:B------:R-:W-:Y:S01]  /*6d90*/  PLOP3.LUT P0, PT, PT, PT, UP0, 0x80, 0x0 ;  /* 0x000000000000781c */ /* 0x000fe20003f0f008 */
[----:B------:R-:W-:Y:S02]  /*6da0*/  USHF.R.S32.HI UR6, URZ, 0x1f, UR5 ;  /* 0x0000001f3f067899 */ /* 0x000fe40008011405 */
[----:B------:R-:W-:Y:S02]  /*6db0*/  ULOP3.LUT UR47, UR4, 0xffff, URZ, 0xc0, !UPT ;  /* 0x0000ffff042f7892 */ /* 0x000fe4000f8ec03f */
[----:B------:R-:W-:Y:S01]  /*6dc0*/  ULEA.HI UR6, UR6, UR5, URZ, 0x7 ;  /* 0x0000000506067291 */ /* 0x000fe2000f8f383f */
[----:B------:R-:W-:-:S03]  /*6dd0*/  UMOV UR40, URZ ;  /* 0x0000003f00287c82 */ /* 0x000fc60008000000 */
[----:B------:R-:W-:-:S04]  /*6de0*/  USHF.R.S32.HI UR44, URZ, 0x7, UR6 ;  /* 0x000000073f2c7899 */ /* 0x000fc80008011406 */
[----:B0-----:R-:W-:Y:S08]  /*6df0*/  @!P0 BRA `(.L_x_41) ;  /* 0x0000000000848947 */ /* 0x001ff00003800000 */
[----:B------:R-:W-:-:S03]  /*6e00*/  USHF.R.U32.HI UR6, URZ, 0x10, UR4 ;  /* 0x000000103f067899 */ /* 0x000fc60008011604 */
[----:B------:R-:W-:Y:S01]  /*6e10*/  UMOV UR4, URZ ;  /* 0x0000003f00047c82 */ /* 0x000fe20008000000 */
[----:B------:R-:W-:-:S11]  /*6e20*/  UISETP.NE.AND UP0, UPT, UR6, URZ, UPT ;  /* 0x0000003f0600728c */ /* 0x000fd6000bf05270 */
[----:B------:R-:W-:Y:S02]  /*6e30*/  @!UP0 ULDC UR6, c[0x0][0x9f0] ;  /* 0x00027c0000068ab9 */ /* 0x000fe40000000800 */
[----:B------:R-:W-:Y:S01]  /*6e40*/  IABS R2, UR6 ;  /* 0x0000000600027c13 */ /* 0x000fe20008000000 */
[----:B------:R-:W-:Y:S02]  /*6e50*/  UIADD3 UR7, UR44, -0x1, UR6 ;  /* 0xffffffff2c077890 */ /* 0x000fe4000fffe006 */
[----:B------:R-:W-:Y:S02]  /*6e60*/  IABS R5, UR6 ;  /* 0x0000000600057c13 */ /* 0x000fe40008000000 */
[----:B------:R-:W-:Y:S02]  /*6e70*/  R2UR UR10, R2 ;  /* 0x00000000020a72ca */ /* 0x000fe400000e0000 */
[----:B------:R-:W-:Y:S01]  /*6e80*/  IABS R4, UR7 ;  /* 0x0000000700047c13 */ /* 0x000fe20008000000 */
[----:B------:R-:W-:-:S03]  /*6e90*/  ULOP3.LUT UR7, UR7, UR6, URZ, 0x3c, !UPT ;  /* 0x0000000607077292 */ /* 0x000fc6000f8e3c3f */
[----:B------:R-:W-:-:S07]  /*6ea0*/  R2UR UR9, R4 ;  /* 0x00000000040972ca */ /* 0x000fce00000e0000 */
        /* <DEDUP_REMOVED lines=18> */
[----:B------:R-:W-:Y:S02]  /*6fd0*/  UISETP.NE.AND UP1, UPT, UR6, URZ, UPT ;  /* 0x0000003f0600728c */ /* 0x000fe4000bf25270 */
[----:B------:R-:W-:-:S09]  /*6fe0*/  @!UP0 UIADD3 UR5, -UR5, URZ, URZ ;  /* 0x0000003f05058290 */ /* 0x000fd2000fffe13f */
[----:B------:R-:W-:-:S07]  /*6ff0*/  @!UP1 ULOP3.LUT UR5, URZ, UR6, URZ, 0x33, !UPT ;  /* 0x000000063f059292 */ /* 0x000fce000f8e333f */
[----:B------:R-:W-:-:S05]  /*7000*/  UMOV UR40, UR5 ;  /* 0x0000000500287c82 */ /* 0x000fca0008000000 */
.L_x_41:
[----:B------:R-:W-:Y:S02]  /*7010*/  UIMAD UR48, UR47, UR40, URZ ;  /* 0x000000282f3072a4 */ /* 0x000fe4000f8e023f */
[----:B------:R-:W-:Y:S02]  /*7020*/  IMAD.U32 R3, RZ, RZ, UR40 ;  /* 0x00000028ff037e24 */ /* 0x000fe4000f8e00ff */
[----:B------:R-:W-:Y:S02]  /*7030*/  IMAD.MOV.U32 R10, RZ, RZ, 0x1 ;  /* 0x00000001ff0a7424 */ /* 0x000fe400078e00ff */
[----:B------:R-:W-:-:S05]  /*7040*/  IMAD.U32 R2, RZ, RZ, UR48 ;  /* 0x00000030ff027e24 */ /* 0x000fca000f8e00ff */
[----:B------:R-:W-:-:S04]  /*7050*/  VIADDMNMX R2, R2, R3, UR44, PT ;  /* 0x0000002c02027e46 */ /* 0x000fc8000b800103 */
[----:B------:R-:W-:Y:S01]  /*7060*/  R2UR UR49, R2 ;  /* 0x00000000023172ca */ /* 0x000fe200000e0000 */
[----:B------:R-:W-:-:S12]  /*7070*/  IMAD.MOV.U32 R2, RZ, RZ, RZ ;  /* 0x000000ffff027224 */ /* 0x000fd800078e00ff */
[----:B------:R-:W-:-:S06]  /*7080*/  UISETP.GT.AND UP0, UPT, UR49, UR48, UPT ;  /* 0x000000303100728c */ /* 0x000fcc000bf04270 */
[----:B------:R-:W-:-:S13]  /*7090*/  PLOP3.LUT P0, PT, PT, PT, UP0, 0x80, 0x0 ;  /* 0x000000000000781c */ /* 0x000fda0003f0f008 */
[----:B------:R-:W-:Y:S05]  /*70a0*/  @!P0 BRA `(.L_x_40) ;  /* 0x0000003000a08947 */ /* 0x000fea0003800000 */
[----:B------:R-:W0:Y:S01]  /*70b0*/  S2UR UR4, SR_CgaCtaId ;  /* 0x00000000000479c3 */ /* 0x000e220000008800 */
[----:B------:R-:W-:Y:S02]  /*70c0*/  UMOV UR45, 0x400 ;  /* 0x00000400002d7882 */ /* 0x000fe40000000000 */
[----:B0-----:R-:W-:-:S04]  /*70d0*/  ULEA UR45, UR4, UR45, 0x18 ;  /* 0x0000002d042d7291 */ /* 0x001fc8000f8ec03f */
[----:B------:R-:W-:-:S04]  /*70e0*/  UIADD3 UR4, UR45, 0xe400, URZ ;  /* 0x0000e4002d047890 */ /* 0x000fc8000fffe03f */
[----:B------:R-:W-:-:S06]  /*70f0*/  ULOP3.LUT UP0, URZ, UR4, 0x3ff, URZ, 0xc0, !UPT ;  /* 0x000003ff043f7892 */ /* 0x000fcc000f80c03f */
[----:B------:R-:W-:-:S13]  /*7100*/  PLOP3.LUT P0, PT, PT, PT, UP0, 0x80, 0x0 ;  /* 0x000000000000781c */ /* 0x000fda0003f0f008 */
[----:B------:R-:W-:Y:S05]  /*7110*/  @!P0 BRA `(.L_x_42) ;  /* 0x0000000000408947 */ /* 0x000fea0003800000 */
[----:B------:R-:W-:Y:S01]  /*7120*/  MOV R2, 0x0 ;  /* 0x0000000000027802 */ /* 0x000fe20000000f00 */
[----:B------:R-:W-:Y:S01]  /*7130*/  ULDC.64 UR4, c[0x4][0x88] ;  /* 0x0100220000047ab9 */ /* 0x000fe20000000a00 */
[----:B------:R-:W-:Y:S01]  /*7140*/  ULDC.64 UR6, c[0x4][0x90] ;  /* 0x0100240000067ab9 */ /* 0x000fe20000000a00 */
[----:B------:R-:W-:Y:S01]  /*7150*/  MOV R4, UR4 ;  /* 0x0000000400047c02 */ /* 0x000fe20008000f00 */
[----:B------:R-:W-:Y:S01]  /*7160*/  IMAD.U32 R5, RZ, RZ, UR5 ;  /* 0x00000005ff057e24 */ /* 0x000fe2000f8e00ff */
[----:B------:R-:W-:Y:S01]  /*7170*/  ULDC.64 UR4, c[0x4][0x8] ;  /* 0x0100020000047ab9 */ /* 0x000fe20000000a00 */
[----:B------:R-:W0:Y:S01]  /*7180*/  LDC.64 R2, c[0x4][R2] ;  /* 0x0100000002027b82 */ /* 0x000e220000000a00 */
[----:B------:R-:W-:Y:S01]  /*7190*/  IMAD.U32 R6, RZ, RZ, UR6 ;  /* 0x00000006ff067e24 */ /* 0x000fe2000f8e00ff */
[----:B------:R-:W-:Y:S01]  /*71a0*/  MOV R11, UR5 ;  /* 0x00000005000b7c02 */ /* 0x000fe20008000f00 */
[----:B------:R-:W-:Y:S02]  /*71b0*/  IMAD.U32 R7, RZ, RZ, UR7 ;  /* 0x00000007ff077e24 */ /* 0x000fe4000f8e00ff */
[----:B------:R-:W-:-:S02]  /*71c0*/  IMAD.U32 R10, RZ, RZ, UR4 ;  /* 0x00000004ff0a7e24 */ /* 0x000fc4000f8e00ff */
[----:B------:R-:W-:Y:S02]  /*71d0*/  IMAD.MOV.U32 R8, RZ, RZ, 0x70 ;  /* 0x00000070ff087424 */ /* 0x000fe400078e00ff */
[----:B------:R-:W-:Y:S02]  /*71e0*/  IMAD.MOV.U32 R12, RZ, RZ, 0x1 ;  /* 0x00000001ff0c7424 */ /* 0x000fe400078e00ff */
[----:B------:R-:W-:-:S07]  /*71f0*/  IMAD.MOV.U32 R13, RZ, RZ, RZ ;  /* 0x000000ffff0d7224 */ /* 0x000fce00078e00ff */
[----:B------:R-:W-:-:S07]  /*7200*/  LEPC R20, `(.L_x_42) ;  /* 0x000000001014794e */ /* 0x000fce0000000000 */
[----:B0----5:R-:W-:Y:S05]  /*7210*/  CALL.ABS.NOINC R2 ;  /* 0x0000000002007343 */ /* 0x021fea0003c00000 */
.L_x_42:
[----:B------:R-:W-:-:S04]  /*7220*/  UIADD3 UR4, UR45, 0x400, URZ ;  /* 0x000004002d047890 */ /* 0x000fc8000fffe03f */
[----:B------:R-:W-:-:S06]  /*7230*/  ULOP3.LUT UP0, URZ, UR4, 0x3ff, URZ, 0xc0, !UPT ;  /* 0x000003ff043f7892 */ /* 0x000fcc000f80c03f */
[----:B------:R-:W-:-:S13]  /*7240*/  PLOP3.LUT P0, PT, PT, PT, UP0, 0x80, 0x0 ;  /* 0x000000000000781c */ /* 0x000fda0003f0f008 */
[----:B------:R-:W-:Y:S05]  /*7250*/  @!P0 BRA `(.L_x_43) ;  /* 0x00000000007c8947 */ /* 0x000fea0003800000 */
[----:B------:R-:W-:Y:S01]  /*7260*/  MOV R16, 0x0 ;  /* 0x0000000000107802 */ /* 0x000fe20000000f00 */
[----:B------:R-:W-:Y:S01]  /*7270*/  ULDC.64 UR4, c[0x4][0x88] ;  /* 0x0100220000047ab9 */ /* 0x000fe20000000a00 */
[----:B------:R-:W-:Y:S01]  /*7280*/  ULDC.64 UR6, c[0x4][0x90] ;  /* 0x0100240000067ab9 */ /* 0x000fe20000000a00 */
[----:B------:R-:W-:Y:S01]  /*7290*/  IMAD.U32 R4, RZ, RZ, UR4 ;  /* 0x00000004ff047e24 */ /* 0x000fe2000f8e00ff */
[----:B------:R0:W1:Y:S01]  /*72a0*/  LDC.64 R2, c[0x4][R16] ;  /* 0x0100000010027b82 */ /* 0x0000620000000a00 */
[----:B------:R-:W-:Y:S01]  /*72b0*/  MOV R5, UR5 ;  /* 0x0000000500057c02 */ /* 0x000fe20008000f00 */
        /* <DEDUP_REMOVED lines=9> */
[----:B-1---5:R-:W-:Y:S05]  /*7350*/  CALL.ABS.NOINC R2 ;  /* 0x0000000002007343 */ /* 0x022fea0003c00000 */
.L_x_44:
[----:B------:R0:W1:Y:S01]  /*7360*/  LDC.64 R2, c[0x4][R16] ;  /* 0x0100000010027b82 */ /* 0x0000620000000a00 */
[----:B------:R-:W-:Y:S01]  /*7370*/  ULDC.64 UR4, c[0x4][0x88] ;  /* 0x0100220000047ab9 */ /* 0x000fe20000000a00 */
[----:B------:R-:W-:Y:S01]  /*7380*/  ULDC.64 UR6, c[0x4][0x90] ;  /* 0x0100240000067ab9 */ /* 0x000fe20000000a00 */
[----:B------:R-:W-:Y:S01]  /*7390*/  IMAD.U32 R4, RZ, RZ, UR4 ;  /* 0x00000004ff047e24 */ /* 0x000fe2000f8e00ff */
[----:B------:R-:W-:Y:S01]  /*73a0*/  MOV R6, UR6 ;  /* 0x0000000600067c02 */ /* 0x000fe20008000f00 */
[----:B------:R-:W-:Y:S01]  /*73b0*/  IMAD.U32 R5, RZ, RZ, UR5 ;  /* 0x00000005ff057e24 */ /* 0x000fe2000f8e00ff */
[----:B------:R-:W-:Y:S01]  /*73c0*/  ULDC.64 UR4, c[0x4][0x18] ;  /* 0x0100060000047ab9 */ /* 0x000fe20000000a00 */
[----:B------:R-:W-:Y:S01]  /*73d0*/  IMAD.U32 R7, RZ, RZ, UR7 ;  /* 0x00000007ff077e24 */ /* 0x000fe2000f8e00ff */
[----:B------:R-:W-:Y:S01]  /*73e0*/  MOV R12, 0x1 ;  /* 0x00000001000c7802 */ /* 0x000fe20000000f00 */
[----:B------:R-:W-:Y:S02]  /*73f0*/  IMAD.U32 R10, RZ, RZ, UR4 ;  /* 0x00000004ff0a7e24 */ /* 0x000fe4000f8e00ff */
[----:B------:R-:W-:-:S02]  /*7400*/  IMAD.U32 R11, RZ, RZ, UR5 ;  /* 0x00000005ff0b7e24 */ /* 0x000fc4000f8e00ff */
[----:B------:R-:W-:Y:S02]  /*7410*/  IMAD.MOV.U32 R8, RZ, RZ, 0x70 ;  /* 0x00000070ff087424 */ /* 0x000fe400078e00ff */
[----:B0-----:R-:W-:-:S07]  /*7420*/  IMAD.MOV.U32 R13, RZ, RZ, RZ ;  /* 0x000000ffff0d7224 */ /* 0x001fce00078e00ff */
[----:B------:R-:W-:-:S07]  /*7430*/  LEPC R20, `(.L_x_43) ;  /* 0x000000001014794e */ /* 0x000fce0000000000 */
[----:B-1----:R-:W-:Y:S05]  /*7440*/  CALL.ABS.NOINC R2 ;  /* 0x0000000002007343 */ /* 0x002fea0003c00000 */
.L_x_43:
[----:B------:R-:W0:Y:S01]  /*7450*/  LDC.64 R2, c[0x0][0x9f8] ;  /* 0x00027e00ff027b82 */ /* 0x000e220000000a00 */
[----:B------:R-:W-:-:S07]  /*7460*/  IMAD.MOV.U32 R28, RZ, RZ, R24 ;  /* 0x000000ffff1c7224 */ /* 0x000fce00078e0018 */
[----:B------:R-:W1:Y:S01]  /*7470*/  LDC R16, c[0x0][0x430] ;  /* 0x00010c00ff107b82 */ /* 0x000e620000000800 */
[----:B0-----:R-:W-:-:S04]  /*7480*/  ISETP.NE.U32.AND P0, PT, R2, RZ, PT ;  /* 0x000000ff0200720c */ /* 0x001fc80003f05070 */
[----:B------:R-:W-:-:S13]  /*7490*/  ISETP.NE.AND.EX P0, PT, R3, RZ, PT, P0 ;  /* 0x000000ff0300720c */ /* 0x000fda0003f05300 */
[----:B------:R-:W0:Y:S02]  /*74a0*/  @P0 LDC.64 R2, c[0x0][0x9f8] ;  /* 0x00027e00ff020b82 */ /* 0x000e240000000a00 */
[----:B0-----:R-:W-:-:S05]  /*74b0*/  @P0 IMAD.WIDE R2, R24, 0x4, R2 ;  /* 0x0000000418020825 */ /* 0x001fca00078e0202 */
[----:B------:R0:W2:Y:S01]  /*74c0*/  @P0 LDG.E R28, desc[UR38][R2.64] ;  /* 0x00000026021c0981 */ /* 0x0000a2000c1e1900 */
[----:B------:R-:W-:Y:S01]  /*74d0*/  IMAD.U32 R0, RZ, RZ, UR49 ;  /* 0x00000031ff007e24 */ /* 0x000fe2000f8e00ff */
[C---:B------:R-:W-:Y:S01]  /*74e0*/  LOP3.LUT R20, R22.reuse, 0x7f, RZ, 0xc0, !PT ;  /* 0x0000007f16147812 */ /* 0x040fe200078ec0ff */
[----:B------:R-:W-:Y:S01]  /*74f0*/  IMAD.SHL.U32 R23, R22, 0x10, RZ ;  /* 0x0000001016177824 */ /* 0x000fe200078e00ff */
[----:B-1----:R-:W-:Y:S02]  /*7500*/  ISETP.NE.AND P1, PT, R16, 0x1, PT ;  /* 0x000000011000780c */ /* 0x002fe40003f25270 */
[----:B------:R-:W-:Y:S02]  /*7510*/  IADD3 R0, R0, -0x1, RZ ;  /* 0xffffffff00007810 */ /* 0x000fe40007ffe0ff */
[----:B------:R-:W-:Y:S02]  /*7520*/  SHF.R.U32.HI R4, RZ, 0x3, R20 ;  /* 0x00000003ff047819 */ /* 0x000fe40000011614 */
[----:B------:R-:W-:-:S02]  /*7530*/  LOP3.LUT R23, R23, 0x70, RZ, 0xc0, !PT ;  /* 0x0000007017177812 */ /* 0x000fc400078ec0ff */
[----:B------:R-:W-:Y:S01]  /*7540*/  LOP3.LUT R29, R29, 0xfffffffb, RZ, 0xc0, !PT ;  /* 0xfffffffb1d1d7812 */ /* 0x000fe200078ec0ff */
[----:B------:R-:W-:-:S04]  /*7550*/  IMAD R4, R0, 0x80, R4 ;  /* 0x0000008000047824 */ /* 0x000fc800078e0204 */
[----:B------:R-:W-:Y:S01]  /*7560*/  IMAD.IADD R4, R23, 0x1, R4 ;  /* 0x0000000117047824 */ /* 0x000fe200078e0204 */
[----:B0-----:R-:W0:Y:S01]  /*7570*/  @P1 LDC R2, c[0x0][0x434] ;  /* 0x00010d00ff021b82 */ /* 0x001e220000000800 */
[----:B------:R-:W-:Y:S02]  /*7580*/  @P1 LOP3.LUT R29, R29, 0x4, RZ, 0xfc, !PT ;  /* 0x000000041d1d1812 */ /* 0x000fe400078efcff */
[C---:B-----5:R-:W-:Y:S01]  /*7590*/  IMAD.IADD R7, R4.reuse, 0x1, R19 ;  /* 0x0000000104077824 */ /* 0x060fe200078e0213 */
[----:B------:R-:W-:-:S03]  /*75a0*/  ISETP.GE.AND P0, PT, R4, UR43, PT ;  /* 0x0000002b04007c0c */ /* 0x000fc6000bf06270 */
[----:B------:R-:W-:Y:S01]  /*75b0*/  IMAD.MOV.U32 R10, RZ, RZ, R7 ;  /* 0x000000ffff0a7224 */ /* 0x000fe200078e0007 */
[----:B------:R-:W1:Y:S09]  /*75c0*/  @P1 LDC R3, c[0x0][0x438] ;  /* 0x00010e00ff031b82 */ /* 0x000e720000000800 */
[----:B------:R-:W3:Y:S01]  /*75d0*/  @!P0 LDC.64 R8, c[0x0][0x428] ;  /* 0x00010a00ff088b82 */ /* 0x000ee20000000a00 */
[----:B0-----:R-:W-:-:S07]  /*75e0*/  @P1 IMAD.HI.U32 R2, R7, R2, RZ ;  /* 0x0000000207021227 */ /* 0x001fce00078e00ff */
[----:B------:R-:W0:Y:S01]  /*75f0*/  @!P0 LDC.64 R4, c[0x0][0x418] ;  /* 0x00010600ff048b82 */ /* 0x000e220000000a00 */
[----:B-1----:R-:W-:-:S04]  /*7600*/  @P1 SHF.R.U32.HI R10, RZ, R3, R2 ;  /* 0x00000003ff0a1219 */ /* 0x002fc80000011602 */
[----:B------:R-:W-:Y:S02]  /*7610*/  @!P0 SHF.R.S32.HI R3, RZ, 0x1f, R10 ;  /* 0x0000001fff038819 */ /* 0x000fe4000001140a */
[----:B--2---:R-:W-:-:S05]  /*7620*/  SHF.R.S32.HI R6, RZ, 0x1f, R28 ;  /* 0x0000001fff067819 */ /* 0x004fca000001141c */
[----:B---3--:R-:W-:Y:S01]  /*7630*/  @!P0 IMAD R2, R6, R8, RZ ;  /* 0x0000000806028224 */ /* 0x008fe200078e02ff */
[----:B------:R1:W-:Y:S03]  /*7640*/  STL [R1], R6 ;  /* 0x0000000601007387 */ /* 0x0003e60000100800 */
[----:B------:R-:W-:Y:S01]  /*7650*/  @!P0 IMAD R9, R28, R9, R2 ;  /* 0x000000091c098224 */ /* 0x000fe200078e0202 */
[----:B------:R-:W-:-:S05]  /*7660*/  @!P0 MOV R2, R10 ;  /* 0x0000000a00028202 */ /* 0x000fca0000000f00 */
[----:B------:R-:W-:-:S04]  /*7670*/  @!P0 IMAD.WIDE.U32 R2, R28, R8, R2 ;  /* 0x000000081c028225 */ /* 0x000fc800078e0002 */
[----:B------:R-:W-:Y:S01]  /*7680*/  @!P0 IMAD.IADD R3, R3, 0x1, R9 ;  /* 0x0000000103038824 */ /* 0x000fe200078e0209 */
[----:B0-----:R-:W-:Y:S01]  /*7690*/  @!P0 LEA R4, P1, R2, R4, 0x2 ;  /* 0x0000000402048211 */ /* 0x001fe200078210ff */
[----:B-1----:R-:W-:-:S03]  /*76a0*/  IMAD.MOV.U32 R6, RZ, RZ, RZ ;  /* 0x000000ffff067224 */ /* 0x002fc600078e00ff */
[----:B------:R-:W-:-:S05]  /*76b0*/  @!P0 LEA.HI.X R5, R2, R5, R3, 0x2, P1 ;  /* 0x0000000502058211 */ /* 0x000fca00008f1403 */
[----:B------:R0:W5:Y:S01]  /*76c0*/  @!P0 LDG.E R6, desc[UR38][R4.64] ;  /* 0x0000002604068981 */ /* 0x000162000c1e1900 */
[----:B------:R-:W-:-:S03]  /*76d0*/  UMOV UR4, 0xffffffff ;  /* 0xffffffff00047882 */ /* 0x000fc60000000000 */
[----:B------:R-:W-:Y:S05]  /*76e0*/  BRA.DIV UR4, `(.L_x_45) ;  /* 0x0000003204507947 */ /* 0x000fea000b800000 */
.L_x_85:
[----:B------:R-:W-:Y:S01]  /*76f0*/  ULOP3.LUT UR4, UR41, 0x2, URZ, 0xfc, !UPT ;  /* 0x0000000229047892 */ /* 0x000fe2000f8efc3f */
[----:B------:R-:W-:Y:S01]  /*7700*/  IMAD.MOV R2, RZ, RZ, -R10 ;  /* 0x000000ffff027224 */ /* 0x000fe200078e0a0a */
[----:B------:R-:W-:Y:S01]  /*7710*/  MOV R27, UR42 ;  /* 0x0000002a001b7c02 */ /* 0x000fe20008000f00 */
[----:B------:R-:W-:Y:S01]  /*7720*/  IMAD.SHL.U32 R8, R22, 0x8, RZ ;  /* 0x0000000816087824 */ /* 0x000fe200078e00ff */
[----:B------:R-:W-:Y:S01]  /*7730*/  LOP3.LUT R29, R29, 0xfffffffd, RZ, 0xc0, !PT ;  /* 0xfffffffd1d1d7812 */ /* 0x000fe200078ec0ff */
[----:B0-----:R-:W-:Y:S01]  /*7740*/  IMAD R5, R16, R2, R7 ;  /* 0x0000000210057224 */ /* 0x001fe200078e0207 */
[----:B------:R-:W-:Y:S01]  /*7750*/  SHF.R.S32.HI R27, RZ, 0x1f, R27 ;  /* 0x0000001fff1b7819 */ /* 0x000fe2000001141b */
[----:B------:R-:W-:Y:S01]  /*7760*/  IMAD.U32 R3, RZ, RZ, UR4 ;  /* 0x00000004ff037e24 */ /* 0x000fe2000f8e00ff */
[----:B------:R-:W-:Y:S01]  /*7770*/  LOP3.LUT R16, R8, 0x38, RZ, 0xc0, !PT ;  /* 0x0000003808107812 */ /* 0x000fe200078ec0ff */
[----:B------:R-:W-:-:S03]  /*7780*/  IMAD.MOV.U32 R26, RZ, RZ, R0 ;  /* 0x000000ffff1a7224 */ /* 0x000fc600078e0000 */
[----:B------:R-:W-:-:S13]  /*7790*/  ISETP.NE.AND P0, PT, R3, 0x3, PT ;  /* 0x000000030300780c */ /* 0x000fda0003f05270 */
[----:B------:R-:W-:Y:S01]  /*77a0*/  @P0 LOP3.LUT R29, R29, 0x2, RZ, 0xfc, !PT ;  /* 0x000000021d1d0812 */ /* 0x000fe200078efcff */
[----:B------:R-:W-:Y:S06]  /*77b0*/  @!P0 BRA `(.L_x_46) ;  /* 0x0000000000048947 */ /* 0x000fec0003800000 */
[----:B------:R-:W-:Y:S01]  /*77c0*/  BPT.TRAP 0x1 ;  /* 0x000000040000795c */ /* 0x000fe20000300000 */
.L_x_46:
[----:B------:R-:W-:Y:S01]  /*77d0*/  SHF.R.S32.HI R7, RZ, 0x1f, R5 ;  /* 0x0000001fff077819 */ /* 0x000fe20000011405 */
[----:B------:R-:W-:Y:S01]  /*77e0*/  ULDC.64 UR4, c[0x0][0x328] ;  /* 0x0000ca0000047ab9 */ /* 0x000fe20000000a00 */
[----:B-----5:R-:W-:Y:S02]  /*77f0*/  SHF.R.S32.HI R4, RZ, 0x1f, R6 ;  /* 0x0000001fff047819 */ /* 0x020fe40000011406 */
[----:B------:R-:W-:Y:S01]  /*7800*/  R2UR UR6, R27 ;  /* 0x000000001b0672ca */ /* 0x000fe200000e0000 */
[----:B------:R-:W-:-:S04]  /*7810*/  IMAD R2, R7, UR4, RZ ;  /* 0x0000000407027c24 */ /* 0x000fc8000f8e02ff */
[C---:B------:R-:W-:Y:S02]  /*7820*/  IMAD R9, R5.reuse, UR5, R2 ;  /* 0x0000000505097c24 */ /* 0x040fe4000f8e0202 */
[----:B------:R-:W-:Y:S01]  /*7830*/  IMAD.WIDE.U32 R2, R5, UR4, RZ ;  /* 0x0000000405027c25 */ /* 0x000fe2000f8e00ff */
[----:B------:R-:W-:-:S03]  /*7840*/  ULDC.64 UR4, c[0x0][0x338] ;  /* 0x0000ce0000047ab9 */ /* 0x000fc60000000a00 */
[----:B------:R-:W-:Y:S02]  /*7850*/  IMAD.IADD R3, R3, 0x1, R9 ;  /* 0x0000000103037824 */ /* 0x000fe400078e0209 */
[----:B------:R-:W-:Y:S02]  /*7860*/  IMAD.MOV.U32 R9, RZ, RZ, 0x1 ;  /* 0x00000001ff097424 */ /* 0x000fe400078e00ff */
[----:B------:R-:W-:Y:S02]  /*7870*/  IMAD R11, R4, UR4, RZ ;  /* 0x00000004040b7c24 */ /* 0x000fe4000f8e02ff */
[----:B------:R-:W-:Y:S01]  /*7880*/  IMAD.WIDE.U32 R2, R6, UR4, R2 ;  /* 0x0000000406027c25 */ /* 0x000fe2000f8e0002 */
[----:B------:R-:W-:-:S03]  /*7890*/  SHF.L.U32 R9, R9, 0x1f, RZ ;  /* 0x0000001f09097819 */ /* 0x000fc600000006ff */
[----:B------:R-:W-:Y:S01]  /*78a0*/  IMAD R11, R6, UR5, R11 ;  /* 0x00000005060b7c24 */ /* 0x000fe2000f8e020b */
[----:B------:R-:W0:Y:S01]  /*78b0*/  SYNCS.PHASECHK.TRANS64.TRYWAIT P0, [UR45+0x16840], R9 ;  /* 0x01684009ff0075a7 */ /* 0x000e22000800016d */
[----:B------:R-:W-:-:S03]  /*78c0*/  ULDC.64 UR4, c[0x0][0x330] ;  /* 0x0000cc0000047ab9 */ /* 0x000fc60000000a00 */
[----:B------:R-:W-:Y:S01]  /*78d0*/  IADD3 R3, R3, R11, RZ ;  /* 0x0000000b03037210 */ /* 0x000fe20007ffe0ff */
[----:B------:R-:W-:Y:S01]  /*78e0*/  IMAD.U32 R11, RZ, RZ, UR4 ;  /* 0x00000004ff0b7e24 */ /* 0x000fe2000f8e00ff */
[----:B------:R-:W-:-:S03]  /*78f0*/  UIMAD UR4, UR6, UR4, URZ ;  /* 0x00000004060472a4 */ /* 0x000fc6000f8e023f */
[----:B------:R-:W-:Y:S01]  /*7900*/  IMAD.WIDE.U32 R2, R11, UR42, R2 ;  /* 0x0000002a0b027c25 */ /* 0x000fe2000f8e0002 */
[----:B------:R-:W-:Y:S01]  /*7910*/  UIMAD UR4, UR42, UR5, UR4 ;  /* 0x000000052a0472a4 */ /* 0x000fe2000f8e0204 */
[----:B------:R-:W-:Y:S02]  /*7920*/  ULDC.64 UR6, c[0x0][0x318] ;  /* 0x0000c60000067ab9 */ /* 0x000fe40000000a00 */
[----:B------:R-:W-:-:S03]  /*7930*/  LEA R17, P1, R2, UR6, 0x1 ;  /* 0x0000000602117c11 */ /* 0x000fc6000f8208ff */
[----:B------:R-:W-:-:S05]  /*7940*/  VIADD R3, R3, UR4 ;  /* 0x0000000403037c36 */ /* 0x000fca0008000000 */
[----:B------:R-:W-:Y:S01]  /*7950*/  LEA.HI.X R18, R2, UR7, R3, 0x1, P1 ;  /* 0x0000000702127c11 */ /* 0x000fe200088f0c03 */
[----:B0-----:R-:W-:Y:S06]  /*7960*/  @!P0 BRA `(.L_x_47) ;  /* 0x0000002c00d08947 */ /* 0x001fec0003800000 */
.L_x_86:
[----:B------:R-:W-:Y:S01]  /*7970*/  ULDC.64 UR4, c[0x0][0x300] ;  /* 0x0000c00000047ab9 */ /* 0x000fe20000000a00 */
[----:B------:R-:W-:Y:S01]  /*7980*/  R2UR UR6, R27 ;  /* 0x000000001b0672ca */ /* 0x000fe200000e0000 */
[----:B0-----:R-:W-:Y:S01]  /*7990*/  IMAD R2, R7, UR4, RZ ;  /* 0x0000000407027c24 */ /* 0x001fe2000f8e02ff */
[----:B------:R-:W-:Y:S02]  /*79a0*/  SHF.R.U32.HI R10, RZ, 0x3, R20 ;  /* 0x00000003ff0a7819 */ /* 0x000fe40000011614 */
[----:B------:R-:W-:Y:S01]  /*79b0*/  LOP3.LUT R29, R29, 0xfffffffe, RZ, 0xc0, !PT ;  /* 0xfffffffe1d1d7812 */ /* 0x000fe200078ec0ff */
[C---:B------:R-:W-:Y:S02]  /*79c0*/  IMAD R7, R5.reuse, UR5, R2 ;  /* 0x0000000505077c24 */ /* 0x040fe4000f8e0202 */
[----:B------:R-:W-:Y:S01]  /*79d0*/  IMAD.WIDE.U32 R2, R5, UR4, RZ ;  /* 0x0000000405027c25 */ /* 0x000fe2000f8e00ff */
[----:B------:R-:W-:-:S03]  /*79e0*/  ULDC.64 UR4, c[0x0][0x310] ;  /* 0x0000c40000047ab9 */ /* 0x000fc60000000a00 */
[----:B------:R-:W-:Y:S02]  /*79f0*/  IMAD.IADD R3, R3, 0x1, R7 ;  /* 0x0000000103037824 */ /* 0x000fe400078e0207 */
[----:B------:R-:W-:Y:S02]  /*7a00*/  IMAD R5, R4, UR4, RZ ;  /* 0x0000000404057c24 */ /* 0x000fe4000f8e02ff */
[----:B------:R-:W-:-:S04]  /*7a10*/  IMAD.WIDE.U32 R2, R6, UR4, R2 ;  /* 0x0000000406027c25 */ /* 0x000fc8000f8e0002 */
[----:B------:R-:W-:Y:S01]  /*7a20*/  IMAD R5, R6, UR5, R5 ;  /* 0x0000000506057c24 */ /* 0x000fe2000f8e0205 */
[----:B------:R-:W-:Y:S01]  /*7a30*/  ULDC.64 UR4, c[0x0][0x308] ;  /* 0x0000c20000047ab9 */ /* 0x000fe20000000a00 */
[----:B------:R-:W-:Y:S02]  /*7a40*/  IMAD.MOV.U32 R7, RZ, RZ, -0x80 ;  /* 0xffffff80ff077424 */ /* 0x000fe400078e00ff */
[----:B------:R-:W-:Y:S01]  /*7a50*/  IMAD.IADD R3, R3, 0x1, R5 ;  /* 0x0000000103037824 */ /* 0x000fe200078e0205 */
[----:B------:R-:W-:Y:S01]  /*7a60*/  MOV R5, UR4 ;  /* 0x0000000400057c02 */ /* 0x000fe20008000f00 */
[----:B------:R-:W-:Y:S01]  /*7a70*/  UIMAD UR4, UR6, UR4, URZ ;  /* 0x00000004060472a4 */ /* 0x000fe2000f8e023f */
[----:B------:R-:W-:Y:S02]  /*7a80*/  IMAD R6, R0, R7, UR43 ;  /* 0x0000002b00067e24 */ /* 0x000fe4000f8e0207 */
[----:B------:R-:W-:Y:S01]  /*7a90*/  ULDC.64 UR6, c[0x0][0x2e8] ;  /* 0x0000ba0000067ab9 */ /* 0x000fe20000000a00 */
[----:B------:R-:W-:-:S02]  /*7aa0*/  UIMAD UR4, UR42, UR5, UR4 ;  /* 0x000000052a0472a4 */ /* 0x000fc4000f8e0204 */
[----:B------:R-:W-:Y:S01]  /*7ab0*/  IMAD.WIDE.U32 R2, R5, UR42, R2 ;  /* 0x0000002a05027c25 */ /* 0x000fe2000f8e0002 */
[----:B------:R-:W-:-:S03]  /*7ac0*/  LOP3.LUT R5, R8, 0x1c0, RZ, 0xc0, !PT ;  /* 0x000001c008057812 */ /* 0x000fc600078ec0ff */
[----:B------:R-:W-:Y:S01]  /*7ad0*/  VIADD R3, R3, UR4 ;  /* 0x0000000403037c36 */ /* 0x000fe20008000000 */
[----:B------:R-:W-:Y:S01]  /*7ae0*/  ULDC UR4, c[0x0][0x2f4] ;  /* 0x0000bd0000047ab9 */ /* 0x000fe20000000800 */
[----:B------:R-:W-:Y:S02]  /*7af0*/  LEA R0, P0, R2, UR6, 0x1 ;  /* 0x0000000602007c11 */ /* 0x000fe4000f8008ff */
[----:B------:R-:W-:Y:S01]  /*7b00*/  ISETP.GE.AND P3, PT, R16, UR4, PT ;  /* 0x0000000410007c0c */ /* 0x000fe2000bf66270 */
[----:B------:R-:W-:Y:S01]  /*7b10*/  UMOV UR4, 0xffffffff ;  /* 0xffffffff00047882 */ /* 0x000fe20000000000 */
[----:B------:R-:W-:Y:S02]  /*7b20*/  LOP3.LUT R5, R5, 0x38, R8, 0xf8, !PT ;  /* 0x0000003805057812 */ /* 0x000fe400078ef808 */
[----:B------:R-:W-:Y:S02]  /*7b30*/  LEA.HI.X R4, R2, UR7, R3, 0x1, P0 ;  /* 0x0000000702047c11 */ /* 0x000fe400080f0c03 */
[----:B------:R-:W-:Y:S01]  /*7b40*/  LOP3.LUT R3, R5, 0x38, R22, 0x78, !PT ;  /* 0x0000003805037812 */ /* 0x000fe200078e7816 */
[----:B------:R-:W-:-:S02]  /*7b50*/  IMAD.IADD R5, R6, 0x1, -R10 ;  /* 0x0000000106057824 */ /* 0x000fc400078e0a0a */
[----:B------:R-:W-:-:S03]  /*7b60*/  IMAD.SHL.U32 R22, R20, 0x8, RZ ;  /* 0x0000000814167824 */ /* 0x000fc600078e00ff */
[----:B------:R-:W-:Y:S02]  /*7b70*/  ISETP.GE.AND P0, PT, R5, 0x1, PT ;  /* 0x000000010500780c */ /* 0x000fe40003f06270 */
[----:B------:R-:W-:Y:S02]  /*7b80*/  LOP3.LUT R22, R3, 0x200, R22, 0xf8, !PT ;  /* 0x0000020003167812 */ /* 0x000fe400078ef816 */
[----:B------:R-:W-:Y:S01]  /*7b90*/  @P3 LOP3.LUT R29, R29, 0x1, RZ, 0xfc, !PT ;  /* 0x000000011d1d3812 */ /* 0x000fe200078efcff */
[----:B------:R-:W-:Y:S08]  /*7ba0*/  BRA.DIV UR4, `(.L_x_48) ;  /* 0x0000002e04587947 */ /* 0x000ff0000b800000 */
[----:B------:R-:W0:Y:S01]  /*7bb0*/  SHFL.IDX PT, R14, R0, RZ, 0x181f ;  /* 0x00181fff000e7589 */ /* 0x000e2200000e0000 */
[----:B------:R-:W-:-:S03]  /*7bc0*/  @P0 LEA R9, R22, UR45, 0x1 ;  /* 0x0000002d16090c11 */ /* 0x000fc6000f8e08ff */
[----:B------:R-:W1:Y:S04]  /*7bd0*/  SHFL.IDX PT, R2, R4, RZ, 0x181f ;  /* 0x00181fff04027589 */ /* 0x000e6800000e0000 */
[----:B------:R-:W-:Y:S04]  /*7be0*/  SHFL.IDX PT, R7, R4, 0x1, 0x181f ;  /* 0x00381f0004077f89 */ /* 0x000fe800000e0000 */
[----:B------:R-:W-:Y:S04]  /*7bf0*/  SHFL.IDX PT, R21, R0, 0x2, 0x181f ;  /* 0x00581f0000157f89 */ /* 0x000fe800000e0000 */
[----:B------:R-:W-:Y:S01]  /*7c00*/  SHFL.IDX PT, R6, R4, 0x2, 0x181f ;  /* 0x00581f0004067f89 */ /* 0x000fe200000e0000 */
[----:B0-----:R-:W-:-:S04]  /*7c10*/  @P0 LEA R14, P1, R16, R14, 0x1 ;  /* 0x0000000e100e0211 */ /* 0x001fc800078208ff */
[----:B-1----:R-:W-:Y:S01]  /*7c20*/  @P0 IADD3.X R3, RZ, R2, RZ, P1, !PT ;  /* 0x00000002ff030210 */ /* 0x002fe20000ffe4ff */
[----:B------:R-:W-:Y:S01]  /*7c30*/  @P0 IMAD.MOV.U32 R2, RZ, RZ, R14 ;  /* 0x000000ffff020224 */ /* 0x000fe200078e000e */
[C---:B------:R-:W-:Y:S01]  /*7c40*/  ISETP.GE.AND P1, PT, R5.reuse, 0x21, PT ;  /* 0x000000210500780c */ /* 0x040fe20003f26270 */
[----:B------:R-:W0:Y:S04]  /*7c50*/  SHFL.IDX PT, R14, R0, 0x1, 0x181f ;  /* 0x00381f00000e7f89 */ /* 0x000e2800000e0000 */
[----:B------:R1:W-:Y:S01]  /*7c60*/  @P0 LDGSTS.E.BYPASS.LTC128B.128 [R9+0xe400], desc[UR38][R2.64], !P3 ;  /* 0x0e40000002090fae */ /* 0x0003e2000d901d66 */
[----:B------:R-:W-:-:S03]  /*7c70*/  ISETP.GE.AND P0, PT, R5, 0x11, PT ;  /* 0x000000110500780c */ /* 0x000fc60003f06270 */
[----:B-1----:R-:W-:Y:S10]  /*7c80*/  SHFL.IDX PT, R9, R0, 0x4, 0x181f ;  /* 0x00981f0000097f89 */ /* 0x002ff400000e0000 */
[----:B------:R-:W-:-:S02]  /*7c90*/  @P0 LEA R25, R22, UR45, 0x1 ;  /* 0x0000002d16190c11 */ /* 0x000fc4000f8e08ff */
[C---:B0-----:R-:W-:Y:S02]  /*7ca0*/  @P0 LEA R2, P2, R16.reuse, R14, 0x1 ;  /* 0x0000000e10020211 */ /* 0x041fe400078408ff */
[----:B------:R-:W0:Y:S03]  /*7cb0*/  SHFL.IDX PT, R14, R0, 0x3, 0x181f ;  /* 0x00781f00000e7f89 */ /* 0x000e2600000e0000 */
[----:B------:R-:W-:Y:S02]  /*7cc0*/  @P0 IMAD.X R3, RZ, RZ, R7, P2 ;  /* 0x000000ffff030224 */ /* 0x000fe400010e0607 */
[----:B------:R-:W1:Y:S04]  /*7cd0*/  SHFL.IDX PT, R7, R4, 0x3, 0x181f ;  /* 0x00781f0004077f89 */ /* 0x000e6800000e0000 */
[----:B------:R2:W-:Y:S02]  /*7ce0*/  @P0 LDGSTS.E.BYPASS.LTC128B.128 [R25+0xec00], desc[UR38][R2.64], !P3 ;  /* 0x0ec0000002190fae */ /* 0x0005e4000d901d66 */
[----:B--2---:R-:W-:-:S02]  /*7cf0*/  @P1 LEA R2, P0, R16, R21, 0x1 ;  /* 0x0000001510021211 */ /* 0x004fc400078008ff */
[----:B------:R-:W-:-:S03]  /*7d00*/  @P1 LEA R21, R22, UR45, 0x1 ;  /* 0x0000002d16151c11 */ /* 0x000fc6000f8e08ff */
[----:B------:R-:W-:Y:S01]  /*7d10*/  @P1 IMAD.X R3, RZ, RZ, R6, P0 ;  /* 0x000000ffff031224 */ /* 0x000fe200000e0606 */
[C---:B------:R-:W-:Y:S01]  /*7d20*/  ISETP.GE.AND P0, PT, R5.reuse, 0x31, PT ;  /* 0x000000310500780c */ /* 0x040fe20003f06270 */
[----:B------:R-:W2:Y:S04]  /*7d30*/  SHFL.IDX PT, R6, R4, 0x4, 0x181f ;  /* 0x00981f0004067f89 */ /* 0x000ea800000e0000 */
[----:B------:R0:W-:Y:S01]  /*7d40*/  @P1 LDGSTS.E.BYPASS.LTC128B.128 [R21+0xf400], desc[UR38][R2.64], !P3 ;  /* 0x0f40000002151fae */ /* 0x0001e2000d901d66 */
[----:B------:R-:W-:-:S07]  /*7d50*/  ISETP.GE.AND P1, PT, R5, 0x41, PT ;  /* 0x000000410500780c */ /* 0x000fce0003f26270 */
[----:B------:R-:W-:Y:S02]  /*7d60*/  @P0 LEA R25, R22, UR45, 0x1 ;  /* 0x0000002d16190c11 */ /* 0x000fe4000f8e08ff */
[----:B0-----:R-:W-:Y:S02]  /*7d70*/  @P0 LEA R2, P2, R16, R14, 0x1 ;  /* 0x0000000e10020211 */ /* 0x001fe400078408ff */
[----:B------:R-:W0:Y:S02]  /*7d80*/  SHFL.IDX PT, R14, R0, 0x5, 0x181f ;  /* 0x00b81f00000e7f89 */ /* 0x000e2400000e0000 */
[----:B------:R-:W-:Y:S01]  /*7d90*/  @P1 LEA R21, R22, UR45, 0x1 ;  /* 0x0000002d16151c11 */ /* 0x000fe2000f8e08ff */
[----:B-1----:R-:W-:Y:S02]  /*7da0*/  @P0 IMAD.X R3, RZ, RZ, R7, P2 ;  /* 0x000000ffff030224 */ /* 0x002fe400010e0607 */
[----:B------:R-:W1:Y:S04]  /*7db0*/  SHFL.IDX PT, R7, R4, 0x5, 0x181f ;  /* 0x00b81f0004077f89 */ /* 0x000e6800000e0000 */
[----:B------:R3:W-:Y:S02]  /*7dc0*/  @P0 LDGSTS.E.BYPASS.LTC128B.128 [R25+0xfc00], desc[UR38][R2.64], !P3 ;  /* 0x0fc0000002190fae */ /* 0x0007e4000d901d66 */
[----:B---3--:R-:W-:-:S02]  /*7dd0*/  @P1 LEA R2, P0, R16, R9, 0x1 ;  /* 0x0000000910021211 */ /* 0x008fc400078008ff */
[----:B------:R-:W3:Y:S02]  /*7de0*/  SHFL.IDX PT, R9, R0, 0x6, 0x181f ;  /* 0x00d81f0000097f89 */ /* 0x000ee400000e0000 */
[----:B--2---:R-:W-:Y:S02]  /*7df0*/  @P1 IADD3.X R3, RZ, R6, RZ, P0, !PT ;  /* 0x00000006ff031210 */ /* 0x004fe400007fe4ff */
[C---:B------:R-:W-:Y:S01]  /*7e00*/  ISETP.GE.AND P0, PT, R5.reuse, 0x51, PT ;  /* 0x000000510500780c */ /* 0x040fe20003f06270 */
[----:B------:R-:W2:Y:S04]  /*7e10*/  SHFL.IDX PT, R6, R4, 0x6, 0x181f ;  /* 0x00d81f0004067f89 */ /* 0x000ea800000e0000 */
[----:B------:R0:W-:Y:S01]  /*7e20*/  @P1 LDGSTS.E.BYPASS.LTC128B.128 [R21+0x10400], desc[UR38][R2.64], !P3 ;  /* 0x1040000002151fae */ /* 0x0001e2000d901d66 */
[----:B------:R-:W-:-:S03]  /*7e30*/  ISETP.GE.AND P1, PT, R5, 0x61, PT ;  /* 0x000000610500780c */ /* 0x000fc60003f26270 */
[----:B------:R-:W4:Y:S04]  /*7e40*/  SHFL.IDX PT, R4, R4, 0x7, 0x181f ;  /* 0x00f81f0004047f89 */ /* 0x000f2800000e0000 */
[----:B0-----:R-:W-:Y:S02]  /*7e50*/  @P0 LEA R2, P2, R16, R14, 0x1 ;  /* 0x0000000e10020211 */ /* 0x001fe400078408ff */
[----:B------:R0:W0:Y:S03]  /*7e60*/  SHFL.IDX PT, R14, R0, 0x7, 0x181f ;  /* 0x00f81f00000e7f89 */ /* 0x00002600000e0000 */
[----:B-1----:R-:W-:Y:S01]  /*7e70*/  @P0 IMAD.X R3, RZ, RZ, R7, P2 ;  /* 0x000000ffff030224 */ /* 0x002fe200010e0607 */
[----:B------:R-:W-:-:S05]  /*7e80*/  @P0 LEA R7, R22, UR45, 0x1 ;  /* 0x0000002d16070c11 */ /* 0x000fca000f8e08ff */
[----:B------:R3:W-:Y:S02]  /*7e90*/  @P0 LDGSTS.E.BYPASS.LTC128B.128 [R7+0x10c00], desc[UR38][R2.64], !P3 ;  /* 0x10c0000002070fae */ /* 0x0007e4000d901d66 */
[----:B---3--:R-:W-:Y:S02]  /*7ea0*/  @P1 LEA R2, P0, R16, R9, 0x1 ;  /* 0x0000000910021211 */ /* 0x008fe400078008ff */
[----:B------:R-:W-:-:S03]  /*7eb0*/  @P1 LEA R9, R22, UR45, 0x1 ;  /* 0x0000002d16091c11 */ /* 0x000fc6000f8e08ff */
[----:B--2---:R-:W-:-:S05]  /*7ec0*/  @P1 IMAD.X R3, RZ, RZ, R6, P0 ;  /* 0x000000ffff031224 */ /* 0x004fca00000e0606 */
[----:B0---4-:R1:W-:Y:S03]  /*7ed0*/  @P1 LDGSTS.E.BYPASS.LTC128B.128 [R9+0x11400], desc[UR38][R2.64], !P3 ;  /* 0x1140000002091fae */ /* 0x0113e6000d901d66 */
.L_x_104:
[----:B------:R-:W-:-:S13]  /*7ee0*/  ISETP.GE.AND P0, PT, R5, 0x71, PT ;  /* 0x000000710500780c */ /* 0x000fda0003f06270 */
[----:B-1----:R-:W-:Y:S02]  /*7ef0*/  @P0 LEA R2, P1, R16, R14, 0x1 ;  /* 0x0000000e10020211 */ /* 0x002fe400078208ff */
[----:B------:R-:W-:-:S03]  /*7f00*/  @P0 LEA R5, R22, UR45, 0x1 ;  /* 0x0000002d16050c11 */ /* 0x000fc6000f8e08ff */
[----:B------:R-:W-:-:S05]  /*7f10*/  @P0 IMAD.X R3, RZ, RZ, R4, P1 ;  /* 0x000000ffff030224 */ /* 0x000fca00008e0604 */
[----:B------:R-:W-:Y:S01]  /*7f20*/  @!PT LDS RZ, [RZ] ;  /* 0x00000000fffff984 */ /* 0x000fe20000000800 */
[----:B------:R-:W-:Y:S01]  /*7f30*/  @!PT LDS RZ, [RZ] ;  /* 0x00000000fffff984 */ /* 0x000fe20000000800 */
[----:B------:R-:W-:Y:S01]  /*7f40*/  @!PT LDS RZ, [RZ] ;  /* 0x00000000fffff984 */ /* 0x000fe20000000800 */
[----:B------:R0:W-:Y:S01]  /*7f50*/  @P0 LDGSTS.E.BYPASS.LTC128B.128 [R5+0x11c00], desc[UR38][R2.64], !P3 ;  /* 0x11c0000002050fae */ /* 0x0001e2000d901d66 */
[----:B------:R-:W-:Y:S01]  /*7f60*/  NOP ;  /* 0x0000000000007918 */ /* 0x000fe20000000000 */
[----:B------:R-:W-:Y:S02]  /*7f70*/  SYNCS.ARRIVE.TRANS64.RED.A0T1 RZ, [UR45+0x16830], RZ ;  /* 0x016830ffffff79a7 */ /* 0x000fe4000820042d */
[----:B------:R-:W-:Y:S01]  /*7f80*/  ARRIVES.LDGSTSBAR.64.TRANSCNT [UR45+0x16830] ;  /* 0x01683000ff0079b0 */ /* 0x000fe20008000aad */
[----:B------:R-:W-:Y:S01]  /*7f90*/  NOP ;  /* 0x0000000000007918 */ /* 0x000fe20000000000 */
[----:B------:R-:W-:-:S06]  /*7fa0*/  ULOP3.LUT UR4, UR41, 0x2, URZ, 0xfc, !UPT ;  /* 0x0000000229047892 */ /* 0x000fcc000f8efc3f */
[----:B------:R-:W-:-:S05]  /*7fb0*/  IMAD.U32 R6, RZ, RZ, UR4 ;  /* 0x00000004ff067e24 */ /* 0x000fca000f8e00ff */
[----:B------:R-:W-:-:S13]  /*7fc0*/  ISETP.NE.AND P2, PT, R6, 0x3, PT ;  /* 0x000000030600780c */ /* 0x000fda0003f45270 */
[----:B0-----:R-:W-:Y:S05]  /*7fd0*/  @!P2 BRA `(.L_x_49) ;  /* 0x000000000004a947 */ /* 0x001fea0003800000 */
[----:B------:R-:W-:Y:S01]  /*7fe0*/  BPT.TRAP 0x1 ;  /* 0x000000040000795c */ /* 0x000fe20000300000 */
.L_x_49:
[----:B------:R-:W-:Y:S01]  /*7ff0*/  SYNCS.ARRIVE.TRANS64.A1T0 RZ, [UR45+0x16830], RZ ;  /* 0x016830ffffff79a7 */ /* 0x000fe2000810002d */
[----:B------:R-:W-:Y:S05]  /*8000*/  WARPSYNC.ALL ;  /* 0x0000000000007948 */ /* 0x000fea0003800000 */
[----:B------:R-:W-:Y:S01]  /*8010*/  UIADD3 UR5, UR45, 0x8400, URZ ;  /* 0x000084002d057890 */ /* 0x000fe2000fffe03f */
[----:B------:R-:W-:Y:S01]  /*8020*/  R2UR UR4, R27 ;  /* 0x000000001b0472ca */ /* 0x000fe200000e0000 */
[----:B------:R-:W-:Y:S01]  /*8030*/  ULDC.64 UR6, c[0x0][0x2d8] ;  /* 0x0000b60000067ab9 */ /* 0x000fe20000000a00 */
[----:B------:R-:W-:Y:S01]  /*8040*/  SHF.R.S32.HI R25, RZ, 0x1f, R24 ;  /* 0x0000001fff197819 */ /* 0x000fe20000011418 */
[----:B------:R-:W-:Y:S02]  /*8050*/  ULOP3.LUT UP0, URZ, UR5, 0x3ff, URZ, 0xc0, !UPT ;  /* 0x000003ff053f7892 */ /* 0x000fe4000f80c03f */
[----:B------:R-:W-:Y:S01]  /*8060*/  UIMAD.WIDE.U32 UR36, UR42, UR6, URZ ;  /* 0x000000062a2472a5 */ /* 0x000fe2000f8e003f */
[----:B------:R-:W-:Y:S03]  /*8070*/  BAR.SYNC.DEFER_BLOCKING 0x8, 0x200 ;  /* 0x0208000000007b1d */ /* 0x000fe60000010000 */
[----:B------:R-:W-:-:S04]  /*8080*/  PLOP3.LUT P0, PT, PT, PT, UP0, 0x80, 0x0 ;  /* 0x000000000000781c */ /* 0x000fc80003f0f008 */
[----:B------:R-:W-:-:S04]  /*8090*/  UIMAD UR4, UR4, UR6, URZ ;  /* 0x00000006040472a4 */ /* 0x000fc8000f8e023f */
[----:B------:R-:W-:-:S04]  /*80a0*/  UIMAD UR4, UR42, UR7, UR4 ;  /* 0x000000072a0472a4 */ /* 0x000fc8000f8e0204 */
[----:B------:R-:W-:Y:S01]  /*80b0*/  UIADD3 UR46, UR37, UR4, URZ ;  /* 0x00000004252e7290 */ /* 0x000fe2000fffe03f */
[----:B------:R-:W-:Y:S11]  /*80c0*/  @!P0 BRA `(.L_x_50) ;  /* 0x0000000000408947 */ /* 0x000ff60003800000 */
[----:B------:R-:W-:Y:S01]  /*80d0*/  MOV R2, 0x0 ;  /* 0x0000000000027802 */ /* 0x000fe20000000f00 */
[----:B------:R-:W-:Y:S01]  /*80e0*/  ULDC.64 UR6, c[0x4][0x88] ;  /* 0x0100220000067ab9 */ /* 0x000fe20000000a00 */
[----:B------:R-:W-:Y:S01]  /*80f0*/  ULDC.64 UR8, c[0x4][0x90] ;  /* 0x0100240000087ab9 */ /* 0x000fe20000000a00 */
[----:B------:R-:W-:Y:S01]  /*8100*/  ULDC.64 UR4, c[0x4][0x20] ;  /* 0x0100080000047ab9 */ /* 0x000fe20000000a00 */
[----:B------:R-:W-:Y:S01]  /*8110*/  MOV R4, UR6 ;  /* 0x0000000600047c02 */ /* 0x000fe20008000f00 */
[----:B------:R-:W-:Y:S01]  /*8120*/  IMAD.U32 R5, RZ, RZ, UR7 ;  /* 0x00000007ff057e24 */ /* 0x000fe2000f8e00ff */
        /* <DEDUP_REMOVED lines=9> */
[----:B0-----:R-:W-:Y:S05]  /*81c0*/  CALL.ABS.NOINC R2 ;  /* 0x0000000002007343 */ /* 0x001fea0003c00000 */
.L_x_50:
[----:B------:R-:W0:Y:S01]  /*81d0*/  LDC R9, c[0x0][0x448] ;  /* 0x00011200ff097b82 */ /* 0x000e220000000800 */
[----:B------:R-:W1:Y:S01]  /*81e0*/  S2R R20, SR_TID.X ;  /* 0x0000000000147919 */ /* 0x000e620000002100 */
[----:B------:R-:W-:Y:S01]  /*81f0*/  IMAD.U32 R4, RZ, RZ, UR36 ;  /* 0x00000024ff047e24 */ /* 0x000fe2000f8e00ff */
[----:B------:R-:W-:Y:S01]  /*8200*/  ULDC.64 UR4, c[0x0][0x2e0] ;  /* 0x0000b80000047ab9 */ /* 0x000fe20000000a00 */
[----:B------:R-:W-:Y:S01]  /*8210*/  ULDC.64 UR6, c[0x0][0x2c8] ;  /* 0x0000b20000067ab9 */ /* 0x000fe20000000a00 */
[----:B------:R-:W2:Y:S01]  /*8220*/  S2R R2, SR_CTAID.X ;  /* 0x0000000000027919 */ /* 0x000ea20000002500 */
[----:B------:R-:W-:Y:S01]  /*8230*/  IMAD R25, R25, UR4, RZ ;  /* 0x0000000419197c24 */ /* 0x000fe2000f8e02ff */
[----:B------:R-:W-:-:S03]  /*8240*/  ULDC.64 UR8, c[0x0][0x280] ;  /* 0x0000a00000087ab9 */ /* 0x000fc60000000a00 */
[----:B------:R-:W-:Y:S01]  /*8250*/  IMAD R25, R24, UR5, R25 ;  /* 0x0000000518197c24 */ /* 0x000fe2000f8e0219 */
[----:B0-----:R-:W-:Y:S02]  /*8260*/  ISETP.NE.AND P0, PT, R9, 0x1, PT ;  /* 0x000000010900780c */ /* 0x001fe40003f05270 */
[----:B-1----:R-:W-:-:S11]  /*8270*/  LOP3.LUT R20, R20, 0x7f, RZ, 0xc0, !PT ;  /* 0x0000007f14147812 */ /* 0x002fd600078ec0ff */
[----:B------:R-:W0:Y:S01]  /*8280*/  @P0 LDC R3, c[0x0][0x44c] ;  /* 0x00011300ff030b82 */ /* 0x000e220000000800 */
[----:B------:R-:W-:-:S05]  /*8290*/  SHF.R.U32.HI R20, RZ, 0x3, R20 ;  /* 0x00000003ff147819 */ /* 0x000fca0000011614 */
[----:B------:R-:W-:Y:S02]  /*82a0*/  IMAD.IADD R0, R23, 0x1, R20 ;  /* 0x0000000117007824 */ /* 0x000fe400078e0214 */
[----:B------:R-:W1:Y:S02]  /*82b0*/  @P0 LDC R5, c[0x0][0x450] ;  /* 0x00011400ff050b82 */ /* 0x000e640000000800 */
[----:B--2---:R-:W-:-:S05]  /*82c0*/  IMAD R0, R2, 0xc0, R0 ;  /* 0x000000c002007824 */ /* 0x004fca00078e0200 */
[----:B------:R-:W-:Y:S01]  /*82d0*/  MOV R7, R0 ;  /* 0x0000000000077202 */ /* 0x000fe20000000f00 */
[----:B------:R-:W2:Y:S01]  /*82e0*/  @P0 LDC R6, c[0x0][0x44c] ;  /* 0x00011300ff060b82 */ /* 0x000ea20000000800 */
[----:B0-----:R-:W-:-:S04]  /*82f0*/  @P0 IMAD.HI.U32 R2, R0, R3, RZ ;  /* 0x0000000300020227 */ /* 0x001fc800078e00ff */
[----:B------:R-:W-:Y:S01]  /*8300*/  IMAD.U32 R3, RZ, RZ, UR46 ;  /* 0x0000002eff037e24 */ /* 0x000fe2000f8e00ff */
[----:B-1----:R-:W-:Y:S01]  /*8310*/  @P0 SHF.R.U32.HI R7, RZ, R5, R2 ;  /* 0x00000005ff070219 */ /* 0x002fe20000011602 */
[----:B------:R-:W-:Y:S02]  /*8320*/  IMAD.MOV.U32 R2, RZ, RZ, R4 ;  /* 0x000000ffff027224 */ /* 0x000fe400078e0004 */
[----:B------:R-:W-:Y:S01]  /*8330*/  IMAD.U32 R5, RZ, RZ, UR37 ;  /* 0x00000025ff057e24 */ /* 0x000fe2000f8e00ff */
[----:B------:R-:W-:Y:S01]  /*8340*/  SHF.R.S32.HI R4, RZ, 0x1f, R7 ;  /* 0x0000001fff047819 */ /* 0x000fe20000011407 */
[----:B------:R-:W-:Y:S01]  /*8350*/  IMAD.WIDE.U32 R2, R24, UR4, R2 ;  /* 0x0000000418027c25 */ /* 0x000fe2000f8e0002 */
[----:B------:R-:W-:Y:S01]  /*8360*/  ULDC.64 UR4, c[0x0][0x2d0] ;  /* 0x0000b40000047ab9 */ /* 0x000fe20000000a00 */
[----:B------:R-:W0:Y:S02]  /*8370*/  S2R R24, SR_CTAID.X ;  /* 0x0000000000187919 */ /* 0x000e240000002500 */
[----:B------:R-:W-:Y:S01]  /*8380*/  IMAD R4, R4, UR4, RZ ;  /* 0x0000000404047c24 */ /* 0x000fe2000f8e02ff */
[----:B------:R-:W-:Y:S01]  /*8390*/  IADD3 R3, R3, R25, RZ ;  /* 0x0000001903037210 */ /* 0x000fe20007ffe0ff */
[----:B------:R-:W-:-:S02]  /*83a0*/  IMAD.MOV R8, RZ, RZ, -R7 ;  /* 0x000000ffff087224 */ /* 0x000fc400078e0a07 */
[C---:B------:R-:W-:Y:S02]  /*83b0*/  IMAD R11, R7.reuse, UR5, R4 ;  /* 0x00000005070b7c24 */ /* 0x040fe4000f8e0204 */
[----:B------:R-:W-:Y:S02]  /*83c0*/  IMAD.WIDE.U32 R4, R7, UR4, R2 ;  /* 0x0000000407047c25 */ /* 0x000fe4000f8e0002 */
[----:B------:R-:W1:Y:S02]  /*83d0*/  @P0 LDC R7, c[0x0][0x450] ;  /* 0x00011400ff070b82 */ /* 0x000e640000000800 */
[----:B------:R-:W-:Y:S02]  /*83e0*/  IMAD.IADD R5, R5, 0x1, R11 ;  /* 0x0000000105057824 */ /* 0x000fe400078e020b */
[----:B------:R-:W-:Y:S02]  /*83f0*/  IMAD R11, R9, R8, R0 ;  /* 0x00000008090b7224 */ /* 0x000fe400078e0200 */
[----:B------:R-:W-:-:S02]  /*8400*/  VIADD R0, R0, 0x80 ;  /* 0x0000008000007836 */ /* 0x000fc40000000000 */
[----:B------:R-:W-:Y:S01]  /*8410*/  IMAD.WIDE.U32 R4, R11, UR6, R4 ;  /* 0x000000060b047c25 */ /* 0x000fe2000f8e0004 */
[----:B------:R-:W-:-:S03]  /*8420*/  SHF.R.S32.HI R8, RZ, 0x1f, R11 ;  /* 0x0000001fff087819 */ /* 0x000fc6000001140b */
[----:B--2---:R-:W-:-:S04]  /*8430*/  @P0 IMAD.HI.U32 R6, R0, R6, RZ ;  /* 0x0000000600060227 */ /* 0x004fc800078e00ff */
[----:B------:R-:W-:-:S04]  /*8440*/  IMAD R8, R8, UR6, RZ ;  /* 0x0000000608087c24 */ /* 0x000fc8000f8e02ff */
[----:B------:R-:W-:Y:S02]  /*8450*/  IMAD R13, R11, UR7, R8 ;  /* 0x000000070b0d7c24 */ /* 0x000fe4000f8e0208 */
[----:B------:R-:W-:Y:S01]  /*8460*/  IMAD.MOV.U32 R11, RZ, RZ, R0 ;  /* 0x000000ffff0b7224 */ /* 0x000fe200078e0000 */
[----:B-1----:R-:W-:Y:S02]  /*8470*/  @P0 SHF.R.U32.HI R11, RZ, R7, R6 ;  /* 0x00000007ff0b0219 */ /* 0x002fe40000011606 */
[----:B------:R-:W-:Y:S02]  /*8480*/  IADD3 R13, R5, R13, RZ ;  /* 0x0000000d050d7210 */ /* 0x000fe40007ffe0ff */
[C---:B------:R-:W-:Y:S01]  /*8490*/  LEA R5, P0, R4.reuse, UR8, 0x1 ;  /* 0x0000000804057c11 */ /* 0x040fe2000f8008ff */
[----:B------:R-:W-:Y:S02]  /*84a0*/  IMAD.MOV R7, RZ, RZ, -R11 ;  /* 0x000000ffff077224 */ /* 0x000fe400078e0a0b */
[----:B------:R-:W-:Y:S01]  /*84b0*/  IMAD.WIDE.U32 R2, R11, UR4, R2 ;  /* 0x000000040b027c25 */ /* 0x000fe2000f8e0002 */
[----:B------:R-:W-:-:S02]  /*84c0*/  LEA.HI.X R8, R4, UR9, R13, 0x1, P0 ;  /* 0x0000000904087c11 */ /* 0x000fc400080f0c0d */
[----:B------:R-:W-:Y:S01]  /*84d0*/  SHF.R.S32.HI R4, RZ, 0x1f, R11 ;  /* 0x0000001fff047819 */ /* 0x000fe2000001140b */
[----:B------:R-:W-:-:S04]  /*84e0*/  IMAD R7, R9, R7, R0 ;  /* 0x0000000709077224 */ /* 0x000fc800078e0200 */
[----:B------:R-:W-:Y:S01]  /*84f0*/  IMAD R4, R4, UR4, RZ ;  /* 0x0000000404047c24 */ /* 0x000fe2000f8e02ff */
[----:B------:R-:W-:Y:S01]  /*8500*/  SHF.R.S32.HI R0, RZ, 0x1f, R7 ;  /* 0x0000001fff007819 */ /* 0x000fe20000011407 */
[----:B------:R-:W-:Y:S02]  /*8510*/  ULDC UR4, c[0x0][0x2b8] ;  /* 0x0000ae0000047ab9 */ /* 0x000fe40000000800 */
[----:B------:R-:W-:Y:S01]  /*8520*/  IMAD R11, R11, UR5, R4 ;  /* 0x000000050b0b7c24 */ /* 0x000fe2000f8e0204 */
[----:B------:R-:W-:Y:S01]  /*8530*/  ISETP.GE.AND P0, PT, R16, UR4, PT ;  /* 0x0000000410007c0c */ /* 0x000fe2000bf06270 */
[----:B------:R-:W-:Y:S01]  /*8540*/  IMAD R0, R0, UR6, RZ ;  /* 0x0000000600007c24 */ /* 0x000fe2000f8e02ff */
[----:B------:R-:W-:Y:S01]  /*8550*/  UMOV UR4, 0xffffffff ;  /* 0xffffffff00047882 */ /* 0x000fe20000000000 */
[----:B------:R-:W-:Y:S02]  /*8560*/  IMAD.IADD R3, R3, 0x1, R11 ;  /* 0x0000000103037824 */ /* 0x000fe400078e020b */
[----:B------:R-:W-:-:S02]  /*8570*/  IMAD R11, R7, UR7, R0 ;  /* 0x00000007070b7c24 */ /* 0x000fc4000f8e0200 */
[----:B------:R-:W-:-:S04]  /*8580*/  IMAD.WIDE.U32 R2, R7, UR6, R2 ;  /* 0x0000000607027c25 */ /* 0x000fc8000f8e0002 */
[----:B------:R-:W-:Y:S01]  /*8590*/  IMAD.IADD R7, R3, 0x1, R11 ;  /* 0x0000000103077824 */ /* 0x000fe200078e020b */
[----:B------:R-:W-:-:S04]  /*85a0*/  LEA R0, P1, R2, UR8, 0x1 ;  /* 0x0000000802007c11 */ /* 0x000fc8000f8208ff */
[----:B------:R-:W-:Y:S01]  /*85b0*/  LEA.HI.X R7, R2, UR9, R7, 0x1, P1 ;  /* 0x0000000902077c11 */ /* 0x000fe200088f0c07 */
[----:B0-----:R-:W-:Y:S08]  /*85c0*/  BRA.DIV UR4, `(.L_x_51) ;  /* 0x0000002e041c7947 */ /* 0x001ff0000b800000 */
[----:B------:R-:W0:Y:S01]  /*85d0*/  S2R R2, SR_TID.X ;  /* 0x0000000000027919 */ /* 0x000e220000002100 */
[----:B------:R-:W-:Y:S02]  /*85e0*/  ULDC UR4, c[0x0][0x288] ;  /* 0x0000a20000047ab9 */ /* 0x000fe40000000800 */
[----:B------:R-:W-:Y:S01]  /*85f0*/  IMAD R4, R9, UR4, RZ ;  /* 0x0000000409047c24 */ /* 0x000fe2000f8e02ff */
[----:B------:R-:W1:Y:S04]  /*8600*/  SHFL.IDX PT, R14, R5, RZ, 0x181f ;  /* 0x00181fff050e7589 */ /* 0x000e6800000e0000 */
[----:B------:R-:W-:Y:S04]  /*8610*/  SHFL.IDX PT, R21, R5, 0x1, 0x181f ;  /* 0x00381f0005157f89 */ /* 0x000fe800000e0000 */
[----:B------:R-:W-:Y:S01]  /*8620*/  SHFL.IDX PT, R10, R8, 0x1, 0x181f ;  /* 0x00381f00080a7f89 */ /* 0x000fe200000e0000 */
[----:B0-----:R-:W-:-:S04]  /*8630*/  LOP3.LUT R2, R2, 0x7f, RZ, 0xc0, !PT ;  /* 0x0000007f02027812 */ /* 0x001fc800078ec0ff */
[----:B------:R-:W-:-:S05]  /*8640*/  SHF.R.U32.HI R2, RZ, 0x3, R2 ;  /* 0x00000003ff027819 */ /* 0x000fca0000011602 */
[----:B------:R-:W-:Y:S02]  /*8650*/  IMAD R6, R24, 0xc0, R2 ;  /* 0x000000c018067824 */ /* 0x000fe400078e0202 */
[----:B------:R-:W0:Y:S02]  /*8660*/  SHFL.IDX PT, R2, R8, RZ, 0x181f ;  /* 0x00181fff08027589 */ /* 0x000e2400000e0000 */
[C---:B------:R-:W-:Y:S01]  /*8670*/  VIADD R9, R6.reuse, 0x10 ;  /* 0x0000001006097836 */ /* 0x040fe20000000000 */
[C---:B------:R-:W-:Y:S01]  /*8680*/  ISETP.GE.AND P1, PT, R6.reuse, R4, PT ;  /* 0x000000040600720c */ /* 0x040fe20003f26270 */
[----:B------:R-:W-:-:S03]  /*8690*/  VIADD R11, R6, 0x20 ;  /* 0x00000020060b7836 */ /* 0x000fc60000000000 */
[----:B------:R-:W-:Y:S02]  /*86a0*/  ISETP.GE.AND P3, PT, R9, R4, PT ;  /* 0x000000040900720c */ /* 0x000fe40003f66270 */
[----:B------:R-:W-:Y:S07]  /*86b0*/  SHFL.IDX PT, R9, R8, 0x2, 0x181f ;  /* 0x00581f0008097f89 */ /* 0x000fee00000e0000 */
[----:B-1----:R-:W-:Y:S02]  /*86c0*/  @!P1 LEA R14, P2, R16, R14, 0x1 ;  /* 0x0000000e100e9211 */ /* 0x002fe400078408ff */
[----:B------:R-:W-:-:S03]  /*86d0*/  @!P1 LEA R25, R22, UR45, 0x1 ;  /* 0x0000002d16199c11 */ /* 0x000fc6000f8e08ff */
[----:B0-----:R-:W-:Y:S01]  /*86e0*/  @!P1 IMAD.X R3, RZ, RZ, R2, P2 ;  /* 0x000000ffff039224 */ /* 0x001fe200010e0602 */
[----:B------:R-:W-:Y:S02]  /*86f0*/  @!P1 MOV R2, R14 ;  /* 0x0000000e00029202 */ /* 0x000fe40000000f00 */
[----:B------:R-:W0:Y:S04]  /*8700*/  SHFL.IDX PT, R14, R5, 0x2, 0x181f ;  /* 0x00581f00050e7f89 */ /* 0x000e2800000e0000 */
[----:B------:R1:W-:Y:S01]  /*8710*/  @!P1 LDGSTS.E.BYPASS.LTC128B.128 [R25+0x8400], desc[UR38][R2.64], !P0 ;  /* 0x0840000002199fae */ /* 0x0003e2000c101d66 */
[----:B------:R-:W-:Y:S01]  /*8720*/  ISETP.GE.AND P1, PT, R11, R4, PT ;  /* 0x000000040b00720c */ /* 0x000fe20003f26270 */
[----:B------:R-:W-:Y:S01]  /*8730*/  VIADD R11, R6, 0x40 ;  /* 0x00000040060b7836 */ /* 0x000fe20000000000 */
[----:B-1----:R-:W-:-:S02]  /*8740*/  @!P3 LEA R2, P2, R16, R21, 0x1 ;  /* 0x000000151002b211 */ /* 0x002fc400078408ff */
[C---:B------:R-:W-:Y:S01]  /*8750*/  @!P3 LEA R25, R22.reuse, UR45, 0x1 ;  /* 0x0000002d1619bc11 */ /* 0x040fe2000f8e08ff */
[----:B------:R-:W1:Y:S08]  /*8760*/  SHFL.IDX PT, R21, R5, 0x3, 0x181f ;  /* 0x00781f0005157f89 */ /* 0x000e7000000e0000 */
[----:B------:R-:W-:Y:S01]  /*8770*/  @!P1 LEA R20, R22, UR45, 0x1 ;  /* 0x0000002d16149c11 */ /* 0x000fe2000f8e08ff */
[----:B------:R-:W-:-:S02]  /*8780*/  @!P3 IMAD.X R3, RZ, RZ, R10, P2 ;  /* 0x000000ffff03b224 */ /* 0x000fc400010e060a */
[----:B------:R-:W2:Y:S04]  /*8790*/  SHFL.IDX PT, R10, R8, 0x3, 0x181f ;  /* 0x00781f00080a7f89 */ /* 0x000ea800000e0000 */
[----:B------:R0:W-:Y:S02]  /*87a0*/  @!P3 LDGSTS.E.BYPASS.LTC128B.128 [R25+0x8c00], desc[UR38][R2.64], !P0 ;  /* 0x08c000000219bfae */ /* 0x0001e4000c101d66 */
[----:B0-----:R-:W-:Y:S02]  /*87b0*/  @!P1 LEA R2, P2, R16, R14, 0x1 ;  /* 0x0000000e10029211 */ /* 0x001fe400078408ff */
[----:B------:R-:W0:Y:S03]  /*87c0*/  SHFL.IDX PT, R14, R5, 0x4, 0x181f ;  /* 0x00981f00050e7f89 */ /* 0x000e2600000e0000 */
[----:B------:R-:W-:Y:S01]  /*87d0*/  @!P1 IMAD.X R3, RZ, RZ, R9, P2 ;  /* 0x000000ffff039224 */ /* 0x000fe200010e0609 */
[----:B------:R-:W-:-:S04]  /*87e0*/  IADD3 R9, R6, 0x30, RZ ;  /* 0x0000003006097810 */ /* 0x000fc80007ffe0ff */
[-C--:B------:R-:W-:Y:S01]  /*87f0*/  ISETP.GE.AND P3, PT, R9, R4.reuse, PT ;  /* 0x000000040900720c */ /* 0x080fe20003f66270 */
[----:B------:R1:W-:Y:S01]  /*8800*/  @!P1 LDGSTS.E.BYPASS.LTC128B.128 [R20+0x9400], desc[UR38][R2.64], !P0 ;  /* 0x0940000002149fae */ /* 0x0003e2000c101d66 */
[----:B------:R-:W-:Y:S02]  /*8810*/  ISETP.GE.AND P1, PT, R11, R4, PT ;  /* 0x000000040b00720c */ /* 0x000fe40003f26270 */
[----:B------:R-:W-:Y:S01]  /*8820*/  IADD3 R11, R6, 0x60, RZ ;  /* 0x00000060060b7810 */ /* 0x000fe20007ffe0ff */
[----:B------:R-:W3:Y:S08]  /*8830*/  SHFL.IDX PT, R9, R8, 0x4, 0x181f ;  /* 0x00981f0008097f89 */ /* 0x000ef000000e0000 */
[----:B-1----:R-:W-:-:S02]  /*8840*/  @!P3 LEA R2, P2, R16, R21, 0x1 ;  /* 0x000000151002b211 */ /* 0x002fc400078408ff */
[C---:B------:R-:W-:Y:S01]  /*8850*/  @!P3 LEA R25, R22.reuse, UR45, 0x1 ;  /* 0x0000002d1619bc11 */ /* 0x040fe2000f8e08ff */
[----:B------:R-:W1:Y:S01]  /*8860*/  SHFL.IDX PT, R21, R5, 0x5, 0x181f ;  /* 0x00b81f0005157f89 */ /* 0x000e6200000e0000 */
[----:B------:R-:W-:Y:S01]  /*8870*/  @!P1 LEA R20, R22, UR45, 0x1 ;  /* 0x0000002d16149c11 */ /* 0x000fe2000f8e08ff */
[----:B--2---:R-:W-:Y:S02]  /*8880*/  @!P3 IMAD.X R3, RZ, RZ, R10, P2 ;  /* 0x000000ffff03b224 */ /* 0x004fe400010e060a */
[----:B------:R-:W2:Y:S04]  /*8890*/  SHFL.IDX PT, R10, R8, 0x5, 0x181f ;  /* 0x00b81f00080a7f89 */ /* 0x000ea800000e0000 */
[----:B------:R0:W-:Y:S02]  /*88a0*/  @!P3 LDGSTS.E.BYPASS.LTC128B.128 [R25+0x9c00], desc[UR38][R2.64], !P0 ;  /* 0x09c000000219bfae */ /* 0x0001e4000c101d66 */
[----:B0-----:R-:W-:-:S02]  /*88b0*/  @!P1 LEA R2, P2, R16, R14, 0x1 ;  /* 0x0000000e10029211 */ /* 0x001fc400078408ff */
[----:B------:R-:W0:Y:S03]  /*88c0*/  SHFL.IDX PT, R14, R5, 0x6, 0x181f ;  /* 0x00d81f00050e7f89 */ /* 0x000e2600000e0000 */
[----:B---3--:R-:W-:Y:S02]  /*88d0*/  @!P1 IMAD.X R3, RZ, RZ, R9, P2 ;  /* 0x000000ffff039224 */ /* 0x008fe400010e0609 */
[----:B------:R-:W-:-:S03]  /*88e0*/  VIADD R9, R6, 0x50 ;  /* 0x0000005006097836 */ /* 0x000fc60000000000 */
[----:B------:R1:W-:Y:S01]  /*88f0*/  @!P1 LDGSTS.E.BYPASS.LTC128B.128 [R20+0xa400], desc[UR38][R2.64], !P0 ;  /* 0x0a40000002149fae */ /* 0x0003e2000c101d66 */
[-C--:B------:R-:W-:Y:S01]  /*8900*/  ISETP.GE.AND P1, PT, R11, R4.reuse, PT ;  /* 0x000000040b00720c */ /* 0x080fe20003f26270 */
[----:B------:R-:W-:Y:S01]  /*8910*/  VIADD R11, R6, 0x80 ;  /* 0x00000080060b7836 */ /* 0x000fe20000000000 */
[----:B------:R-:W-:Y:S02]  /*8920*/  ISETP.GE.AND P3, PT, R9, R4, PT ;  /* 0x000000040900720c */ /* 0x000fe40003f66270 */
[----:B------:R-:W3:Y:S04]  /*8930*/  SHFL.IDX PT, R9, R8, 0x6, 0x181f ;  /* 0x00d81f0008097f89 */ /* 0x000ee800000e0000 */
[----:B------:R-:W-:Y:S07]  /*8940*/  SHFL.IDX PT, R8, R8, 0x7, 0x181f ;  /* 0x00f81f0008087f89 */ /* 0x000fee00000e0000 */
[----:B-1----:R-:W-:-:S02]  /*8950*/  @!P3 LEA R2, P2, R16, R21, 0x1 ;  /* 0x000000151002b211 */ /* 0x002fc400078408ff */
[C---:B------:R-:W-:Y:S01]  /*8960*/  @!P3 LEA R25, R22.reuse, UR45, 0x1 ;  /* 0x0000002d1619bc11 */ /* 0x040fe2000f8e08ff */
[----:B------:R-:W-:Y:S02]  /*8970*/  SHFL.IDX PT, R21, R0, RZ, 0x181f ;  /* 0x00181fff00157589 */ /* 0x000fe400000e0000 */
[----:B--2---:R-:W-:Y:S01]  /*8980*/  @!P3 IMAD.X R3, RZ, RZ, R10, P2 ;  /* 0x000000ffff03b224 */ /* 0x004fe200010e060a */
[----:B------:R-:W-:-:S04]  /*8990*/  @!P1 LEA R10, R22, UR45, 0x1 ;  /* 0x0000002d160a9c11 */ /* 0x000fc8000f8e08ff */
[----:B------:R0:W-:Y:S02]  /*89a0*/  @!P3 LDGSTS.E.BYPASS.LTC128B.128 [R25+0xac00], desc[UR38][R2.64], !P0 ;  /* 0x0ac000000219bfae */ /* 0x0001e4000c101d66 */
[----:B0-----:R-:W-:Y:S02]  /*89b0*/  @!P1 LEA R2, P2, R16, R14, 0x1 ;  /* 0x0000000e10029211 */ /* 0x001fe400078408ff */
[----:B------:R0:W1:Y:S03]  /*89c0*/  SHFL.IDX PT, R14, R5, 0x7, 0x181f ;  /* 0x00f81f00050e7f89 */ /* 0x00006600000e0000 */
[----:B---3--:R-:W-:Y:S02]  /*89d0*/  @!P1 IMAD.X R3, RZ, RZ, R9, P2 ;  /* 0x000000ffff039224 */ /* 0x008fe400010e0609 */
[----:B------:R-:W-:-:S03]  /*89e0*/  VIADD R9, R6, 0x70 ;  /* 0x0000007006097836 */ /* 0x000fc60000000000 */
[----:B------:R1:W-:Y:S01]  /*89f0*/  @!P1 LDGSTS.E.BYPASS.LTC128B.128 [R10+0xb400], desc[UR38][R2.64], !P0 ;  /* 0x0b400000020a9fae */ /* 0x0003e2000c101d66 */
[-C--:B------:R-:W-:Y:S01]  /*8a00*/  ISETP.GE.AND P1, PT, R11, R4.reuse, PT ;  /* 0x000000040b00720c */ /* 0x080fe20003f26270 */
[C---:B0-----:R-:W-:Y:S01]  /*8a10*/  VIADD R5, R6.reuse, 0x90 ;  /* 0x0000009006057836 */ /* 0x041fe20000000000 */
[----:B------:R-:W-:Y:S01]  /*8a20*/  ISETP.GE.AND P3, PT, R9, R4, PT ;  /* 0x000000040900720c */ /* 0x000fe20003f66270 */
[----:B------:R-:W-:Y:S01]  /*8a30*/  VIADD R11, R6, 0xa0 ;  /* 0x000000a0060b7836 */ /* 0x000fe20000000000 */
[----:B------:R-:W0:Y:S11]  /*8a40*/  SHFL.IDX PT, R9, R7, RZ, 0x181f ;  /* 0x00181fff07097589 */ /* 0x000e3600000e0000 */
[----:B-1----:R-:W-:-:S02]  /*8a50*/  @!P3 LEA R2, P2, R16, R14, 0x1 ;  /* 0x0000000e1002b211 */ /* 0x002fc400078408ff */
[----:B------:R-:W-:Y:S01]  /*8a60*/  @!P3 LEA R25, R22, UR45, 0x1 ;  /* 0x0000002d1619bc11 */ /* 0x000fe2000f8e08ff */
[----:B------:R-:W-:Y:S01]  /*8a70*/  SHFL.IDX PT, R14, R0, 0x2, 0x181f ;  /* 0x00581f00000e7f89 */ /* 0x000fe200000e0000 */
[----:B------:R-:W-:-:S03]  /*8a80*/  @!P3 IADD3.X R3, RZ, R8, RZ, P2, !PT ;  /* 0x00000008ff03b210 */ /* 0x000fc600017fe4ff */
[----:B------:R-:W-:Y:S04]  /*8a90*/  SHFL.IDX PT, R8, R7, 0x1, 0x181f ;  /* 0x00381f0007087f89 */ /* 0x000fe800000e0000 */
[----:B------:R1:W-:Y:S01]  /*8aa0*/  @!P3 LDGSTS.E.BYPASS.LTC128B.128 [R25+0xbc00], desc[UR38][R2.64], !P0 ;  /* 0x0bc000000219bfae */ /* 0x0003e2000c101d66 */
[----:B------:R-:W-:-:S03]  /*8ab0*/  ISETP.GE.AND P3, PT, R5, R4, PT ;  /* 0x000000040500720c */ /* 0x000fc60003f66270 */
[----:B------:R-:W-:Y:S04]  /*8ac0*/  SHFL.IDX PT, R5, R7, 0x2, 0x181f ;  /* 0x00581f0007057f89 */ /* 0x000fe800000e0000 */
[----:B------:R-:W-:Y:S01]  /*8ad0*/  SHFL.IDX PT, R7, R7, 0x3, 0x181f ;  /* 0x00781f0007077f89 */ /* 0x000fe200000e0000 */
[----:B-1----:R-:W-:Y:S02]  /*8ae0*/  @!P1 LEA R2, P2, R16, R21, 0x1 ;  /* 0x0000001510029211 */ /* 0x002fe400078408ff */
[----:B------:R-:W-:-:S03]  /*8af0*/  @!P1 LEA R21, R22, UR45, 0x1 ;  /* 0x0000002d16159c11 */ /* 0x000fc6000f8e08ff */
[----:B0-----:R-:W-:Y:S02]  /*8b00*/  @!P1 IMAD.X R3, RZ, RZ, R9, P2 ;  /* 0x000000ffff039224 */ /* 0x001fe400010e0609 */
[----:B------:R-:W0:Y:S04]  /*8b10*/  SHFL.IDX PT, R9, R0, 0x1, 0x181f ;  /* 0x00381f0000097f89 */ /* 0x000e2800000e0000 */
[----:B------:R0:W-:Y:S01]  /*8b20*/  @!P1 LDGSTS.E.BYPASS.LTC128B.128 [R21+0xc400], desc[UR38][R2.64], !P0 ;  /* 0x0c40000002159fae */ /* 0x0001e2000c101d66 */
[----:B------:R-:W-:Y:S02]  /*8b30*/  ISETP.GE.AND P1, PT, R11, R4, PT ;  /* 0x000000040b00720c */ /* 0x000fe40003f26270 */
[----:B0-----:R-:W-:Y:S02]  /*8b40*/  @!P3 LEA R2, P2, R16, R9, 0x1 ;  /* 0x000000091002b211 */ /* 0x001fe400078408ff */
[----:B------:R-:W-:-:S03]  /*8b50*/  @!P3 LEA R9, R22, UR45, 0x1 ;  /* 0x0000002d1609bc11 */ /* 0x000fc6000f8e08ff */
[----:B------:R-:W-:-:S05]  /*8b60*/  @!P3 IMAD.X R3, RZ, RZ, R8, P2 ;  /* 0x000000ffff03b224 */ /* 0x000fca00010e0608 */
[----:B------:R0:W-:Y:S02]  /*8b70*/  @!P3 LDGSTS.E.BYPASS.LTC128B.128 [R9+0xcc00], desc[UR38][R2.64], !P0 ;  /* 0x0cc000000209bfae */ /* 0x0001e4000c101d66 */
[----:B0-----:R-:W-:Y:S02]  /*8b80*/  @!P1 LEA R2, P2, R16, R14, 0x1 ;  /* 0x0000000e10029211 */ /* 0x001fe400078408ff */
[----:B------:R0:W1:Y:S02]  /*8b90*/  SHFL.IDX PT, R14, R0, 0x3, 0x181f ;  /* 0x00781f00000e7f89 */ /* 0x00006400000e0000 */
[----:B------:R-:W-:Y:S02]  /*8ba0*/  @!P1 IADD3.X R3, RZ, R5, RZ, P2, !PT ;  /* 0x00000005ff039210 */ /* 0x000fe400017fe4ff */
[----:B------:R-:W-:-:S05]  /*8bb0*/  @!P1 LEA R5, R22, UR45, 0x1 ;  /* 0x0000002d16059c11 */ /* 0x000fca000f8e08ff */
[----:B------:R0:W-:Y:S02]  /*8bc0*/  @!P1 LDGSTS.E.BYPASS.LTC128B.128 [R5+0xd400], desc[UR38][R2.64], !P0 ;  /* 0x0d40000002059fae */ /* 0x0001e4000c101d66 */
.L_x_129:
[----:B0-----:R-:W-:Y:S02]  /*8bd0*/  VIADD R3, R6, 0xb0 ;  /* 0x000000b006037836 */ /* 0x001fe40000000000 */
[----:B------:R-:W-:-:S03]  /*8be0*/  IMAD.MOV.U32 R0, RZ, RZ, 0x1 ;  /* 0x00000001ff007424 */ /* 0x000fc600078e00ff */
[----:B------:R-:W-:Y:S02]  /*8bf0*/  ISETP.GE.AND P1, PT, R3, R4, PT ;  /* 0x000000040300720c */ /* 0x000fe40003f26270 */
[----:B------:R-:W-:-:S11]  /*8c00*/  SHF.L.U32 R0, R0, 0x1f, RZ ;  /* 0x0000001f00007819 */ /* 0x000fd600000006ff */
[----:B-1----:R-:W-:Y:S02]  /*8c10*/  @!P1 LEA R2, P2, R16, R14, 0x1 ;  /* 0x0000000e10029211 */ /* 0x002fe400078408ff */
[----:B------:R-:W-:-:S03]  /*8c20*/  @!P1 LEA R5, R22, UR45, 0x1 ;  /* 0x0000002d16059c11 */ /* 0x000fc6000f8e08ff */
[----:B------:R-:W-:-:S05]  /*8c30*/  @!P1 IMAD.X R3, RZ, RZ, R7, P2 ;  /* 0x000000ffff039224 */ /* 0x000fca00010e0607 */
[----:B------:R-:W-:Y:S01]  /*8c40*/  @!PT LDS RZ, [RZ] ;  /* 0x00000000fffff984 */ /* 0x000fe20000000800 */
[----:B------:R-:W-:Y:S01]  /*8c50*/  @!PT LDS RZ, [RZ] ;  /* 0x00000000fffff984 */ /* 0x000fe20000000800 */
[----:B------:R-:W-:Y:S01]  /*8c60*/  @!PT LDS RZ, [RZ] ;  /* 0x00000000fffff984 */ /* 0x000fe20000000800 */
[----:B------:R0:W-:Y:S01]  /*8c70*/  @!P1 LDGSTS.E.BYPASS.LTC128B.128 [R5+0xdc00], desc[UR38][R2.64], !P0 ;  /* 0x0dc0000002059fae */ /* 0x0001e2000c101d66 */
[----:B------:R-:W-:Y:S01]  /*8c80*/  NOP ;  /* 0x0000000000007918 */ /* 0x000fe20000000000 */
[----:B------:R-:W-:Y:S02]  /*8c90*/  SYNCS.ARRIVE.TRANS64.RED.A0T1 RZ, [UR45+0x16800], RZ ;  /* 0x016800ffffff79a7 */ /* 0x000fe4000820042d */
[----:B------:R-:W-:Y:S01]  /*8ca0*/  ARRIVES.LDGSTSBAR.64.TRANSCNT [UR45+0x16800] ;  /* 0x01680000ff0079b0 */ /* 0x000fe20008000aad */
[----:B------:R-:W-:Y:S01]  /*8cb0*/  NOP ;  /* 0x0000000000007918 */ /* 0x000fe20000000000 */
[----:B------:R-:W-:Y:S01]  /*8cc0*/  SYNCS.ARRIVE.TRANS64.A1T0 RZ, [UR45+0x16800], RZ ;  /* 0x016800ffffff79a7 */ /* 0x000fe2000810002d */
[----:B------:R-:W1:Y:S02]  /*8cd0*/  SYNCS.PHASECHK.TRANS64.TRYWAIT P0, [UR45+0x16820], R0 ;  /* 0x01682000ff0075a7 */ /* 0x000e64000800016d */
[----:B01----:R-:W-:Y:S05]  /*8ce0*/  @!P0 BRA `(.L_x_52) ;  /* 0x0000003000ec8947 */ /* 0x003fea0003800000 */
.L_x_130:
[----:B------:R-:W-:Y:S01]  /*8cf0*/  UIADD3 UR4, UR49, -0x2, URZ ;  /* 0xfffffffe31047890 */ /* 0x000fe2000fffe03f */
[----:B------:R-:W-:Y:S01]  /*8d00*/  IMAD.MOV.U32 R24, RZ, RZ, 0x1 ;  /* 0x00000001ff187424 */ /* 0x000fe200078e00ff */
[----:B------:R-:W-:Y:S02]  /*8d10*/  MOV R20, RZ ;  /* 0x000000ff00147202 */ /* 0x000fe40000000f00 */
[----:B------:R-:W-:-:S06]  /*8d20*/  UISETP.GE.AND UP0, UPT, UR4, UR48, UPT ;  /* 0x000000300400728c */ /* 0x000fcc000bf06270 */
[----:B------:R-:W-:-:S13]  /*8d30*/  PLOP3.LUT P0, PT, PT, PT, UP0, 0x80, 0x0 ;  /* 0x000000000000781c */ /* 0x000fda0003f0f008 */
[----:B------:R-:W-:Y:S05]  /*8d40*/  @!P0 BRA `(.L_x_53) ;  /* 0x0000000c00f88947 */ /* 0x000fea0003800000 */
[----:B------:R-:W1:Y:S01]  /*8d50*/  S2R R2, SR_TID.X ;  /* 0x0000000000027919 */ /* 0x000e620000002100 */
[----:B------:R-:W-:Y:S01]  /*8d60*/  UIADD3 UR4, UR47, 0x1, URZ ;  /* 0x000000012f047890 */ /* 0x000fe2000fffe03f */
[----:B0-----:R-:W-:Y:S01]  /*8d70*/  LOP3.LUT R3, RZ, UR44, RZ, 0x33, !PT ;  /* 0x0000002cff037c12 */ /* 0x001fe2000f8e33ff */
[----:B------:R-:W-:Y:S01]  /*8d80*/  IMAD.SHL.U32 R4, R16, 0x2, RZ ;  /* 0x0000000210047824 */ /* 0x000fe200078e00ff */
[----:B------:R-:W-:Y:S01]  /*8d90*/  BSSY B0, `(.L_x_53) ;  /* 0x00000f9000007945 */ /* 0x000fe20003800000 */
[----:B------:R-:W-:Y:S01]  /*8da0*/  UIMAD UR4, UR4, UR40, URZ ;  /* 0x00000028040472a4 */ /* 0x000fe2000f8e023f */
[----:B------:R-:W-:Y:S01]  /*8db0*/  IMAD.MOV.U32 R21, RZ, RZ, 0x1 ;  /* 0x00000001ff157424 */ /* 0x000fe200078e00ff */
[----:B------:R-:W-:-:S04]  /*8dc0*/  MOV R8, RZ ;  /* 0x000000ff00087202 */ /* 0x000fc80000000f00 */
[----:B------:R-:W-:Y:S01]  /*8dd0*/  LOP3.LUT R0, RZ, UR4, RZ, 0x33, !PT ;  /* 0x00000004ff007c12 */ /* 0x000fe2000f8e33ff */
[----:B------:R-:W-:Y:S02]  /*8de0*/  ULDC UR4, c[0x0][0x2f4] ;  /* 0x0000bd0000047ab9 */ /* 0x000fe40000000800 */
[----:B------:R-:W-:Y:S02]  /*8df0*/  ISETP.GE.AND P1, PT, R16, UR4, PT ;  /* 0x0000000410007c0c */ /* 0x000fe4000bf26270 */
[----:B------:R-:W-:-:S04]  /*8e00*/  VIMNMX R3, R0, R3, !PT ;  /* 0x0000000300037248 */ /* 0x000fc80007fe0100 */
[----:B------:R-:W-:Y:S02]  /*8e10*/  IADD3 R26, -R3, -0x2, RZ ;  /* 0xfffffffe031a7810 */ /* 0x000fe40007ffe1ff */
[----:B-1----:R-:W-:-:S04]  /*8e20*/  LOP3.LUT R2, R2, 0x7f, RZ, 0xc0, !PT ;  /* 0x0000007f02027812 */ /* 0x002fc800078ec0ff */
[----:B------:R-:W-:-:S04]  /*8e30*/  SHF.R.U32.HI R2, RZ, 0x3, R2 ;  /* 0x00000003ff027819 */ /* 0x000fc80000011602 */
[----:B------:R-:W-:Y:S02]  /*8e40*/  IADD3 R19, R23, R19, R2 ;  /* 0x0000001317137210 */ /* 0x000fe40007ffe002 */
[----:B------:R-:W-:-:S03]  /*8e50*/  IADD3 R0, -R2, UR43, RZ ;  /* 0x0000002b02007c10 */ /* 0x000fc6000fffe1ff */
[----:B------:R-:W-:Y:S02]  /*8e60*/  VIADD R2, R19, 0xfffffe80 ;  /* 0xfffffe8013027836 */ /* 0x000fe40000000000 */
[C---:B------:R-:W-:Y:S02]  /*8e70*/  IMAD R4, R3.reuse, 0x80, R0 ;  /* 0x0000008003047824 */ /* 0x040fe400078e0200 */
[----:B------:R-:W-:Y:S02]  /*8e80*/  IMAD R0, R3, -0x80, R2 ;  /* 0xffffff8003007824 */ /* 0x000fe400078e0202 */
[----:B------:R-:W-:-:S07]  /*8e90*/  VIADD R4, R4, 0x100 ;  /* 0x0000010004047836 */ /* 0x000fce0000000000 */
.L_x_66:
[----:B------:R-:W2:Y:S01]  /*8ea0*/  LDL R6, [R1] ;  /* 0x0000000001067983 */ /* 0x000ea20000100800 */
[----:B------:R-:W0:Y:S01]  /*8eb0*/  LDC R2, c[0x0][0x430] ;  /* 0x00010c00ff027b82 */ /* 0x000e220000000800 */
[----:B------:R-:W-:Y:S01]  /*8ec0*/  IMAD.MOV.U32 R9, RZ, RZ, R0 ;  /* 0x000000ffff097224 */ /* 0x000fe200078e0000 */
[----:B------:R-:W-:Y:S01]  /*8ed0*/  ULDC.64 UR4, c[0x0][0x428] ;  /* 0x00010a0000047ab9 */ /* 0x000fe20000000a00 */
[----:B0-----:R-:W-:-:S13]  /*8ee0*/  ISETP.NE.AND P0, PT, R2, 0x1, PT ;  /* 0x000000010200780c */ /* 0x001fda0003f05270 */
[----:B------:R-:W0:Y:S08]  /*8ef0*/  @P0 LDC R3, c[0x0][0x434] ;  /* 0x00010d00ff030b82 */ /* 0x000e300000000800 */
[----:B------:R-:W1:Y:S01]  /*8f00*/  @P0 LDC R5, c[0x0][0x438] ;  /* 0x00010e00ff050b82 */ /* 0x000e620000000800 */
[----:B0-----:R-:W-:-:S05]  /*8f10*/  @P0 IMAD.HI.U32 R2, R0, R3, RZ ;  /* 0x0000000300020227 */ /* 0x001fca00078e00ff */
[----:B-1----:R-:W-:-:S04]  /*8f20*/  @P0 SHF.R.U32.HI R9, RZ, R5, R2 ;  /* 0x00000005ff090219 */ /* 0x002fc80000011602 */
[--C-:B------:R-:W-:Y:S01]  /*8f30*/  SHF.R.S32.HI R3, RZ, 0x1f, R9.reuse ;  /* 0x0000001fff037819 */ /* 0x100fe20000011409 */
[----:B------:R-:W-:-:S04]  /*8f40*/  IMAD.MOV.U32 R2, RZ, RZ, R9 ;  /* 0x000000ffff027224 */ /* 0x000fc800078e0009 */
[----:B------:R-:W-:-:S04]  /*8f50*/  IMAD.WIDE.U32 R2, R28, UR4, R2 ;  /* 0x000000041c027c25 */ /* 0x000fc8000f8e0002 */
[----:B--2---:R-:W-:-:S04]  /*8f60*/  IMAD R5, R6, UR4, RZ ;  /* 0x0000000406057c24 */ /* 0x004fc8000f8e02ff */
[----:B------:R-:W-:Y:S01]  /*8f70*/  IMAD R5, R28, UR5, R5 ;  /* 0x000000051c057c24 */ /* 0x000fe2000f8e0205 */
[----:B------:R-:W-:Y:S02]  /*8f80*/  ULDC.64 UR4, c[0x0][0x418] ;  /* 0x0001060000047ab9 */ /* 0x000fe40000000a00 */
[----:B------:R-:W-:Y:S01]  /*8f90*/  LEA R6, P0, R2, UR4, 0x2 ;  /* 0x0000000402067c11 */ /* 0x000fe2000f8010ff */
[----:B------:R-:W-:-:S05]  /*8fa0*/  IMAD.IADD R3, R5, 0x1, R3 ;  /* 0x0000000105037824 */ /* 0x000fca00078e0203 */
[----:B------:R-:W-:-:S05]  /*8fb0*/  LEA.HI.X R7, R2, UR5, R3, 0x2, P0 ;  /* 0x0000000502077c11 */ /* 0x000fca00080f1403 */
[----:B------:R-:W2:Y:S01]  /*8fc0*/  LDG.E R5, desc[UR38][R6.64] ;  /* 0x0000002606057981 */ /* 0x000ea2000c1e1900 */
[----:B------:R-:W-:-:S06]  /*8fd0*/  ULOP3.LUT UR6, UR41, 0x2, URZ, 0xfc, !UPT ;  /* 0x0000000229067892 */ /* 0x000fcc000f8efc3f */
[----:B------:R-:W-:Y:S01]  /*8fe0*/  MOV R10, UR6 ;  /* 0x00000006000a7c02 */ /* 0x000fe20008000f00 */
[----:B------:R-:W-:-:S03]  /*8ff0*/  VIADD R20, R8, 0x1 ;  /* 0x0000000108147836 */ /* 0x000fc60000000000 */
[----:B------:R-:W-:Y:S02]  /*9000*/  ISETP.NE.AND P2, PT, R10, 0x3, PT ;  /* 0x000000030a00780c */ /* 0x000fe40003f45270 */
[----:B------:R-:W-:-:S04]  /*9010*/  ISETP.NE.AND P0, PT, R20, 0x2, PT ;  /* 0x000000021400780c */ /* 0x000fc80003f05270 */
[----:B------:R-:W-:Y:S02]  /*9020*/  SEL R24, RZ, 0x1, P0 ;  /* 0x00000001ff187807 */ /* 0x000fe40000000000 */
[----:B------:R-:W-:Y:S02]  /*9030*/  SEL R20, R20, RZ, P0 ;  /* 0x000000ff14147207 */ /* 0x000fe40000000000 */
[----:B------:R-:W-:Y:S02]  /*9040*/  LOP3.LUT R24, R21, R24, RZ, 0x3c, !PT ;  /* 0x0000001815187212 */ /* 0x000fe400078e3cff */
[----:B--2---:R-:W-:Y:S01]  /*9050*/  SHF.R.S32.HI R25, RZ, 0x1f, R5 ;  /* 0x0000001fff197819 */ /* 0x004fe20000011405 */
[----:B------:R-:W-:Y:S06]  /*9060*/  @!P2 BRA `(.L_x_54) ;  /* 0x000000000004a947 */ /* 0x000fec0003800000 */
[----:B------:R-:W-:Y:S01]  /*9070*/  BPT.TRAP 0x1 ;  /* 0x000000040000795c */ /* 0x000fe20000300000 */
.L_x_54:
[----:B------:R-:W-:Y:S01]  /*9080*/  LEA R7, R20, UR45, 0x3 ;  /* 0x0000002d14077c11 */ /* 0x000fe2000f8e18ff */
[----:B------:R-:W-:Y:S01]  /*9090*/  BSSY B1, `(.L_x_55) ;  /* 0x0000004000017945 */ /* 0x000fe20003800000 */
[----:B------:R-:W-:-:S04]  /*90a0*/  SHF.L.U32 R2, R24, 0x1f, RZ ;  /* 0x0000001f18027819 */ /* 0x000fc800000006ff */
[----:B------:R-:W0:Y:S02]  /*90b0*/  SYNCS.PHASECHK.TRANS64.TRYWAIT P0, [R7+URZ+0x16840], R2 ;  /* 0x01684002070075a7 */ /* 0x000e24000800017f */
[----:B0-----:R-:W-:Y:S05]  /*90c0*/  @!P0 BRA `(.L_x_56) ;  /* 0x00000030000c8947 */ /* 0x001fea0003800000 */
.L_x_131:
[----:B------:R-:W-:Y:S05]  /*90d0*/  BSYNC B1 ;  /* 0x0000000000017941 */ /* 0x000fea0003800000 */
.L_x_55:
[----:B------:R-:W-:Y:S01]  /*90e0*/  ULDC UR4, c[0x0][0x430] ;  /* 0x00010c0000047ab9 */ /* 0x000fe20000000800 */
[----:B------:R-:W-:Y:S01]  /*90f0*/  R2UR UR6, R27 ;  /* 0x000000001b0672ca */ /* 0x000fe200000e0000 */
[----:B------:R-:W-:Y:S01]  /*9100*/  UIADD3 UR4, -UR4, URZ, URZ ;  /* 0x0000003f04047290 */ /* 0x000fe2000fffe13f */
[----:B------:R-:W-:-:S05]  /*9110*/  LOP3.LUT P2, RZ, R29, 0x1, RZ, 0xc0, !PT ;  /* 0x000000011dff7812 */ /* 0x000fca000784c0ff */
[----:B------:R-:W-:Y:S01]  /*9120*/  IMAD R6, R9, UR4, R0 ;  /* 0x0000000409067c24 */ /* 0x000fe2000f8e0200 */
[----:B------:R-:W-:-:S04]  /*9130*/  ULDC.64 UR4, c[0x0][0x300] ;  /* 0x0000c00000047ab9 */ /* 0x000fc80000000a00 */
[----:B------:R-:W-:-:S05]  /*9140*/  SHF.R.S32.HI R23, RZ, 0x1f, R6 ;  /* 0x0000001fff177819 */ /* 0x000fca0000011406 */
[----:B------:R-:W-:-:S04]  /*9150*/  IMAD R3, R23, UR4, RZ ;  /* 0x0000000417037c24 */ /* 0x000fc8000f8e02ff */
[C---:B------:R-:W-:Y:S02]  /*9160*/  IMAD R9, R6.reuse, UR5, R3 ;  /* 0x0000000506097c24 */ /* 0x040fe4000f8e0203 */
[----:B0-----:R-:W-:Y:S01]  /*9170*/  IMAD.WIDE.U32 R2, R6, UR4, RZ ;  /* 0x0000000406027c25 */ /* 0x001fe2000f8e00ff */
[----:B------:R-:W-:-:S03]  /*9180*/  ULDC.64 UR4, c[0x0][0x310] ;  /* 0x0000c40000047ab9 */ /* 0x000fc60000000a00 */
[----:B------:R-:W-:Y:S02]  /*9190*/  IMAD.IADD R3, R3, 0x1, R9 ;  /* 0x0000000103037824 */ /* 0x000fe400078e0209 */
[----:B------:R-:W-:Y:S02]  /*91a0*/  IMAD R10, R25, UR4, RZ ;  /* 0x00000004190a7c24 */ /* 0x000fe4000f8e02ff */
[----:B------:R-:W-:-:S04]  /*91b0*/  IMAD.WIDE.U32 R2, R5, UR4, R2 ;  /* 0x0000000405027c25 */ /* 0x000fc8000f8e0002 */
[----:B------:R-:W-:Y:S01]  /*91c0*/  IMAD R9, R5, UR5, R10 ;  /* 0x0000000505097c24 */ /* 0x000fe2000f8e020a */
[----:B------:R-:W-:-:S03]  /*91d0*/  ULDC.64 UR4, c[0x0][0x308] ;  /* 0x0000c20000047ab9 */ /* 0x000fc60000000a00 */
[----:B------:R-:W-:Y:S02]  /*91e0*/  IMAD.IADD R3, R3, 0x1, R9 ;  /* 0x0000000103037824 */ /* 0x000fe400078e0209 */
[----:B------:R-:W-:Y:S01]  /*91f0*/  IMAD.U32 R9, RZ, RZ, UR4 ;  /* 0x00000004ff097e24 */ /* 0x000fe2000f8e00ff */
[----:B------:R-:W-:-:S03]  /*9200*/  UIMAD UR4, UR6, UR4, URZ ;  /* 0x00000004060472a4 */ /* 0x000fc6000f8e023f */
[----:B------:R-:W-:Y:S01]  /*9210*/  IMAD.WIDE.U32 R2, R9, UR42, R2 ;  /* 0x0000002a09027c25 */ /* 0x000fe2000f8e0002 */
[----:B------:R-:W-:Y:S01]  /*9220*/  UIMAD UR4, UR42, UR5, UR4 ;  /* 0x000000052a0472a4 */ /* 0x000fe2000f8e0204 */
[----:B------:R-:W-:Y:S02]  /*9230*/  ULDC.64 UR6, c[0x0][0x2e8] ;  /* 0x0000ba0000067ab9 */ /* 0x000fe40000000a00 */
[----:B------:R-:W-:Y:S01]  /*9240*/  IMAD R9, R20, 0x2000, R22 ;  /* 0x0000200014097824 */ /* 0x000fe200078e0216 */
[----:B------:R-:W-:Y:S02]  /*9250*/  LEA R10, P0, R2, UR6, 0x1 ;  /* 0x00000006020a7c11 */ /* 0x000fe4000f8008ff */
[----:B------:R-:W-:Y:S01]  /*9260*/  IADD3 R19, R3, UR4, RZ ;  /* 0x0000000403137c10 */ /* 0x000fe2000fffe0ff */
[----:B------:R-:W-:-:S03]  /*9270*/  UMOV UR4, 0xffffffff ;  /* 0xffffffff00047882 */ /* 0x000fc60000000000 */
[----:B------:R-:W-:Y:S01]  /*9280*/  LEA.HI.X R19, R2, UR7, R19, 0x1, P0 ;  /* 0x0000000702137c11 */ /* 0x000fe200080f0c13 */
[----:B------:R-:W-:Y:S06]  /*9290*/  BRA.DIV UR4, `(.L_x_57) ;  /* 0x0000002e04ac7947 */ /* 0x000fec000b800000 */
[----:B------:R-:W0:Y:S01]  /*92a0*/  SHFL.IDX PT, R2, R10, RZ, 0x181f ;  /* 0x00181fff0a027589 */ /* 0x000e2200000e0000 */
[----:B------:R-:W-:Y:S01]  /*92b0*/  IMAD.SHL.U32 R11, R16, 0x2, RZ ;  /* 0x00000002100b7824 */ /* 0x000fe200078e00ff */
[----:B------:R-:W-:Y:S02]  /*92c0*/  LEA R9, R9, UR45, 0x1 ;  /* 0x0000002d09097c11 */ /* 0x000fe4000f8e08ff */
[----:B------:R-:W1:Y:S04]  /*92d0*/  SHFL.IDX PT, R3, R19, RZ, 0x181f ;  /* 0x00181fff13037589 */ /* 0x000e6800000e0000 */
[----:B------:R-:W-:Y:S01]  /*92e0*/  SHFL.IDX PT, R14, R10, 0x7, 0x181f ;  /* 0x00f81f000a0e7f89 */ /* 0x000fe200000e0000 */
[----:B0-----:R-:W-:-:S05]  /*92f0*/  IADD3 R2, P0, R2, R11, RZ ;  /* 0x0000000b02027210 */ /* 0x001fca0007f1e0ff */
[----:B-1----:R-:W-:-:S05]  /*9300*/  IMAD.X R3, RZ, RZ, R3, P0 ;  /* 0x000000ffff037224 */ /* 0x002fca00000e0603 */
[----:B------:R0:W-:Y:S04]  /*9310*/  LDGSTS.E.BYPASS.LTC128B.128 [R9+0xe400], desc[UR38][R2.64], !P2 ;  /* 0x0e40000002097fae */ /* 0x0001e8000d101d66 */
[----:B0-----:R-:W0:Y:S04]  /*9320*/  SHFL.IDX PT, R2, R10, 0x1, 0x181f ;  /* 0x00381f000a027f89 */ /* 0x001e2800000e0000 */
[----:B------:R-:W1:Y:S01]  /*9330*/  SHFL.IDX PT, R3, R19, 0x1, 0x181f ;  /* 0x00381f0013037f89 */ /* 0x000e6200000e0000 */
[----:B0-----:R-:W-:-:S05]  /*9340*/  IADD3 R2, P0, R2, R11, RZ ;  /* 0x0000000b02027210 */ /* 0x001fca0007f1e0ff */
[----:B-1----:R-:W-:-:S05]  /*9350*/  IMAD.X R3, RZ, RZ, R3, P0 ;  /* 0x000000ffff037224 */ /* 0x002fca00000e0603 */
[----:B------:R0:W-:Y:S04]  /*9360*/  LDGSTS.E.BYPASS.LTC128B.128 [R9+0xec00], desc[UR38][R2.64], !P2 ;  /* 0x0ec0000002097fae */ /* 0x0001e8000d101d66 */
[----:B0-----:R-:W0:Y:S04]  /*9370*/  SHFL.IDX PT, R2, R10, 0x2, 0x181f ;  /* 0x00581f000a027f89 */ /* 0x001e2800000e0000 */
[----:B------:R-:W1:Y:S01]  /*9380*/  SHFL.IDX PT, R3, R19, 0x2, 0x181f ;  /* 0x00581f0013037f89 */ /* 0x000e6200000e0000 */
[----:B0-----:R-:W-:-:S04]  /*9390*/  IADD3 R2, P0, R2, R11, RZ ;  /* 0x0000000b02027210 */ /* 0x001fc80007f1e0ff */
[----:B-1----:R-:W-:-:S05]  /*93a0*/  IADD3.X R3, RZ, R3, RZ, P0, !PT ;  /* 0x00000003ff037210 */ /* 0x002fca00007fe4ff */
        /* <DEDUP_REMOVED lines=17> */
[----:B------:R-:W1:Y:S04]  /*94c0*/  SHFL.IDX PT, R3, R19, 0x6, 0x181f ;  /* 0x00d81f0013037f89 */ /* 0x000e6800000e0000 */
[----:B------:R-:W2:Y:S01]  /*94d0*/  SHFL.IDX PT, R19, R19, 0x7, 0x181f ;  /* 0x00f81f0013137f89 */ /* 0x000ea200000e0000 */
[----:B0-----:R-:W-:-:S05]  /*94e0*/  IADD3 R2, P0, R2, R11, RZ ;  /* 0x0000000b02027210 */ /* 0x001fca0007f1e0ff */
[----:B-1----:R-:W-:-:S05]  /*94f0*/  IMAD.X R3, RZ, RZ, R3, P0 ;  /* 0x000000ffff037224 */ /* 0x002fca00000e0603 */
[----:B--2---:R0:W-:Y:S03]  /*9500*/  LDGSTS.E.BYPASS.LTC128B.128 [R9+0x11400], desc[UR38][R2.64], !P2 ;  /* 0x1140000002097fae */ /* 0x0041e6000d101d66 */
.L_x_149:
[----:B0-----:R-:W-:-:S04]  /*9510*/  SHF.L.U32 R2, R16, 0x1, RZ ;  /* 0x0000000110027819 */ /* 0x001fc800000006ff */
[----:B------:R-:W-:-:S05]  /*9520*/  IADD3 R2, P0, R14, R2, RZ ;  /* 0x000000020e027210 */ /* 0x000fca0007f1e0ff */
[----:B------:R-:W-:Y:S01]  /*9530*/  IMAD.X R3, RZ, RZ, R19, P0 ;  /* 0x000000ffff037224 */ /* 0x000fe200000e0613 */
[----:B------:R-:W-:-:S04]  /*9540*/  PLOP3.LUT P0, PT, PT, PT, PT, 0x80, 0x0 ;  /* 0x000000000000781c */ /* 0x000fc80003f0f070 */
[----:B------:R-:W-:Y:S01]  /*9550*/  @!PT LDS RZ, [RZ] ;  /* 0x00000000fffff984 */ /* 0x000fe20000000800 */
[----:B------:R-:W-:Y:S01]  /*9560*/  @!PT LDS RZ, [RZ] ;  /* 0x00000000fffff984 */ /* 0x000fe20000000800 */
[----:B------:R-:W-:Y:S01]  /*9570*/  @!PT LDS RZ, [RZ] ;  /* 0x00000000fffff984 */ /* 0x000fe20000000800 */
[----:B------:R0:W-:Y:S01]  /*9580*/  LDGSTS.E.BYPASS.LTC128B.128 [R9+0x11c00], desc[UR38][R2.64], !P2 ;  /* 0x11c0000002097fae */ /* 0x0001e2000d101d66 */
[----:B------:R-:W-:-:S08]  /*9590*/  NOP ;  /* 0x0000000000007918 */ /* 0x000fd00000000000 */
.L_x_58:
[----:B------:R-:W-:Y:S02]  /*95a0*/  PLOP3.LUT P2, PT, P2, P0, PT, 0xa2, 0x0 ;  /* 0x000000000000781c */ /* 0x000fe40001741472 */
[----:B------:R-:W-:-:S08]  /*95b0*/  @P0 R2UR P2, UR4, R7 ;  /* 0x00000000070402ca */ /* 0x000fd00000040000 */
[----:B------:R-:W-:-:S05]  /*95c0*/  @P0 PLOP3.LUT P0, PT, P2, PT, PT, 0x80, 0x0 ;  /* 0x000000000000081c */ /* 0x000fca000170f070 */
[----:B------:R-:W-:Y:S01]  /*95d0*/  @!P2 SYNCS.ARRIVE.TRANS64.RED.A0T1 RZ, [UR4+0x16830], RZ ;  /* 0x016830ffffffa9a7 */ /* 0x000fe20008200404 */
[----:B------:R-:W-:Y:S07]  /*95e0*/  @!P2 ARRIVES.LDGSTSBAR.64.TRANSCNT [UR4+0x16830] ;  /* 0x01683000ff00a9b0 */ /* 0x000fee0008000a84 */
[----:B------:R-:W-:Y:S05]  /*95f0*/  @P0 BRA.U.ANY `(.L_x_58) ;  /* 0xfffffffd00e80947 */ /* 0x000fea000393ffff */
[----:B------:R-:W-:Y:S01]  /*9600*/  NOP ;  /* 0x0000000000007918 */ /* 0x000fe20000000000 */
[----:B------:R-:W-:-:S06]  /*9610*/  ULOP3.LUT UR5, UR41, 0x2, URZ, 0xfc, !UPT ;  /* 0x0000000229057892 */ /* 0x000fcc000f8efc3f */
[----:B0-----:R-:W-:-:S05]  /*9620*/  IMAD.U32 R2, RZ, RZ, UR5 ;  /* 0x00000005ff027e24 */ /* 0x001fca000f8e00ff */
[----:B------:R-:W-:-:S13]  /*9630*/  ISETP.NE.AND P3, PT, R2, 0x3, PT ;  /* 0x000000030200780c */ /* 0x000fda0003f65270 */
[----:B------:R-:W-:Y:S05]  /*9640*/  @!P3 BRA `(.L_x_59) ;  /* 0x000000000004b947 */ /* 0x000fea0003800000 */
[----:B------:R-:W-:Y:S01]  /*9650*/  BPT.TRAP 0x1 ;  /* 0x000000040000795c */ /* 0x000fe20000300000 */
.L_x_59:
[----:B------:R0:W-:Y:S01]  /*9660*/  SYNCS.ARRIVE.TRANS64.A1T0 RZ, [R7+URZ+0x16830], RZ ;  /* 0x016830ff07ff79a7 */ /* 0x0001e2000810003f */
[----:B------:R-:W-:Y:S05]  /*9670*/  @!P3 BRA `(.L_x_60) ;  /* 0x000000000004b947 */ /* 0x000fea0003800000 */
[----:B------:R-:W-:Y:S01]  /*9680*/  BPT.TRAP 0x1 ;  /* 0x000000040000795c */ /* 0x000fe20000300000 */
.L_x_60:
[----:B------:R-:W-:Y:S01]  /*9690*/  SHF.L.U32 R2, R21, 0x1f, RZ ;  /* 0x0000001f15027819 */ /* 0x000fe200000006ff */
[----:B------:R-:W-:Y:S01]  /*96a0*/  BSSY B1, `(.L_x_61) ;  /* 0x0000004000017945 */ /* 0x000fe20003800000 */
[----:B0-----:R-:W-:-:S04]  /*96b0*/  LEA R7, R8, UR45, 0x3 ;  /* 0x0000002d08077c11 */ /* 0x001fc8000f8e18ff */
[----:B------:R-:W0:Y:S02]  /*96c0*/  SYNCS.PHASECHK.TRANS64.TRYWAIT P0, [R7+URZ+0x16860], R2 ;  /* 0x01686002070075a7 */ /* 0x000e24000800017f */
[----:B0-----:R-:W-:Y:S05]  /*96d0*/  @!P0 BRA `(.L_x_62) ;  /* 0x0000003000fc8947 */ /* 0x001fea0003800000 */
.L_x_150:
[----:B------:R-:W-:Y:S05]  /*96e0*/  BSYNC B1 ;  /* 0x0000000000017941 */ /* 0x000fea0003800000 */
.L_x_61:
[----:B------:R-:W-:Y:S01]  /*96f0*/  UMOV UR4, 0xffffffff ;  /* 0xffffffff00047882 */ /* 0x000fe20000000000 */
[----:B------:R-:W-:Y:S02]  /*9700*/  IMAD R8, R8, 0x2000, R22 ;  /* 0x0000200008087824 */ /* 0x000fe400078e0216 */
[----:B------:R-:W-:Y:S01]  /*9710*/  IMAD.SHL.U32 R19, R16, 0x2, RZ ;  /* 0x0000000210137824 */ /* 0x000fe200078e00ff */
[----:B------:R-:W-:Y:S06]  /*9720*/  BRA.DIV UR4, `(.L_x_63) ;  /* 0x0000003204fc7947 */ /* 0x000fec000b800000 */
[----:B------:R-:W0:Y:S01]  /*9730*/  SHFL.IDX PT, R14, R17, RZ, 0x181f ;  /* 0x00181fff110e7589 */ /* 0x000e2200000e0000 */
[----:B------:R-:W-:Y:S02]  /*9740*/  ISETP.LT.OR P0, PT, R4, 0x1, P1 ;  /* 0x000000010400780c */ /* 0x000fe40000f01670 */
[----:B------:R-:W-:Y:S01]  /*9750*/  LEA R8, R8, UR45, 0x1 ;  /* 0x0000002d08087c11 */ /* 0x000fe2000f8e08ff */
[----:B------:R-:W1:Y:S04]  /*9760*/  SHFL.IDX PT, R3, R18, RZ, 0x181f ;  /* 0x00181fff12037589 */ /* 0x000e6800000e0000 */
[----:B------:R-:W2:Y:S04]  /*9770*/  SHFL.IDX PT, R11, R17, 0x1, 0x181f ;  /* 0x00381f00110b7f89 */ /* 0x000ea800000e0000 */
[----:B------:R-:W3:Y:S04]  /*9780*/  SHFL.IDX PT, R9, R18, 0x1, 0x181f ;  /* 0x00381f0012097f89 */ /* 0x000ee800000e0000 */
[----:B------:R-:W4:Y:S04]  /*9790*/  SHFL.IDX PT, R12, R17, 0x2, 0x181f ;  /* 0x00581f00110c7f89 */ /* 0x000f2800000e0000 */
[----:B------:R-:W5:Y:S01]  /*97a0*/  SHFL.IDX PT, R10, R18, 0x2, 0x181f ;  /* 0x00581f00120a7f89 */ /* 0x000f6200000e0000 */
[----:B0-----:R-:W-:-:S03]  /*97b0*/  IADD3 R2, P2, R14, R19, RZ ;  /* 0x000000130e027210 */ /* 0x001fc60007f5e0ff */
[----:B------:R-:W-:Y:S01]  /*97c0*/  SHFL.IDX PT, R14, R17, 0x7, 0x181f ;  /* 0x00f81f00110e7f89 */ /* 0x000fe200000e0000 */
[----:B-1----:R-:W-:-:S05]  /*97d0*/  IADD3.X R3, RZ, R3, RZ, P2, !PT ;  /* 0x00000003ff037210 */ /* 0x002fca00017fe4ff */
[----:B------:R2:W-:Y:S01]  /*97e0*/  LDGSTS.E.BYPASS.LTC128B.128 [R8+0x400], desc[UR38][R2.64], !P0 ;  /* 0x0040000002087fae */ /* 0x0005e2000c101d66 */
[C---:B------:R-:W-:Y:S02]  /*97f0*/  ISETP.LT.OR P0, PT, R4.reuse, 0x11, P1 ;  /* 0x000000110400780c */ /* 0x040fe40000f01670 */
[----:B--2---:R-:W-:Y:S02]  /*9800*/  IADD3 R2, P2, R11, R19, RZ ;  /* 0x000000130b027210 */ /* 0x004fe40007f5e0ff */
[----:B------:R-:W0:Y:S03]  /*9810*/  SHFL.IDX PT, R11, R17, 0x3, 0x181f ;  /* 0x00781f00110b7f89 */ /* 0x000e2600000e0000 */
[----:B---3--:R-:W-:Y:S02]  /*9820*/  IMAD.X R3, RZ, RZ, R9, P2 ;  /* 0x000000ffff037224 */ /* 0x008fe400010e0609 */
[----:B------:R-:W1:Y:S04]  /*9830*/  SHFL.IDX PT, R9, R18, 0x3, 0x181f ;  /* 0x00781f0012097f89 */ /* 0x000e6800000e0000 */
[----:B------:R4:W-:Y:S01]  /*9840*/  LDGSTS.E.BYPASS.LTC128B.128 [R8+0xc00], desc[UR38][R2.64], !P0 ;  /* 0x00c0000002087fae */ /* 0x0009e2000c101d66 */
[----:B------:R-:W-:-:S02]  /*9850*/  ISETP.LT.OR P0, PT, R4, 0x21, P1 ;  /* 0x000000210400780c */ /* 0x000fc40000f01670 */
[----:B----4-:R-:W-:Y:S02]  /*9860*/  IADD3 R2, P2, R12, R19, RZ ;  /* 0x000000130c027210 */ /* 0x010fe40007f5e0ff */
[----:B------:R-:W2:Y:S03]  /*9870*/  SHFL.IDX PT, R12, R17, 0x4, 0x181f ;  /* 0x00981f00110c7f89 */ /* 0x000ea600000e0000 */
[----:B-----5:R-:W-:Y:S02]  /*9880*/  IMAD.X R3, RZ, RZ, R10, P2 ;  /* 0x000000ffff037224 */ /* 0x020fe400010e060a */
[----:B------:R-:W3:Y:S04]  /*9890*/  SHFL.IDX PT, R10, R18, 0x4, 0x181f ;  /* 0x00981f00120a7f89 */ /* 0x000ee800000e0000 */
[----:B------:R0:W-:Y:S01]  /*98a0*/  LDGSTS.E.BYPASS.LTC128B.128 [R8+0x1400], desc[UR38][R2.64], !P0 ;  /* 0x0140000002087fae */ /* 0x0001e2000c101d66 */
[----:B------:R-:W-:-:S02]  /*98b0*/  ISETP.LT.OR P0, PT, R4, 0x31, P1 ;  /* 0x000000310400780c */ /* 0x000fc40000f01670 */
[----:B0-----:R-:W-:Y:S02]  /*98c0*/  IADD3 R2, P2, R11, R19, RZ ;  /* 0x000000130b027210 */ /* 0x001fe40007f5e0ff */
[----:B------:R-:W0:Y:S03]  /*98d0*/  SHFL.IDX PT, R11, R17, 0x5, 0x181f ;  /* 0x00b81f00110b7f89 */ /* 0x000e2600000e0000 */
[----:B-1----:R-:W-:Y:S02]  /*98e0*/  IMAD.X R3, RZ, RZ, R9, P2 ;  /* 0x000000ffff037224 */ /* 0x002fe400010e0609 */
[----:B------:R-:W1:Y:S04]  /*98f0*/  SHFL.IDX PT, R9, R18, 0x5, 0x181f ;  /* 0x00b81f0012097f89 */ /* 0x000e6800000e0000 */
[----:B------:R2:W-:Y:S01]  /*9900*/  LDGSTS.E.BYPASS.LTC128B.128 [R8+0x1c00], desc[UR38][R2.64], !P0 ;  /* 0x01c0000002087fae */ /* 0x0005e2000c101d66 */
[----:B------:R-:W-:-:S02]  /*9910*/  ISETP.LT.OR P0, PT, R4, 0x41, P1 ;  /* 0x000000410400780c */ /* 0x000fc40000f01670 */
[----:B--2---:R-:W-:Y:S02]  /*9920*/  IADD3 R2, P2, R12, R19, RZ ;  /* 0x000000130c027210 */ /* 0x004fe40007f5e0ff */
[----:B------:R-:W2:Y:S03]  /*9930*/  SHFL.IDX PT, R12, R17, 0x6, 0x181f ;  /* 0x00d81f00110c7f89 */ /* 0x000ea600000e0000 */
[----:B---3--:R-:W-:Y:S02]  /*9940*/  IMAD.X R3, RZ, RZ, R10, P2 ;  /* 0x000000ffff037224 */ /* 0x008fe400010e060a */
[----:B------:R-:W3:Y:S04]  /*9950*/  SHFL.IDX PT, R10, R18, 0x6, 0x181f ;  /* 0x00d81f00120a7f89 */ /* 0x000ee800000e0000 */
[----:B------:R0:W-:Y:S01]  /*9960*/  LDGSTS.E.BYPASS.LTC128B.128 [R8+0x2400], desc[UR38][R2.64], !P0 ;  /* 0x0240000002087fae */ /* 0x0001e2000c101d66 */
[----:B------:R-:W-:-:S03]  /*9970*/  ISETP.LT.OR P0, PT, R4, 0x51, P1 ;  /* 0x000000510400780c */ /* 0x000fc60000f01670 */
[----:B------:R-:W4:Y:S01]  /*9980*/  SHFL.IDX PT, R18, R18, 0x7, 0x181f ;  /* 0x00f81f0012127f89 */ /* 0x000f2200000e0000 */
[----:B0-----:R-:W-:-:S04]  /*9990*/  IADD3 R2, P2, R11, R19, RZ ;  /* 0x000000130b027210 */ /* 0x001fc80007f5e0ff */
[----:B-1----:R-:W-:-:S05]  /*99a0*/  IADD3.X R3, RZ, R9, RZ, P2, !PT ;  /* 0x00000009ff037210 */ /* 0x002fca00017fe4ff */
[----:B------:R2:W-:Y:S01]  /*99b0*/  LDGSTS.E.BYPASS.LTC128B.128 [R8+0x2c00], desc[UR38][R2.64], !P0 ;  /* 0x02c0000002087fae */ /* 0x0005e2000c101d66 */
[----:B------:R-:W-:Y:S02]  /*99c0*/  ISETP.LT.OR P0, PT, R4, 0x61, P1 ;  /* 0x000000610400780c */ /* 0x000fe40000f01670 */
[----:B--2---:R-:W-:-:S05]  /*99d0*/  IADD3 R2, P2, R12, R19, RZ ;  /* 0x000000130c027210 */ /* 0x004fca0007f5e0ff */
[----:B---3--:R-:W-:-:S06]  /*99e0*/  IMAD.X R3, RZ, RZ, R10, P2 ;  /* 0x000000ffff037224 */ /* 0x008fcc00010e060a */
[----:B----4-:R0:W-:Y:S02]  /*99f0*/  LDGSTS.E.BYPASS.LTC128B.128 [R8+0x3400], desc[UR38][R2.64], !P0 ;  /* 0x0340000002087fae */ /* 0x0101e4000c101d66 */
.L_x_168:
[----:B------:R-:W-:Y:S01]  /*9a00*/  ISETP.LT.OR P0, PT, R4, 0x71, P1 ;  /* 0x000000710400780c */ /* 0x000fe20000f01670 */
[----:B------:R-:W-:Y:S01]  /*9a10*/  ULDC.64 UR4, c[0x0][0x328] ;  /* 0x0000ca0000047ab9 */ /* 0x000fe20000000a00 */
[----:B0-----:R-:W-:Y:S01]  /*9a20*/  IADD3 R2, P2, R14, R19, RZ ;  /* 0x000000130e027210 */ /* 0x001fe20007f5e0ff */
[----:B------:R-:W-:-:S04]  /*9a30*/  IMAD R23, R23, UR4, RZ ;  /* 0x0000000417177c24 */ /* 0x000fc8000f8e02ff */
[----:B------:R-:W-:Y:S02]  /*9a40*/  IMAD.X R3, RZ, RZ, R18, P2 ;  /* 0x000000ffff037224 */ /* 0x000fe400010e0612 */
[----:B------:R-:W-:-:S04]  /*9a50*/  IMAD R23, R6, UR5, R23 ;  /* 0x0000000506177c24 */ /* 0x000fc8000f8e0217 */
[----:B------:R-:W-:Y:S01]  /*9a60*/  @!PT LDS RZ, [RZ] ;  /* 0x00000000fffff984 */ /* 0x000fe20000000800 */
[----:B------:R-:W-:Y:S01]  /*9a70*/  @!PT LDS RZ, [RZ] ;  /* 0x00000000fffff984 */ /* 0x000fe20000000800 */
[----:B------:R-:W-:Y:S01]  /*9a80*/  @!PT LDS RZ, [RZ] ;  /* 0x00000000fffff984 */ /* 0x000fe20000000800 */
[----:B------:R0:W-:Y:S01]  /*9a90*/  LDGSTS.E.BYPASS.LTC128B.128 [R8+0x3c00], desc[UR38][R2.64], !P0 ;  /* 0x03c0000002087fae */ /* 0x0001e2000c101d66 */
[----:B------:R-:W-:Y:S01]  /*9aa0*/  PLOP3.LUT P0, PT, PT, PT, PT, 0x80, 0x0 ;  /* 0x000000000000781c */ /* 0x000fe20003f0f070 */
[----:B------:R-:W-:Y:S01]  /*9ab0*/  NOP ;  /* 0x0000000000007918 */ /* 0x000fe20000000000 */
[----:B0-----:R-:W-:Y:S01]  /*9ac0*/  IMAD.WIDE.U32 R2, R6, UR4, RZ ;  /* 0x0000000406027c25 */ /* 0x001fe2000f8e00ff */
[----:B------:R-:W-:-:S03]  /*9ad0*/  ULDC.64 UR4, c[0x0][0x338] ;  /* 0x0000ce0000047ab9 */ /* 0x000fc60000000a00 */
[----:B------:R-:W-:Y:S02]  /*9ae0*/  IMAD.IADD R3, R3, 0x1, R23 ;  /* 0x0000000103037824 */ /* 0x000fe400078e0217 */
[----:B------:R-:W-:Y:S02]  /*9af0*/  IMAD R6, R25, UR4, RZ ;  /* 0x0000000419067c24 */ /* 0x000fe4000f8e02ff */
[----:B------:R-:W-:-:S04]  /*9b00*/  IMAD.WIDE.U32 R2, R5, UR4, R2 ;  /* 0x0000000405027c25 */ /* 0x000fc8000f8e0002 */
[----:B------:R-:W-:-:S04]  /*9b10*/  IMAD R9, R5, UR5, R6 ;  /* 0x0000000505097c24 */ /* 0x000fc8000f8e0206 */
[----:B------:R-:W-:-:S07]  /*9b20*/  IMAD.IADD R19, R3, 0x1, R9 ;  /* 0x0000000103137824 */ /* 0x000fce00078e0209 */
.L_x_64:
        /* <DEDUP_REMOVED lines=8> */
[----:B------:R-:W-:-:S04]  /*9bb0*/  MOV R5, UR5 ;  /* 0x0000000500057c02 */ /* 0x000fc80008000f00 */
[----:B------:R-:W-:-:S13]  /*9bc0*/  ISETP.NE.AND P3, PT, R5, 0x3, PT ;  /* 0x000000030500780c */ /* 0x000fda0003f65270 */
[----:B------:R-:W-:Y:S05]  /*9bd0*/  @!P3 BRA `(.L_x_65) ;  /* 0x000000000004b947 */ /* 0x000fea0003800000 */
[----:B------:R-:W-:Y:S01]  /*9be0*/  BPT.TRAP 0x1 ;  /* 0x000000040000795c */ /* 0x000fe20000300000 */
.L_x_65:
[----:B------:R-:W-:Y:S01]  /*9bf0*/  R2UR UR4, R27 ;  /* 0x000000001b0472ca */ /* 0x000fe200000e0000 */
[----:B------:R-:W-:Y:S01]  /*9c00*/  ULDC.64 UR6, c[0x0][0x330] ;  /* 0x0000cc0000067ab9 */ /* 0x000fe20000000a00 */
[----:B------:R-:W-:Y:S01]  /*9c10*/  VIADD R26, R26, 0xffffffff ;  /* 0xffffffff1a1a7836 */ /* 0x000fe20000000000 */
[----:B------:R0:W-:Y:S01]  /*9c20*/  SYNCS.ARRIVE.TRANS64.A1T0 RZ, [R7+URZ+0x16850], RZ ;  /* 0x016850ff07ff79a7 */ /* 0x0001e2000810003f */
[----:B------:R-:W-:Y:S01]  /*9c30*/  IMAD.U32 R3, RZ, RZ, UR6 ;  /* 0x00000006ff037e24 */ /* 0x000fe2000f8e00ff */
[----:B------:R-:W-:Y:S01]  /*9c40*/  IADD3 R4, R4, 0x80, RZ ;  /* 0x0000008004047810 */ /* 0x000fe20007ffe0ff */
[----:B------:R-:W-:Y:S01]  /*9c50*/  IMAD.MOV.U32 R18, RZ, RZ, R2 ;  /* 0x000000ffff127224 */ /* 0x000fe200078e0002 */
[----:B------:R-:W-:Y:S01]  /*9c60*/  ISETP.GT.AND P0, PT, R26, UR48, PT ;  /* 0x000000301a007c0c */ /* 0x000fe2000bf04270 */
[----:B------:R-:W-:Y:S02]  /*9c70*/  VIADD R0, R0, 0xffffff80 ;  /* 0xffffff8000007836 */ /* 0x000fe40000000000 */
[----:B------:R-:W-:-:S03]  /*9c80*/  IMAD.WIDE.U32 R18, R3, UR42, R18 ;  /* 0x0000002a03127c25 */ /* 0x000fc6000f8e0012 */
[----:B------:R-:W-:Y:S01]  /*9c90*/  UIMAD UR4, UR4, UR6, URZ ;  /* 0x00000006040472a4 */ /* 0x000fe2000f8e023f */
[----:B------:R-:W-:Y:S02]  /*9ca0*/  IMAD.MOV.U32 R8, RZ, RZ, R20 ;  /* 0x000000ffff087224 */ /* 0x000fe400078e0014 */
[----:B------:R-:W-:Y:S01]  /*9cb0*/  IMAD.MOV.U32 R21, RZ, RZ, R24 ;  /* 0x000000ffff157224 */ /* 0x000fe200078e0018 */
[----:B------:R-:W-:-:S03]  /*9cc0*/  UIMAD UR4, UR42, UR7, UR4 ;  /* 0x000000072a0472a4 */ /* 0x000fc6000f8e0204 */
[----:B------:R-:W-:Y:S02]  /*9cd0*/  ULDC.64 UR6, c[0x0][0x318] ;  /* 0x0000c60000067ab9 */ /* 0x000fe40000000a00 */
[----:B------:R-:W-:Y:S01]  /*9ce0*/  LEA R17, P2, R18, UR6, 0x1 ;  /* 0x0000000612117c11 */ /* 0x000fe2000f8408ff */
[----:B------:R-:W-:-:S05]  /*9cf0*/  VIADD R3, R19, UR4 ;  /* 0x0000000413037c36 */ /* 0x000fca0008000000 */
[----:B------:R-:W-:Y:S01]  /*9d00*/  LEA.HI.X R18, R18, UR7, R3, 0x1, P2 ;  /* 0x0000000712127c11 */ /* 0x000fe200090f0c03 */
[----:B0-----:R-:W-:Y:S06]  /*9d10*/  @P0 BRA `(.L_x_66) ;  /* 0xfffffff000600947 */ /* 0x001fec000383ffff */
[----:B------:R-:W-:Y:S05]  /*9d20*/  BSYNC B0 ;  /* 0x0000000000007941 */ /* 0x000fea0003800000 */
.L_x_53:
[----:B------:R-:W-:-:S06]  /*9d30*/  ULOP3.LUT UR4, UR41, 0x2, URZ, 0xfc, !UPT ;  /* 0x0000000229047892 */ /* 0x000fcc000f8efc3f */
[----:B0-----:R-:W-:-:S05]  /*9d40*/  IMAD.U32 R0, RZ, RZ, UR4 ;  /* 0x00000004ff007e24 */ /* 0x001fca000f8e00ff */
[----:B------:R-:W-:-:S13]  /*9d50*/  ISETP.NE.AND P0, PT, R0, 0x3, PT ;  /* 0x000000030000780c */ /* 0x000fda0003f05270 */
[----:B------:R-:W-:Y:S05]  /*9d60*/  @!P0 BRA `(.L_x_67) ;  /* 0x0000000000048947 */ /* 0x000fea0003800000 */
[----:B------:R-:W-:Y:S01]  /*9d70*/  BPT.TRAP 0x1 ;  /* 0x000000040000795c */ /* 0x000fe20000300000 */
.L_x_67:
[----:B------:R-:W-:Y:S01]  /*9d80*/  LEA R0, R20, UR45, 0x3 ;  /* 0x0000002d14007c11 */ /* 0x000fe2000f8e18ff */
[----:B------:R-:W0:Y:S01]  /*9d90*/  S2R R2, SR_TID.X ;  /* 0x0000000000027919 */ /* 0x000e220000002100 */
[----:B------:R-:W-:Y:S01]  /*9da0*/  SHF.L.U32 R3, R24, 0x1f, RZ ;  /* 0x0000001f18037819 */ /* 0x000fe200000006ff */
[----:B------:R-:W-:Y:S01]  /*9db0*/  BSSY B0, `(.L_x_68) ;  /* 0x0000009000007945 */ /* 0x000fe20003800000 */
[----:B------:R-:W-:Y:S01]  /*9dc0*/  MOV R5, 0xffffff80 ;  /* 0xffffff8000057802 */ /* 0x000fe20000000f00 */
[----:B------:R-:W-:Y:S01]  /*9dd0*/  IMAD R4, R20, 0x2000, R22 ;  /* 0x0000200014047824 */ /* 0x000fe200078e0216 */
[----:B------:R-:W1:Y:S03]  /*9de0*/  SYNCS.PHASECHK.TRANS64.TRYWAIT P0, [R0+URZ+0x16860], R3 ;  /* 0x01686003000075a7 */ /* 0x000e66000800017f */
[----:B------:R-:W-:Y:S01]  /*9df0*/  IMAD R5, R26, R5, UR43 ;  /* 0x0000002b1a057e24 */ /* 0x000fe2000f8e0205 */
[----:B0-----:R-:W-:-:S04]  /*9e00*/  LOP3.LUT R2, R2, 0x7f, RZ, 0xc0, !PT ;  /* 0x0000007f02027812 */ /* 0x001fc800078ec0ff */
[----:B------:R-:W-:-:S05]  /*9e10*/  SHF.R.U32.HI R2, RZ, 0x3, R2 ;  /* 0x00000003ff027819 */ /* 0x000fca0000011602 */
[----:B------:R-:W-:Y:S01]  /*9e20*/  IMAD.IADD R5, R5, 0x1, -R2 ;  /* 0x0000000105057824 */ /* 0x000fe200078e0a02 */
[----:B-1----:R-:W-:Y:S06]  /*9e30*/  @!P0 BRA `(.L_x_69) ;  /* 0x0000003400848947 */ /* 0x002fec0003800000 */
.L_x_169:
[----:B------:R-:W-:Y:S05]  /*9e40*/  BSYNC B0 ;  /* 0x0000000000007941 */ /* 0x000fea0003800000 */
.L_x_68:
[----:B------:R-:W-:Y:S02]  /*9e50*/  ULDC UR4, c[0x0][0x2f4] ;  /* 0x0000bd0000047ab9 */ /* 0x000fe40000000800 */
[----:B------:R-:W-:Y:S01]  /*9e60*/  ISETP.GE.AND P0, PT, R16, UR4, PT ;  /* 0x0000000410007c0c */ /* 0x000fe2000bf06270 */
[----:B------:R-:W-:-:S03]  /*9e70*/  UMOV UR4, 0xffffffff ;  /* 0xffffffff00047882 */ /* 0x000fc60000000000 */
[----:B------:R-:W-:Y:S09]  /*9e80*/  BRA.DIV UR4, `(.L_x_70) ;  /* 0x0000003604847947 */ /* 0x000ff2000b800000 */
[----:B------:R-:W1:Y:S01]  /*9e90*/  SHFL.IDX PT, R14, R17, RZ, 0x181f ;  /* 0x00181fff110e7589 */ /* 0x000e6200000e0000 */
[----:B------:R-:W-:Y:S01]  /*9ea0*/  IMAD.SHL.U32 R16, R16, 0x2, RZ ;  /* 0x0000000210107824 */ /* 0x000fe200078e00ff */
[C---:B------:R-:W-:Y:S02]  /*9eb0*/  ISETP.LT.OR P3, PT, R5.reuse, 0x1, P0 ;  /* 0x000000010500780c */ /* 0x040fe40000761670 */
[----:B------:R-:W2:Y:S01]  /*9ec0*/  SHFL.IDX PT, R9, R17, 0x1, 0x181f ;  /* 0x00381f0011097f89 */ /* 0x000ea200000e0000 */
[C---:B------:R-:W-:Y:S02]  /*9ed0*/  ISETP.LT.OR P2, PT, R5.reuse, 0x11, P0 ;  /* 0x000000110500780c */ /* 0x040fe40000741670 */
[----:B------:R-:W-:Y:S01]  /*9ee0*/  ISETP.LT.OR P1, PT, R5, 0x21, P0 ;  /* 0x000000210500780c */ /* 0x000fe20000721670 */
[----:B0-----:R-:W0:Y:S01]  /*9ef0*/  SHFL.IDX PT, R3, R18, RZ, 0x181f ;  /* 0x00181fff12037589 */ /* 0x001e2200000e0000 */
[----:B------:R-:W-:-:S03]  /*9f00*/  LEA R4, R4, UR45, 0x1 ;  /* 0x0000002d04047c11 */ /* 0x000fc6000f8e08ff */
[----:B------:R-:W3:Y:S04]  /*9f10*/  SHFL.IDX PT, R21, R17, 0x2, 0x181f ;  /* 0x00581f0011157f89 */ /* 0x000ee800000e0000 */
[----:B------:R-:W4:Y:S04]  /*9f20*/  SHFL.IDX PT, R7, R18, 0x1, 0x181f ;  /* 0x00381f0012077f89 */ /* 0x000f2800000e0000 */
[----:B------:R-:W5:Y:S01]  /*9f30*/  SHFL.IDX PT, R19, R18, 0x2, 0x181f ;  /* 0x00581f0012137f89 */ /* 0x000f6200000e0000 */
[----:B-1----:R-:W-:-:S03]  /*9f40*/  IADD3 R8, P5, R14, R16, RZ ;  /* 0x000000100e087210 */ /* 0x002fc60007fbe0ff */
[----:B------:R-:W-:Y:S01]  /*9f50*/  SHFL.IDX PT, R10, R18, 0x3, 0x181f ;  /* 0x00781f00120a7f89 */ /* 0x000fe200000e0000 */
[----:B--2---:R-:W-:-:S03]  /*9f60*/  IADD3 R6, P4, R9, R16, RZ ;  /* 0x0000001009067210 */ /* 0x004fc60007f9e0ff */
[----:B------:R-:W-:Y:S01]  /*9f70*/  SHFL.IDX PT, R14, R17, 0x3, 0x181f ;  /* 0x00781f00110e7f89 */ /* 0x000fe200000e0000 */
[----:B0-----:R-:W-:-:S03]  /*9f80*/  IMAD.X R9, RZ, RZ, R3, P5 ;  /* 0x000000ffff097224 */ /* 0x001fc600028e0603 */
[----:B------:R-:W0:Y:S01]  /*9f90*/  SHFL.IDX PT, R23, R17, 0x4, 0x181f ;  /* 0x00981f0011177f89 */ /* 0x000e2200000e0000 */
[----:B---3--:R-:W-:-:S03]  /*9fa0*/  IADD3 R2, P5, R21, R16, RZ ;  /* 0x0000001015027210 */ /* 0x008fc60007fbe0ff */
[----:B------:R-:W-:Y:S01]  /*9fb0*/  SHFL.IDX PT, R25, R17, 0x5, 0x181f ;  /* 0x00b81f0011197f89 */ /* 0x000fe200000e0000 */
[----:B----4-:R-:W-:-:S03]  /*9fc0*/  IADD3.X R7, RZ, R7, RZ, P4, !PT ;  /* 0x00000007ff077210 */ /* 0x010fc600027fe4ff */
[----:B------:R-:W1:Y:S01]  /*9fd0*/  SHFL.IDX PT, R22, R18, 0x4, 0x181f ;  /* 0x00981f0012167f89 */ /* 0x000e6200000e0000 */
[----:B-----5:R-:W-:-:S03]  /*9fe0*/  IMAD.X R3, RZ, RZ, R19, P5 ;  /* 0x000000ffff037224 */ /* 0x020fc600028e0613 */
[----:B------:R-:W-:Y:S04]  /*9ff0*/  SHFL.IDX PT, R27, R17, 0x6, 0x181f ;  /* 0x00d81f00111b7f89 */ /* 0x000fe800000e0000 */
[----:B------:R0:W-:Y:S01]  /*a000*/  LDGSTS.E.BYPASS.LTC128B.128 [R4+0x400], desc[UR38][R8.64], !P3 ;  /* 0x0040000008047fae */ /* 0x0001e2000d901d66 */
[----:B------:R-:W-:-:S03]  /*a010*/  ISETP.LT.OR P3, PT, R5, 0x41, P0 ;  /* 0x000000410500780c */ /* 0x000fc60000761670 */
[----:B------:R-:W2:Y:S04]  /*a020*/  SHFL.IDX PT, R19, R18, 0x5, 0x181f ;  /* 0x00b81f0012137f89 */ /* 0x000ea800000e0000 */
[----:B------:R3:W-:Y:S04]  /*a030*/  LDGSTS.E.BYPASS.LTC128B.128 [R4+0xc00], desc[UR38][R6.64], !P2 ;  /* 0x00c0000006047fae */ /* 0x0007e8000d101d66 */
[----:B------:R-:W4:Y:S01]  /*a040*/  SHFL.IDX PT, R21, R18, 0x6, 0x181f ;  /* 0x00d81f0012157f89 */ /* 0x000f2200000e0000 */
[----:B0-----:R-:W-:-:S03]  /*a050*/  IADD3 R8, P5, R23, R16, RZ ;  /* 0x0000001017087210 */ /* 0x001fc60007fbe0ff */
[----:B------:R0:W-:Y:S01]  /*a060*/  LDGSTS.E.BYPASS.LTC128B.128 [R4+0x1400], desc[UR38][R2.64], !P1 ;  /* 0x0140000002047fae */ /* 0x0001e2000c901d66 */
[----:B------:R-:W-:Y:S01]  /*a070*/  ISETP.LT.OR P1, PT, R5, 0x31, P0 ;  /* 0x000000310500780c */ /* 0x000fe20000721670 */
[----:B-1----:R-:W-:Y:S01]  /*a080*/  IMAD.X R9, RZ, RZ, R22, P5 ;  /* 0x000000ffff097224 */ /* 0x002fe200028e0616 */
[-C--:B---3--:R-:W-:Y:S01]  /*a090*/  IADD3 R6, P4, R25, R16.reuse, RZ ;  /* 0x0000001019067210 */ /* 0x088fe20007f9e0ff */
[----:B------:R-:W1:Y:S01]  /*a0a0*/  SHFL.IDX PT, R18, R18, 0x7, 0x181f ;  /* 0x00f81f0012127f89 */ /* 0x000e6200000e0000 */
[----:B0-----:R-:W-:-:S03]  /*a0b0*/  IADD3 R2, P2, R14, R16, RZ ;  /* 0x000000100e027210 */ /* 0x001fc60007f5e0ff */
[----:B--2---:R-:W-:Y:S01]  /*a0c0*/  IMAD.X R7, RZ, RZ, R19, P4 ;  /* 0x000000ffff077224 */ /* 0x004fe200020e0613 */
[----:B------:R0:W2:Y:S01]  /*a0d0*/  SHFL.IDX PT, R14, R17, 0x7, 0x181f ;  /* 0x00f81f00110e7f89 */ /* 0x0000a200000e0000 */
[----:B------:R-:W-:Y:S01]  /*a0e0*/  IMAD.X R3, RZ, RZ, R10, P2 ;  /* 0x000000ffff037224 */ /* 0x000fe200010e060a */
[----:B------:R-:W-:Y:S01]  /*a0f0*/  ISETP.LT.OR P2, PT, R5, 0x51, P0 ;  /* 0x000000510500780c */ /* 0x000fe20000741670 */
[----:B------:R-:W-:-:S03]  /*a100*/  IMAD.MOV.U32 R10, RZ, RZ, RZ ;  /* 0x000000ffff0a7224 */ /* 0x000fc600078e00ff */
[----:B------:R3:W-:Y:S01]  /*a110*/  LDGSTS.E.BYPASS.LTC128B.128 [R4+0x1c00], desc[UR38][R2.64], !P1 ;  /* 0x01c0000002047fae */ /* 0x0007e2000c901d66 */
[----:B------:R-:W-:-:S03]  /*a120*/  ISETP.LT.OR P1, PT, R5, 0x61, P0 ;  /* 0x000000610500780c */ /* 0x000fc60000721670 */
[----:B------:R0:W-:Y:S05]  /*a130*/  LDGSTS.E.BYPASS.LTC128B.128 [R4+0x2400], desc[UR38][R8.64], !P3 ;  /* 0x0240000008047fae */ /* 0x0001ea000d901d66 */
[----:B------:R0:W-:Y:S01]  /*a140*/  LDGSTS.E.BYPASS.LTC128B.128 [R4+0x2c00], desc[UR38][R6.64], !P2 ;  /* 0x02c0000006047fae */ /* 0x0001e2000d101d66 */
[----:B---3--:R-:W-:-:S04]  /*a150*/  IADD3 R2, P5, R27, R16, RZ ;  /* 0x000000101b027210 */ /* 0x008fc80007fbe0ff */
[----:B----4-:R-:W-:-:S05]  /*a160*/  IADD3.X R3, RZ, R21, RZ, P5, !PT ;  /* 0x00000015ff037210 */ /* 0x010fca0002ffe4ff */
[----:B-12---:R0:W-:Y:S04]  /*a170*/  LDGSTS.E.BYPASS.LTC128B.128 [R4+0x3400], desc[UR38][R2.64], !P1 ;  /* 0x0340000002047fae */ /* 0x0061e8000c901d66 */
.L_x_187:
[----:B------:R-:W-:Y:S02]  /*a180*/  ISETP.LT.OR P0, PT, R5, 0x71, P0 ;  /* 0x000000710500780c */ /* 0x000fe40000701670 */
[----:B0-----:R-:W-:-:S05]  /*a190*/  IADD3 R2, P1, R14, R16, RZ ;  /* 0x000000100e027210 */ /* 0x001fca0007f3e0ff */
[----:B------:R-:W-:-:S06]  /*a1a0*/  IMAD.X R3, RZ, RZ, R18, P1 ;  /* 0x000000ffff037224 */ /* 0x000fcc00008e0612 */
[----:B------:R-:W-:Y:S01]  /*a1b0*/  @!PT LDS RZ, [RZ] ;  /* 0x00000000fffff984 */ /* 0x000fe20000000800 */
[----:B------:R-:W-:Y:S01]  /*a1c0*/  @!PT LDS RZ, [RZ] ;  /* 0x00000000fffff984 */ /* 0x000fe20000000800 */
[----:B------:R-:W-:Y:S01]  /*a1d0*/  @!PT LDS RZ, [RZ] ;  /* 0x00000000fffff984 */ /* 0x000fe20000000800 */
[----:B------:R0:W-:Y:S01]  /*a1e0*/  LDGSTS.E.BYPASS.LTC128B.128 [R4+0x3c00], desc[UR38][R2.64], !P0 ;  /* 0x03c0000002047fae */ /* 0x0001e2000c101d66 */
[----:B------:R-:W-:Y:S01]  /*a1f0*/  PLOP3.LUT P0, PT, PT, PT, PT, 0x80, 0x0 ;  /* 0x000000000000781c */ /* 0x000fe20003f0f070 */
[----:B------:R-:W-:-:S12]  /*a200*/  NOP ;  /* 0x0000000000007918 */ /* 0x000fd80000000000 */
.L_x_71:
        /* <DEDUP_REMOVED lines=12> */
.L_x_72:
[----:B------:R-:W-:Y:S01]  /*a2d0*/  VIADD R2, R20, 0x1 ;  /* 0x0000000114027836 */ /* 0x000fe20000000000 */
[----:B------:R0:W-:Y:S04]  /*a2e0*/  SYNCS.ARRIVE.TRANS64.A1T0 RZ, [R0+URZ+0x16850], RZ ;  /* 0x016850ff00ff79a7 */ /* 0x0001e8000810003f */
[----:B------:R-:W-:-:S04]  /*a2f0*/  ISETP.NE.AND P0, PT, R2, 0x2, PT ;  /* 0x000000020200780c */ /* 0x000fc80003f05270 */
[----:B------:R-:W-:Y:S02]  /*a300*/  SEL R3, RZ, 0x1, P0 ;  /* 0x00000001ff037807 */ /* 0x000fe40000000000 */
[----:B------:R-:W-:Y:S02]  /*a310*/  SEL R2, R2, RZ, P0 ;  /* 0x000000ff02027207 */ /* 0x000fe40000000000 */
[----:B0-----:R-:W-:-:S07]  /*a320*/  LOP3.LUT R0, R24, R3, RZ, 0x3c, !PT ;  /* 0x0000000318007212 */ /* 0x001fce00078e3cff */
.L_x_40:
[----:B------:R-:W0:Y:S01]  /*a330*/  S2R R4, SR_CgaCtaId ;  /* 0x0000000000047919 */ /* 0x000e220000008800 */
[----:B------:R-:W-:Y:S02]  /*a340*/  MOV R3, 0x400 ;  /* 0x0000040000037802 */ /* 0x000fe40000000f00 */
[----:B------:R-:W-:Y:S02]  /*a350*/  SHF.L.U32 R10, R10, 0x1f, RZ ;  /* 0x0000001f0a0a7819 */ /* 0x000fe400000006ff */
[----:B0-----:R-:W-:-:S04]  /*a360*/  LEA R7, R4, R3, 0x18 ;  /* 0x0000000304077211 */ /* 0x001fc800078ec0ff */
[----:B------:R-:W0:Y:S02]  /*a370*/  SYNCS.PHASECHK.TRANS64.TRYWAIT P0, [R7+URZ+0x16820], R10 ;  /* 0x0168200a070075a7 */ /* 0x000e24000800017f */
[----:B0-----:R-:W-:Y:S05]  /*a380*/  @!P0 BRA `(.L_x_73) ;  /* 0x0000003800888947 */ /* 0x001fea0003800000 */
.L_x_188:
[----:B------:R-:W-:-:S03]  /*a390*/  UMOV UR4, 0xffffffff ;  /* 0xffffffff00047882 */ /* 0x000fc60000000000 */
[----:B------:R-:W-:Y:S05]  /*a3a0*/  BRA.DIV UR4, `(.L_x_74) ;  /* 0x0000003a04947947 */ /* 0x000fea000b800000 */
[----:B------:R-:W1:Y:S02]  /*a3b0*/  S2R R3, SR_TID.X ;  /* 0x0000000000037919 */ /* 0x000e640000002100 */
[----:B-1----:R-:W-:-:S04]  /*a3c0*/  SHF.R.U32.HI R3, RZ, 0x5, R3 ;  /* 0x00000005ff037819 */ /* 0x002fc80000011603 */
[----:B------:R-:W-:-:S05]  /*a3d0*/  LOP3.LUT R3, R3, 0x3, RZ, 0xc0, !PT ;  /* 0x0000000303037812 */ /* 0x000fca00078ec0ff */
[----:B------:R1:W2:Y:S02]  /*a3e0*/  SHFL.IDX PT, R14, R3, RZ, 0x1f ;  /* 0x00001fff030e7589 */ /* 0x0002a400000e0000 */
.L_x_191:
[----:B--2---:R-:W-:-:S13]  /*a3f0*/  ISETP.NE.AND P0, PT, R14, RZ, PT ;  /* 0x000000ff0e00720c */ /* 0x004fda0003f05270 */
[----:B------:R-:W-:Y:S05]  /*a400*/  @P0 BRA `(.L_x_8) ;  /* 0x0000000000880947 */ /* 0x000fea0003800000 */
[----:B------:R-:W-:-:S03]  /*a410*/  UMOV UR4, 0xffffffff ;  /* 0xffffffff00047882 */ /* 0x000fc60000000000 */
[----:B------:R-:W-:Y:S05]  /*a420*/  BRA.DIV UR4, `(.L_x_75) ;  /* 0x0000003a04a87947 */ /* 0x000fea000b800000 */
[----:B------:R-:W-:-:S13]  /*a430*/  ELECT P6, URZ, PT ;  /* 0x00000000003f782f */ /* 0x000fda00038c0000 */
.L_x_194:
[----:B------:R-:W-:Y:S05]  /*a440*/  @!P6 BRA `(.L_x_8) ;  /* 0x000000000078e947 */ /* 0x000fea0003800000 */
[----:B------:R-:W-:-:S06]  /*a450*/  ULOP3.LUT UR4, UR41, 0x2, URZ, 0xfc, !UPT ;  /* 0x0000000229047892 */ /* 0x000fcc000f8efc3f */
[----:B-1----:R-:W-:-:S04]  /*a460*/  MOV R3, UR4 ;  /* 0x0000000400037c02 */ /* 0x002fc80008000f00 */
[----:B------:R-:W-:-:S13]  /*a470*/  ISETP.NE.AND P0, PT, R3, 0x3, PT ;  /* 0x000000030300780c */ /* 0x000fda0003f05270 */
[----:B------:R-:W-:Y:S05]  /*a480*/  @!P0 BRA `(.L_x_76) ;  /* 0x0000000000048947 */ /* 0x000fea0003800000 */
[----:B------:R-:W-:Y:S01]  /*a490*/  BPT.TRAP 0x1 ;  /* 0x000000040000795c */ /* 0x000fe20000300000 */
.L_x_76:
[----:B------:R-:W-:Y:S01]  /*a4a0*/  IMAD R5, R2, 0x8, R7 ;  /* 0x0000000802057824 */ /* 0x000fe200078e0207 */
[----:B------:R-:W-:Y:S01]  /*a4b0*/  SHF.L.U32 R4, R0, 0x1f, RZ ;  /* 0x0000001f00047819 */ /* 0x000fe200000006ff */
[----:B------:R-:W-:-:S03]  /*a4c0*/  VIADD R2, R2, 0x1 ;  /* 0x0000000102027836 */ /* 0x000fc60000000000 */
[----:B------:R-:W1:Y:S02]  /*a4d0*/  SYNCS.PHASECHK.TRANS64.TRYWAIT P1, [R5+URZ+0x16840], R4 ;  /* 0x01684004050075a7 */ /* 0x000e64000802017f */
[----:B------:R-:W-:-:S04]  /*a4e0*/  ISETP.NE.AND P2, PT, R2, 0x2, PT ;  /* 0x000000020200780c */ /* 0x000fc80003f45270 */
[----:B------:R-:W-:Y:S01]  /*a4f0*/  SEL R3, RZ, 0x1, P2 ;  /* 0x00000001ff037807 */ /* 0x000fe20001000000 */
[----:B-1----:R-:W-:Y:S08]  /*a500*/  @!P1 BRA `(.L_x_77) ;  /* 0x0000003800909947 */ /* 0x002ff00003800000 */
.L_x_195:
[----:B------:R-:W-:Y:S02]  /*a510*/  SEL R2, R2, RZ, P2 ;  /* 0x000000ff02027207 */ /* 0x000fe40001000000 */
[----:B------:R-:W-:Y:S01]  /*a520*/  LOP3.LUT R0, R0, R3, RZ, 0x3c, !PT ;  /* 0x0000000300007212 */ /* 0x000fe200078e3cff */
[----:B------:R-:W-:Y:S06]  /*a530*/  @!P0 BRA `(.L_x_78) ;  /* 0x0000000000048947 */ /* 0x000fec0003800000 */
[----:B------:R-:W-:Y:S01]  /*a540*/  BPT.TRAP 0x1 ;  /* 0x000000040000795c */ /* 0x000fe20000300000 */
.L_x_78:
[----:B------:R-:W-:Y:S01]  /*a550*/  IMAD R3, R2, 0x8, R7 ;  /* 0x0000000802037824 */ /* 0x000fe200078e0207 */
[----:B------:R-:W-:-:S04]  /*a560*/  SHF.L.U32 R0, R0, 0x1f, RZ ;  /* 0x0000001f00007819 */ /* 0x000fc800000006ff */
[----:B------:R-:W2:Y:S02]  /*a570*/  SYNCS.PHASECHK.TRANS64.TRYWAIT P1, [R3+URZ+0x16840], R0 ;  /* 0x01684000030075a7 */ /* 0x000ea4000802017f */
[----:B--2---:R-:W-:Y:S05]  /*a580*/  @!P1 BRA `(.L_x_79) ;  /* 0x0000003800849947 */ /* 0x004fea0003800000 */
.L_x_196:
[----:B------:R-:W-:Y:S05]  /*a590*/  @!P0 BRA `(.L_x_80) ;  /* 0x0000000000048947 */ /* 0x000fea0003800000 */
[----:B------:R-:W-:Y:S01]  /*a5a0*/  BPT.TRAP 0x1 ;  /* 0x000000040000795c */ /* 0x000fe20000300000 */
.L_x_80:
[----:B------:R-:W3:Y:S02]  /*a5b0*/  SYNCS.PHASECHK.TRANS64.TRYWAIT P1, [R5+URZ+0x16860], R4 ;  /* 0x01686004050075a7 */ /* 0x000ee4000802017f */
[----:B---3--:R-:W-:Y:S05]  /*a5c0*/  @!P1 BRA `(.L_x_81) ;  /* 0x0000003800889947 */ /* 0x008fea0003800000 */
.L_x_197:
[----:B------:R-:W-:Y:S05]  /*a5d0*/  @!P0 BRA `(.L_x_82) ;  /* 0x0000000000048947 */ /* 0x000fea0003800000 */
[----:B------:R-:W-:Y:S01]  /*a5e0*/  BPT.TRAP 0x1 ;  /* 0x000000040000795c */ /* 0x000fe20000300000 */
.L_x_82:
[----:B----4-:R4:W0:Y:S02]  /*a5f0*/  SYNCS.PHASECHK.TRANS64.TRYWAIT P0, [R3+URZ+0x16860], R0 ;  /* 0x01686000030075a7 */ /* 0x010824000800017f */
[----:B0-----:R-:W-:Y:S05]  /*a600*/  @!P0 NANOSLEEP.SYNCS 0x989680 ;  /* 0x009896800000895d */ /* 0x001fea0003900000 */
[----:B------:R-:W0:Y:S02]  /*a610*/  @!P0 SYNCS.PHASECHK.TRANS64 P0, [R3+URZ+0x16860], R0 ;  /* 0x01686000030085a7 */ /* 0x000e24000800007f */
[----:B0-----:R-:W-:Y:S05]  /*a620*/  @!P0 BRA `(.L_x_82) ;  /* 0xfffffffc00f08947 */ /* 0x001fea000383ffff */
.L_x_8:
[----:B------:R-:W-:Y:S05]  /*a630*/  BSYNC B6 ;  /* 0x0000000000067941 */ /* 0x000fea0003800000 */
.L_x_5:
[----:B------:R-:W-:Y:S05]  /*a640*/  EXIT ;  /* 0x000000000000794d */ /* 0x000fea0003800000 */
.L_x_12:
[----:B0-----:R-:W-:-:S04]  /*a650*/  IMAD.U32 R3, RZ, RZ, UR40 ;  /* 0x00000028ff037e24 */ /* 0x001fc8000f8e00ff */
[----:B------:R0:W1:Y:S03]  /*a660*/  SYNCS.PHASECHK.TRANS64.TRYWAIT P0, [R3+URZ+0x16800], R2 ;  /* 0x01680002030075a7 */ /* 0x000066000800017f */
[----:B-1----:R-:W-:Y:S05]  /*a670*/  @!P0 NANOSLEEP.SYNCS 0x989680 ;  /* 0x009896800000895d */ /* 0x002fea0003900000 */
[----:B------:R-:W1:Y:S02]  /*a680*/  @!P0 SYNCS.PHASECHK.TRANS64 P0, [R3+URZ+0x16800], R2 ;  /* 0x01680002030085a7 */ /* 0x000e64000800007f */
[----:B-1----:R-:W-:Y:S05]  /*a690*/  @!P0 BRA `(.L_x_12) ;  /* 0xfffffffc00ec8947 */ /* 0x002fea000383ffff */
[----:B------:R-:W-:Y:S05]  /*a6a0*/  BRA `(.L_x_83) ;  /* 0xffffff6800a87947 */ /* 0x000fea000383ffff */
.L_x_16:
[----:B0-----:R-:W-:-:S04]  /*a6b0*/  MOV R3, UR40 ;  /* 0x0000002800037c02 */ /* 0x001fc80008000f00 */
[----:B------:R0:W2:Y:S03]  /*a6c0*/  SYNCS.PHASECHK.TRANS64.TRYWAIT P1, [R3+URZ+0x16830], R2 ;  /* 0x01683002030075a7 */ /* 0x0000a6000802017f */
[----:B--2---:R-:W-:Y:S05]  /*a6d0*/  @!P1 NANOSLEEP.SYNCS 0x989680 ;  /* 0x009896800000995d */ /* 0x004fea0003900000 */
[----:B------:R-:W2:Y:S02]  /*a6e0*/  @!P1 SYNCS.PHASECHK.TRANS64 P1, [R3+URZ+0x16830], R2 ;  /* 0x01683002030095a7 */ /* 0x000ea4000802007f */
[----:B--2---:R-:W-:Y:S05]  /*a6f0*/  @!P1 BRA `(.L_x_16) ;  /* 0xfffffffc00ec9947 */ /* 0x004fea000383ffff */
[----:B------:R-:W-:Y:S05]  /*a700*/  BRA `(.L_x_15) ;  /* 0xffffff6800c47947 */ /* 0x000fea000383ffff */
.L_x_22:
[----:B-1----:R-:W-:-:S04]  /*a710*/  IMAD.U32 R5, RZ, RZ, UR10 ;  /* 0x0000000aff057e24 */ /* 0x002fc8000f8e00ff */
[----:B------:R1:W2:Y:S03]  /*a720*/  SYNCS.PHASECHK.TRANS64.TRYWAIT P1, [R5+URZ+0x16830], R0 ;  /* 0x01683000050075a7 */ /* 0x0002a6000802017f */
[----:B--2---:R-:W-:Y:S05]  /*a730*/  @!P1 NANOSLEEP.SYNCS 0x989680 ;  /* 0x009896800000995d */ /* 0x004fea0003900000 */
[----:B------:R-:W2:Y:S02]  /*a740*/  @!P1 SYNCS.PHASECHK.TRANS64 P1, [R5+URZ+0x16830], R0 ;  /* 0x01683000050095a7 */ /* 0x000ea4000802007f */
[----:B--2---:R-:W-:Y:S05]  /*a750*/  @!P1 BRA `(.L_x_22) ;  /* 0xfffffffc00ec9947 */ /* 0x004fea000383ffff */
[----:B------:R-:W-:Y:S05]  /*a760*/  BRA `(.L_x_19) ;  /* 0xffffff8c00147947 */ /* 0x000fea000383ffff */
.L_x_26:
[----:B-1----:R-:W-:-:S04]  /*a770*/  IMAD.U32 R5, RZ, RZ, UR10 ;  /* 0x0000000aff057e24 */ /* 0x002fc8000f8e00ff */
[----:B------:R1:W2:Y:S03]  /*a780*/  SYNCS.PHASECHK.TRANS64.TRYWAIT P1, [R5+URZ+0x16850], R4 ;  /* 0x01685004050075a7 */ /* 0x0002a6000802017f */
[----:B--2---:R-:W-:Y:S05]  /*a790*/  @!P1 NANOSLEEP.SYNCS 0x989680 ;  /* 0x009896800000995d */ /* 0x004fea0003900000 */
[----:B------:R-:W2:Y:S02]  /*a7a0*/  @!P1 SYNCS.PHASECHK.TRANS64 P1, [R5+URZ+0x16850], R4 ;  /* 0x01685004050095a7 */ /* 0x000ea4000802007f */
[----:B--2---:R-:W-:Y:S05]  /*a7b0*/  @!P1 BRA `(.L_x_26) ;  /* 0xfffffffc00ec9947 */ /* 0x004fea000383ffff */
[----:B------:R-:W-:Y:S05]  /*a7c0*/  BRA `(.L_x_23) ;  /* 0xffffff8c009c7947 */ /* 0x000fea000383ffff */
.L_x_33:
[----:B-1----:R-:W-:-:S04]  /*a7d0*/  IMAD.U32 R3, RZ, RZ, UR5 ;  /* 0x00000005ff037e24 */ /* 0x002fc8000f8e00ff */
[----:B------:R1:W2:Y:S03]  /*a7e0*/  SYNCS.PHASECHK.TRANS64.TRYWAIT P1, [R3+URZ+0x16850], R2 ;  /* 0x01685002030075a7 */ /* 0x0002a6000802017f */
[----:B--2---:R-:W-:Y:S05]  /*a7f0*/  @!P1 NANOSLEEP.SYNCS 0x989680 ;  /* 0x009896800000995d */ /* 0x004fea0003900000 */
[----:B------:R-:W2:Y:S02]  /*a800*/  @!P1 SYNCS.PHASECHK.TRANS64 P1, [R3+URZ+0x16850], R2 ;  /* 0x01685002030095a7 */ /* 0x000ea4000802007f */
[----:B--2---:R-:W-:Y:S05]  /*a810*/  @!P1 BRA `(.L_x_33) ;  /* 0xfffffffc00ec9947 */ /* 0x004fea000383ffff */
[----:B------:R-:W-:Y:S05]  /*a820*/  BRA `(.L_x_32) ;  /* 0xffffffa800187947 */ /* 0x000fea000383ffff */
.L_x_45:
[----:B------:R-:W-:Y:S01]  /*a830*/  IMAD.MOV.U32 R13, RZ, RZ, R17 ;  /* 0x000000ffff0d7224 */ /* 0x000fe200078e0011 */
[----:B------:R-:W-:Y:S01]  /*a840*/  MOV R12, RZ ;  /* 0x000000ff000c7202 */ /* 0x000fe20000000f00 */
[----:B------:R-:W-:Y:S02]  /*a850*/  IMAD.MOV.U32 R11, RZ, RZ, 0x1f ;  /* 0x0000001fff0b7424 */ /* 0x000fe400078e00ff */
[----:B------:R-:W-:-:S07]  /*a860*/  IMAD.MOV.U32 R15, RZ, RZ, -0x1 ;  /* 0xffffffffff0f7424 */ /* 0x000fce00078e00ff */
[----:B0----5:R-:W-:Y:S05]  /*a870*/  WARPSYNC.COLLECTIVE R15, `(.L_x_84) ;  /* 0x000000000f087348 */ /* 0x021fea0003c00000 */
[----:B------:R1:W2:Y:S02]  /*a880*/  SHFL.IDX P6, R14, R13, R12, R11 ;  /* 0x0000000c0d0e7389 */ /* 0x0002a400000c000b */
[----:B012--5:R-:W-:Y:S01]  /*a890*/  ENDCOLLECTIVE ;  /* 0x000000000000791b */ /* 0x027fe20003800000 */
.L_x_84:
[----:B------:R-:W-:Y:S05]  /*a8a0*/  BRA `(.L_x_85) ;  /* 0xffffffcc00907947 */ /* 0x000fea000383ffff */
.L_x_47:
[----:B0-----:R-:W-:-:S04]  /*a8b0*/  IMAD.U32 R2, RZ, RZ, UR45 ;  /* 0x0000002dff027e24 */ /* 0x001fc8000f8e00ff */
[----:B------:R0:W1:Y:S03]  /*a8c0*/  SYNCS.PHASECHK.TRANS64.TRYWAIT P0, [R2+URZ+0x16840], R9 ;  /* 0x01684009020075a7 */ /* 0x000066000800017f */
[----:B-1----:R-:W-:Y:S05]  /*a8d0*/  @!P0 NANOSLEEP.SYNCS 0x989680 ;  /* 0x009896800000895d */ /* 0x002fea0003900000 */
[----:B------:R-:W1:Y:S02]  /*a8e0*/  @!P0 SYNCS.PHASECHK.TRANS64 P0, [R2+URZ+0x16840], R9 ;  /* 0x01684009020085a7 */ /* 0x000e64000800007f */
[----:B-1----:R-:W-:Y:S05]  /*a8f0*/  @!P0 BRA `(.L_x_47) ;  /* 0xfffffffc00ec8947 */ /* 0x002fea000383ffff */
[----:B------:R-:W-:Y:S05]  /*a900*/  BRA `(.L_x_86) ;  /* 0xffffffd000187947 */ /* 0x000fea000383ffff */
.L_x_48:
[----:B------:R-:W-:Y:S01]  /*a910*/  BSSY B0, `(.L_x_87) ;  /* 0x0000008000007945 */ /* 0x000fe20003800000 */
[----:B------:R-:W-:Y:S01]  /*a920*/  IMAD.MOV.U32 R13, RZ, RZ, R4 ;  /* 0x000000ffff0d7224 */ /* 0x000fe200078e0004 */
[----:B------:R-:W-:Y:S01]  /*a930*/  MOV R12, RZ ;  /* 0x000000ff000c7202 */ /* 0x000fe20000000f00 */
[----:B------:R-:W-:Y:S02]  /*a940*/  IMAD.MOV.U32 R11, RZ, RZ, 0x181f ;  /* 0x0000181fff0b7424 */ /* 0x000fe400078e00ff */
[----:B------:R-:W-:-:S07]  /*a950*/  IMAD.MOV.U32 R15, RZ, RZ, -0x1 ;  /* 0xffffffffff0f7424 */ /* 0x000fce00078e00ff */
[----:B------:R-:W-:Y:S05]  /*a960*/  WARPSYNC.COLLECTIVE R15, `(.L_x_88) ;  /* 0x000000000f087348 */ /* 0x000fea0003c00000 */
[----:B------:R0:W1:Y:S02]  /*a970*/  SHFL.IDX P6, R14, R13, R12, R11 ;  /* 0x0000000c0d0e7389 */ /* 0x00006400000c000b */
[----:B01----:R-:W-:Y:S01]  /*a980*/  ENDCOLLECTIVE ;  /* 0x000000000000791b */ /* 0x003fe20003800000 */
.L_x_88:
[----:B------:R-:W-:Y:S05]  /*a990*/  BSYNC B0 ;  /* 0x0000000000007941 */ /* 0x000fea0003800000 */
.L_x_87:
[----:B------:R-:W-:Y:S01]  /*a9a0*/  IMAD.MOV.U32 R13, RZ, RZ, R0 ;  /* 0x000000ffff0d7224 */ /* 0x000fe200078e0000 */
[----:B------:R-:W-:Y:S01]  /*a9b0*/  MOV R12, RZ ;  /* 0x000000ff000c7202 */ /* 0x000fe20000000f00 */
[----:B------:R-:W-:Y:S01]  /*a9c0*/  IMAD.MOV.U32 R11, RZ, RZ, 0x181f ;  /* 0x0000181fff0b7424 */ /* 0x000fe200078e00ff */
[----:B------:R-:W-:Y:S01]  /*a9d0*/  @P0 LEA R9, R22, UR45, 0x1 ;  /* 0x0000002d16090c11 */ /* 0x000fe2000f8e08ff */
[----:B------:R-:W-:Y:S02]  /*a9e0*/  IMAD.MOV.U32 R15, RZ, RZ, -0x1 ;  /* 0xffffffffff0f7424 */ /* 0x000fe400078e00ff */
[----:B------:R-:W-:-:S07]  /*a9f0*/  IMAD.MOV.U32 R2, RZ, RZ, R14 ;  /* 0x000000ffff027224 */ /* 0x000fce00078e000e */
[----:B------:R-:W-:Y:S05]  /*aa00*/  WARPSYNC.COLLECTIVE R15, `(.L_x_89) ;  /* 0x000000000f087348 */ /* 0x000fea0003c00000 */
[----:B------:R0:W1:Y:S02]  /*aa10*/  SHFL.IDX P6, R14, R13, R12, R11 ;  /* 0x0000000c0d0e7389 */ /* 0x00006400000c000b */
[----:B01----:R-:W-:Y:S01]  /*aa20*/  ENDCOLLECTIVE ;  /* 0x000000000000791b */ /* 0x003fe20003800000 */
.L_x_89:
[----:B------:R-:W-:Y:S01]  /*aa30*/  MOV R13, R4 ;  /* 0x00000004000d7202 */ /* 0x000fe20000000f00 */
[----:B------:R-:W-:Y:S01]  /*aa40*/  IMAD.MOV.U32 R12, RZ, RZ, 0x1 ;  /* 0x00000001ff0c7424 */ /* 0x000fe200078e00ff */
[----:B------:R-:W-:-:S05]  /*aa50*/  @P0 LEA R14, P1, R16, R14, 0x1 ;  /* 0x0000000e100e0211 */ /* 0x000fca00078208ff */
[----:B------:R-:W-:Y:S01]  /*aa60*/  @P0 IMAD.X R3, RZ, RZ, R2, P1 ;  /* 0x000000ffff030224 */ /* 0x000fe200008e0602 */
[----:B------:R-:W-:Y:S01]  /*aa70*/  ISETP.GE.AND P1, PT, R5, 0x21, PT ;  /* 0x000000210500780c */ /* 0x000fe20003f26270 */
[----:B------:R-:W-:-:S12]  /*aa80*/  @P0 IMAD.MOV.U32 R2, RZ, RZ, R14 ;  /* 0x000000ffff020224 */ /* 0x000fd800078e000e */
[----:B------:R-:W-:Y:S05]  /*aa90*/  WARPSYNC.COLLECTIVE R15, `(.L_x_90) ;  /* 0x000000000f087348 */ /* 0x000fea0003c00000 */
[----:B------:R0:W1:Y:S02]  /*aaa0*/  SHFL.IDX P6, R14, R13, R12, R11 ;  /* 0x0000000c0d0e7389 */ /* 0x00006400000c000b */
[----:B01----:R-:W-:Y:S01]  /*aab0*/  ENDCOLLECTIVE ;  /* 0x000000000000791b */ /* 0x003fe20003800000 */
.L_x_90:
[----:B------:R-:W-:Y:S01]  /*aac0*/  @!PT LDS RZ, [RZ] ;  /* 0x00000000fffff984 */ /* 0x000fe20000000800 */
[----:B------:R-:W-:Y:S01]  /*aad0*/  @!PT LDS RZ, [RZ] ;  /* 0x00000000fffff984 */ /* 0x000fe20000000800 */
[----:B------:R-:W-:Y:S01]  /*aae0*/  @!PT LDS RZ, [RZ] ;  /* 0x00000000fffff984 */ /* 0x000fe20000000800 */
[----:B------:R0:W-:Y:S01]  /*aaf0*/  @P0 LDGSTS.E.BYPASS.LTC128B.128 [R9+0xe400], desc[UR38][R2.64], !P3 ;  /* 0x0e40000002090fae */ /* 0x0001e2000d901d66 */
[----:B------:R-:W-:Y:S01]  /*ab00*/  ISETP.GE.AND P0, PT, R5, 0x11, PT ;  /* 0x000000110500780c */ /* 0x000fe20003f06270 */
[----:B------:R-:W-:-:S12]  /*ab10*/  IMAD.MOV.U32 R13, RZ, RZ, R0 ;  /* 0x000000ffff0d7224 */ /* 0x000fd800078e0000 */
[----:B------:R-:W-:Y:S01]  /*ab20*/  @P0 LEA R25, R22, UR45, 0x1 ;  /* 0x0000002d16190c11 */ /* 0x000fe2000f8e08ff */
[----:B0-----:R-:W-:-:S07]  /*ab30*/  IMAD.MOV.U32 R7, RZ, RZ, R14 ;  /* 0x000000ffff077224 */ /* 0x001fce00078e000e */
[----:B------:R-:W-:Y:S05]  /*ab40*/  WARPSYNC.COLLECTIVE R15, `(.L_x_91) ;  /* 0x000000000f087348 */ /* 0x000fea0003c00000 */
[----:B------:R0:W1:Y:S02]  /*ab50*/  SHFL.IDX P6, R14, R13, R12, R11 ;  /* 0x0000000c0d0e7389 */ /* 0x00006400000c000b */
[----:B01----:R-:W-:Y:S01]  /*ab60*/  ENDCOLLECTIVE ;  /* 0x000000000000791b */ /* 0x003fe20003800000 */
.L_x_91:
[----:B------:R-:W-:Y:S01]  /*ab70*/  MOV R13, R4 ;  /* 0x00000004000d7202 */ /* 0x000fe20000000f00 */
[----:B------:R-:W-:Y:S01]  /*ab80*/  IMAD.MOV.U32 R12, RZ, RZ, 0x2 ;  /* 0x00000002ff0c7424 */ /* 0x000fe200078e00ff */
[----:B------:R-:W-:-:S13]  /*ab90*/  @P0 LEA R2, P2, R16, R14, 0x1 ;  /* 0x0000000e10020211 */ /* 0x000fda00078408ff */
[----:B------:R-:W-:Y:S05]  /*aba0*/  WARPSYNC.COLLECTIVE R15, `(.L_x_92) ;  /* 0x000000000f087348 */ /* 0x000fea0003c00000 */
[----:B------:R0:W1:Y:S02]  /*abb0*/  SHFL.IDX P6, R14, R13, R12, R11 ;  /* 0x0000000c0d0e7389 */ /* 0x00006400000c000b */
[----:B01----:R-:W-:Y:S01]  /*abc0*/  ENDCOLLECTIVE ;  /* 0x000000000000791b */ /* 0x003fe20003800000 */
.L_x_92:
[----:B------:R-:W-:-:S05]  /*abd0*/  @P0 IMAD.X R3, RZ, RZ, R7, P2 ;  /* 0x000000ffff030224 */ /* 0x000fca00010e0607 */
[----:B------:R-:W-:Y:S01]  /*abe0*/  @!PT LDS RZ, [RZ] ;  /* 0x00000000fffff984 */ /* 0x000fe20000000800 */
[----:B------:R-:W-:Y:S01]  /*abf0*/  @!PT LDS RZ, [RZ] ;  /* 0x00000000fffff984 */ /* 0x000fe20000000800 */
[----:B------:R-:W-:Y:S01]  /*ac00*/  @!PT LDS RZ, [RZ] ;  /* 0x00000000fffff984 */ /* 0x000fe20000000800 */
[----:B------:R0:W-:Y:S01]  /*ac10*/  @P0 LDGSTS.E.BYPASS.LTC128B.128 [R25+0xec00], desc[UR38][R2.64], !P3 ;  /* 0x0ec0000002190fae */ /* 0x0001e2000d901d66 */
[----:B------:R-:W-:Y:S02]  /*ac20*/  IMAD.MOV.U32 R13, RZ, RZ, R0 ;  /* 0x000000ffff0d7224 */ /* 0x000fe400078e0000 */
[----:B------:R-:W-:-:S07]  /*ac30*/  IMAD.MOV.U32 R6, RZ, RZ, R14 ;  /* 0x000000ffff067224 */ /* 0x000fce00078e000e */
[----:B0-----:R-:W-:Y:S05]  /*ac40*/  WARPSYNC.COLLECTIVE R15, `(.L_x_93) ;  /* 0x000000000f087348 */ /* 0x001fea0003c00000 */
[----:B------:R1:W2:Y:S02]  /*ac50*/  SHFL.IDX P6, R14, R13, R12, R11 ;  /* 0x0000000c0d0e7389 */ /* 0x0002a400000c000b */
[----:B012---:R-:W-:Y:S01]  /*ac60*/  ENDCOLLECTIVE ;  /* 0x000000000000791b */ /* 0x007fe20003800000 */
.L_x_93:
[----:B------:R-:W-:Y:S02]  /*ac70*/  IMAD.MOV.U32 R13, RZ, RZ, R4 ;  /* 0x000000ffff0d7224 */ /* 0x000fe400078e0004 */
[----:B------:R-:W-:Y:S02]  /*ac80*/  IMAD.MOV.U32 R12, RZ, RZ, 0x3 ;  /* 0x00000003ff0c7424 */ /* 0x000fe400078e00ff */
[----:B------:R-:W-:-:S07]  /*ac90*/  IMAD.MOV.U32 R21, RZ, RZ, R14 ;  /* 0x000000ffff157224 */ /* 0x000fce00078e000e */
[----:B------:R-:W-:Y:S05]  /*aca0*/  WARPSYNC.COLLECTIVE R15, `(.L_x_94) ;  /* 0x000000000f087348 */ /* 0x000fea0003c00000 */
[----:B------:R0:W1:Y:S02]  /*acb0*/  SHFL.IDX P6, R14, R13, R12, R11 ;  /* 0x0000000c0d0e7389 */ /* 0x00006400000c000b */
[----:B01----:R-:W-:Y:S01]  /*acc0*/  ENDCOLLECTIVE ;  /* 0x000000000000791b */ /* 0x003fe20003800000 */
.L_x_94:
[----:B------:R-:W-:Y:S02]  /*acd0*/  @P1 LEA R2, P0, R16, R21, 0x1 ;  /* 0x0000001510021211 */ /* 0x000fe400078008ff */
[----:B------:R-:W-:Y:S02]  /*ace0*/  @P1 LEA R21, R22, UR45, 0x1 ;  /* 0x0000002d16151c11 */ /* 0x000fe4000f8e08ff */
[----:B------:R-:W-:Y:S02]  /*acf0*/  @P1 IADD3.X R3, RZ, R6, RZ, P0, !PT ;  /* 0x00000006ff031210 */ /* 0x000fe400007fe4ff */
[----:B------:R-:W-:-:S03]  /*ad00*/  ISETP.GE.AND P0, PT, R5, 0x31, PT ;  /* 0x000000310500780c */ /* 0x000fc60003f06270 */
[----:B------:R-:W-:Y:S01]  /*ad10*/  @!PT LDS RZ, [RZ] ;  /* 0x00000000fffff984 */ /* 0x000fe20000000800 */
[----:B------:R-:W-:Y:S01]  /*ad20*/  @!PT LDS RZ, [RZ] ;  /* 0x00000000fffff984 */ /* 0x000fe20000000800 */
[----:B------:R-:W-:Y:S01]  /*ad30*/  @!PT LDS RZ, [RZ] ;  /* 0x00000000fffff984 */ /* 0x000fe20000000800 */
[----:B------:R0:W-:Y:S01]  /*ad40*/  @P1 LDGSTS.E.BYPASS.LTC128B.128 [R21+0xf400], desc[UR38][R2.64], !P3 ;  /* 0x0f40000002151fae */ /* 0x0001e2000d901d66 */
[----:B------:R-:W-:Y:S01]  /*ad50*/  ISETP.GE.AND P1, PT, R5, 0x41, PT ;  /* 0x000000410500780c */ /* 0x000fe20003f26270 */
[----:B------:R-:W-:-:S08]  /*ad60*/  IMAD.MOV.U32 R13, RZ, RZ, R0 ;  /* 0x000000ffff0d7224 */ /* 0x000fd000078e0000 */
[----:B------:R-:W-:Y:S01]  /*ad70*/  @P0 LEA R25, R22, UR45, 0x1 ;  /* 0x0000002d16190c11 */ /* 0x000fe2000f8e08ff */
[----:B------:R-:W-:-:S07]  /*ad80*/  IMAD.MOV.U32 R7, RZ, RZ, R14 ;  /* 0x000000ffff077224 */ /* 0x000fce00078e000e */
[----:B0-----:R-:W-:Y:S05]  /*ad90*/  WARPSYNC.COLLECTIVE R15, `(.L_x_95) ;  /* 0x000000000f087348 */ /* 0x001fea0003c00000 */
[----:B------:R1:W2:Y:S02]  /*ada0*/  SHFL.IDX P6, R14, R13, R12, R11 ;  /* 0x0000000c0d0e7389 */ /* 0x0002a400000c000b */
[----:B012---:R-:W-:Y:S01]  /*adb0*/  ENDCOLLECTIVE ;  /* 0x000000000000791b */ /* 0x007fe20003800000 */
.L_x_95:
[----:B------:R-:W-:Y:S01]  /*adc0*/  @P1 LEA R21, R22, UR45, 0x1 ;  /* 0x0000002d16151c11 */ /* 0x000fe2000f8e08ff */
[----:B------:R-:W-:Y:S02]  /*add0*/  IMAD.MOV.U32 R13, RZ, RZ, R4 ;  /* 0x000000ffff0d7224 */ /* 0x000fe400078e0004 */
[----:B------:R-:W-:Y:S01]  /*ade0*/  IMAD.MOV.U32 R12, RZ, RZ, 0x4 ;  /* 0x00000004ff0c7424 */ /* 0x000fe200078e00ff */
[----:B------:R-:W-:-:S13]  /*adf0*/  @P0 LEA R2, P2, R16, R14, 0x1 ;  /* 0x0000000e10020211 */ /* 0x000fda00078408ff */
[----:B------:R-:W-:Y:S05]  /*ae00*/  WARPSYNC.COLLECTIVE R15, `(.L_x_96) ;  /* 0x000000000f087348 */ /* 0x000fea0003c00000 */
[----:B------:R0:W1:Y:S02]  /*ae10*/  SHFL.IDX P6, R14, R13, R12, R11 ;  /* 0x0000000c0d0e7389 */ /* 0x00006400000c000b */
[----:B01----:R-:W-:Y:S01]  /*ae20*/  ENDCOLLECTIVE ;  /* 0x000000000000791b */ /* 0x003fe20003800000 */
.L_x_96:
[----:B------:R-:W-:-:S05]  /*ae30*/  @P0 IADD3.X R3, RZ, R7, RZ, P2, !PT ;  /* 0x00000007ff030210 */ /* 0x000fca00017fe4ff */
        /* <DEDUP_REMOVED lines=9> */
.L_x_97:
[----:B------:R-:W-:Y:S02]  /*aed0*/  IMAD.MOV.U32 R13, RZ, RZ, R4 ;  /* 0x000000ffff0d7224 */ /* 0x000fe400078e0004 */
[----:B------:R-:W-:Y:S01]  /*aee0*/  IMAD.MOV.U32 R12, RZ, RZ, 0x5 ;  /* 0x00000005ff0c7424 */ /* 0x000fe200078e00ff */
[----:B------:R-:W-:-:S07]  /*aef0*/  MOV R9, R14 ;  /* 0x0000000e00097202 */ /* 0x000fce0000000f00 */
[----:B------:R-:W-:Y:S05]  /*af00*/  WARPSYNC.COLLECTIVE R15, `(.L_x_98) ;  /* 0x000000000f087348 */ /* 0x000fea0003c00000 */
[----:B------:R0:W1:Y:S02]  /*af10*/  SHFL.IDX P6, R14, R13, R12, R11 ;  /* 0x0000000c0d0e7389 */ /* 0x00006400000c000b */
[----:B01----:R-:W-:Y:S01]  /*af20*/  ENDCOLLECTIVE ;  /* 0x000000000000791b */ /* 0x003fe20003800000 */
.L_x_98:
[----:B------:R-:W-:-:S05]  /*af30*/  @P1 LEA R2, P0, R16, R9, 0x1 ;  /* 0x0000000910021211 */ /* 0x000fca00078008ff */
[----:B------:R-:W-:Y:S01]  /*af40*/  @P1 IMAD.X R3, RZ, RZ, R6, P0 ;  /* 0x000000ffff031224 */ /* 0x000fe200000e0606 */
[----:B------:R-:W-:-:S04]  /*af50*/  ISETP.GE.AND P0, PT, R5, 0x51, PT ;  /* 0x000000510500780c */ /* 0x000fc80003f06270 */
[----:B------:R-:W-:Y:S01]  /*af60*/  @!PT LDS RZ, [RZ] ;  /* 0x00000000fffff984 */ /* 0x000fe20000000800 */
[----:B------:R-:W-:Y:S01]  /*af70*/  @!PT LDS RZ, [RZ] ;  /* 0x00000000fffff984 */ /* 0x000fe20000000800 */
[----:B------:R-:W-:Y:S01]  /*af80*/  @!PT LDS RZ, [RZ] ;  /* 0x00000000fffff984 */ /* 0x000fe20000000800 */
[----:B------:R0:W-:Y:S01]  /*af90*/  @P1 LDGSTS.E.BYPASS.LTC128B.128 [R21+0x10400], desc[UR38][R2.64], !P3 ;  /* 0x1040000002151fae */ /* 0x0001e2000d901d66 */
[----:B------:R-:W-:Y:S02]  /*afa0*/  ISETP.GE.AND P1, PT, R5, 0x61, PT ;  /* 0x000000610500780c */ /* 0x000fe40003f26270 */
[----:B------:R-:W-:Y:S01]  /*afb0*/  MOV R13, R0 ;  /* 0x00000000000d7202 */ /* 0x000fe20000000f00 */
[----:B------:R-:W-:-:S10]  /*afc0*/  IMAD.MOV.U32 R7, RZ, RZ, R14 ;  /* 0x000000ffff077224 */ /* 0x000fd400078e000e */
[----:B0-----:R-:W-:Y:S05]  /*afd0*/  WARPSYNC.COLLECTIVE R15, `(.L_x_99) ;  /* 0x000000000f087348 */ /* 0x001fea0003c00000 */
[----:B------:R1:W2:Y:S02]  /*afe0*/  SHFL.IDX P6, R14, R13, R12, R11 ;  /* 0x0000000c0d0e7389 */ /* 0x0002a400000c000b */
[----:B012---:R-:W-:Y:S01]  /*aff0*/  ENDCOLLECTIVE ;  /* 0x000000000000791b */ /* 0x007fe20003800000 */
.L_x_99:
[----:B------:R-:W-:Y:S02]  /*b000*/  IMAD.MOV.U32 R13, RZ, RZ, R4 ;  /* 0x000000ffff0d7224 */ /* 0x000fe400078e0004 */
[----:B------:R-:W-:Y:S01]  /*b010*/  IMAD.MOV.U32 R12, RZ, RZ, 0x6 ;  /* 0x00000006ff0c7424 */ /* 0x000fe200078e00ff */
[----:B------:R-:W-:-:S13]  /*b020*/  @P0 LEA R2, P2, R16, R14, 0x1 ;  /* 0x0000000e10020211 */ /* 0x000fda00078408ff */
[----:B------:R-:W-:Y:S05]  /*b030*/  WARPSYNC.COLLECTIVE R15, `(.L_x_100) ;  /* 0x000000000f087348 */ /* 0x000fea0003c00000 */
[----:B------:R0:W1:Y:S02]  /*b040*/  SHFL.IDX P6, R14, R13, R12, R11 ;  /* 0x0000000c0d0e7389 */ /* 0x00006400000c000b */
[----:B01----:R-:W-:Y:S01]  /*b050*/  ENDCOLLECTIVE ;  /* 0x000000000000791b */ /* 0x003fe20003800000 */
.L_x_100:
[----:B------:R-:W-:Y:S01]  /*b060*/  @P0 IMAD.X R3, RZ, RZ, R7, P2 ;  /* 0x000000ffff030224 */ /* 0x000fe200010e0607 */
[----:B------:R-:W-:-:S05]  /*b070*/  @P0 LEA R7, R22, UR45, 0x1 ;  /* 0x0000002d16070c11 */ /* 0x000fca000f8e08ff */
[----:B------:R-:W-:Y:S01]  /*b080*/  @!PT LDS RZ, [RZ] ;  /* 0x00000000fffff984 */ /* 0x000fe20000000800 */
[----:B------:R-:W-:Y:S01]  /*b090*/  @!PT LDS RZ, [RZ] ;  /* 0x00000000fffff984 */ /* 0x000fe20000000800 */
[----:B------:R-:W-:Y:S01]  /*b0a0*/  @!PT LDS RZ, [RZ] ;  /* 0x00000000fffff984 */ /* 0x000fe20000000800 */
[----:B------:R0:W-:Y:S01]  /*b0b0*/  @P0 LDGSTS.E.BYPASS.LTC128B.128 [R7+0x10c00], desc[UR38][R2.64], !P3 ;  /* 0x10c0000002070fae */ /* 0x0001e2000d901d66 */
[----:B------:R-:W-:Y:S01]  /*b0c0*/  MOV R13, R0 ;  /* 0x00000000000d7202 */ /* 0x000fe20000000f00 */
[----:B------:R-:W-:-:S07]  /*b0d0*/  IMAD.MOV.U32 R6, RZ, RZ, R14 ;  /* 0x000000ffff067224 */ /* 0x000fce00078e000e */
[----:B0-----:R-:W-:Y:S05]  /*b0e0*/  WARPSYNC.COLLECTIVE R15, `(.L_x_101) ;  /* 0x000000000f087348 */ /* 0x001fea0003c00000 */
[----:B------:R1:W2:Y:S02]  /*b0f0*/  SHFL.IDX P6, R14, R13, R12, R11 ;  /* 0x0000000c0d0e7389 */ /* 0x0002a400000c000b */
[----:B012---:R-:W-:Y:S01]  /*b100*/  ENDCOLLECTIVE ;  /* 0x000000000000791b */ /* 0x007fe20003800000 */
.L_x_101:
[----:B------:R-:W-:Y:S02]  /*b110*/  IMAD.MOV.U32 R13, RZ, RZ, R4 ;  /* 0x000000ffff0d7224 */ /* 0x000fe400078e0004 */
[----:B------:R-:W-:Y:S02]  /*b120*/  IMAD.MOV.U32 R12, RZ, RZ, 0x7 ;  /* 0x00000007ff0c7424 */ /* 0x000fe400078e00ff */
[----:B------:R-:W-:-:S07]  /*b130*/  IMAD.MOV.U32 R9, RZ, RZ, R14 ;  /* 0x000000ffff097224 */ /* 0x000fce00078e000e */
[----:B------:R-:W-:Y:S05]  /*b140*/  WARPSYNC.COLLECTIVE R15, `(.L_x_102) ;  /* 0x000000000f087348 */ /* 0x000fea0003c00000 */
[----:B------:R0:W1:Y:S02]  /*b150*/  SHFL.IDX P6, R14, R13, R12, R11 ;  /* 0x0000000c0d0e7389 */ /* 0x00006400000c000b */
[----:B01----:R-:W-:Y:S01]  /*b160*/  ENDCOLLECTIVE ;  /* 0x000000000000791b */ /* 0x003fe20003800000 */
.L_x_102:
[----:B------:R-:W-:Y:S02]  /*b170*/  @P1 LEA R2, P0, R16, R9, 0x1 ;  /* 0x0000000910021211 */ /* 0x000fe400078008ff */
[----:B------:R-:W-:-:S03]  /*b180*/  @P1 LEA R9, R22, UR45, 0x1 ;  /* 0x0000002d16091c11 */ /* 0x000fc6000f8e08ff */
[----:B------:R-:W-:-:S05]  /*b190*/  @P1 IMAD.X R3, RZ, RZ, R6, P0 ;  /* 0x000000ffff031224 */ /* 0x000fca00000e0606 */
[----:B------:R-:W-:Y:S01]  /*b1a0*/  @!PT LDS RZ, [RZ] ;  /* 0x00000000fffff984 */ /* 0x000fe20000000800 */
[----:B------:R-:W-:Y:S01]  /*b1b0*/  @!PT LDS RZ, [RZ] ;  /* 0x00000000fffff984 */ /* 0x000fe20000000800 */
[----:B------:R-:W-:Y:S01]  /*b1c0*/  @!PT LDS RZ, [RZ] ;  /* 0x00000000fffff984 */ /* 0x000fe20000000800 */
[----:B------:R0:W-:Y:S01]  /*b1d0*/  @P1 LDGSTS.E.BYPASS.LTC128B.128 [R9+0x11400], desc[UR38][R2.64], !P3 ;  /* 0x1140000002091fae */ /* 0x0001e2000d901d66 */
[----:B------:R-:W-:Y:S01]  /*b1e0*/  IMAD.MOV.U32 R13, RZ, RZ, R0 ;  /* 0x000000ffff0d7224 */ /* 0x000fe200078e0000 */
[----:B------:R-:W-:-:S07]  /*b1f0*/  MOV R4, R14 ;  /* 0x0000000e00047202 */ /* 0x000fce0000000f00 */
[----:B0-----:R-:W-:Y:S05]  /*b200*/  WARPSYNC.COLLECTIVE R15, `(.L_x_103) ;  /* 0x000000000f087348 */ /* 0x001fea0003c00000 */
[----:B------:R1:W2:Y:S02]  /*b210*/  SHFL.IDX P6, R14, R13, R12, R11 ;  /* 0x0000000c0d0e7389 */ /* 0x0002a400000c000b */
[----:B012---:R-:W-:Y:S01]  /*b220*/  ENDCOLLECTIVE ;  /* 0x000000000000791b */ /* 0x007fe20003800000 */
.L_x_103:
[----:B------:R-:W-:Y:S05]  /*b230*/  BRA `(.L_x_104) ;  /* 0xffffffcc00287947 */ /* 0x000fea000383ffff */
.L_x_51:
[----:B------:R-:W-:Y:S01]  /*b240*/  IMAD.MOV.U32 R13, RZ, RZ, R8 ;  /* 0x000000ffff0d7224 */ /* 0x000fe200078e0008 */
[----:B------:R-:W-:Y:S01]  /*b250*/  MOV R15, 0xffffffff ;  /* 0xffffffff000f7802 */ /* 0x000fe20000000f00 */
[----:B------:R-:W-:Y:S02]  /*b260*/  IMAD.MOV.U32 R12, RZ, RZ, RZ ;  /* 0x000000ffff0c7224 */ /* 0x000fe400078e00ff */
[----:B------:R-:W-:Y:S02]  /*b270*/  IMAD.MOV.U32 R11, RZ, RZ, 0x181f ;  /* 0x0000181fff0b7424 */ /* 0x000fe400078e00ff */
[----:B------:R-:W-:-:S07]  /*b280*/  IMAD R6, R24, 0xc0, R20 ;  /* 0x000000c018067824 */ /* 0x000fce00078e0214 */
[----:B------:R-:W-:Y:S05]  /*b290*/  WARPSYNC.COLLECTIVE R15, `(.L_x_105) ;  /* 0x000000000f087348 */ /* 0x000fea0003c00000 */
[----:B------:R0:W1:Y:S02]  /*b2a0*/  SHFL.IDX P6, R14, R13, R12, R11 ;  /* 0x0000000c0d0e7389 */ /* 0x00006400000c000b */
[----:B01----:R-:W-:Y:S01]  /*b2b0*/  ENDCOLLECTIVE ;  /* 0x000000000000791b */ /* 0x003fe20003800000 */
.L_x_105:
[----:B------:R-:W-:Y:S02]  /*b2c0*/  IMAD.MOV.U32 R13, RZ, RZ, R5 ;  /* 0x000000ffff0d7224 */ /* 0x000fe400078e0005 */
[----:B------:R-:W-:-:S07]  /*b2d0*/  IMAD.MOV.U32 R2, RZ, RZ, R14 ;  /* 0x000000ffff027224 */ /* 0x000fce00078e000e */
[----:B------:R-:W-:Y:S05]  /*b2e0*/  WARPSYNC.COLLECTIVE R15, `(.L_x_106) ;  /* 0x000000000f087348 */ /* 0x000fea0003c00000 */
[----:B------:R0:W1:Y:S02]  /*b2f0*/  SHFL.IDX P6, R14, R13, R12, R11 ;  /* 0x0000000c0d0e7389 */ /* 0x00006400000c000b */
[----:B01----:R-:W-:Y:S01]  /*b300*/  ENDCOLLECTIVE ;  /* 0x000000000000791b */ /* 0x003fe20003800000 */
.L_x_106:
[----:B------:R-:W-:Y:S02]  /*b310*/  ULDC UR4, c[0x0][0x288] ;  /* 0x0000a20000047ab9 */ /* 0x000fe40000000800 */
[----:B------:R-:W-:Y:S01]  /*b320*/  IMAD R4, R9, UR4, RZ ;  /* 0x0000000409047c24 */ /* 0x000fe2000f8e02ff */
[----:B------:R-:W-:-:S04]  /*b330*/  IADD3 R9, R6, 0x10, RZ ;  /* 0x0000001006097810 */ /* 0x000fc80007ffe0ff */
[----:B------:R-:W-:Y:S01]  /*b340*/  ISETP.GE.AND P1, PT, R6, R4, PT ;  /* 0x000000040600720c */ /* 0x000fe20003f26270 */
[----:B------:R-:W-:Y:S02]  /*b350*/  IMAD.MOV.U32 R13, RZ, RZ, R8 ;  /* 0x000000ffff0d7224 */ /* 0x000fe400078e0008 */
[----:B------:R-:W-:-:S10]  /*b360*/  IMAD.MOV.U32 R12, RZ, RZ, 0x1 ;  /* 0x00000001ff0c7424 */ /* 0x000fd400078e00ff */
[----:B------:R-:W-:Y:S02]  /*b370*/  @!P1 LEA R25, R22, UR45, 0x1 ;  /* 0x0000002d16199c11 */ /* 0x000fe4000f8e08ff */
[----:B------:R-:W-:-:S05]  /*b380*/  @!P1 LEA R14, P2, R16, R14, 0x1 ;  /* 0x0000000e100e9211 */ /* 0x000fca00078408ff */
[----:B------:R-:W-:Y:S02]  /*b390*/  @!P1 IMAD.X R3, RZ, RZ, R2, P2 ;  /* 0x000000ffff039224 */ /* 0x000fe400010e0602 */
[----:B------:R-:W-:-:S07]  /*b3a0*/  @!P1 IMAD.MOV.U32 R2, RZ, RZ, R14 ;  /* 0x000000ffff029224 */ /* 0x000fce00078e000e */
[----:B------:R-:W-:Y:S05]  /*b3b0*/  WARPSYNC.COLLECTIVE R15, `(.L_x_107) ;  /* 0x000000000f087348 */ /* 0x000fea0003c00000 */
[----:B------:R0:W1:Y:S02]  /*b3c0*/  SHFL.IDX P6, R14, R13, R12, R11 ;  /* 0x0000000c0d0e7389 */ /* 0x00006400000c000b */
[----:B01----:R-:W-:Y:S01]  /*b3d0*/  ENDCOLLECTIVE ;  /* 0x000000000000791b */ /* 0x003fe20003800000 */
.L_x_107:
[----:B------:R-:W-:Y:S01]  /*b3e0*/  @!PT LDS RZ, [RZ] ;  /* 0x00000000fffff984 */ /* 0x000fe20000000800 */
[----:B------:R-:W-:Y:S01]  /*b3f0*/  @!PT LDS RZ, [RZ] ;  /* 0x00000000fffff984 */ /* 0x000fe20000000800 */
[----:B------:R-:W-:Y:S01]  /*b400*/  @!PT LDS RZ, [RZ] ;  /* 0x00000000fffff984 */ /* 0x000fe20000000800 */
[----:B------:R0:W-:Y:S01]  /*b410*/  @!P1 LDGSTS.E.BYPASS.LTC128B.128 [R25+0x8400], desc[UR38][R2.64], !P0 ;  /* 0x0840000002199fae */ /* 0x0001e2000c101d66 */
[----:B------:R-:W-:Y:S01]  /*b420*/  ISETP.GE.AND P1, PT, R9, R4, PT ;  /* 0x000000040900720c */ /* 0x000fe20003f26270 */
[----:B------:R-:W-:Y:S02]  /*b430*/  VIADD R9, R6, 0x20 ;  /* 0x0000002006097836 */ /* 0x000fe40000000000 */
[----:B------:R-:W-:-:S10]  /*b440*/  IMAD.MOV.U32 R13, RZ, RZ, R5 ;  /* 0x000000ffff0d7224 */ /* 0x000fd400078e0005 */
[----:B0-----:R-:W-:Y:S01]  /*b450*/  @!P1 LEA R25, R22, UR45, 0x1 ;  /* 0x0000002d16199c11 */ /* 0x001fe2000f8e08ff */
[----:B------:R-:W-:-:S07]  /*b460*/  IMAD.MOV.U32 R10, RZ, RZ, R14 ;  /* 0x000000ffff0a7224 */ /* 0x000fce00078e000e */
[----:B------:R-:W-:Y:S05]  /*b470*/  WARPSYNC.COLLECTIVE R15, `(.L_x_108) ;  /* 0x000000000f087348 */ /* 0x000fea0003c00000 */
[----:B------:R0:W1:Y:S02]  /*b480*/  SHFL.IDX P6, R14, R13, R12, R11 ;  /* 0x0000000c0d0e7389 */ /* 0x00006400000c000b */
[----:B01----:R-:W-:Y:S01]  /*b490*/  ENDCOLLECTIVE ;  /* 0x000000000000791b */ /* 0x003fe20003800000 */
.L_x_108:
[----:B------:R-:W-:Y:S02]  /*b4a0*/  IMAD.MOV.U32 R13, RZ, RZ, R8 ;  /* 0x000000ffff0d7224 */ /* 0x000fe400078e0008 */
[----:B------:R-:W-:Y:S01]  /*b4b0*/  IMAD.MOV.U32 R12, RZ, RZ, 0x2 ;  /* 0x00000002ff0c7424 */ /* 0x000fe200078e00ff */
[----:B------:R-:W-:-:S07]  /*b4c0*/  MOV R21, R14 ;  /* 0x0000000e00157202 */ /* 0x000fce0000000f00 */
[----:B------:R-:W-:Y:S05]  /*b4d0*/  WARPSYNC.COLLECTIVE R15, `(.L_x_109) ;  /* 0x000000000f087348 */ /* 0x000fea0003c00000 */
[----:B------:R0:W1:Y:S02]  /*b4e0*/  SHFL.IDX P6, R14, R13, R12, R11 ;  /* 0x0000000c0d0e7389 */ /* 0x00006400000c000b */
[----:B01----:R-:W-:Y:S01]  /*b4f0*/  ENDCOLLECTIVE ;  /* 0x000000000000791b */ /* 0x003fe20003800000 */
.L_x_109:
[----:B------:R-:W-:-:S05]  /*b500*/  @!P1 LEA R2, P2, R16, R21, 0x1 ;  /* 0x0000001510029211 */ /* 0x000fca00078408ff */
[----:B------:R-:W-:-:S05]  /*b510*/  @!P1 IMAD.X R3, RZ, RZ, R10, P2 ;  /* 0x000000ffff039224 */ /* 0x000fca00010e060a */
[----:B------:R-:W-:Y:S01]  /*b520*/  @!PT LDS RZ, [RZ] ;  /* 0x00000000fffff984 */ /* 0x000fe20000000800 */
[----:B------:R-:W-:Y:S01]  /*b530*/  @!PT LDS RZ, [RZ] ;  /* 0x00000000fffff984 */ /* 0x000fe20000000800 */
[----:B------:R-:W-:Y:S01]  /*b540*/  @!PT LDS RZ, [RZ] ;  /* 0x00000000fffff984 */ /* 0x000fe20000000800 */
[----:B------:R0:W-:Y:S01]  /*b550*/  @!P1 LDGSTS.E.BYPASS.LTC128B.128 [R25+0x8c00], desc[UR38][R2.64], !P0 ;  /* 0x08c0000002199fae */ /* 0x0001e2000c101d66 */
[----:B------:R-:W-:Y:S01]  /*b560*/  ISETP.GE.AND P1, PT, R9, R4, PT ;  /* 0x000000040900720c */ /* 0x000fe20003f26270 */
[----:B------:R-:W-:Y:S01]  /*b570*/  IMAD.MOV.U32 R13, RZ, RZ, R5 ;  /* 0x000000ffff0d7224 */ /* 0x000fe200078e0005 */
[----:B------:R-:W-:-:S11]  /*b580*/  MOV R9, R14 ;  /* 0x0000000e00097202 */ /* 0x000fd60000000f00 */
[----:B0-----:R-:W-:Y:S05]  /*b590*/  WARPSYNC.COLLECTIVE R15, `(.L_x_110) ;  /* 0x000000000f087348 */ /* 0x001fea0003c00000 */
[----:B------:R1:W2:Y:S02]  /*b5a0*/  SHFL.IDX P6, R14, R13, R12, R11 ;  /* 0x0000000c0d0e7389 */ /* 0x0002a400000c000b */
[----:B012---:R-:W-:Y:S01]  /*b5b0*/  ENDCOLLECTIVE ;  /* 0x000000000000791b */ /* 0x007fe20003800000 */
.L_x_110:
[----:B------:R-:W-:Y:S01]  /*b5c0*/  @!P1 LEA R20, R22, UR45, 0x1 ;  /* 0x0000002d16149c11 */ /* 0x000fe2000f8e08ff */
[----:B------:R-:W-:Y:S01]  /*b5d0*/  IMAD.MOV.U32 R13, RZ, RZ, R8 ;  /* 0x000000ffff0d7224 */ /* 0x000fe200078e0008 */
[----:B------:R-:W-:Y:S02]  /*b5e0*/  MOV R12, 0x3 ;  /* 0x00000003000c7802 */ /* 0x000fe40000000f00 */
[----:B------:R-:W-:-:S13]  /*b5f0*/  @!P1 LEA R2, P2, R16, R14, 0x1 ;  /* 0x0000000e10029211 */ /* 0x000fda00078408ff */
[----:B------:R-:W-:Y:S05]  /*b600*/  WARPSYNC.COLLECTIVE R15, `(.L_x_111) ;  /* 0x000000000f087348 */ /* 0x000fea0003c00000 */
[----:B------:R0:W1:Y:S02]  /*b610*/  SHFL.IDX P6, R14, R13, R12, R11 ;  /* 0x0000000c0d0e7389 */ /* 0x00006400000c000b */
[----:B01----:R-:W-:Y:S01]  /*b620*/  ENDCOLLECTIVE ;  /* 0x000000000000791b */ /* 0x003fe20003800000 */
.L_x_111:
[----:B------:R-:W-:Y:S02]  /*b630*/  @!P1 IMAD.X R3, RZ, RZ, R9, P2 ;  /* 0x000000ffff039224 */ /* 0x000fe400010e0609 */
[----:B------:R-:W-:-:S03]  /*b640*/  VIADD R9, R6, 0x30 ;  /* 0x0000003006097836 */ /* 0x000fc60000000000 */
[----:B------:R-:W-:Y:S01]  /*b650*/  @!PT LDS RZ, [RZ] ;  /* 0x00000000fffff984 */ /* 0x000fe20000000800 */
[----:B------:R-:W-:Y:S01]  /*b660*/  @!PT LDS RZ, [RZ] ;  /* 0x00000000fffff984 */ /* 0x000fe20000000800 */
[----:B------:R-:W-:Y:S01]  /*b670*/  @!PT LDS RZ, [RZ] ;  /* 0x00000000fffff984 */ /* 0x000fe20000000800 */
[----:B------:R0:W-:Y:S02]  /*b680*/  @!P1 LDGSTS.E.BYPASS.LTC128B.128 [R20+0x9400], desc[UR38][R2.64], !P0 ;  /* 0x0940000002149fae */ /* 0x0001e4000c101d66 */
[----:B------:R-:W-:Y:S02]  /*b690*/  ISETP.GE.AND P1, PT, R9, R4, PT ;  /* 0x000000040900720c */ /* 0x000fe40003f26270 */
[----:B------:R-:W-:Y:S01]  /*b6a0*/  IADD3 R9, R6, 0x40, RZ ;  /* 0x0000004006097810 */ /* 0x000fe20007ffe0ff */
[----:B------:R-:W-:-:S10]  /*b6b0*/  IMAD.MOV.U32 R13, RZ, RZ, R5 ;  /* 0x000000ffff0d7224 */ /* 0x000fd400078e0005 */
[----:B------:R-:W-:Y:S01]  /*b6c0*/  @!P1 LEA R25, R22, UR45, 0x1 ;  /* 0x0000002d16199c11 */ /* 0x000fe2000f8e08ff */
[----:B0-----:R-:W-:-:S07]  /*b6d0*/  IMAD.MOV.U32 R10, RZ, RZ, R14 ;  /* 0x000000ffff0a7224 */ /* 0x001fce00078e000e */
[----:B------:R-:W-:Y:S05]  /*b6e0*/  WARPSYNC.COLLECTIVE R15, `(.L_x_112) ;  /* 0x000000000f087348 */ /* 0x000fea0003c00000 */
[----:B------:R0:W1:Y:S02]  /*b6f0*/  SHFL.IDX P6, R14, R13, R12, R11 ;  /* 0x0000000c0d0e7389 */ /* 0x00006400000c000b */
[----:B01----:R-:W-:Y:S01]  /*b700*/  ENDCOLLECTIVE ;  /* 0x000000000000791b */ /* 0x003fe20003800000 */
.L_x_112:
[----:B------:R-:W-:Y:S02]  /*b710*/  IMAD.MOV.U32 R13, RZ, RZ, R8 ;  /* 0x000000ffff0d7224 */ /* 0x000fe400078e0008 */
[----:B------:R-:W-:Y:S02]  /*b720*/  IMAD.MOV.U32 R12, RZ, RZ, 0x4 ;  /* 0x00000004ff0c7424 */ /* 0x000fe400078e00ff */
[----:B------:R-:W-:-:S07]  /*b730*/  IMAD.MOV.U32 R21, RZ, RZ, R14 ;  /* 0x000000ffff157224 */ /* 0x000fce00078e000e */
[----:B------:R-:W-:Y:S05]  /*b740*/  WARPSYNC.COLLECTIVE R15, `(.L_x_113) ;  /* 0x000000000f087348 */ /* 0x000fea0003c00000 */
[----:B------:R0:W1:Y:S02]  /*b750*/  SHFL.IDX P6, R14, R13, R12, R11 ;  /* 0x0000000c0d0e7389 */ /* 0x00006400000c000b */
[----:B01----:R-:W-:Y:S01]  /*b760*/  ENDCOLLECTIVE ;  /* 0x000000000000791b */ /* 0x003fe20003800000 */
.L_x_113:
[----:B------:R-:W-:-:S05]  /*b770*/  @!P1 LEA R2, P2, R16, R21, 0x1 ;  /* 0x0000001510029211 */ /* 0x000fca00078408ff */
[----:B------:R-:W-:-:S05]  /*b780*/  @!P1 IMAD.X R3, RZ, RZ, R10, P2 ;  /* 0x000000ffff039224 */ /* 0x000fca00010e060a */
[----:B------:R-:W-:Y:S01]  /*b790*/  @!PT LDS RZ, [RZ] ;  /* 0x00000000fffff984 */ /* 0x000fe20000000800 */
[----:B------:R-:W-:Y:S01]  /*b7a0*/  @!PT LDS RZ, [RZ] ;  /* 0x00000000fffff984 */ /* 0x000fe20000000800 */
[----:B------:R-:W-:Y:S01]  /*b7b0*/  @!PT LDS RZ, [RZ] ;  /* 0x00000000fffff984 */ /* 0x000fe20000000800 */
[----:B------:R0:W-:Y:S01]  /*b7c0*/  @!P1 LDGSTS.E.BYPASS.LTC128B.128 [R25+0x9c00], desc[UR38][R2.64], !P0 ;  /* 0x09c0000002199fae */ /* 0x0001e2000c101d66 */
[----:B------:R-:W-:Y:S01]  /*b7d0*/  IMAD.MOV.U32 R13, RZ, RZ, R5 ;  /* 0x000000ffff0d7224 */ /* 0x000fe200078e0005 */
[----:B------:R-:W-:Y:S01]  /*b7e0*/  ISETP.GE.AND P1, PT, R9, R4, PT ;  /* 0x000000040900720c */ /* 0x000fe20003f26270 */
[----:B------:R-:W-:-:S12]  /*b7f0*/  IMAD.MOV.U32 R9, RZ, RZ, R14 ;  /* 0x000000ffff097224 */ /* 0x000fd800078e000e */
[----:B0-----:R-:W-:Y:S05]  /*b800*/  WARPSYNC.COLLECTIVE R15, `(.L_x_114) ;  /* 0x000000000f087348 */ /* 0x001fea0003c00000 */
[----:B------:R1:W2:Y:S02]  /*b810*/  SHFL.IDX P6, R14, R13, R12, R11 ;  /* 0x0000000c0d0e7389 */ /* 0x0002a400000c000b */
[----:B012---:R-:W-:Y:S01]  /*b820*/  ENDCOLLECTIVE ;  /* 0x000000000000791b */ /* 0x007fe20003800000 */
.L_x_114:
[----:B------:R-:W-:Y:S01]  /*b830*/  @!P1 LEA R20, R22, UR45, 0x1 ;  /* 0x0000002d16149c11 */ /* 0x000fe2000f8e08ff */
[----:B------:R-:W-:Y:S02]  /*b840*/  IMAD.MOV.U32 R13, RZ, RZ, R8 ;  /* 0x000000ffff0d7224 */ /* 0x000fe400078e0008 */
[----:B------:R-:W-:Y:S01]  /*b850*/  IMAD.MOV.U32 R12, RZ, RZ, 0x5 ;  /* 0x00000005ff0c7424 */ /* 0x000fe200078e00ff */
[----:B------:R-:W-:-:S13]  /*b860*/  @!P1 LEA R2, P2, R16, R14, 0x1 ;  /* 0x0000000e10029211 */ /* 0x000fda00078408ff */
[----:B------:R-:W-:Y:S05]  /*b870*/  WARPSYNC.COLLECTIVE R15, `(.L_x_115) ;  /* 0x000000000f087348 */ /* 0x000fea0003c00000 */
[----:B------:R0:W1:Y:S02]  /*b880*/  SHFL.IDX P6, R14, R13, R12, R11 ;  /* 0x0000000c0d0e7389 */ /* 0x00006400000c000b */
[----:B01----:R-:W-:Y:S01]  /*b890*/  ENDCOLLECTIVE ;  /* 0x000000000000791b */ /* 0x003fe20003800000 */
.L_x_115:
[----:B------:R-:W-:Y:S01]  /*b8a0*/  @!P1 IADD3.X R3, RZ, R9, RZ, P2, !PT ;  /* 0x00000009ff039210 */ /* 0x000fe200017fe4ff */
[----:B------:R-:W-:-:S04]  /*b8b0*/  VIADD R9, R6, 0x50 ;  /* 0x0000005006097836 */ /* 0x000fc80000000000 */
[----:B------:R-:W-:Y:S01]  /*b8c0*/  @!PT LDS RZ, [RZ] ;  /* 0x00000000fffff984 */ /* 0x000fe20000000800 */
[----:B------:R-:W-:Y:S01]  /*b8d0*/  @!PT LDS RZ, [RZ] ;  /* 0x00000000fffff984 */ /* 0x000fe20000000800 */
[----:B------:R-:W-:Y:S01]  /*b8e0*/  @!PT LDS RZ, [RZ] ;  /* 0x00000000fffff984 */ /* 0x000fe20000000800 */
[----:B------:R0:W-:Y:S01]  /*b8f0*/  @!P1 LDGSTS.E.BYPASS.LTC128B.128 [R20+0xa400], desc[UR38][R2.64], !P0 ;  /* 0x0a40000002149fae */ /* 0x0001e2000c101d66 */
[----:B------:R-:W-:Y:S01]  /*b900*/  ISETP.GE.AND P1, PT, R9, R4, PT ;  /* 0x000000040900720c */ /* 0x000fe20003f26270 */
[----:B------:R-:W-:Y:S01]  /*b910*/  VIADD R9, R6, 0x60 ;  /* 0x0000006006097836 */ /* 0x000fe20000000000 */
[----:B------:R-:W-:-:S11]  /*b920*/  MOV R13, R5 ;  /* 0x00000005000d7202 */ /* 0x000fd60000000f00 */
[----:B------:R-:W-:Y:S01]  /*b930*/  @!P1 LEA R25, R22, UR45, 0x1 ;  /* 0x0000002d16199c11 */ /* 0x000fe2000f8e08ff */
[----:B0-----:R-:W-:-:S07]  /*b940*/  IMAD.MOV.U32 R10, RZ, RZ, R14 ;  /* 0x000000ffff0a7224 */ /* 0x001fce00078e000e */
[----:B------:R-:W-:Y:S05]  /*b950*/  WARPSYNC.COLLECTIVE R15, `(.L_x_116) ;  /* 0x000000000f087348 */ /* 0x000fea0003c00000 */
[----:B------:R0:W1:Y:S02]  /*b960*/  SHFL.IDX P6, R14, R13, R12, R11 ;  /* 0x0000000c0d0e7389 */ /* 0x00006400000c000b */
[----:B01----:R-:W-:Y:S01]  /*b970*/  ENDCOLLECTIVE ;  /* 0x000000000000791b */ /* 0x003fe20003800000 */
.L_x_116:
[----:B------:R-:W-:Y:S01]  /*b980*/  IMAD.MOV.U32 R13, RZ, RZ, R8 ;  /* 0x000000ffff0d7224 */ /* 0x000fe200078e0008 */
[----:B------:R-:W-:Y:S01]  /*b990*/  MOV R12, 0x6 ;  /* 0x00000006000c7802 */ /* 0x000fe20000000f00 */
[----:B------:R-:W-:-:S07]  /*b9a0*/  IMAD.MOV.U32 R21, RZ, RZ, R14 ;  /* 0x000000ffff157224 */ /* 0x000fce00078e000e */
[----:B------:R-:W-:Y:S05]  /*b9b0*/  WARPSYNC.COLLECTIVE R15, `(.L_x_117) ;  /* 0x000000000f087348 */ /* 0x000fea0003c00000 */
[----:B------:R0:W1:Y:S02]  /*b9c0*/  SHFL.IDX P6, R14, R13, R12, R11 ;  /* 0x0000000c0d0e7389 */ /* 0x00006400000c000b */
[----:B01----:R-:W-:Y:S01]  /*b9d0*/  ENDCOLLECTIVE ;  /* 0x000000000000791b */ /* 0x003fe20003800000 */
.L_x_117:
        /* <DEDUP_REMOVED lines=12> */
.L_x_118:
[----:B------:R-:W-:Y:S01]  /*baa0*/  @!P1 LEA R10, R22, UR45, 0x1 ;  /* 0x0000002d160a9c11 */ /* 0x000fe2000f8e08ff */
[----:B------:R-:W-:Y:S01]  /*bab0*/  IMAD.MOV.U32 R13, RZ, RZ, R8 ;  /* 0x000000ffff0d7224 */ /* 0x000fe200078e0008 */
[----:B------:R-:W-:Y:S02]  /*bac0*/  MOV R12, 0x7 ;  /* 0x00000007000c7802 */ /* 0x000fe40000000f00 */
[----:B------:R-:W-:-:S13]  /*bad0*/  @!P1 LEA R2, P2, R16, R14, 0x1 ;  /* 0x0000000e10029211 */ /* 0x000fda00078408ff */
[----:B------:R-:W-:Y:S05]  /*bae0*/  WARPSYNC.COLLECTIVE R15, `(.L_x_119) ;  /* 0x000000000f087348 */ /* 0x000fea0003c00000 */
[----:B------:R0:W1:Y:S02]  /*baf0*/  SHFL.IDX P6, R14, R13, R12, R11 ;  /* 0x0000000c0d0e7389 */ /* 0x00006400000c000b */
[----:B01----:R-:W-:Y:S01]  /*bb00*/  ENDCOLLECTIVE ;  /* 0x000000000000791b */ /* 0x003fe20003800000 */
.L_x_119:
[----:B------:R-:W-:-:S05]  /*bb10*/  @!P1 IMAD.X R3, RZ, RZ, R9, P2 ;  /* 0x000000ffff039224 */ /* 0x000fca00010e0609 */
[----:B------:R-:W-:Y:S01]  /*bb20*/  @!PT LDS RZ, [RZ] ;  /* 0x00000000fffff984 */ /* 0x000fe20000000800 */
[----:B------:R-:W-:Y:S01]  /*bb30*/  @!PT LDS RZ, [RZ] ;  /* 0x00000000fffff984 */ /* 0x000fe20000000800 */
[----:B------:R-:W-:Y:S01]  /*bb40*/  @!PT LDS RZ, [RZ] ;  /* 0x00000000fffff984 */ /* 0x000fe20000000800 */
[----:B------:R0:W-:Y:S01]  /*bb50*/  @!P1 LDGSTS.E.BYPASS.LTC128B.128 [R10+0xb400], desc[UR38][R2.64], !P0 ;  /* 0x0b400000020a9fae */ /* 0x0001e2000c101d66 */
[----:B------:R-:W-:Y:S01]  /*bb60*/  IMAD.MOV.U32 R13, RZ, RZ, R5 ;  /* 0x000000ffff0d7224 */ /* 0x000fe200078e0005 */
[C---:B------:R-:W-:Y:S01]  /*bb70*/  IADD3 R5, R6.reuse, 0x80, RZ ;  /* 0x0000008006057810 */ /* 0x040fe20007ffe0ff */
[----:B0-----:R-:W-:Y:S02]  /*bb80*/  VIADD R3, R6, 0x70 ;  /* 0x0000007006037836 */ /* 0x001fe40000000000 */
[----:B------:R-:W-:-:S03]  /*bb90*/  IMAD.MOV.U32 R8, RZ, RZ, R14 ;  /* 0x000000ffff087224 */ /* 0x000fc600078e000e */
[----:B------:R-:W-:-:S13]  /*bba0*/  ISETP.GE.AND P1, PT, R3, R4, PT ;  /* 0x000000040300720c */ /* 0x000fda0003f26270 */
[----:B------:R-:W-:Y:S05]  /*bbb0*/  WARPSYNC.COLLECTIVE R15, `(.L_x_120) ;  /* 0x000000000f087348 */ /* 0x000fea0003c00000 */
[----:B------:R0:W1:Y:S02]  /*bbc0*/  SHFL.IDX P6, R14, R13, R12, R11 ;  /* 0x0000000c0d0e7389 */ /* 0x00006400000c000b */
[----:B01----:R-:W-:Y:S01]  /*bbd0*/  ENDCOLLECTIVE ;  /* 0x000000000000791b */ /* 0x003fe20003800000 */
.L_x_120:
[----:B------:R-:W-:Y:S01]  /*bbe0*/  @!P1 LEA R25, R22, UR45, 0x1 ;  /* 0x0000002d16199c11 */ /* 0x000fe2000f8e08ff */
[----:B------:R-:W-:Y:S02]  /*bbf0*/  IMAD.MOV.U32 R13, RZ, RZ, R7 ;  /* 0x000000ffff0d7224 */ /* 0x000fe400078e0007 */
[----:B------:R-:W-:Y:S01]  /*bc00*/  IMAD.MOV.U32 R12, RZ, RZ, RZ ;  /* 0x000000ffff0c7224 */ /* 0x000fe200078e00ff */
[----:B------:R-:W-:-:S13]  /*bc10*/  @!P1 LEA R2, P2, R16, R14, 0x1 ;  /* 0x0000000e10029211 */ /* 0x000fda00078408ff */
[----:B------:R-:W-:Y:S05]  /*bc20*/  WARPSYNC.COLLECTIVE R15, `(.L_x_121) ;  /* 0x000000000f087348 */ /* 0x000fea0003c00000 */
[----:B------:R0:W1:Y:S02]  /*bc30*/  SHFL.IDX P6, R14, R13, R12, R11 ;  /* 0x0000000c0d0e7389 */ /* 0x00006400000c000b */
[----:B01----:R-:W-:Y:S01]  /*bc40*/  ENDCOLLECTIVE ;  /* 0x000000000000791b */ /* 0x003fe20003800000 */
.L_x_121:
[----:B------:R-:W-:-:S05]  /*bc50*/  @!P1 IMAD.X R3, RZ, RZ, R8, P2 ;  /* 0x000000ffff039224 */ /* 0x000fca00010e0608 */
[----:B------:R-:W-:Y:S01]  /*bc60*/  @!PT LDS RZ, [RZ] ;  /* 0x00000000fffff984 */ /* 0x000fe20000000800 */
[----:B------:R-:W-:Y:S01]  /*bc70*/  @!PT LDS RZ, [RZ] ;  /* 0x00000000fffff984 */ /* 0x000fe20000000800 */
[----:B------:R-:W-:Y:S01]  /*bc80*/  @!PT LDS RZ, [RZ] ;  /* 0x00000000fffff984 */ /* 0x000fe20000000800 */
[----:B------:R0:W-:Y:S01]  /*bc90*/  @!P1 LDGSTS.E.BYPASS.LTC128B.128 [R25+0xbc00], desc[UR38][R2.64], !P0 ;  /* 0x0bc0000002199fae */ /* 0x0001e2000c101d66 */
[----:B------:R-:W-:Y:S01]  /*bca0*/  ISETP.GE.AND P1, PT, R5, R4, PT ;  /* 0x000000040500720c */ /* 0x000fe20003f26270 */
[----:B------:R-:W-:Y:S02]  /*bcb0*/  VIADD R5, R6, 0x90 ;  /* 0x0000009006057836 */ /* 0x000fe40000000000 */
[----:B------:R-:W-:Y:S02]  /*bcc0*/  IMAD.MOV.U32 R13, RZ, RZ, R0 ;  /* 0x000000ffff0d7224 */ /* 0x000fe400078e0000 */
[----:B------:R-:W-:-:S08]  /*bcd0*/  IMAD.MOV.U32 R9, RZ, RZ, R14 ;  /* 0x000000ffff097224 */ /* 0x000fd000078e000e */
[----:B0-----:R-:W-:Y:S05]  /*bce0*/  WARPSYNC.COLLECTIVE R15, `(.L_x_122) ;  /* 0x000000000f087348 */ /* 0x001fea0003c00000 */
[----:B------:R1:W2:Y:S02]  /*bcf0*/  SHFL.IDX P6, R14, R13, R12, R11 ;  /* 0x0000000c0d0e7389 */ /* 0x0002a400000c000b */
[----:B012---:R-:W-:Y:S01]  /*bd00*/  ENDCOLLECTIVE ;  /* 0x000000000000791b */ /* 0x007fe20003800000 */
.L_x_122:
[----:B------:R-:W-:Y:S02]  /*bd10*/  IMAD.MOV.U32 R13, RZ, RZ, R7 ;  /* 0x000000ffff0d7224 */ /* 0x000fe400078e0007 */
[----:B------:R-:W-:Y:S01]  /*bd20*/  IMAD.MOV.U32 R12, RZ, RZ, 0x1 ;  /* 0x00000001ff0c7424 */ /* 0x000fe200078e00ff */
[----:B------:R-:W-:-:S07]  /*bd30*/  MOV R21, R14 ;  /* 0x0000000e00157202 */ /* 0x000fce0000000f00 */
[----:B------:R-:W-:Y:S05]  /*bd40*/  WARPSYNC.COLLECTIVE R15, `(.L_x_123) ;  /* 0x000000000f087348 */ /* 0x000fea0003c00000 */
[----:B------:R0:W1:Y:S02]  /*bd50*/  SHFL.IDX P6, R14, R13, R12, R11 ;  /* 0x0000000c0d0e7389 */ /* 0x00006400000c000b */
[----:B01----:R-:W-:Y:S01]  /*bd60*/  ENDCOLLECTIVE ;  /* 0x000000000000791b */ /* 0x003fe20003800000 */
.L_x_123:
[----:B------:R-:W-:Y:S02]  /*bd70*/  @!P1 LEA R2, P2, R16, R21, 0x1 ;  /* 0x0000001510029211 */ /* 0x000fe400078408ff */
[----:B------:R-:W-:-:S03]  /*bd80*/  @!P1 LEA R21, R22, UR45, 0x1 ;  /* 0x0000002d16159c11 */ /* 0x000fc6000f8e08ff */
        /* <DEDUP_REMOVED lines=11> */
.L_x_124:
[----:B------:R-:W-:Y:S01]  /*be40*/  IMAD.MOV.U32 R13, RZ, RZ, R7 ;  /* 0x000000ffff0d7224 */ /* 0x000fe200078e0007 */
[----:B------:R-:W-:Y:S01]  /*be50*/  MOV R12, 0x2 ;  /* 0x00000002000c7802 */ /* 0x000fe20000000f00 */
[----:B------:R-:W-:-:S07]  /*be60*/  IMAD.MOV.U32 R9, RZ, RZ, R14 ;  /* 0x000000ffff097224 */ /* 0x000fce00078e000e */
[----:B------:R-:W-:Y:S05]  /*be70*/  WARPSYNC.COLLECTIVE R15, `(.L_x_125) ;  /* 0x000000000f087348 */ /* 0x000fea0003c00000 */
[----:B------:R0:W1:Y:S02]  /*be80*/  SHFL.IDX P6, R14, R13, R12, R11 ;  /* 0x0000000c0d0e7389 */ /* 0x00006400000c000b */
[----:B01----:R-:W-:Y:S01]  /*be90*/  ENDCOLLECTIVE ;  /* 0x000000000000791b */ /* 0x003fe20003800000 */
.L_x_125:
[----:B------:R-:W-:Y:S02]  /*bea0*/  @!P1 LEA R2, P2, R16, R9, 0x1 ;  /* 0x0000000910029211 */ /* 0x000fe400078408ff */
[----:B------:R-:W-:-:S03]  /*beb0*/  @!P1 LEA R9, R22, UR45, 0x1 ;  /* 0x0000002d16099c11 */ /* 0x000fc6000f8e08ff */
[----:B------:R-:W-:-:S05]  /*bec0*/  @!P1 IMAD.X R3, RZ, RZ, R8, P2 ;  /* 0x000000ffff039224 */ /* 0x000fca00010e0608 */
[----:B------:R-:W-:Y:S01]  /*bed0*/  @!PT LDS RZ, [RZ] ;  /* 0x00000000fffff984 */ /* 0x000fe20000000800 */
[----:B------:R-:W-:Y:S01]  /*bee0*/  @!PT LDS RZ, [RZ] ;  /* 0x00000000fffff984 */ /* 0x000fe20000000800 */
[----:B------:R-:W-:Y:S01]  /*bef0*/  @!PT LDS RZ, [RZ] ;  /* 0x00000000fffff984 */ /* 0x000fe20000000800 */
[----:B------:R0:W-:Y:S01]  /*bf00*/  @!P1 LDGSTS.E.BYPASS.LTC128B.128 [R9+0xcc00], desc[UR38][R2.64], !P0 ;  /* 0x0cc0000002099fae */ /* 0x0001e2000c101d66 */
[----:B------:R-:W-:Y:S02]  /*bf10*/  IMAD.MOV.U32 R13, RZ, RZ, R0 ;  /* 0x000000ffff0d7224 */ /* 0x000fe400078e0000 */
[----:B------:R-:W-:-:S07]  /*bf20*/  IMAD.MOV.U32 R5, RZ, RZ, R14 ;  /* 0x000000ffff057224 */ /* 0x000fce00078e000e */
[----:B0-----:R-:W-:Y:S05]  /*bf30*/  WARPSYNC.COLLECTIVE R15, `(.L_x_126) ;  /* 0x000000000f087348 */ /* 0x001fea0003c00000 */
[----:B------:R1:W2:Y:S02]  /*bf40*/  SHFL.IDX P6, R14, R13, R12, R11 ;  /* 0x0000000c0d0e7389 */ /* 0x0002a400000c000b */
[----:B012---:R-:W-:Y:S01]  /*bf50*/  ENDCOLLECTIVE ;  /* 0x000000000000791b */ /* 0x007fe20003800000 */
.L_x_126:
[----:B------:R-:W-:-:S05]  /*bf60*/  VIADD R3, R6, 0xa0 ;  /* 0x000000a006037836 */ /* 0x000fca0000000000 */
[----:B------:R-:W-:Y:S02]  /*bf70*/  ISETP.GE.AND P1, PT, R3, R4, PT ;  /* 0x000000040300720c */ /* 0x000fe40003f26270 */
[----:B------:R-:W-:Y:S01]  /*bf80*/  MOV R13, R7 ;  /* 0x00000007000d7202 */ /* 0x000fe20000000f00 */
[----:B------:R-:W-:-:S10]  /*bf90*/  IMAD.MOV.U32 R12, RZ, RZ, 0x3 ;  /* 0x00000003ff0c7424 */ /* 0x000fd400078e00ff */
[----:B------:R-:W-:-:S13]  /*bfa0*/  @!P1 LEA R2, P2, R16, R14, 0x1 ;  /* 0x0000000e10029211 */ /* 0x000fda00078408ff */
[----:B------:R-:W-:Y:S05]  /*bfb0*/  WARPSYNC.COLLECTIVE R15, `(.L_x_127) ;  /* 0x000000000f087348 */ /* 0x000fea0003c00000 */
[----:B------:R0:W1:Y:S02]  /*bfc0*/  SHFL.IDX P6, R14, R13, R12, R11 ;  /* 0x0000000c0d0e7389 */ /* 0x00006400000c000b */
[----:B01----:R-:W-:Y:S01]  /*bfd0*/  ENDCOLLECTIVE ;  /* 0x000000000000791b */ /* 0x003fe20003800000 */
.L_x_127:
[----:B------:R-:W-:Y:S01]  /*bfe0*/  @!P1 IMAD.X R3, RZ, RZ, R5, P2 ;  /* 0x000000ffff039224 */ /* 0x000fe200010e0605 */
[----:B------:R-:W-:-:S05]  /*bff0*/  @!P1 LEA R5, R22, UR45, 0x1 ;  /* 0x0000002d16059c11 */ /* 0x000fca000f8e08ff */
        /* <DEDUP_REMOVED lines=9> */
.L_x_128:
[----:B------:R-:W-:Y:S05]  /*c090*/  BRA `(.L_x_129) ;  /* 0xffffffc800cc7947 */ /* 0x000fea000383ffff */
.L_x_52:
[----:B0-----:R-:W-:-:S04]  /*c0a0*/  IMAD.U32 R3, RZ, RZ, UR45 ;  /* 0x0000002dff037e24 */ /* 0x001fc8000f8e00ff */
[----:B------:R0:W1:Y:S03]  /*c0b0*/  SYNCS.PHASECHK.TRANS64.TRYWAIT P0, [R3+URZ+0x16820], R0 ;  /* 0x01682000030075a7 */ /* 0x000066000800017f */
[----:B-1----:R-:W-:Y:S05]  /*c0c0*/  @!P0 NANOSLEEP.SYNCS 0x989680 ;  /* 0x009896800000895d */ /* 0x002fea0003900000 */
[----:B------:R-:W1:Y:S02]  /*c0d0*/  @!P0 SYNCS.PHASECHK.TRANS64 P0, [R3+URZ+0x16820], R0 ;  /* 0x01682000030085a7 */ /* 0x000e64000800007f */
[----:B-1----:R-:W-:Y:S05]  /*c0e0*/  @!P0 BRA `(.L_x_52) ;  /* 0xfffffffc00ec8947 */ /* 0x002fea000383ffff */
[----:B------:R-:W-:Y:S05]  /*c0f0*/  BRA `(.L_x_130) ;  /* 0xffffffc800fc7947 */ /* 0x000fea000383ffff */
.L_x_56:
[----:B0-----:R0:W1:Y:S02]  /*c100*/  SYNCS.PHASECHK.TRANS64.TRYWAIT P0, [R7+URZ+0x16840], R2 ;  /* 0x01684002070075a7 */ /* 0x001064000800017f */
[----:B-1----:R-:W-:Y:S05]  /*c110*/  @!P0 NANOSLEEP.SYNCS 0x989680 ;  /* 0x009896800000895d */ /* 0x002fea0003900000 */
[----:B------:R-:W1:Y:S02]  /*c120*/  @!P0 SYNCS.PHASECHK.TRANS64 P0, [R7+URZ+0x16840], R2 ;  /* 0x01684002070085a7 */ /* 0x000e64000800007f */
[----:B-1----:R-:W-:Y:S05]  /*c130*/  @!P0 BRA `(.L_x_56) ;  /* 0xfffffffc00f08947 */ /* 0x002fea000383ffff */
[----:B------:R-:W-:Y:S05]  /*c140*/  BRA `(.L_x_131) ;  /* 0xffffffcc00e07947 */ /* 0x000fea000383ffff */
.L_x_57:
[----:B------:R-:W-:Y:S01]  /*c150*/  BSSY B1, `(.L_x_132) ;  /* 0x0000008000017945 */ /* 0x000fe20003800000 */
[----:B------:R-:W-:Y:S01]  /*c160*/  MOV R13, R19 ;  /* 0x00000013000d7202 */ /* 0x000fe20000000f00 */
[----:B------:R-:W-:Y:S02]  /*c170*/  IMAD.MOV.U32 R12, RZ, RZ, RZ ;  /* 0x000000ffff0c7224 */ /* 0x000fe400078e00ff */
[----:B------:R-:W-:Y:S02]  /*c180*/  IMAD.MOV.U32 R11, RZ, RZ, 0x181f ;  /* 0x0000181fff0b7424 */ /* 0x000fe400078e00ff */
[----:B------:R-:W-:-:S07]  /*c190*/  IMAD.MOV.U32 R15, RZ, RZ, -0x1 ;  /* 0xffffffffff0f7424 */ /* 0x000fce00078e00ff */
[----:B------:R-:W-:Y:S05]  /*c1a0*/  WARPSYNC.COLLECTIVE R15, `(.L_x_133) ;  /* 0x000000000f087348 */ /* 0x000fea0003c00000 */
[----:B------:R0:W1:Y:S02]  /*c1b0*/  SHFL.IDX P6, R14, R13, R12, R11 ;  /* 0x0000000c0d0e7389 */ /* 0x00006400000c000b */
[----:B01----:R-:W-:Y:S01]  /*c1c0*/  ENDCOLLECTIVE ;  /* 0x000000000000791b */ /* 0x003fe20003800000 */
.L_x_133:
[----:B------:R-:W-:Y:S05]  /*c1d0*/  BSYNC B1 ;  /* 0x0000000000017941 */ /* 0x000fea0003800000 */
.L_x_132:
[----:B------:R-:W-:Y:S01]  /*c1e0*/  MOV R13, R10 ;  /* 0x0000000a000d7202 */ /* 0x000fe20000000f00 */
[----:B------:R-:W-:Y:S01]  /*c1f0*/  IMAD.MOV.U32 R12, RZ, RZ, RZ ;  /* 0x000000ffff0c7224 */ /* 0x000fe200078e00ff */
[----:B------:R-:W-:Y:S01]  /*c200*/  LEA R9, R9, UR45, 0x1 ;  /* 0x0000002d09097c11 */ /* 0x000fe2000f8e08ff */
[----:B------:R-:W-:Y:S02]  /*c210*/  IMAD.MOV.U32 R11, RZ, RZ, 0x181f ;  /* 0x0000181fff0b7424 */ /* 0x000fe400078e00ff */
[----:B------:R-:W-:Y:S02]  /*c220*/  IMAD.MOV.U32 R15, RZ, RZ, -0x1 ;  /* 0xffffffffff0f7424 */ /* 0x000fe400078e00ff */
[----:B------:R-:W-:-:S07]  /*c230*/  IMAD.MOV.U32 R3, RZ, RZ, R14 ;  /* 0x000000ffff037224 */ /* 0x000fce00078e000e */
[----:B------:R-:W-:Y:S05]  /*c240*/  WARPSYNC.COLLECTIVE R15, `(.L_x_134) ;  /* 0x000000000f087348 */ /* 0x000fea0003c00000 */
[----:B------:R0:W1:Y:S02]  /*c250*/  SHFL.IDX P6, R14, R13, R12, R11 ;  /* 0x0000000c0d0e7389 */ /* 0x00006400000c000b */
[----:B01----:R-:W-:Y:S01]  /*c260*/  ENDCOLLECTIVE ;  /* 0x000000000000791b */ /* 0x003fe20003800000 */
.L_x_134:
[----:B------:R-:W-:Y:S02]  /*c270*/  IMAD.SHL.U32 R15, R16, 0x2, RZ ;  /* 0x00000002100f7824 */ /* 0x000fe400078e00ff */
[----:B------:R-:W-:Y:S02]  /*c280*/  IMAD.MOV.U32 R13, RZ, RZ, R19 ;  /* 0x000000ffff0d7224 */ /* 0x000fe400078e0013 */
[----:B------:R-:W-:Y:S01]  /*c290*/  IMAD.MOV.U32 R12, RZ, RZ, 0x1 ;  /* 0x00000001ff0c7424 */ /* 0x000fe200078e00ff */
[----:B------:R-:W-:-:S04]  /*c2a0*/  MOV R2, R14 ;  /* 0x0000000e00027202 */ /* 0x000fc80000000f00 */
[----:B------:R-:W-:Y:S01]  /*c2b0*/  IADD3 R2, P0, R2, R15, RZ ;  /* 0x0000000f02027210 */ /* 0x000fe20007f1e0ff */
[----:B------:R-:W-:-:S04]  /*c2c0*/  IMAD.MOV.U32 R15, RZ, RZ, -0x1 ;  /* 0xffffffffff0f7424 */ /* 0x000fc800078e00ff */
[----:B------:R-:W-:-:S08]  /*c2d0*/  IMAD.X R3, RZ, RZ, R3, P0 ;  /* 0x000000ffff037224 */ /* 0x000fd000000e0603 */
[----:B------:R-:W-:Y:S05]  /*c2e0*/  WARPSYNC.COLLECTIVE R15, `(.L_x_135) ;  /* 0x000000000f087348 */ /* 0x000fea0003c00000 */
[----:B------:R0:W1:Y:S02]  /*c2f0*/  SHFL.IDX P6, R14, R13, R12, R11 ;  /* 0x0000000c0d0e7389 */ /* 0x00006400000c000b */
[----:B01----:R-:W-:Y:S01]  /*c300*/  ENDCOLLECTIVE ;  /* 0x000000000000791b */ /* 0x003fe20003800000 */
.L_x_135:
[----:B------:R-:W-:Y:S01]  /*c310*/  @!PT LDS RZ, [RZ] ;  /* 0x00000000fffff984 */ /* 0x000fe20000000800 */
[----:B------:R-:W-:Y:S01]  /*c320*/  @!PT LDS RZ, [RZ] ;  /* 0x00000000fffff984 */ /* 0x000fe20000000800 */
[----:B------:R-:W-:Y:S01]  /*c330*/  @!PT LDS RZ, [RZ] ;  /* 0x00000000fffff984 */ /* 0x000fe20000000800 */
[----:B------:R0:W-:Y:S01]  /*c340*/  LDGSTS.E.BYPASS.LTC128B.128 [R9+0xe400], desc[UR38][R2.64], !P2 ;  /* 0x0e40000002097fae */ /* 0x0001e2000d101d66 */
[----:B------:R-:W-:Y:S01]  /*c350*/  IMAD.MOV.U32 R13, RZ, RZ, R10 ;  /* 0x000000ffff0d7224 */ /* 0x000fe200078e000a */
[----:B0-----:R-:W-:-:S07]  /*c360*/  MOV R3, R14 ;  /* 0x0000000e00037202 */ /* 0x001fce0000000f00 */
[----:B------:R-:W-:Y:S05]  /*c370*/  WARPSYNC.COLLECTIVE R15, `(.L_x_136) ;  /* 0x000000000f087348 */ /* 0x000fea0003c00000 */
[----:B------:R0:W1:Y:S02]  /*c380*/  SHFL.IDX P6, R14, R13, R12, R11 ;  /* 0x0000000c0d0e7389 */ /* 0x00006400000c000b */
[----:B01----:R-:W-:Y:S01]  /*c390*/  ENDCOLLECTIVE ;  /* 0x000000000000791b */ /* 0x003fe20003800000 */
.L_x_136:
[----:B------:R-:W-:Y:S01]  /*c3a0*/  IMAD.SHL.U32 R15, R16, 0x2, RZ ;  /* 0x00000002100f7824 */ /* 0x000fe200078e00ff */
[----:B------:R-:W-:Y:S01]  /*c3b0*/  MOV R13, R19 ;  /* 0x00000013000d7202 */ /* 0x000fe20000000f00 */
[----:B------:R-:W-:Y:S02]  /*c3c0*/  IMAD.MOV.U32 R12, RZ, RZ, 0x2 ;  /* 0x00000002ff0c7424 */ /* 0x000fe400078e00ff */
[----:B------:R-:W-:-:S05]  /*c3d0*/  IMAD.MOV.U32 R2, RZ, RZ, R14 ;  /* 0x000000ffff027224 */ /* 0x000fca00078e000e */
[----:B------:R-:W-:Y:S01]  /*c3e0*/  IADD3 R2, P0, R2, R15, RZ ;  /* 0x0000000f02027210 */ /* 0x000fe20007f1e0ff */
[----:B------:R-:W-:-:S04]  /*c3f0*/  IMAD.MOV.U32 R15, RZ, RZ, -0x1 ;  /* 0xffffffffff0f7424 */ /* 0x000fc800078e00ff */
[----:B------:R-:W-:-:S08]  /*c400*/  IMAD.X R3, RZ, RZ, R3, P0 ;  /* 0x000000ffff037224 */ /* 0x000fd000000e0603 */
[----:B------:R-:W-:Y:S05]  /*c410*/  WARPSYNC.COLLECTIVE R15, `(.L_x_137) ;  /* 0x000000000f087348 */ /* 0x000fea0003c00000 */
[----:B------:R0:W1:Y:S02]  /*c420*/  SHFL.IDX P6, R14, R13, R12, R11 ;  /* 0x0000000c0d0e7389 */ /* 0x00006400000c000b */
[----:B01----:R-:W-:Y:S01]  /*c430*/  ENDCOLLECTIVE ;  /* 0x000000000000791b */ /* 0x003fe20003800000 */
.L_x_137:
[----:B------:R-:W-:Y:S01]  /*c440*/  @!PT LDS RZ, [RZ] ;  /* 0x00000000fffff984 */ /* 0x000fe20000000800 */
[----:B------:R-:W-:Y:S01]  /*c450*/  @!PT LDS RZ, [RZ] ;  /* 0x00000000fffff984 */ /* 0x000fe20000000800 */
[----:B------:R-:W-:Y:S01]  /*c460*/  @!PT LDS RZ, [RZ] ;  /* 0x00000000fffff984 */ /* 0x000fe20000000800 */
[----:B------:R0:W-:Y:S01]  /*c470*/  LDGSTS.E.BYPASS.LTC128B.128 [R9+0xec00], desc[UR38][R2.64], !P2 ;  /* 0x0ec0000002097fae */ /* 0x0001e2000d101d66 */
[----:B------:R-:W-:Y:S02]  /*c480*/  IMAD.MOV.U32 R13, RZ, RZ, R10 ;  /* 0x000000ffff0d7224 */ /* 0x000fe400078e000a */
[----:B0-----:R-:W-:-:S07]  /*c490*/  IMAD.MOV.U32 R3, RZ, RZ, R14 ;  /* 0x000000ffff037224 */ /* 0x001fce00078e000e */
[----:B------:R-:W-:Y:S05]  /*c4a0*/  WARPSYNC.COLLECTIVE R15, `(.L_x_138) ;  /* 0x000000000f087348 */ /* 0x000fea0003c00000 */
[----:B------:R0:W1:Y:S02]  /*c4b0*/  SHFL.IDX P6, R14, R13, R12, R11 ;  /* 0x0000000c0d0e7389 */ /* 0x00006400000c000b */
[----:B01----:R-:W-:Y:S01]  /*c4c0*/  ENDCOLLECTIVE ;  /* 0x000000000000791b */ /* 0x003fe20003800000 */
.L_x_138:
[----:B------:R-:W-:Y:S01]  /*c4d0*/  SHF.L.U32 R15, R16, 0x1, RZ ;  /* 0x00000001100f7819 */ /* 0x000fe200000006ff */
[----:B------:R-:W-:Y:S02]  /*c4e0*/  IMAD.MOV.U32 R13, RZ, RZ, R19 ;  /* 0x000000ffff0d7224 */ /* 0x000fe400078e0013 */
[----:B------:R-:W-:Y:S02]  /*c4f0*/  IMAD.MOV.U32 R12, RZ, RZ, 0x3 ;  /* 0x00000003ff0c7424 */ /* 0x000fe400078e00ff */
[----:B------:R-:W-:-:S05]  /*c500*/  IMAD.MOV.U32 R2, RZ, RZ, R14 ;  /* 0x000000ffff027224 */ /* 0x000fca00078e000e */
[----:B------:R-:W-:Y:S02]  /*c510*/  IADD3 R2, P0, R2, R15, RZ ;  /* 0x0000000f02027210 */ /* 0x000fe40007f1e0ff */
[----:B------:R-:W-:-:S03]  /*c520*/  MOV R15, 0xffffffff ;  /* 0xffffffff000f7802 */ /* 0x000fc60000000f00 */
[----:B------:R-:W-:-:S08]  /*c530*/  IMAD.X R3, RZ, RZ, R3, P0 ;  /* 0x000000ffff037224 */ /* 0x000fd000000e0603 */
[----:B------:R-:W-:Y:S05]  /*c540*/  WARPSYNC.COLLECTIVE R15, `(.L_x_139) ;  /* 0x000000000f087348 */ /* 0x000fea0003c00000 */
[----:B------:R0:W1:Y:S02]  /*c550*/  SHFL.IDX P6, R14, R13, R12, R11 ;  /* 0x0000000c0d0e7389 */ /* 0x00006400000c000b */
[----:B01----:R-:W-:Y:S01]  /*c560*/  ENDCOLLECTIVE ;  /* 0x000000000000791b */ /* 0x003fe20003800000 */
.L_x_139:
        /* <DEDUP_REMOVED lines=9> */
.L_x_140:
[----:B------:R-:W-:Y:S02]  /*c600*/  IMAD.SHL.U32 R15, R16, 0x2, RZ ;  /* 0x00000002100f7824 */ /* 0x000fe400078e00ff */
[----:B------:R-:W-:Y:S02]  /*c610*/  IMAD.MOV.U32 R13, RZ, RZ, R19 ;  /* 0x000000ffff0d7224 */ /* 0x000fe400078e0013 */
[----:B------:R-:W-:Y:S02]  /*c620*/  IMAD.MOV.U32 R12, RZ, RZ, 0x4 ;  /* 0x00000004ff0c7424 */ /* 0x000fe400078e00ff */
[----:B------:R-:W-:-:S05]  /*c630*/  IMAD.MOV.U32 R2, RZ, RZ, R14 ;  /* 0x000000ffff027224 */ /* 0x000fca00078e000e */
[----:B------:R-:W-:Y:S01]  /*c640*/  IADD3 R2, P0, R2, R15, RZ ;  /* 0x0000000f02027210 */ /* 0x000fe20007f1e0ff */
[----:B------:R-:W-:-:S03]  /*c650*/  IMAD.MOV.U32 R15, RZ, RZ, -0x1 ;  /* 0xffffffffff0f7424 */ /* 0x000fc600078e00ff */
[----:B------:R-:W-:-:S09]  /*c660*/  IADD3.X R3, RZ, R3, RZ, P0, !PT ;  /* 0x00000003ff037210 */ /* 0x000fd200007fe4ff */
[----:B------:R-:W-:Y:S05]  /*c670*/  WARPSYNC.COLLECTIVE R15, `(.L_x_141) ;  /* 0x000000000f087348 */ /* 0x000fea0003c00000 */
[----:B------:R0:W1:Y:S02]  /*c680*/  SHFL.IDX P6, R14, R13, R12, R11 ;  /* 0x0000000c0d0e7389 */ /* 0x00006400000c000b */
[----:B01----:R-:W-:Y:S01]  /*c690*/  ENDCOLLECTIVE ;  /* 0x000000000000791b */ /* 0x003fe20003800000 */
.L_x_141:
[----:B------:R-:W-:Y:S01]  /*c6a0*/  @!PT LDS RZ, [RZ] ;  /* 0x00000000fffff984 */ /* 0x000fe20000000800 */
[----:B------:R-:W-:Y:S01]  /*c6b0*/  @!PT LDS RZ, [RZ] ;  /* 0x00000000fffff984 */ /* 0x000fe20000000800 */
[----:B------:R-:W-:Y:S01]  /*c6c0*/  @!PT LDS RZ, [RZ] ;  /* 0x00000000fffff984 */ /* 0x000fe20000000800 */
[----:B------:R0:W-:Y:S01]  /*c6d0*/  LDGSTS.E.BYPASS.LTC128B.128 [R9+0xfc00], desc[UR38][R2.64], !P2 ;  /* 0x0fc0000002097fae */ /* 0x0001e2000d101d66 */
[----:B------:R-:W-:Y:S01]  /*c6e0*/  MOV R13, R10 ;  /* 0x0000000a000d7202 */ /* 0x000fe20000000f00 */
[----:B0-----:R-:W-:-:S07]  /*c6f0*/  IMAD.MOV.U32 R3, RZ, RZ, R14 ;  /* 0x000000ffff037224 */ /* 0x001fce00078e000e */
[----:B------:R-:W-:Y:S05]  /*c700*/  WARPSYNC.COLLECTIVE R15, `(.L_x_142) ;  /* 0x000000000f087348 */ /* 0x000fea0003c00000 */
[----:B------:R0:W1:Y:S02]  /*c710*/  SHFL.IDX P6, R14, R13, R12, R11 ;  /* 0x0000000c0d0e7389 */ /* 0x00006400000c000b */
[----:B01----:R-:W-:Y:S01]  /*c720*/  ENDCOLLECTIVE ;  /* 0x000000000000791b */ /* 0x003fe20003800000 */
.L_x_142:
[----:B------:R-:W-:Y:S01]  /*c730*/  IMAD.SHL.U32 R15, R16, 0x2, RZ ;  /* 0x00000002100f7824 */ /* 0x000fe200078e00ff */
[----:B------:R-:W-:Y:S01]  /*c740*/  MOV R12, 0x5 ;  /* 0x00000005000c7802 */ /* 0x000fe20000000f00 */
[----:B------:R-:W-:Y:S02]  /*c750*/  IMAD.MOV.U32 R13, RZ, RZ, R19 ;  /* 0x000000ffff0d7224 */ /* 0x000fe400078e0013 */
[----:B------:R-:W-:-:S05]  /*c760*/  IMAD.MOV.U32 R2, RZ, RZ, R14 ;  /* 0x000000ffff027224 */ /* 0x000fca00078e000e */
[----:B------:R-:W-:Y:S01]  /*c770*/  IADD3 R2, P0, R2, R15, RZ ;  /* 0x0000000f02027210 */ /* 0x000fe20007f1e0ff */
[----:B------:R-:W-:-:S04]  /*c780*/  IMAD.MOV.U32 R15, RZ, RZ, -0x1 ;  /* 0xffffffffff0f7424 */ /* 0x000fc800078e00ff */
[----:B------:R-:W-:-:S08]  /*c790*/  IMAD.X R3, RZ, RZ, R3, P0 ;  /* 0x000000ffff037224 */ /* 0x000fd000000e0603 */
[----:B------:R-:W-:Y:S05]  /*c7a0*/  WARPSYNC.COLLECTIVE R15, `(.L_x_143) ;  /* 0x000000000f087348 */ /* 0x000fea0003c00000 */
[----:B------:R0:W1:Y:S02]  /*c7b0*/  SHFL.IDX P6, R14, R13, R12, R11 ;  /* 0x0000000c0d0e7389 */ /* 0x00006400000c000b */
[----:B01----:R-:W-:Y:S01]  /*c7c0*/  ENDCOLLECTIVE ;  /* 0x000000000000791b */ /* 0x003fe20003800000 */
.L_x_143:
        /* <DEDUP_REMOVED lines=9> */
.L_x_144:
        /* <DEDUP_REMOVED lines=10> */
.L_x_145:
        /* <DEDUP_REMOVED lines=9> */
.L_x_146:
        /* <DEDUP_REMOVED lines=10> */
.L_x_147:
[----:B------:R-:W-:Y:S01]  /*ca30*/  @!PT LDS RZ, [RZ] ;  /* 0x00000000fffff984 */ /* 0x000fe20000000800 */
[----:B------:R-:W-:Y:S01]  /*ca40*/  @!PT LDS RZ, [RZ] ;  /* 0x00000000fffff984 */ /* 0x000fe20000000800 */
[----:B------:R-:W-:Y:S01]  /*ca50*/  @!PT LDS RZ, [RZ] ;  /* 0x00000000fffff984 */ /* 0x000fe20000000800 */
[----:B------:R0:W-:Y:S01]  /*ca60*/  LDGSTS.E.BYPASS.LTC128B.128 [R9+0x11400], desc[UR38][R2.64], !P2 ;  /* 0x1140000002097fae */ /* 0x0001e2000d101d66 */
[----:B------:R-:W-:Y:S02]  /*ca70*/  IMAD.MOV.U32 R13, RZ, RZ, R10 ;  /* 0x000000ffff0d7224 */ /* 0x000fe400078e000a */
[----:B------:R-:W-:-:S07]  /*ca80*/  IMAD.MOV.U32 R19, RZ, RZ, R14 ;  /* 0x000000ffff137224 */ /* 0x000fce00078e000e */
[----:B0-----:R-:W-:Y:S05]  /*ca90*/  WARPSYNC.COLLECTIVE R15, `(.L_x_148) ;  /* 0x000000000f087348 */ /* 0x001fea0003c00000 */
[----:B------:R1:W2:Y:S02]  /*caa0*/  SHFL.IDX P6, R14, R13, R12, R11 ;  /* 0x0000000c0d0e7389 */ /* 0x0002a400000c000b */
[----:B012---:R-:W-:Y:S01]  /*cab0*/  ENDCOLLECTIVE ;  /* 0x000000000000791b */ /* 0x007fe20003800000 */
.L_x_148:
[----:B------:R-:W-:Y:S05]  /*cac0*/  BRA `(.L_x_149) ;  /* 0xffffffc800907947 */ /* 0x000fea000383ffff */
.L_x_62:
[----:B0-----:R0:W1:Y:S02]  /*cad0*/  SYNCS.PHASECHK.TRANS64.TRYWAIT P0, [R7+URZ+0x16860], R2 ;  /* 0x01686002070075a7 */ /* 0x001064000800017f */
[----:B-1----:R-:W-:Y:S05]  /*cae0*/  @!P0 NANOSLEEP.SYNCS 0x989680 ;  /* 0x009896800000895d */ /* 0x002fea0003900000 */
[----:B------:R-:W1:Y:S02]  /*caf0*/  @!P0 SYNCS.PHASECHK.TRANS64 P0, [R7+URZ+0x16860], R2 ;  /* 0x01686002070085a7 */ /* 0x000e64000800007f */
[----:B-1----:R-:W-:Y:S05]  /*cb00*/  @!P0 BRA `(.L_x_62) ;  /* 0xfffffffc00f08947 */ /* 0x002fea000383ffff */
[----:B------:R-:W-:Y:S05]  /*cb10*/  BRA `(.L_x_150) ;  /* 0xffffffc800f07947 */ /* 0x000fea000383ffff */
.L_x_63:
[----:B------:R-:W-:Y:S01]  /*cb20*/  BSSY B1, `(.L_x_151) ;  /* 0x0000008000017945 */ /* 0x000fe20003800000 */
[----:B------:R-:W-:Y:S01]  /*cb30*/  MOV R13, R18 ;  /* 0x00000012000d7202 */ /* 0x000fe20000000f00 */
[----:B------:R-:W-:Y:S02]  /*cb40*/  IMAD.MOV.U32 R12, RZ, RZ, RZ ;  /* 0x000000ffff0c7224 */ /* 0x000fe400078e00ff */
[----:B------:R-:W-:Y:S02]  /*cb50*/  IMAD.MOV.U32 R11, RZ, RZ, 0x181f ;  /* 0x0000181fff0b7424 */ /* 0x000fe400078e00ff */
[----:B------:R-:W-:-:S07]  /*cb60*/  IMAD.MOV.U32 R15, RZ, RZ, -0x1 ;  /* 0xffffffffff0f7424 */ /* 0x000fce00078e00ff */
[----:B0-----:R-:W-:Y:S05]  /*cb70*/  WARPSYNC.COLLECTIVE R15, `(.L_x_152) ;  /* 0x000000000f087348 */ /* 0x001fea0003c00000 */
[----:B------:R1:W2:Y:S02]  /*cb80*/  SHFL.IDX P6, R14, R13, R12, R11 ;  /* 0x0000000c0d0e7389 */ /* 0x0002a400000c000b */
[----:B012---:R-:W-:Y:S01]  /*cb90*/  ENDCOLLECTIVE ;  /* 0x000000000000791b */ /* 0x007fe20003800000 */
.L_x_152:
[----:B------:R-:W-:Y:S05]  /*cba0*/  BSYNC B1 ;  /* 0x0000000000017941 */ /* 0x000fea0003800000 */
.L_x_151:
[----:B------:R-:W-:Y:S01]  /*cbb0*/  MOV R13, R17 ;  /* 0x00000011000d7202 */ /* 0x000fe20000000f00 */
[----:B------:R-:W-:Y:S01]  /*cbc0*/  IMAD.MOV.U32 R12, RZ, RZ, RZ ;  /* 0x000000ffff0c7224 */ /* 0x000fe200078e00ff */
[----:B------:R-:W-:Y:S01]  /*cbd0*/  ISETP.LT.OR P2, PT, R4, 0x1, P1 ;  /* 0x000000010400780c */ /* 0x000fe20000f41670 */
[----:B------:R-:W-:Y:S01]  /*cbe0*/  IMAD.MOV.U32 R11, RZ, RZ, 0x181f ;  /* 0x0000181fff0b7424 */ /* 0x000fe200078e00ff */
[----:B------:R-:W-:Y:S01]  /*cbf0*/  LEA R8, R8, UR45, 0x1 ;  /* 0x0000002d08087c11 */ /* 0x000fe2000f8e08ff */
[----:B------:R-:W-:Y:S02]  /*cc00*/  IMAD.MOV.U32 R15, RZ, RZ, -0x1 ;  /* 0xffffffffff0f7424 */ /* 0x000fe400078e00ff */
[----:B------:R-:W-:-:S08]  /*cc10*/  IMAD.MOV.U32 R3, RZ, RZ, R14 ;  /* 0x000000ffff037224 */ /* 0x000fd000078e000e */
[----:B------:R-:W-:Y:S05]  /*cc20*/  WARPSYNC.COLLECTIVE R15, `(.L_x_153) ;  /* 0x000000000f087348 */ /* 0x000fea0003c00000 */
[----:B------:R0:W1:Y:S02]  /*cc30*/  SHFL.IDX P6, R14, R13, R12, R11 ;  /* 0x0000000c0d0e7389 */ /* 0x00006400000c000b */
[----:B01----:R-:W-:Y:S01]  /*cc40*/  ENDCOLLECTIVE ;  /* 0x000000000000791b */ /* 0x003fe20003800000 */
.L_x_153:
[----:B------:R-:W-:Y:S01]  /*cc50*/  MOV R13, R18 ;  /* 0x00000012000d7202 */ /* 0x000fe20000000f00 */
[----:B------:R-:W-:Y:S01]  /*cc60*/  IMAD.MOV.U32 R12, RZ, RZ, 0x1 ;  /* 0x00000001ff0c7424 */ /* 0x000fe200078e00ff */
[----:B------:R-:W-:-:S13]  /*cc70*/  IADD3 R2, P0, R14, R19, RZ ;  /* 0x000000130e027210 */ /* 0x000fda0007f1e0ff */
[----:B------:R-:W-:Y:S05]  /*cc80*/  WARPSYNC.COLLECTIVE R15, `(.L_x_154) ;  /* 0x000000000f087348 */ /* 0x000fea0003c00000 */
[----:B------:R0:W1:Y:S02]  /*cc90*/  SHFL.IDX P6, R14, R13, R12, R11 ;  /* 0x0000000c0d0e7389 */ /* 0x00006400000c000b */
[----:B01----:R-:W-:Y:S01]  /*cca0*/  ENDCOLLECTIVE ;  /* 0x000000000000791b */ /* 0x003fe20003800000 */
.L_x_154:
[----:B------:R-:W-:-:S05]  /*ccb0*/  IMAD.X R3, RZ, RZ, R3, P0 ;  /* 0x000000ffff037224 */ /* 0x000fca00000e0603 */
[----:B------:R-:W-:Y:S01]  /*ccc0*/  @!PT LDS RZ, [RZ] ;  /* 0x00000000fffff984 */ /* 0x000fe20000000800 */
[----:B------:R-:W-:Y:S01]  /*ccd0*/  @!PT LDS RZ, [RZ] ;  /* 0x00000000fffff984 */ /* 0x000fe20000000800 */
[----:B------:R-:W-:Y:S01]  /*cce0*/  @!PT LDS RZ, [RZ] ;  /* 0x00000000fffff984 */ /* 0x000fe20000000800 */
[----:B------:R0:W-:Y:S01]  /*ccf0*/  LDGSTS.E.BYPASS.LTC128B.128 [R8+0x400], desc[UR38][R2.64], !P2 ;  /* 0x0040000002087fae */ /* 0x0001e2000d101d66 */
[----:B------:R-:W-:Y:S01]  /*cd00*/  ISETP.LT.OR P2, PT, R4, 0x11, P1 ;  /* 0x000000110400780c */ /* 0x000fe20000f41670 */
[----:B------:R-:W-:Y:S02]  /*cd10*/  IMAD.MOV.U32 R13, RZ, RZ, R17 ;  /* 0x000000ffff0d7224 */ /* 0x000fe400078e0011 */
[----:B------:R-:W-:-:S10]  /*cd20*/  IMAD.MOV.U32 R9, RZ, RZ, R14 ;  /* 0x000000ffff097224 */ /* 0x000fd400078e000e */
[----:B0-----:R-:W-:Y:S05]  /*cd30*/  WARPSYNC.COLLECTIVE R15, `(.L_x_155) ;  /* 0x000000000f087348 */ /* 0x001fea0003c00000 */
[----:B------:R1:W2:Y:S02]  /*cd40*/  SHFL.IDX P6, R14, R13, R12, R11 ;  /* 0x0000000c0d0e7389 */ /* 0x0002a400000c000b */
[----:B012---:R-:W-:Y:S01]  /*cd50*/  ENDCOLLECTIVE ;  /* 0x000000000000791b */ /* 0x007fe20003800000 */
.L_x_155:
[----:B------:R-:W-:Y:S02]  /*cd60*/  IMAD.MOV.U32 R13, RZ, RZ, R18 ;  /* 0x000000ffff0d7224 */ /* 0x000fe400078e0012 */
[----:B------:R-:W-:Y:S02]  /*cd70*/  IMAD.MOV.U32 R12, RZ, RZ, 0x2 ;  /* 0x00000002ff0c7424 */ /* 0x000fe400078e00ff */
[----:B------:R-:W-:-:S05]  /*cd80*/  IMAD.MOV.U32 R11, RZ, RZ, R14 ;  /* 0x000000ffff0b7224 */ /* 0x000fca00078e000e */
[----:B------:R-:W-:Y:S01]  /*cd90*/  IADD3 R2, P0, R11, R19, RZ ;  /* 0x000000130b027210 */ /* 0x000fe20007f1e0ff */
[----:B------:R-:W-:-:S03]  /*cda0*/  IMAD.MOV.U32 R11, RZ, RZ, 0x181f ;  /* 0x0000181fff0b7424 */ /* 0x000fc600078e00ff */
[----:B------:R-:W-:-:S09]  /*cdb0*/  IADD3.X R3, RZ, R9, RZ, P0, !PT ;  /* 0x00000009ff037210 */ /* 0x000fd200007fe4ff */
[----:B------:R-:W-:Y:S05]  /*cdc0*/  WARPSYNC.COLLECTIVE R15, `(.L_x_156) ;  /* 0x000000000f087348 */ /* 0x000fea0003c00000 */
[----:B------:R0:W1:Y:S02]  /*cdd0*/  SHFL.IDX P6, R14, R13, R12, R11 ;  /* 0x0000000c0d0e7389 */ /* 0x00006400000c000b */
[----:B01----:R-:W-:Y:S01]  /*cde0*/  ENDCOLLECTIVE ;  /* 0x000000000000791b */ /* 0x003fe20003800000 */
.L_x_156:
[----:B------:R-:W-:Y:S01]  /*cdf0*/  @!PT LDS RZ, [RZ] ;  /* 0x00000000fffff984 */ /* 0x000fe20000000800 */
[----:B------:R-:W-:Y:S01]  /*ce00*/  @!PT LDS RZ, [RZ] ;  /* 0x00000000fffff984 */ /* 0x000fe20000000800 */
[----:B------:R-:W-:Y:S01]  /*ce10*/  @!PT LDS RZ, [RZ] ;  /* 0x00000000fffff984 */ /* 0x000fe20000000800 */
[----:B------:R0:W-:Y:S01]  /*ce20*/  LDGSTS.E.BYPASS.LTC128B.128 [R8+0xc00], desc[UR38][R2.64], !P2 ;  /* 0x00c0000002087fae */ /* 0x0001e2000d101d66 */
[----:B------:R-:W-:Y:S02]  /*ce30*/  ISETP.LT.OR P2, PT, R4, 0x21, P1 ;  /* 0x000000210400780c */ /* 0x000fe40000f41670 */
[----:B------:R-:W-:Y:S01]  /*ce40*/  MOV R13, R17 ;  /* 0x00000011000d7202 */ /* 0x000fe20000000f00 */
[----:B------:R-:W-:-:S10]  /*ce50*/  IMAD.MOV.U32 R10, RZ, RZ, R14 ;  /* 0x000000ffff0a7224 */ /* 0x000fd400078e000e */
[----:B0-----:R-:W-:Y:S05]  /*ce60*/  WARPSYNC.COLLECTIVE R15, `(.L_x_157) ;  /* 0x000000000f087348 */ /* 0x001fea0003c00000 */
[----:B------:R1:W2:Y:S02]  /*ce70*/  SHFL.IDX P6, R14, R13, R12, R11 ;  /* 0x0000000c0d0e7389 */ /* 0x0002a400000c000b */
[----:B012---:R-:W-:Y:S01]  /*ce80*/  ENDCOLLECTIVE ;  /* 0x000000000000791b */ /* 0x007fe20003800000 */
.L_x_157:
[----:B------:R-:W-:Y:S02]  /*ce90*/  IMAD.MOV.U32 R13, RZ, RZ, R18 ;  /* 0x000000ffff0d7224 */ /* 0x000fe400078e0012 */
[----:B------:R-:W-:-:S05]  /*cea0*/  IMAD.MOV.U32 R12, RZ, RZ, R14 ;  /* 0x000000ffff0c7224 */ /* 0x000fca00078e000e */
[----:B------:R-:W-:Y:S01]  /*ceb0*/  IADD3 R2, P0, R12, R19, RZ ;  /* 0x000000130c027210 */ /* 0x000fe20007f1e0ff */
[----:B------:R-:W-:-:S04]  /*cec0*/  IMAD.MOV.U32 R12, RZ, RZ, 0x3 ;  /* 0x00000003ff0c7424 */ /* 0x000fc800078e00ff */
[----:B------:R-:W-:-:S08]  /*ced0*/  IMAD.X R3, RZ, RZ, R10, P0 ;  /* 0x000000ffff037224 */ /* 0x000fd000000e060a */
[----:B------:R-:W-:Y:S05]  /*cee0*/  WARPSYNC.COLLECTIVE R15, `(.L_x_158) ;  /* 0x000000000f087348 */ /* 0x000fea0003c00000 */
[----:B------:R0:W1:Y:S02]  /*cef0*/  SHFL.IDX P6, R14, R13, R12, R11 ;  /* 0x0000000c0d0e7389 */ /* 0x00006400000c000b */
[----:B01----:R-:W-:Y:S01]  /*cf00*/  ENDCOLLECTIVE ;  /* 0x000000000000791b */ /* 0x003fe20003800000 */
.L_x_158:
[----:B------:R-:W-:Y:S01]  /*cf10*/  @!PT LDS RZ, [RZ] ;  /* 0x00000000fffff984 */ /* 0x000fe20000000800 */
[----:B------:R-:W-:Y:S01]  /*cf20*/  @!PT LDS RZ, [RZ] ;  /* 0x00000000fffff984 */ /* 0x000fe20000000800 */
[----:B------:R-:W-:Y:S01]  /*cf30*/  @!PT LDS RZ, [RZ] ;  /* 0x00000000fffff984 */ /* 0x000fe20000000800 */
[----:B------:R0:W-:Y:S01]  /*cf40*/  LDGSTS.E.BYPASS.LTC128B.128 [R8+0x1400], desc[UR38][R2.64], !P2 ;  /* 0x0140000002087fae */ /* 0x0001e2000d101d66 */
[----:B------:R-:W-:Y:S01]  /*cf50*/  ISETP.LT.OR P2, PT, R4, 0x31, P1 ;  /* 0x000000310400780c */ /* 0x000fe20000f41670 */
[----:B------:R-:W-:Y:S01]  /*cf60*/  IMAD.MOV.U32 R13, RZ, RZ, R17 ;  /* 0x000000ffff0d7224 */ /* 0x000fe200078e0011 */
[----:B------:R-:W-:-:S11]  /*cf70*/  MOV R9, R14 ;  /* 0x0000000e00097202 */ /* 0x000fd60000000f00 */
[----:B0-----:R-:W-:Y:S05]  /*cf80*/  WARPSYNC.COLLECTIVE R15, `(.L_x_159) ;  /* 0x000000000f087348 */ /* 0x001fea0003c00000 */
[----:B------:R1:W2:Y:S02]  /*cf90*/  SHFL.IDX P6, R14, R13, R12, R11 ;  /* 0x0000000c0d0e7389 */ /* 0x0002a400000c000b */
[----:B012---:R-:W-:Y:S01]  /*cfa0*/  ENDCOLLECTIVE ;  /* 0x000000000000791b */ /* 0x007fe20003800000 */
.L_x_159:
[----:B------:R-:W-:Y:S01]  /*cfb0*/  IMAD.MOV.U32 R13, RZ, RZ, R18 ;  /* 0x000000ffff0d7224 */ /* 0x000fe200078e0012 */
[----:B------:R-:W-:Y:S01]  /*cfc0*/  MOV R12, 0x4 ;  /* 0x00000004000c7802 */ /* 0x000fe20000000f00 */
[----:B------:R-:W-:-:S05]  /*cfd0*/  IMAD.MOV.U32 R11, RZ, RZ, R14 ;  /* 0x000000ffff0b7224 */ /* 0x000fca00078e000e */
[----:B------:R-:W-:Y:S01]  /*cfe0*/  IADD3 R2, P0, R11, R19, RZ ;  /* 0x000000130b027210 */ /* 0x000fe20007f1e0ff */
[----:B------:R-:W-:-:S04]  /*cff0*/  IMAD.MOV.U32 R11, RZ, RZ, 0x181f ;  /* 0x0000181fff0b7424 */ /* 0x000fc800078e00ff */
[----:B------:R-:W-:-:S08]  /*d000*/  IMAD.X R3, RZ, RZ, R9, P0 ;  /* 0x000000ffff037224 */ /* 0x000fd000000e0609 */
[----:B------:R-:W-:Y:S05]  /*d010*/  WARPSYNC.COLLECTIVE R15, `(.L_x_160) ;  /* 0x000000000f087348 */ /* 0x000fea0003c00000 */
[----:B------:R0:W1:Y:S02]  /*d020*/  SHFL.IDX P6, R14, R13, R12, R11 ;  /* 0x0000000c0d0e7389 */ /* 0x00006400000c000b */
[----:B01----:R-:W-:Y:S01]  /*d030*/  ENDCOLLECTIVE ;  /* 0x000000000000791b */ /* 0x003fe20003800000 */
.L_x_160:
        /* <DEDUP_REMOVED lines=10> */
.L_x_161:
[----:B------:R-:W-:Y:S02]  /*d0e0*/  IMAD.MOV.U32 R13, RZ, RZ, R18 ;  /* 0x000000ffff0d7224 */ /* 0x000fe400078e0012 */
[----:B------:R-:W-:-:S05]  /*d0f0*/  IMAD.MOV.U32 R12, RZ, RZ, R14 ;  /* 0x000000ffff0c7224 */ /* 0x000fca00078e000e */
[----:B------:R-:W-:Y:S01]  /*d100*/  IADD3 R2, P0, R12, R19, RZ ;  /* 0x000000130c027210 */ /* 0x000fe20007f1e0ff */
[----:B------:R-:W-:-:S03]  /*d110*/  IMAD.MOV.U32 R12, RZ, RZ, 0x5 ;  /* 0x00000005ff0c7424 */ /* 0x000fc600078e00ff */
[----:B------:R-:W-:-:S09]  /*d120*/  IADD3.X R3, RZ, R10, RZ, P0, !PT ;  /* 0x0000000aff037210 */ /* 0x000fd200007fe4ff */
[----:B------:R-:W-:Y:S05]  /*d130*/  WARPSYNC.COLLECTIVE R15, `(.L_x_162) ;  /* 0x000000000f087348 */ /* 0x000fea0003c00000 */
[----:B------:R0:W1:Y:S02]  /*d140*/  SHFL.IDX P6, R14, R13, R12, R11 ;  /* 0x0000000c0d0e7389 */ /* 0x00006400000c000b */
[----:B01----:R-:W-:Y:S01]  /*d150*/  ENDCOLLECTIVE ;  /* 0x000000000000791b */ /* 0x003fe20003800000 */
.L_x_162:
        /* <DEDUP_REMOVED lines=10> */
.L_x_163:
[----:B------:R-:W-:Y:S02]  /*d200*/  IMAD.MOV.U32 R13, RZ, RZ, R18 ;  /* 0x000000ffff0d7224 */ /* 0x000fe400078e0012 */
[----:B------:R-:W-:Y:S01]  /*d210*/  IMAD.MOV.U32 R12, RZ, RZ, 0x6 ;  /* 0x00000006ff0c7424 */ /* 0x000fe200078e00ff */
[----:B------:R-:W-:-:S04]  /*d220*/  MOV R11, R14 ;  /* 0x0000000e000b7202 */ /* 0x000fc80000000f00 */
[----:B------:R-:W-:Y:S01]  /*d230*/  IADD3 R2, P0, R11, R19, RZ ;  /* 0x000000130b027210 */ /* 0x000fe20007f1e0ff */
[----:B------:R-:W-:-:S04]  /*d240*/  IMAD.MOV.U32 R11, RZ, RZ, 0x181f ;  /* 0x0000181fff0b7424 */ /* 0x000fc800078e00ff */
[----:B------:R-:W-:-:S08]  /*d250*/  IMAD.X R3, RZ, RZ, R9, P0 ;  /* 0x000000ffff037224 */ /* 0x000fd000000e0609 */
[----:B------:R-:W-:Y:S05]  /*d260*/  WARPSYNC.COLLECTIVE R15, `(.L_x_164) ;  /* 0x000000000f087348 */ /* 0x000fea0003c00000 */
[----:B------:R0:W1:Y:S02]  /*d270*/  SHFL.IDX P6, R14, R13, R12, R11 ;  /* 0x0000000c0d0e7389 */ /* 0x00006400000c000b */
[----:B01----:R-:W-:Y:S01]  /*d280*/  ENDCOLLECTIVE ;  /* 0x000000000000791b */ /* 0x003fe20003800000 */
.L_x_164:
        /* <DEDUP_REMOVED lines=10> */
.L_x_165:
[----:B------:R-:W-:Y:S02]  /*d330*/  IMAD.MOV.U32 R13, RZ, RZ, R18 ;  /* 0x000000ffff0d7224 */ /* 0x000fe400078e0012 */
[----:B------:R-:W-:-:S05]  /*d340*/  IMAD.MOV.U32 R12, RZ, RZ, R14 ;  /* 0x000000ffff0c7224 */ /* 0x000fca00078e000e */
[----:B------:R-:W-:Y:S02]  /*d350*/  IADD3 R2, P0, R12, R19, RZ ;  /* 0x000000130c027210 */ /* 0x000fe40007f1e0ff */
[----:B------:R-:W-:-:S03]  /*d360*/  MOV R12, 0x7 ;  /* 0x00000007000c7802 */ /* 0x000fc60000000f00 */
[----:B------:R-:W-:-:S08]  /*d370*/  IMAD.X R3, RZ, RZ, R10, P0 ;  /* 0x000000ffff037224 */ /* 0x000fd000000e060a */
[----:B------:R-:W-:Y:S05]  /*d380*/  WARPSYNC.COLLECTIVE R15, `(.L_x_166) ;  /* 0x000000000f087348 */ /* 0x000fea0003c00000 */
[----:B------:R0:W1:Y:S02]  /*d390*/  SHFL.IDX P6, R14, R13, R12, R11 ;  /* 0x0000000c0d0e7389 */ /* 0x00006400000c000b */
[----:B01----:R-:W-:Y:S01]  /*d3a0*/  ENDCOLLECTIVE ;  /* 0x000000000000791b */ /* 0x003fe20003800000 */
.L_x_166:
        /* <DEDUP_REMOVED lines=9> */
.L_x_167:
[----:B------:R-:W-:Y:S05]  /*d440*/  BRA `(.L_x_168) ;  /* 0xffffffc4006c7947 */ /* 0x000fea000383ffff */
.L_x_69:
[----:B0-----:R0:W1:Y:S02]  /*d450*/  SYNCS.PHASECHK.TRANS64.TRYWAIT P0, [R0+URZ+0x16860], R3 ;  /* 0x01686003000075a7 */ /* 0x001064000800017f */
[----:B-1----:R-:W-:Y:S05]  /*d460*/  @!P0 NANOSLEEP.SYNCS 0x989680 ;  /* 0x009896800000895d */ /* 0x002fea0003900000 */
[----:B------:R-:W1:Y:S02]  /*d470*/  @!P0 SYNCS.PHASECHK.TRANS64 P0, [R0+URZ+0x16860], R3 ;  /* 0x01686003000085a7 */ /* 0x000e64000800007f */
[----:B-1----:R-:W-:Y:S05]  /*d480*/  @!P0 BRA `(.L_x_69) ;  /* 0xfffffffc00f08947 */ /* 0x002fea000383ffff */
[----:B------:R-:W-:Y:S05]  /*d490*/  BRA `(.L_x_169) ;  /* 0xffffffc800687947 */ /* 0x000fea000383ffff */
.L_x_70:
[----:B------:R-:W-:Y:S01]  /*d4a0*/  BSSY B0, `(.L_x_170) ;  /* 0x0000008000007945 */ /* 0x000fe20003800000 */
[----:B------:R-:W-:Y:S01]  /*d4b0*/  IMAD.MOV.U32 R13, RZ, RZ, R18 ;  /* 0x000000ffff0d7224 */ /* 0x000fe200078e0012 */
[----:B------:R-:W-:Y:S01]  /*d4c0*/  MOV R11, 0x181f ;  /* 0x0000181f000b7802 */ /* 0x000fe20000000f00 */
[----:B------:R-:W-:Y:S02]  /*d4d0*/  IMAD.MOV.U32 R12, RZ, RZ, RZ ;  /* 0x000000ffff0c7224 */ /* 0x000fe400078e00ff */
[----:B------:R-:W-:-:S07]  /*d4e0*/  IMAD.MOV.U32 R15, RZ, RZ, -0x1 ;  /* 0xffffffffff0f7424 */ /* 0x000fce00078e00ff */
[----:B0-----:R-:W-:Y:S05]  /*d4f0*/  WARPSYNC.COLLECTIVE R15, `(.L_x_171) ;  /* 0x000000000f087348 */ /* 0x001fea0003c00000 */
[----:B------:R1:W2:Y:S02]  /*d500*/  SHFL.IDX P6, R14, R13, R12, R11 ;  /* 0x0000000c0d0e7389 */ /* 0x0002a400000c000b */
[----:B012---:R-:W-:Y:S01]  /*d510*/  ENDCOLLECTIVE ;  /* 0x000000000000791b */ /* 0x007fe20003800000 */
.L_x_171:
[----:B------:R-:W-:Y:S05]  /*d520*/  BSYNC B0 ;  /* 0x0000000000007941 */ /* 0x000fea0003800000 */
.L_x_170:
[----:B------:R-:W-:Y:S01]  /*d530*/  IMAD.MOV.U32 R13, RZ, RZ, R17 ;  /* 0x000000ffff0d7224 */ /* 0x000fe200078e0011 */
[----:B------:R-:W-:Y:S01]  /*d540*/  MOV R11, 0x181f ;  /* 0x0000181f000b7802 */ /* 0x000fe20000000f00 */
[----:B------:R-:W-:Y:S01]  /*d550*/  IMAD.MOV.U32 R12, RZ, RZ, RZ ;  /* 0x000000ffff0c7224 */ /* 0x000fe200078e00ff */
[----:B------:R-:W-:Y:S01]  /*d560*/  ISETP.LT.OR P2, PT, R5, 0x1, P0 ;  /* 0x000000010500780c */ /* 0x000fe20000741670 */
[----:B------:R-:W-:Y:S01]  /*d570*/  IMAD.MOV.U32 R15, RZ, RZ, -0x1 ;  /* 0xffffffffff0f7424 */ /* 0x000fe200078e00ff */
[----:B------:R-:W-:Y:S01]  /*d580*/  LEA R4, R4, UR45, 0x1 ;  /* 0x0000002d04047c11 */ /* 0x000fe2000f8e08ff */
[----:B------:R-:W-:Y:S02]  /*d590*/  IMAD.MOV.U32 R3, RZ, RZ, R14 ;  /* 0x000000ffff037224 */ /* 0x000fe400078e000e */
[----:B------:R-:W-:-:S08]  /*d5a0*/  IMAD.SHL.U32 R16, R16, 0x2, RZ ;  /* 0x0000000210107824 */ /* 0x000fd000078e00ff */
[----:B------:R-:W-:Y:S05]  /*d5b0*/  WARPSYNC.COLLECTIVE R15, `(.L_x_172) ;  /* 0x000000000f087348 */ /* 0x000fea0003c00000 */
[----:B------:R0:W1:Y:S02]  /*d5c0*/  SHFL.IDX P6, R14, R13, R12, R11 ;  /* 0x0000000c0d0e7389 */ /* 0x00006400000c000b */
[----:B01----:R-:W-:Y:S01]  /*d5d0*/  ENDCOLLECTIVE ;  /* 0x000000000000791b */ /* 0x003fe20003800000 */
.L_x_172:
[----:B------:R-:W-:Y:S01]  /*d5e0*/  IMAD.MOV.U32 R13, RZ, RZ, R18 ;  /* 0x000000ffff0d7224 */ /* 0x000fe200078e0012 */
[----:B------:R-:W-:Y:S02]  /*d5f0*/  MOV R12, 0x1 ;  /* 0x00000001000c7802 */ /* 0x000fe40000000f00 */
[----:B------:R-:W-:-:S13]  /*d600*/  IADD3 R2, P1, R14, R16, RZ ;  /* 0x000000100e027210 */ /* 0x000fda0007f3e0ff */
[----:B------:R-:W-:Y:S05]  /*d610*/  WARPSYNC.COLLECTIVE R15, `(.L_x_173) ;  /* 0x000000000f087348 */ /* 0x000fea0003c00000 */
[----:B------:R0:W1:Y:S02]  /*d620*/  SHFL.IDX P6, R14, R13, R12, R11 ;  /* 0x0000000c0d0e7389 */ /* 0x00006400000c000b */
[----:B01----:R-:W-:Y:S01]  /*d630*/  ENDCOLLECTIVE ;  /* 0x000000000000791b */ /* 0x003fe20003800000 */
.L_x_173:
        /* <DEDUP_REMOVED lines=11> */
.L_x_174:
[----:B------:R-:W-:Y:S01]  /*d6f0*/  MOV R13, R18 ;  /* 0x00000012000d7202 */ /* 0x000fe20000000f00 */
[----:B------:R-:W-:Y:S02]  /*d700*/  IMAD.MOV.U32 R12, RZ, RZ, 0x2 ;  /* 0x00000002ff0c7424 */ /* 0x000fe400078e00ff */
[----:B------:R-:W-:-:S07]  /*d710*/  IMAD.MOV.U32 R9, RZ, RZ, R14 ;  /* 0x000000ffff097224 */ /* 0x000fce00078e000e */
[----:B------:R-:W-:Y:S05]  /*d720*/  WARPSYNC.COLLECTIVE R15, `(.L_x_175) ;  /* 0x000000000f087348 */ /* 0x000fea0003c00000 */
[----:B------:R0:W1:Y:S02]  /*d730*/  SHFL.IDX P6, R14, R13, R12, R11 ;  /* 0x0000000c0d0e7389 */ /* 0x00006400000c000b */
[----:B01----:R-:W-:Y:S01]  /*d740*/  ENDCOLLECTIVE ;  /* 0x000000000000791b */ /* 0x003fe20003800000 */
.L_x_175:
[----:B------:R-:W-:-:S05]  /*d750*/  IADD3 R2, P1, R9, R16, RZ ;  /* 0x0000001009027210 */ /* 0x000fca0007f3e0ff */
[----:B------:R-:W-:-:S05]  /*d760*/  IMAD.X R3, RZ, RZ, R7, P1 ;  /* 0x000000ffff037224 */ /* 0x000fca00008e0607 */
[----:B------:R-:W-:Y:S01]  /*d770*/  @!PT LDS RZ, [RZ] ;  /* 0x00000000fffff984 */ /* 0x000fe20000000800 */
[----:B------:R-:W-:Y:S01]  /*d780*/  @!PT LDS RZ, [RZ] ;  /* 0x00000000fffff984 */ /* 0x000fe20000000800 */
[----:B------:R-:W-:Y:S01]  /*d790*/  @!PT LDS RZ, [RZ] ;  /* 0x00000000fffff984 */ /* 0x000fe20000000800 */
[----:B------:R0:W-:Y:S01]  /*d7a0*/  LDGSTS.E.BYPASS.LTC128B.128 [R4+0xc00], desc[UR38][R2.64], !P2 ;  /* 0x00c0000002047fae */ /* 0x0001e2000d101d66 */
[----:B------:R-:W-:Y:S01]  /*d7b0*/  IMAD.MOV.U32 R13, RZ, RZ, R17 ;  /* 0x000000ffff0d7224 */ /* 0x000fe200078e0011 */
[----:B------:R-:W-:Y:S01]  /*d7c0*/  ISETP.LT.OR P2, PT, R5, 0x21, P0 ;  /* 0x000000210500780c */ /* 0x000fe20000741670 */
[----:B------:R-:W-:-:S12]  /*d7d0*/  IMAD.MOV.U32 R19, RZ, RZ, R14 ;  /* 0x000000ffff137224 */ /* 0x000fd800078e000e */
[----:B0-----:R-:W-:Y:S05]  /*d7e0*/  WARPSYNC.COLLECTIVE R15, `(.L_x_176) ;  /* 0x000000000f087348 */ /* 0x001fea0003c00000 */
[----:B------:R1:W2:Y:S02]  /*d7f0*/  SHFL.IDX P6, R14, R13, R12, R11 ;  /* 0x0000000c0d0e7389 */ /* 0x0002a400000c000b */
[----:B012---:R-:W-:Y:S01]  /*d800*/  ENDCOLLECTIVE ;  /* 0x000000000000791b */ /* 0x007fe20003800000 */
.L_x_176:
[----:B------:R-:W-:Y:S02]  /*d810*/  IMAD.MOV.U32 R13, RZ, RZ, R18 ;  /* 0x000000ffff0d7224 */ /* 0x000fe400078e0012 */
[----:B------:R-:W-:Y:S02]  /*d820*/  IMAD.MOV.U32 R12, RZ, RZ, 0x3 ;  /* 0x00000003ff0c7424 */ /* 0x000fe400078e00ff */
[----:B------:R-:W-:-:S07]  /*d830*/  IMAD.MOV.U32 R21, RZ, RZ, R14 ;  /* 0x000000ffff157224 */ /* 0x000fce00078e000e */
[----:B------:R-:W-:Y:S05]  /*d840*/  WARPSYNC.COLLECTIVE R15, `(.L_x_177) ;  /* 0x000000000f087348 */ /* 0x000fea0003c00000 */
[----:B------:R0:W1:Y:S02]  /*d850*/  SHFL.IDX P6, R14, R13, R12, R11 ;  /* 0x0000000c0d0e7389 */ /* 0x00006400000c000b */
[----:B01----:R-:W-:Y:S01]  /*d860*/  ENDCOLLECTIVE ;  /* 0x000000000000791b */ /* 0x003fe20003800000 */
.L_x_177:
[----:B------:R-:W-:-:S04]  /*d870*/  IADD3 R2, P1, R21, R16, RZ ;  /* 0x0000001015027210 */ /* 0x000fc80007f3e0ff */
[----:B------:R-:W-:-:S05]  /*d880*/  IADD3.X R3, RZ, R19, RZ, P1, !PT ;  /* 0x00000013ff037210 */ /* 0x000fca0000ffe4ff */
        /* <DEDUP_REMOVED lines=10> */
.L_x_178:
[----:B------:R-:W-:Y:S02]  /*d930*/  IMAD.MOV.U32 R13, RZ, RZ, R18 ;  /* 0x000000ffff0d7224 */ /* 0x000fe400078e0012 */
[----:B------:R-:W-:Y:S01]  /*d940*/  IMAD.MOV.U32 R12, RZ, RZ, 0x4 ;  /* 0x00000004ff0c7424 */ /* 0x000fe200078e00ff */
[----:B------:R-:W-:-:S13]  /*d950*/  IADD3 R2, P1, R14, R16, RZ ;  /* 0x000000100e027210 */ /* 0x000fda0007f3e0ff */
[----:B------:R-:W-:Y:S05]  /*d960*/  WARPSYNC.COLLECTIVE R15, `(.L_x_179) ;  /* 0x000000000f087348 */ /* 0x000fea0003c00000 */
[----:B------:R0:W1:Y:S02]  /*d970*/  SHFL.IDX P6, R14, R13, R12, R11 ;  /* 0x0000000c0d0e7389 */ /* 0x00006400000c000b */
[----:B01----:R-:W-:Y:S01]  /*d980*/  ENDCOLLECTIVE ;  /* 0x000000000000791b */ /* 0x003fe20003800000 */
.L_x_179:
[----:B------:R-:W-:Y:S01]  /*d990*/  IADD3.X R3, RZ, R10, RZ, P1, !PT ;  /* 0x0000000aff037210 */ /* 0x000fe20000ffe4ff */
[----:B------:R-:W-:-:S04]  /*d9a0*/  IMAD.MOV.U32 R10, RZ, RZ, RZ ;  /* 0x000000ffff0a7224 */ /* 0x000fc800078e00ff */
        /* <DEDUP_REMOVED lines=10> */
.L_x_180:
[----:B------:R-:W-:Y:S02]  /*da50*/  IMAD.MOV.U32 R13, RZ, RZ, R18 ;  /* 0x000000ffff0d7224 */ /* 0x000fe400078e0012 */
[----:B------:R-:W-:Y:S01]  /*da60*/  IMAD.MOV.U32 R12, RZ, RZ, 0x5 ;  /* 0x00000005ff0c7424 */ /* 0x000fe200078e00ff */
[----:B------:R-:W-:-:S07]  /*da70*/  MOV R23, R14 ;  /* 0x0000000e00177202 */ /* 0x000fce0000000f00 */
[----:B------:R-:W-:Y:S05]  /*da80*/  WARPSYNC.COLLECTIVE R15, `(.L_x_181) ;  /* 0x000000000f087348 */ /* 0x000fea0003c00000 */
[----:B------:R0:W1:Y:S02]  /*da90*/  SHFL.IDX P6, R14, R13, R12, R11 ;  /* 0x0000000c0d0e7389 */ /* 0x00006400000c000b */
[----:B01----:R-:W-:Y:S01]  /*daa0*/  ENDCOLLECTIVE ;  /* 0x000000000000791b */ /* 0x003fe20003800000 */
.L_x_181:
[----:B------:R-:W-:-:S05]  /*dab0*/  IADD3 R2, P1, R23, R16, RZ ;  /* 0x0000001017027210 */ /* 0x000fca0007f3e0ff */
[----:B------:R-:W-:-:S05]  /*dac0*/  IMAD.X R3, RZ, RZ, R22, P1 ;  /* 0x000000ffff037224 */ /* 0x000fca00008e0616 */
        /* <DEDUP_REMOVED lines=10> */
.L_x_182:
[----:B------:R-:W-:Y:S02]  /*db70*/  IMAD.MOV.U32 R13, RZ, RZ, R18 ;  /* 0x000000ffff0d7224 */ /* 0x000fe400078e0012 */
[----:B------:R-:W-:Y:S02]  /*db80*/  IMAD.MOV.U32 R12, RZ, RZ, 0x6 ;  /* 0x00000006ff0c7424 */ /* 0x000fe400078e00ff */
[----:B------:R-:W-:-:S07]  /*db90*/  IMAD.MOV.U32 R25, RZ, RZ, R14 ;  /* 0x000000ffff197224 */ /* 0x000fce00078e000e */
[----:B------:R-:W-:Y:S05]  /*dba0*/  WARPSYNC.COLLECTIVE R15, `(.L_x_183) ;  /* 0x000000000f087348 */ /* 0x000fea0003c00000 */
[----:B------:R0:W1:Y:S02]  /*dbb0*/  SHFL.IDX P6, R14, R13, R12, R11 ;  /* 0x0000000c0d0e7389 */ /* 0x00006400000c000b */
[----:B01----:R-:W-:Y:S01]  /*dbc0*/  ENDCOLLECTIVE ;  /* 0x000000000000791b */ /* 0x003fe20003800000 */
.L_x_183:
[----:B------:R-:W-:-:S05]  /*dbd0*/  IADD3 R2, P1, R25, R16, RZ ;  /* 0x0000001019027210 */ /* 0x000fca0007f3e0ff */
[----:B------:R-:W-:-:S05]  /*dbe0*/  IMAD.X R3, RZ, RZ, R19, P1 ;  /* 0x000000ffff037224 */ /* 0x000fca00008e0613 */
[----:B------:R-:W-:Y:S01]  /*dbf0*/  @!PT LDS RZ, [RZ] ;  /* 0x00000000fffff984 */ /* 0x000fe20000000800 */
[----:B------:R-:W-:Y:S01]  /*dc00*/  @!PT LDS RZ, [RZ] ;  /* 0x00000000fffff984 */ /* 0x000fe20000000800 */
[----:B------:R-:W-:Y:S01]  /*dc10*/  @!PT LDS RZ, [RZ] ;  /* 0x00000000fffff984 */ /* 0x000fe20000000800 */
[----:B------:R0:W-:Y:S01]  /*dc20*/  LDGSTS.E.BYPASS.LTC128B.128 [R4+0x2c00], desc[UR38][R2.64], !P2 ;  /* 0x02c0000002047fae */ /* 0x0001e2000d101d66 */
[----:B------:R-:W-:Y:S01]  /*dc30*/  IMAD.MOV.U32 R13, RZ, RZ, R17 ;  /* 0x000000ffff0d7224 */ /* 0x000fe200078e0011 */
[----:B------:R-:W-:Y:S02]  /*dc40*/  ISETP.LT.OR P2, PT, R5, 0x61, P0 ;  /* 0x000000610500780c */ /* 0x000fe40000741670 */
[----:B------:R-:W-:-:S11]  /*dc50*/  MOV R21, R14 ;  /* 0x0000000e00157202 */ /* 0x000fd60000000f00 */
[----:B0-----:R-:W-:Y:S05]  /*dc60*/  WARPSYNC.COLLECTIVE R15, `(.L_x_184) ;  /* 0x000000000f087348 */ /* 0x001fea0003c00000 */
[----:B------:R1:W2:Y:S02]  /*dc70*/  SHFL.IDX P6, R14, R13, R12, R11 ;  /* 0x0000000c0d0e7389 */ /* 0x0002a400000c000b */
[----:B012---:R-:W-:Y:S01]  /*dc80*/  ENDCOLLECTIVE ;  /* 0x000000000000791b */ /* 0x007fe20003800000 */
.L_x_184:
[----:B------:R-:W-:Y:S01]  /*dc90*/  IMAD.MOV.U32 R13, RZ, RZ, R18 ;  /* 0x000000ffff0d7224 */ /* 0x000fe200078e0012 */
[----:B------:R-:W-:Y:S01]  /*dca0*/  MOV R12, 0x7 ;  /* 0x00000007000c7802 */ /* 0x000fe20000000f00 */
[----:B------:R-:W-:-:S07]  /*dcb0*/  IMAD.MOV.U32 R27, RZ, RZ, R14 ;  /* 0x000000ffff1b7224 */ /* 0x000fce00078e000e */
[----:B------:R-:W-:Y:S05]  /*dcc0*/  WARPSYNC.COLLECTIVE R15, `(.L_x_185) ;  /* 0x000000000f087348 */ /* 0x000fea0003c00000 */
[----:B------:R0:W1:Y:S02]  /*dcd0*/  SHFL.IDX P6, R14, R13, R12, R11 ;  /* 0x0000000c0d0e7389 */ /* 0x00006400000c000b */
[----:B01----:R-:W-:Y:S01]  /*dce0*/  ENDCOLLECTIVE ;  /* 0x000000000000791b */ /* 0x003fe20003800000 */
.L_x_185:
[----:B------:R-:W-:-:S05]  /*dcf0*/  IADD3 R2, P1, R27, R16, RZ ;  /* 0x000000101b027210 */ /* 0x000fca0007f3e0ff */
[----:B------:R-:W-:-:S05]  /*dd00*/  IMAD.X R3, RZ, RZ, R21, P1 ;  /* 0x000000ffff037224 */ /* 0x000fca00008e0615 */
        /* <DEDUP_REMOVED lines=9> */
.L_x_186:
[----:B------:R-:W-:Y:S05]  /*dda0*/  BRA `(.L_x_187) ;  /* 0xffffffc000f47947 */ /* 0x000fea000383ffff */
.L_x_73:
[----:B0-----:R0:W1:Y:S02]  /*ddb0*/  SYNCS.PHASECHK.TRANS64.TRYWAIT P0, [R7+URZ+0x16820], R10 ;  /* 0x0168200a070075a7 */ /* 0x001064000800017f */
[----:B-1----:R-:W-:Y:S05]  /*ddc0*/  @!P0 NANOSLEEP.SYNCS 0x989680 ;  /* 0x009896800000895d */ /* 0x002fea0003900000 */
[----:B------:R-:W1:Y:S02]  /*ddd0*/  @!P0 SYNCS.PHASECHK.TRANS64 P0, [R7+URZ+0x16820], R10 ;  /* 0x0168200a070085a7 */ /* 0x000e64000800007f */
[----:B-1----:R-:W-:Y:S05]  /*dde0*/  @!P0 BRA `(.L_x_73) ;  /* 0xfffffffc00f08947 */ /* 0x002fea000383ffff */
[----:B------:R-:W-:Y:S05]  /*ddf0*/  BRA `(.L_x_188) ;  /* 0xffffffc400647947 */ /* 0x000fea000383ffff */
.L_x_74:
[----:B------:R-:W1:Y:S01]  /*de00*/  S2R R3, SR_TID.X ;  /* 0x0000000000037919 */ /* 0x000e620000002100 */
[----:B------:R-:W-:Y:S01]  /*de10*/  BSSY B0, `(.L_x_189) ;  /* 0x000000a000007945 */ /* 0x000fe20003800000 */
[----:B------:R-:W-:Y:S01]  /*de20*/  MOV R12, RZ ;  /* 0x000000ff000c7202 */ /* 0x000fe20000000f00 */
[----:B------:R-:W-:Y:S02]  /*de30*/  IMAD.MOV.U32 R11, RZ, RZ, 0x1f ;  /* 0x0000001fff0b7424 */ /* 0x000fe400078e00ff */
[----:B------:R-:W-:Y:S01]  /*de40*/  IMAD.MOV.U32 R15, RZ, RZ, -0x1 ;  /* 0xffffffffff0f7424 */ /* 0x000fe200078e00ff */
[----:B-1----:R-:W-:-:S04]  /*de50*/  SHF.R.U32.HI R3, RZ, 0x5, R3 ;  /* 0x00000005ff037819 */ /* 0x002fc80000011603 */
[----:B------:R-:W-:-:S05]  /*de60*/  LOP3.LUT R3, R3, 0x3, RZ, 0xc0, !PT ;  /* 0x0000000303037812 */ /* 0x000fca00078ec0ff */
[----:B------:R-:W-:-:S07]  /*de70*/  IMAD.MOV.U32 R13, RZ, RZ, R3 ;  /* 0x000000ffff0d7224 */ /* 0x000fce00078e0003 */
[----:B0----5:R-:W-:Y:S05]  /*de80*/  WARPSYNC.COLLECTIVE R15, `(.L_x_190) ;  /* 0x000000000f087348 */ /* 0x021fea0003c00000 */
[----:B------:R1:W2:Y:S02]  /*de90*/  SHFL.IDX P6, R14, R13, R12, R11 ;  /* 0x0000000c0d0e7389 */ /* 0x0002a400000c000b */
[----:B012--5:R-:W-:Y:S01]  /*dea0*/  ENDCOLLECTIVE ;  /* 0x000000000000791b */ /* 0x027fe20003800000 */
.L_x_190:
[----:B------:R-:W-:Y:S05]  /*deb0*/  BSYNC B0 ;  /* 0x0000000000007941 */ /* 0x000fea0003800000 */
.L_x_189:
[----:B------:R-:W-:Y:S05]  /*dec0*/  BRA `(.L_x_191) ;  /* 0xffffffc400487947 */ /* 0x000fea000383ffff */
.L_x_75:
[----:B------:R-:W-:Y:S01]  /*ded0*/  BSSY B0, `(.L_x_192) ;  /* 0x0000006000007945 */ /* 0x000fe20003800000 */
[----:B------:R-:W-:-:S07]  /*dee0*/  IMAD.MOV.U32 R15, RZ, RZ, -0x1 ;  /* 0xffffffffff0f7424 */ /* 0x000fce00078e00ff */
[----:B01---5:R-:W-:Y:S05]  /*def0*/  WARPSYNC.COLLECTIVE R15, `(.L_x_193) ;  /* 0x000000000f0c7348 */ /* 0x023fea0003c00000 */
[----:B------:R-:W-:Y:S02]  /*df00*/  ELECT P6, UR62, PT ;  /* 0x00000000003e782f */ /* 0x000fe400038c0000 */
[----:B------:R-:W-:Y:S01]  /*df10*/  MOV R14, UR62 ;  /* 0x0000003e000e7c02 */ /* 0x000fe20008000f00 */
[----:B01---5:R-:W-:Y:S10]  /*df20*/  ENDCOLLECTIVE ;  /* 0x000000000000791b */ /* 0x023ff40003800000 */
.L_x_193:
[----:B------:R-:W-:Y:S05]  /*df30*/  BSYNC B0 ;  /* 0x0000000000007941 */ /* 0x000fea0003800000 */
.L_x_192:
[----:B------:R-:W-:Y:S05]  /*df40*/  BRA `(.L_x_194) ;  /* 0xffffffc4003c7947 */ /* 0x000fea000383ffff */
.L_x_77:
[----:B-1----:R1:W2:Y:S02]  /*df50*/  SYNCS.PHASECHK.TRANS64.TRYWAIT P1, [R5+URZ+0x16840], R4 ;  /* 0x01684004050075a7 */ /* 0x0022a4000802017f */
[----:B--2---:R-:W-:Y:S05]  /*df60*/  @!P1 NANOSLEEP.SYNCS 0x989680 ;  /* 0x009896800000995d */ /* 0x004fea0003900000 */
[----:B------:R-:W2:Y:S02]  /*df70*/  @!P1 SYNCS.PHASECHK.TRANS64 P1, [R5+URZ+0x16840], R4 ;  /* 0x01684004050095a7 */ /* 0x000ea4000802007f */
[----:B--2---:R-:W-:Y:S05]  /*df80*/  @!P1 BRA `(.L_x_77) ;  /* 0xfffffffc00f09947 */ /* 0x004fea000383ffff */
[----:B------:R-:W-:Y:S05]  /*df90*/  BRA `(.L_x_195) ;  /* 0xffffffc4005c7947 */ /* 0x000fea000383ffff */
.L_x_79:
[----:B--2---:R2:W3:Y:S02]  /*dfa0*/  SYNCS.PHASECHK.TRANS64.TRYWAIT P1, [R3+URZ+0x16840], R0 ;  /* 0x01684000030075a7 */ /* 0x0044e4000802017f */
[----:B---3--:R-:W-:Y:S05]  /*dfb0*/  @!P1 NANOSLEEP.SYNCS 0x989680 ;  /* 0x009896800000995d */ /* 0x008fea0003900000 */
[----:B------:R-:W3:Y:S02]  /*dfc0*/  @!P1 SYNCS.PHASECHK.TRANS64 P1, [R3+URZ+0x16840], R0 ;  /* 0x01684000030095a7 */ /* 0x000ee4000802007f */
[----:B---3--:R-:W-:Y:S05]  /*dfd0*/  @!P1 BRA `(.L_x_79) ;  /* 0xfffffffc00f09947 */ /* 0x008fea000383ffff */
[----:B------:R-:W-:Y:S05]  /*dfe0*/  BRA `(.L_x_196) ;  /* 0xffffffc400687947 */ /* 0x000fea000383ffff */
.L_x_81:
[----:B---3--:R3:W4:Y:S02]  /*dff0*/  SYNCS.PHASECHK.TRANS64.TRYWAIT P1, [R5+URZ+0x16860], R4 ;  /* 0x01686004050075a7 */ /* 0x008724000802017f */
[----:B----4-:R-:W-:Y:S05]  /*e000*/  @!P1 NANOSLEEP.SYNCS 0x989680 ;  /* 0x009896800000995d */ /* 0x010fea0003900000 */
[----:B------:R-:W4:Y:S02]  /*e010*/  @!P1 SYNCS.PHASECHK.TRANS64 P1, [R5+URZ+0x16860], R4 ;  /* 0x01686004050095a7 */ /* 0x000f24000802007f */
[----:B----4-:R-:W-:Y:S05]  /*e020*/  @!P1 BRA `(.L_x_81) ;  /* 0xfffffffc00f09947 */ /* 0x010fea000383ffff */
[----:B------:R-:W-:Y:S05]  /*e030*/  BRA `(.L_x_197) ;  /* 0xffffffc400647947 */ /* 0x000fea000383ffff */
.L_x_198:
[----:B------:R-:W-:-:S00]  /*e040*/  BRA `(.L_x_198) ;  /* 0xfffffffc00fc7947 */ /* 0x000fc0000383ffff */
[----:B------:R-:W-:-:S00]  /*e050*/  NOP ;  /* 0x0000000000007918 */ /* 0x000fc00000000000 */
        /* <DEDUP_REMOVED lines=10> */
.L_x_3166:


//--------------------- .text._ZN7cutlass13device_kernelIN5flash11enable_sm90INS1_16FlashAttnFwdSm90INS1_25CollectiveMainloopFwdSm90ILi2EN4cute5tupleIJNS5_1CILi1EEES8_S8_EEENS6_IJNS7_ILi192EEENS7_ILi128EEENS7_ILi64EEEEEELi64ENS_6half_tEfNS_4arch4Sm90ELb0ELb0ELb0ELb1ELb1ELb0ELb0ELb1ELb1ELb1ELb1ELb0EEENS1_21CollectiveEpilogueFwdINS6_IJSA_SC_SB_EEES9_SE_SG_Li384ELb1ELb1ELb1ELb0EEENS1_36VarlenDynamicPersistentTileSchedulerILi192ELi128ELi384ELi128ELb1ELb1ELb1ELb0ELb1ELb1EEEEEEEEEvNT_6ParamsE --------------------------
	.section	.text._ZN7cutlass13device_kernelIN5flash11enable_sm90INS1_16FlashAttnFwdSm90INS1_25CollectiveMainloopFwdSm90ILi2EN4cute5tupleIJNS5_1CILi1EEES8_S8_EEENS6_IJNS7_ILi192EEENS7_ILi128EEENS7_ILi64EEEEEELi64ENS_6half_tEfNS_4arch4Sm90ELb0ELb0ELb0ELb1ELb1ELb0ELb0ELb1ELb1ELb1ELb1ELb0EEENS1_21CollectiveEpilogueFwdINS6_IJSA_SC_SB_EEES9_SE_SG_Li384ELb1ELb1ELb1ELb0EEENS1_36VarlenDynamicPersistentTileSchedulerILi192ELi128ELi384ELi128ELb1ELb1ELb1ELb0ELb1ELb1EEEEEEEEEvNT_6ParamsE,"ax",@progbits
	.align	128
.text._ZN7cutlass13device_kernelIN5flash11enable_sm90INS1_16FlashAttnFwdSm90INS1_25CollectiveMainloopFwdSm90ILi2EN4cute5tupleIJNS5_1CILi1EEES8_S8_EEENS6_IJNS7_ILi192EEENS7_ILi128EEENS7_ILi64EEEEEELi64ENS_6half_tEfNS_4arch4Sm90ELb0ELb0ELb0ELb1ELb1ELb0ELb0ELb1ELb1ELb1ELb1ELb0EEENS1_21CollectiveEpilogueFwdINS6_IJSA_SC_SB_EEES9_SE_SG_Li384ELb1ELb1ELb1ELb0EEENS1_36VarlenDynamicPersistentTileSchedulerILi192ELi128ELi384ELi128ELb1ELb1ELb1ELb0ELb1ELb1EEEEEEEEEvNT_6ParamsE:
        .type           _ZN7cutlass13device_kernelIN5flash11enable_sm90INS1_16FlashAttnFwdSm90INS1_25CollectiveMainloopFwdSm90ILi2EN4cute5tupleIJNS5_1CILi1EEES8_S8_EEENS6_IJNS7_ILi192EEENS7_ILi128EEENS7_ILi64EEEEEELi64ENS_6half_tEfNS_4arch4Sm90ELb0ELb0ELb0ELb1ELb1ELb0ELb0ELb1ELb1ELb1ELb1ELb0EEENS1_21CollectiveEpilogueFwdINS6_IJSA_SC_SB_EEES9_SE_SG_Li384ELb1ELb1ELb1ELb0EEENS1_36VarlenDynamicPersistentTileSchedulerILi192ELi128ELi384ELi128ELb1ELb1ELb1ELb0ELb1ELb1EEEEEEEEEvNT_6ParamsE,@function
        .size           _ZN7cutlass13device_kernelIN5flash11enable_sm90INS1_16FlashAttnFwdSm90INS1_25CollectiveMainloopFwdSm90ILi2EN4cute5tupleIJNS5_1CILi1EEES8_S8_EEENS6_IJNS7_ILi192EEENS7_ILi128EEENS7_ILi64EEEEEELi64ENS_6half_tEfNS_4arch4Sm90ELb0ELb0ELb0ELb1ELb1ELb0ELb0ELb1ELb1ELb1ELb1ELb0EEENS1_21CollectiveEpilogueFwdINS6_IJSA_SC_SB_EEES9_SE_SG_Li384ELb1ELb1ELb1ELb0EEENS1_36VarlenDynamicPersistentTileSchedulerILi192ELi128ELi384ELi128ELb1ELb1ELb1ELb0ELb1ELb1EEEEEEEEEvNT_6ParamsE,(.L_x_3167 - _ZN7cutlass13device_kernelIN5flash11enable_sm90INS1_16FlashAttnFwdSm90INS1_25CollectiveMainloopFwdSm90ILi2EN4cute5tupleIJNS5_1CILi1EEES8_S8_EEENS6_IJNS7_ILi192EEENS7_ILi128EEENS7_ILi64EEEEEELi64ENS_6half_tEfNS_4arch4Sm90ELb0ELb0ELb0ELb1ELb1ELb0ELb0ELb1ELb1ELb1ELb1ELb0EEENS1_21CollectiveEpilogueFwdINS6_IJSA_SC_SB_EEES9_SE_SG_Li384ELb1ELb1ELb1ELb0EEENS1_36VarlenDynamicPersistentTileSchedulerILi192ELi128ELi384ELi128ELb1ELb1ELb1ELb0ELb1ELb1EEEEEEEEEvNT_6ParamsE)
        .other          _ZN7cutlass13device_kernelIN5flash11enable_sm90INS1_16FlashAttnFwdSm90INS1_25CollectiveMainloopFwdSm90ILi2EN4cute5tupleIJNS5_1CILi1EEES8_S8_EEENS6_IJNS7_ILi192EEENS7_ILi128EEENS7_ILi64EEEEEELi64ENS_6half_tEfNS_4arch4Sm90ELb0ELb0ELb0ELb1ELb1ELb0ELb0ELb1ELb1ELb1ELb1ELb0EEENS1_21CollectiveEpilogueFwdINS6_IJSA_SC_SB_EEES9_SE_SG_Li384ELb1ELb1ELb1ELb0EEENS1_36VarlenDynamicPersistentTileSchedulerILi192ELi128ELi384ELi128ELb1ELb1ELb1ELb0ELb1ELb1EEEEEEEEEvNT_6ParamsE,@"STO_CUDA_ENTRY STV_DEFAULT"
_ZN7cutlass13device_kernelIN5flash11enable_sm90INS1_16FlashAttnFwdSm90INS1_25CollectiveMainloopFwdSm90ILi2EN4cute5tupleIJNS5_1CILi1EEES8_S8_EEENS6_IJNS7_ILi192EEENS7_ILi128EEENS7_ILi64EEEEEELi64ENS_6half_tEfNS_4arch4Sm90ELb0ELb0ELb0ELb1ELb1ELb0ELb0ELb1ELb1ELb1ELb1ELb0EEENS1_21CollectiveEpilogueFwdINS6_IJSA_SC_SB_EEES9_SE_SG_Li384ELb1ELb1ELb1ELb0EEENS1_36VarlenDynamicPersistentTileSchedulerILi192ELi128ELi384ELi128ELb1ELb1ELb1ELb0ELb1ELb1EEEEEEEEEvNT_6ParamsE:
        /* <DEDUP_REMOVED lines=8> */
[----:B------:R-:W0:Y:S02]  /*0080*/  SHFL.IDX PT, R2, R0, RZ, 0x1f ;  /* 0x00001fff00027589 */ /* 0x000e2400000e0000 */
[C---:B0-----:R-:W-:Y:S02]  /*0090*/  ISETP.NE.OR P0, PT, R2.reuse, RZ, !P0 ;  /* 0x000000ff0200720c */ /* 0x041fe40004705670 */
[----:B------:R-:W-:Y:S02]  /*00a0*/  ISETP.NE.AND P1, PT, R2, RZ, PT ;  /* 0x000000ff0200720c */ /* 0x000fe40003f25270 */
[----:B------:R0:W1:Y:S09]  /*00b0*/  SHFL.IDX PT, R2, R3, RZ, 0x1f ;  /* 0x00001fff03027589 */ /* 0x00007200000e0000 */
[----:B------:R-:W-:Y:S01]  /*00c0*/  VOTEU.ALL UP0, P0 ;  /* 0x00000000003f7886 */ /* 0x000fe20000000000 */
[----:B------:R-:W-:-:S04]  /*00d0*/  VOTEU.ALL UP1, P0 ;  /* 0x00000000003f7886 */ /* 0x000fc80000020000 */
[----:B------:R-:W2:Y:S01]  /*00e0*/  @!UP0 S2UR UR8, SR_CgaCtaId ;  /* 0x00000000000889c3 */ /* 0x000ea20000008800 */
[----:B------:R-:W-:Y:S01]  /*00f0*/  @!UP0 UMOV UR6, 0x400 ;  /* 0x0000040000068882 */ /* 0x000fe20000000000 */
[----:B------:R-:W-:-:S04]  /*0100*/  @!UP0 UIADD3 UR4, -UR4, 0x100000, URZ ;  /* 0x0010000004048890 */ /* 0x000fc8000fffe13f */
[----:B------:R-:W-:Y:S02]  /*0110*/  @!UP0 USHF.L.U32 UR5, UR4, 0xb, URZ ;  /* 0x0000000b04058899 */ /* 0x000fe4000800063f */
[----:B------:R-:W-:Y:S02]  /*0120*/  @!UP0 USHF.L.U32 UR4, UR4, 0x1, URZ ;  /* 0x0000000104048899 */ /* 0x000fe4000800063f */
[----:B--2---:R-:W-:Y:S02]  /*0130*/  @!UP0 ULEA UR8, UR8, UR6, 0x18 ;  /* 0x0000000608088291 */ /* 0x004fe4000f8ec03f */
[----:B------:R-:W-:-:S04]  /*0140*/  @!UP0 UIADD3 UR6, -UR7, 0x100000, URZ ;  /* 0x0010000007068890 */ /* 0x000fc8000fffe13f */
[----:B------:R-:W-:Y:S02]  /*0150*/  @!UP0 USHF.L.U32 UR7, UR6, 0xb, URZ ;  /* 0x0000000b06078899 */ /* 0x000fe4000800063f */
[----:B------:R-:W-:Y:S01]  /*0160*/  @!UP0 USHF.L.U32 UR6, UR6, 0x1, URZ ;  /* 0x0000000106068899 */ /* 0x000fe2000800063f */
[----:B------:R-:W-:-:S05]  /*0170*/  VOTEU.ALL UP0, P0 ;  /* 0x00000000003f7886 */ /* 0x000fca0000000000 */
[----:B------:R0:W2:Y:S06]  /*0180*/  @!UP0 SYNCS.EXCH.64 URZ, [UR8+0x16800], UR4 ;  /* 0x01680004083f85b2 */ /* 0x0000ac0008000100 */
[----:B------:R0:W3:Y:S02]  /*0190*/  @!UP1 SYNCS.EXCH.64 URZ, [UR8+0x16820], UR6 ;  /* 0x01682006083f95b2 */ /* 0x0000e40008000100 */
[----:B01----:R-:W-:Y:S05]  /*01a0*/  @P1 BRA `(.L_x_199) ;  /* 0x0000000000481947 */ /* 0x003fea0003800000 */
[----:B------:R-:W0:Y:S01]  /*01b0*/  S2UR UR5, SR_CgaCtaId ;  /* 0x00000000000579c3 */ /* 0x000e220000008800 */
[----:B------:R-:W-:Y:S01]  /*01c0*/  UMOV UR4, 0x400 ;  /* 0x0000040000047882 */ /* 0x000fe20000000000 */
[----:B------:R-:W-:Y:S01]  /*01d0*/  UMOV UR6, 0x80 ;  /* 0x0000008000067882 */ /* 0x000fe20000000000 */
[----:B------:R-:W-:Y:S01]  /*01e0*/  UMOV UR7, 0x180 ;  /* 0x0000018000077882 */ /* 0x000fe20000000000 */
[----:B------:R-:W-:Y:S01]  /*01f0*/  ELECT P0, URZ, PT ;  /* 0x00000000003f782f */ /* 0x000fe20003800000 */
[----:B0-----:R-:W-:Y:S02]  /*0200*/  ULEA UR8, UR5, UR4, 0x18 ;  /* 0x0000000405087291 */ /* 0x001fe4000f8ec03f */
[----:B------:R-:W-:-:S04]  /*0210*/  UIADD3 UR4, -UR6, 0x100000, URZ ;  /* 0x0010000006047890 */ /* 0x000fc8000fffe13f */
[----:B------:R-:W-:Y:S02]  /*0220*/  USHF.L.U32 UR5, UR4, 0xb, URZ ;  /* 0x0000000b04057899 */ /* 0x000fe4000800063f */
[----:B------:R-:W-:Y:S02]  /*0230*/  USHF.L.U32 UR4, UR4, 0x1, URZ ;  /* 0x0000000104047899 */ /* 0x000fe4000800063f */
[----:B------:R-:W-:-:S04]  /*0240*/  UIADD3 UR6, -UR7, 0x100000, URZ ;  /* 0x0010000007067890 */ /* 0x000fc8000fffe13f */
[----:B------:R-:W-:Y:S02]  /*0250*/  USHF.L.U32 UR7, UR6, 0xb, URZ ;  /* 0x0000000b06077899 */ /* 0x000fe4000800063f */
[----:B------:R-:W-:Y:S01]  /*0260*/  USHF.L.U32 UR6, UR6, 0x1, URZ ;  /* 0x0000000106067899 */ /* 0x000fe2000800063f */
[----:B------:R-:W0:Y:S03]  /*0270*/  FENCE.VIEW.ASYNC.S ;  /* 0x00000000000073c6 */ /* 0x000e260000000000 */
[----:B0-----:R0:W1:Y:S08]  /*0280*/  SYNCS.EXCH.64 URZ, [UR8+0x16830], UR4 ;  /* 0x01683004083f75b2 */ /* 0x0010700008000100 */
[----:B------:R0:W4:Y:S01]  /*0290*/  SYNCS.EXCH.64 URZ, [UR8+0x16840], UR6 ;  /* 0x01684006083f75b2 */ /* 0x0001220008000100 */
[----:B------:R0:W0:Y:S01]  /*02a0*/  SYNCS.EXCH.64 URZ, [UR8+0x16838], UR4 ;  /* 0x01683804083f75b2 */ /* 0x0000220008000100 */
[----:B------:R0:W0:Y:S01]  /*02b0*/  SYNCS.EXCH.64 URZ, [UR8+0x16848], UR6 ;  /* 0x01684806083f75b2 */ /* 0x0000220008000100 */
[----:B------:R-:W-:Y:S01]  /*02c0*/  NOP ;  /* 0x0000000000007918 */ /* 0x000fe20000000000 */
.L_x_199:
[----:B------:R-:W5:Y:S01]  /*02d0*/  SHFL.IDX PT, R3, R0, RZ, 0x1f ;  /* 0x00001fff00037589 */ /* 0x000f6200000e0000 */
[----:B------:R-:W-:Y:S01]  /*02e0*/  NOP ;  /* 0x0000000000007918 */ /* 0x000fe20000000000 */
[----:B-----5:R-:W-:-:S13]  /*02f0*/  ISETP.NE.AND P0, PT, R3, RZ, PT ;  /* 0x000000ff0300720c */ /* 0x020fda0003f05270 */
[----:B------:R-:W-:Y:S05]  /*0300*/  @P0 BRA `(.L_x_200) ;  /* 0x0000000000480947 */ /* 0x000fea0003800000 */
[----:B0-----:R-:W0:Y:S01]  /*0310*/  S2UR UR5, SR_CgaCtaId ;  /* 0x00000000000579c3 */ /* 0x001e220000008800 */
        /* <DEDUP_REMOVED lines=12> */
[----:B0-----:R0:W0:Y:S08]  /*03e0*/  SYNCS.EXCH.64 URZ, [UR8+0x16850], UR4 ;  /* 0x01685004083f75b2 */ /* 0x0010300008000100 */
[----:B------:R0:W0:Y:S01]  /*03f0*/  SYNCS.EXCH.64 URZ, [UR8+0x16860], UR6 ;  /* 0x01686006083f75b2 */ /* 0x0000220008000100 */
[----:B------:R0:W0:Y:S01]  /*0400*/  SYNCS.EXCH.64 URZ, [UR8+0x16858], UR4 ;  /* 0x01685804083f75b2 */ /* 0x0000220008000100 */
[----:B------:R0:W0:Y:S01]  /*0410*/  SYNCS.EXCH.64 URZ, [UR8+0x16868], UR6 ;  /* 0x01686806083f75b2 */ /* 0x0000220008000100 */
[----:B------:R-:W-:Y:S01]  /*0420*/  NOP ;  /* 0x0000000000007918 */ /* 0x000fe20000000000 */
.L_x_200:
[----:B------:R-:W5:Y:S01]  /*0430*/  SHFL.IDX PT, R3, R0, RZ, 0x1f ;  /* 0x00001fff00037589 */ /* 0x000f6200000e0000 */
[----:B------:R-:W-:Y:S01]  /*0440*/  NOP ;  /* 0x0000000000007918 */ /* 0x000fe20000000000 */
[----:B-----5:R-:W-:-:S13]  /*0450*/  ISETP.NE.AND P0, PT, R3, RZ, PT ;  /* 0x000000ff0300720c */ /* 0x020fda0003f05270 */
[----:B------:R-:W-:Y:S05]  /*0460*/  @P0 BRA `(.L_x_201) ;  /* 0x0000000000380947 */ /* 0x000fea0003800000 */
[----:B0-----:R-:W0:Y:S01]  /*0470*/  S2UR UR5, SR_CgaCtaId ;  /* 0x00000000000579c3 */ /* 0x001e220000008800 */
[----:B------:R-:W-:Y:S01]  /*0480*/  UMOV UR4, 0x400 ;  /* 0x0000040000047882 */ /* 0x000fe20000000000 */
[----:B------:R-:W-:Y:S01]  /*0490*/  UMOV UR7, 0x80 ;  /* 0x0000008000077882 */ /* 0x000fe20000000000 */
[----:B------:R-:W-:Y:S01]  /*04a0*/  ELECT P0, URZ, PT ;  /* 0x00000000003f782f */ /* 0x000fe20003800000 */
[----:B0-----:R-:W-:Y:S02]  /*04b0*/  ULEA UR6, UR5, UR4, 0x18 ;  /* 0x0000000405067291 */ /* 0x001fe4000f8ec03f */
[----:B------:R-:W-:-:S04]  /*04c0*/  UIADD3 UR4, -UR7, 0x100000, URZ ;  /* 0x0010000007047890 */ /* 0x000fc8000fffe13f */
[----:B------:R-:W-:Y:S02]  /*04d0*/  USHF.L.U32 UR5, UR4, 0xb, URZ ;  /* 0x0000000b04057899 */ /* 0x000fe4000800063f */
[----:B------:R-:W-:Y:S01]  /*04e0*/  USHF.L.U32 UR4, UR4, 0x1, URZ ;  /* 0x0000000104047899 */ /* 0x000fe2000800063f */
[----:B------:R-:W0:Y:S11]  /*04f0*/  FENCE.VIEW.ASYNC.S ;  /* 0x00000000000073c6 */ /* 0x000e360000000000 */
[----:B0-----:R0:W0:Y:S01]  /*0500*/  SYNCS.EXCH.64 URZ, [UR6+0x16870], UR4 ;  /* 0x01687004063f75b2 */ /* 0x0010220008000100 */
[----:B------:R0:W0:Y:S01]  /*0510*/  SYNCS.EXCH.64 URZ, [UR6+0x16880], UR4 ;  /* 0x01688004063f75b2 */ /* 0x0000220008000100 */
[----:B------:R0:W0:Y:S01]  /*0520*/  SYNCS.EXCH.64 URZ, [UR6+0x16878], UR4 ;  /* 0x01687804063f75b2 */ /* 0x0000220008000100 */
[----:B------:R0:W0:Y:S01]  /*0530*/  SYNCS.EXCH.64 URZ, [UR6+0x16888], UR4 ;  /* 0x01688804063f75b2 */ /* 0x0000220008000100 */
[----:B------:R-:W-:Y:S01]  /*0540*/  NOP ;  /* 0x0000000000007918 */ /* 0x000fe20000000000 */
.L_x_201:
        /* <DEDUP_REMOVED lines=22> */
.L_x_202:
        /* <DEDUP_REMOVED lines=22> */
.L_x_203:
[----:B------:R-:W-:Y:S01]  /*0810*/  ISETP.NE.AND P0, PT, R2, RZ, PT ;  /* 0x000000ff0200720c */ /* 0x000fe20003f05270 */
[----:B------:R-:W-:Y:S01]  /*0820*/  IMAD.MOV.U32 R2, RZ, RZ, 0x1 ;  /* 0x00000001ff027424 */ /* 0x000fe200078e00ff */
[----:B------:R-:W-:Y:S01]  /*0830*/  NOP ;  /* 0x0000000000007918 */ /* 0x000fe20000000000 */
[----:B------:R-:W-:-:S03]  /*0840*/  ULDC.64 UR36, c[0x0][0x208] ;  /* 0x0000820000247ab9 */ /* 0x000fc60000000a00 */
[----:B------:R-:W-:-:S05]  /*0850*/  SEL R2, R2, 0x2, !P0 ;  /* 0x0000000202027807 */ /* 0x000fca0004000000 */
[----:B------:R0:W-:Y:S02]  /*0860*/  STL [R1+0x28], R2 ;  /* 0x0000280201007387 */ /* 0x0001e40000100800 */
[----:B01234-:R-:W-:Y:S06]  /*0870*/  BAR.SYNC.DEFER_BLOCKING 0x0 ;  /* 0x0000000000007b1d */ /* 0x01ffec0000010000 */
[----:B------:R-:W-:Y:S05]  /*0880*/  @!P0 BRA `(.L_x_204) ;  /* 0x0000007800348947 */ /* 0x000fea0003800000 */
.L_x_205:
[----:B------:R-:W-:-:S08]  /*0890*/  NOP ;  /* 0x0000000000007918 */ /* 0x000fd00000000000 */
[----:B------:R-:W0:Y:S02]  /*08a0*/  USETMAXREG.TRY_ALLOC.CTAPOOL UP0, 0xa0 ;  /* 0x000000a0000079c8 */ /* 0x000e240008000600 */
[----:B0-----:R-:W-:-:S13]  /*08b0*/  PLOP3.LUT P0, PT, PT, PT, UP0, 0x80, 0x0 ;  /* 0x000000000000781c */ /* 0x001fda0003f0f008 */
[----:B------:R-:W-:Y:S05]  /*08c0*/  @!P0 BRA `(.L_x_205) ;  /* 0xfffffffc00f08947 */ /* 0x000fea000383ffff */
[----:B------:R-:W0:Y:S01]  /*08d0*/  S2R R2, SR_TID.X ;  /* 0x0000000000027919 */ /* 0x000e220000002100 */
[----:B------:R-:W1:Y:S01]  /*08e0*/  S2UR UR5, SR_CgaCtaId ;  /* 0x00000000000579c3 */ /* 0x000e620000008800 */
[----:B------:R-:W-:-:S07]  /*08f0*/  UMOV UR4, 0x400 ;  /* 0x0000040000047882 */ /* 0x000fce0000000000 */
[----:B------:R-:W-:Y:S06]  /*0900*/  BAR.ARV 0x8, 0x200 ;  /* 0x0208000000007b1d */ /* 0x000fec0000002000 */
[----:B-1----:R-:W-:Y:S01]  /*0910*/  ULEA UR4, UR5, UR4, 0x18 ;  /* 0x0000000405047291 */ /* 0x002fe2000f8ec03f */
[----:B0-----:R-:W-:-:S04]  /*0920*/  LOP3.LUT R0, R2, 0xffffff80, RZ, 0xc0, !PT ;  /* 0xffffff8002007812 */ /* 0x001fc800078ec0ff */
[----:B------:R-:W-:-:S13]  /*0930*/  ISETP.NE.AND P0, PT, R0, 0x80, PT ;  /* 0x000000800000780c */ /* 0x000fda0003f05270 */
[----:B------:R-:W-:Y:S08]  /*0940*/  @!P0 BAR.ARV 0x9, 0x100 ;  /* 0x0244000000008b1d */ /* 0x000ff00000002000 */
[----:B------:R-:W-:Y:S06]  /*0950*/  BAR.SYNC.DEFER_BLOCKING 0x5, 0x200 ;  /* 0x0148000000007b1d */ /* 0x000fec0000010000 */
[----:B------:R-:W0:Y:S01]  /*0960*/  LDS.128 R12, [UR4+0x168d0] ;  /* 0x0168d004ff0c7984 */ /* 0x000e220008000c00 */
[----:B------:R-:W-:Y:S01]  /*0970*/  ULDC UR4, c[0x0][0xc3c] ;  /* 0x00030f0000047ab9 */ /* 0x000fe20000000800 */
[----:B------:R-:W-:Y:S06]  /*0980*/  BAR.ARV 0x4, 0x200 ;  /* 0x0108000000007b1d */ /* 0x000fec0000002000 */
[----:B0-----:R-:W-:-:S13]  /*0990*/  ISETP.GE.AND P0, PT, R15, UR4, PT ;  /* 0x000000040f007c0c */ /* 0x001fda000bf06270 */
[----:B------:R-:W-:Y:S05]  /*09a0*/  @P0 EXIT ;  /* 0x000000000000094d */ /* 0x000fea0003800000 */
[----:B------:R-:W2:Y:S01]  /*09b0*/  LDL R12, [R1+0x28] ;  /* 0x00002800010c7983 */ /* 0x000ea20000100800 */
[----:B------:R-:W-:-:S05]  /*09c0*/  VIADD R17, R2, 0xffffff80 ;  /* 0xffffff8002117836 */ /* 0x000fca0000000000 */
[----:B------:R-:W-:-:S04]  /*09d0*/  SHF.R.S32.HI R0, RZ, 0x1f, R17 ;  /* 0x0000001fff007819 */ /* 0x000fc80000011411 */
[----:B------:R-:W-:-:S04]  /*09e0*/  LEA.HI R2, R0, R17, RZ, 0x7 ;  /* 0x0000001100027211 */ /* 0x000fc800078f38ff */
[----:B------:R-:W-:-:S05]  /*09f0*/  LOP3.LUT R3, R2, 0xffffff80, RZ, 0xc0, !PT ;  /* 0xffffff8002037812 */ /* 0x000fca00078ec0ff */
[----:B------:R-:W-:Y:S01]  /*0a00*/  IMAD.IADD R16, R17, 0x1, -R3 ;  /* 0x0000000111107824 */ /* 0x000fe200078e0a03 */
[----:B------:R-:W-:-:S04]  /*0a10*/  LEA.HI R4, R0, R17, RZ, 0x5 ;  /* 0x0000001100047211 */ /* 0x000fc800078f28ff */
[----:B------:R-:W-:Y:S02]  /*0a20*/  SHF.R.S32.HI R6, RZ, 0x1f, R16 ;  /* 0x0000001fff067819 */ /* 0x000fe40000011410 */
[----:B------:R-:W-:Y:S02]  /*0a30*/  LEA.HI R3, R0, R17, RZ, 0x4 ;  /* 0x0000001100037211 */ /* 0x000fe400078f20ff */
[----:B------:R-:W-:Y:S01]  /*0a40*/  LEA.HI R7, R6, R16, RZ, 0x2 ;  /* 0x0000001006077211 */ /* 0x000fe200078f10ff */
[----:B------:R-:W-:Y:S01]  /*0a50*/  IMAD.SHL.U32 R5, R4, 0x20, RZ ;  /* 0x0000002004057824 */ /* 0x000fe200078e00ff */
[----:B------:R-:W-:Y:S02]  /*0a60*/  SHF.R.S32.HI R11, RZ, 0x7, R2 ;  /* 0x00000007ff0b7819 */ /* 0x000fe40000011402 */
[----:B------:R-:W-:Y:S02]  /*0a70*/  LOP3.LUT R4, R3, 0x3fffff0, RZ, 0xc0, !PT ;  /* 0x03fffff003047812 */ /* 0x000fe400078ec0ff */
[----:B------:R-:W-:-:S02]  /*0a80*/  SHF.R.S32.HI R2, RZ, 0x4, R3 ;  /* 0x00000004ff027819 */ /* 0x000fc40000011403 */
[--C-:B------:R-:W-:Y:S02]  /*0a90*/  SHF.R.S32.HI R8, RZ, 0x2, R7.reuse ;  /* 0x00000002ff087819 */ /* 0x100fe40000011407 */
[----:B------:R-:W-:Y:S01]  /*0aa0*/  SHF.R.S32.HI R9, RZ, 0x1f, R7 ;  /* 0x0000001fff097819 */ /* 0x000fe20000011407 */
[----:B------:R-:W-:Y:S01]  /*0ab0*/  IMAD.IADD R4, R17, 0x1, -R4 ;  /* 0x0000000111047824 */ /* 0x000fe200078e0a04 */
[----:B------:R-:W-:Y:S02]  /*0ac0*/  LOP3.LUT R5, R5, 0xfffffc00, RZ, 0xc0, !PT ;  /* 0xfffffc0005057812 */ /* 0x000fe400078ec0ff */
[----:B------:R-:W-:Y:S02]  /*0ad0*/  LEA.HI R3, R3, R2, RZ, 0x1 ;  /* 0x0000000203037211 */ /* 0x000fe400078f08ff */
[----:B------:R-:W-:Y:S02]  /*0ae0*/  LEA.HI R10, R0, R17, RZ, 0x2 ;  /* 0x00000011000a7211 */ /* 0x000fe400078f10ff */
[----:B------:R-:W-:Y:S01]  /*0af0*/  LEA.HI R9, R9, R8, RZ, 0x3 ;  /* 0x0000000809097211 */ /* 0x000fe200078f18ff */
[----:B------:R-:W-:Y:S01]  /*0b00*/  IMAD R4, R4, 0x40, R5 ;  /* 0x0000004004047824 */ /* 0x000fe200078e0205 */
[----:B------:R-:W-:Y:S01]  /*0b10*/  LOP3.LUT R3, R3, 0x1ffffffe, RZ, 0xc0, !PT ;  /* 0x1ffffffe03037812 */ /* 0x000fe200078ec0ff */
[----:B------:R-:W-:Y:S01]  /*0b20*/  IMAD.HI R5, R11, 0x55555556, RZ ;  /* 0x555555560b057827 */ /* 0x000fe200078e02ff */
[----:B------:R-:W-:-:S02]  /*0b30*/  LOP3.LUT R10, R10, 0xfffffffc, RZ, 0xc0, !PT ;  /* 0xfffffffc0a0a7812 */ /* 0x000fc400078ec0ff */
[----:B------:R-:W-:Y:S02]  /*0b40*/  LOP3.LUT R9, R9, 0xfffffff8, RZ, 0xc0, !PT ;  /* 0xfffffff809097812 */ /* 0x000fe400078ec0ff */
[----:B------:R-:W-:Y:S02]  /*0b50*/  LEA.HI R0, R0, R17, RZ, 0x3 ;  /* 0x0000001100007211 */ /* 0x000fe400078f18ff */
[----:B------:R-:W-:Y:S01]  /*0b60*/  LEA.HI R6, R6, R16, RZ, 0x5 ;  /* 0x0000001006067211 */ /* 0x000fe200078f28ff */
[----:B------:R-:W-:Y:S01]  /*0b70*/  IMAD.IADD R3, R2, 0x1, -R3 ;  /* 0x0000000102037824 */ /* 0x000fe200078e0a03 */
[----:B------:R-:W-:Y:S01]  /*0b80*/  LOP3.LUT R22, R0, 0xfffffff8, RZ, 0xc0, !PT ;  /* 0xfffffff800167812 */ /* 0x000fe200078ec0ff */
[----:B------:R-:W-:Y:S01]  /*0b90*/  IMAD.IADD R10, R17, 0x1, -R10 ;  /* 0x00000001110a7824 */ /* 0x000fe200078e0a0a */
[----:B------:R-:W-:Y:S01]  /*0ba0*/  LOP3.LUT R7, R7, 0x7ffffffc, RZ, 0xc0, !PT ;  /* 0x7ffffffc07077812 */ /* 0x000fe200078ec0ff */
[----:B------:R-:W-:Y:S01]  /*0bb0*/  IMAD.IADD R9, R8, 0x1, -R9 ;  /* 0x0000000108097824 */ /* 0x000fe200078e0a09 */
[----:B------:R-:W-:-:S02]  /*0bc0*/  LEA.HI R5, R5, R5, RZ, 0x1 ;  /* 0x0000000505057211 */ /* 0x000fc400078f08ff */
[----:B------:R-:W-:Y:S01]  /*0bd0*/  SHF.R.S32.HI R6, RZ, 0x5, R6 ;  /* 0x00000005ff067819 */ /* 0x000fe20000011406 */
[----:B------:R-:W-:Y:S01]  /*0be0*/  IMAD R2, R3, 0x8, R4 ;  /* 0x0000000803027824 */ /* 0x000fe200078e0204 */
[----:B------:R-:W-:Y:S01]  /*0bf0*/  LEA.HI R8, R10, R10, RZ, 0x1 ;  /* 0x0000000a0a087211 */ /* 0x000fe200078f08ff */
[----:B------:R-:W-:Y:S01]  /*0c00*/  IMAD.IADD R22, R17, 0x1, -R22 ;  /* 0x0000000111167824 */ /* 0x000fe200078e0a16 */
[----:B------:R-:W-:Y:S01]  /*0c10*/  LEA R6, R6, R9, 0x4 ;  /* 0x0000000906067211 */ /* 0x000fe200078e20ff */
[----:B------:R-:W-:Y:S02]  /*0c20*/  IMAD.IADD R3, R16, 0x1, -R7 ;  /* 0x0000000110037824 */ /* 0x000fe400078e0a07 */
[----:B------:R-:W-:Y:S01]  /*0c30*/  IMAD R5, R5, -0x3, R11 ;  /* 0xfffffffd05057824 */ /* 0x000fe200078e020b */
[----:B------:R-:W-:Y:S01]  /*0c40*/  LOP3.LUT R11, R8, 0x1ffffffe, RZ, 0xc0, !PT ;  /* 0x1ffffffe080b7812 */ /* 0x000fe200078ec0ff */
[----:B------:R-:W-:Y:S02]  /*0c50*/  IMAD.SHL.U32 R152, R22, 0x8, RZ ;  /* 0x0000000816987824 */ /* 0x000fe400078e00ff */
[----:B------:R-:W-:-:S02]  /*0c60*/  IMAD.SHL.U32 R4, R3, 0x2, RZ ;  /* 0x0000000203047824 */ /* 0x000fc400078e00ff */
[----:B------:R-:W-:Y:S01]  /*0c70*/  IMAD R8, R5, 0x40, R6 ;  /* 0x0000004005087824 */ /* 0x000fe200078e0206 */
[----:B------:R-:W-:Y:S01]  /*0c80*/  SHF.R.S32.HI R3, RZ, 0x3, R0 ;  /* 0x00000003ff037819 */ /* 0x000fe20000011400 */
[----:B------:R-:W-:Y:S01]  /*0c90*/  STL [R1+0x48], R2 ;  /* 0x0000480201007387 */ /* 0x000fe20000100800 */
[----:B------:R-:W-:Y:S01]  /*0ca0*/  SHF.R.S32.HI R0, RZ, 0x1f, R152 ;  /* 0x0000001fff007819 */ /* 0x000fe20000011498 */
[C---:B------:R-:W-:Y:S01]  /*0cb0*/  VIADD R0, R4.reuse, 0x10 ;  /* 0x0000001004007836 */ /* 0x040fe20000000000 */
[C---:B------:R-:W-:Y:S01]  /*0cc0*/  IADD3 R3, R4.reuse, 0x8, RZ ;  /* 0x0000000804037810 */ /* 0x040fe20007ffe0ff */
[----:B------:R-:W-:Y:S04]  /*0cd0*/  STL [R1+0x40], R8 ;  /* 0x0000400801007387 */ /* 0x000fe80000100800 */
[----:B------:R-:W-:Y:S04]  /*0ce0*/  STL [R1+0x18], RZ ;  /* 0x000018ff01007387 */ /* 0x000fe80000100800 */
[----:B------:R-:W-:Y:S01]  /*0cf0*/  STL [R1+0x10], R4 ;  /* 0x0000100401007387 */ /* 0x000fe20000100800 */
[----:B------:R-:W-:-:S03]  /*0d00*/  VIADD R155, R4, 0x28 ;  /* 0x00000028049b7836 */ /* 0x000fc60000000000 */
[----:B------:R0:W-:Y:S04]  /*0d10*/  STL [R1+0x4], R3 ;  /* 0x0000040301007387 */ /* 0x0001e80000100800 */
[----:B------:R1:W-:Y:S01]  /*0d20*/  STL [R1], R0 ;  /* 0x0000000001007387 */ /* 0x0003e20000100800 */
[----:B------:R-:W-:Y:S01]  /*0d30*/  IMAD.IADD R11, R10, 0x1, -R11 ;  /* 0x000000010a0b7824 */ /* 0x000fe200078e0a0b */
[----:B0-----:R-:W-:Y:S02]  /*0d40*/  SHF.R.S32.HI R3, RZ, 0x1f, R3 ;  /* 0x0000001fff037819 */ /* 0x001fe40000011403 */
[----:B-1----:R-:W-:-:S03]  /*0d50*/  SHF.R.S32.HI R0, RZ, 0x1f, R0 ;  /* 0x0000001fff007819 */ /* 0x002fc60000011400 */
[----:B------:R-:W-:Y:S04]  /*0d60*/  STL [R1+0x38], R3 ;  /* 0x0000380301007387 */ /* 0x000fe80000100800 */
[----:B------:R0:W-:Y:S02]  /*0d70*/  STL [R1+0x34], R0 ;  /* 0x0000340001007387 */ /* 0x0001e40000100800 */
[----:B0-----:R-:W-:Y:S01]  /*0d80*/  SHF.R.S32.HI R0, RZ, 0x1f, R155 ;  /* 0x0000001fff007819 */ /* 0x001fe2000001149b */
[----:B------:R-:W-:-:S05]  /*0d90*/  IMAD R0, R11, 0x8, R8 ;  /* 0x000000080b007824 */ /* 0x000fca00078e0208 */
[----:B------:R0:W-:Y:S01]  /*0da0*/  STL [R1+0x44], R0 ;  /* 0x0000440001007387 */ /* 0x0001e20000100800 */
[C---:B------:R-:W-:Y:S02]  /*0db0*/  VIADD R157, R4.reuse, 0x18 ;  /* 0x00000018049d7836 */ /* 0x040fe40000000000 */
[C---:B------:R-:W-:Y:S02]  /*0dc0*/  VIADD R156, R4.reuse, 0x20 ;  /* 0x00000020049c7836 */ /* 0x040fe40000000000 */
[C---:B------:R-:W-:Y:S02]  /*0dd0*/  VIADD R154, R4.reuse, 0x30 ;  /* 0x00000030049a7836 */ /* 0x040fe40000000000 */
[----:B------:R-:W-:Y:S01]  /*0de0*/  VIADD R153, R4, 0x38 ;  /* 0x0000003804997836 */ /* 0x000fe20000000000 */
[----:B------:R-:W-:Y:S01]  /*0df0*/  SHF.R.S32.HI R4, RZ, 0x1f, R157 ;  /* 0x0000001fff047819 */ /* 0x000fe2000001149d */
[----:B------:R-:W-:Y:S01]  /*0e00*/  IMAD.MOV.U32 R5, RZ, RZ, R13 ;  /* 0x000000ffff057224 */ /* 0x000fe200078e000d */
[----:B------:R-:W-:Y:S01]  /*0e10*/  SHF.R.S32.HI R3, RZ, 0x1f, R156 ;  /* 0x0000001fff037819 */ /* 0x000fe2000001149c */
[----:B------:R-:W-:Y:S01]  /*0e20*/  IMAD.MOV.U32 R6, RZ, RZ, R14 ;  /* 0x000000ffff067224 */ /* 0x000fe200078e000e */
[----:B------:R-:W-:Y:S01]  /*0e30*/  SHF.R.S32.HI R4, RZ, 0x1f, R154 ;  /* 0x0000001fff047819 */ /* 0x000fe2000001149a */
[----:B------:R-:W-:Y:S01]  /*0e40*/  IMAD.MOV.U32 R7, RZ, RZ, R15 ;  /* 0x000000ffff077224 */ /* 0x000fe200078e000f */
[----:B------:R-:W-:Y:S01]  /*0e50*/  SHF.R.S32.HI R3, RZ, 0x1f, R153 ;  /* 0x0000001fff037819 */ /* 0x000fe20000011499 */
[----:B------:R-:W-:Y:S01]  /*0e60*/  UMOV UR38, URZ ;  /* 0x0000003f00267c82 */ /* 0x000fe20008000000 */
[----:B------:R-:W-:Y:S01]  /*0e70*/  UMOV UR39, URZ ;  /* 0x0000003f00277c82 */ /* 0x000fe20008000000 */
[----:B0-2---:R-:W-:-:S07]  /*0e80*/  LOP3.LUT R2, R12, 0x1, RZ, 0xfc, !PT ;  /* 0x000000010c027812 */ /* 0x005fce00078efcff */
.L_x_243:
[----:B01-345:R-:W0:Y:S01]  /*0e90*/  LDC.64 R8, c[0x0][0xc88] ;  /* 0x00032200ff087b82 */ /* 0x03be220000000a00 */
[----:B------:R-:W-:-:S07]  /*0ea0*/  ULDC.64 UR4, c[0x0][0xa28] ;  /* 0x00028a0000047ab9 */ /* 0x000fce0000000a00 */
[----:B------:R-:W1:Y:S08]  /*0eb0*/  LDC.64 R12, c[0x0][0x418] ;  /* 0x00010600ff0c7b82 */ /* 0x000e700000000a00 */
[----:B--2---:R-:W2:Y:S01]  /*0ec0*/  LDC R0, c[0x0][0x424] ;  /* 0x00010900ff007b82 */ /* 0x004ea20000000800 */
[----:B0-----:R-:W-:Y:S01]  /*0ed0*/  IMAD.WIDE R8, R7, 0x4, R8 ;  /* 0x0000000407087825 */ /* 0x001fe200078e0208 */
[----:B------:R-:W-:-:S06]  /*0ee0*/  ISETP.NE.U32.AND P0, PT, RZ, UR4, PT ;  /* 0x00000004ff007c0c */ /* 0x000fcc000bf05070 */
[----:B------:R-:W0:Y:S01]  /*0ef0*/  LDC R7, c[0x0][0x2f0] ;  /* 0x0000bc00ff077b82 */ /* 0x000e220000000800 */
[----:B------:R-:W3:Y:S01]  /*0f00*/  LDG.E R17, desc[UR36][R8.64] ;  /* 0x0000002408117981 */ /* 0x000ee2000c1e1900 */
[----:B------:R-:W-:Y:S01]  /*0f10*/  ISETP.NE.AND.EX P0, PT, RZ, UR5, PT, P0 ;  /* 0x00000005ff007c0c */ /* 0x000fe2000bf05300 */
[----:B------:R-:W-:Y:S01]  /*0f20*/  IMAD.MOV.U32 R3, RZ, RZ, RZ ;  /* 0x000000ffff037224 */ /* 0x000fe200078e00ff */
[----:B---3--:R-:W-:-:S11]  /*0f30*/  SHF.R.S32.HI R4, RZ, 0x1f, R17 ;  /* 0x0000001fff047819 */ /* 0x008fd60000011411 */
[C---:B------:R-:W-:Y:S01]  /*0f40*/  @P0 LEA R10, P1, R17.reuse, UR4, 0x2 ;  /* 0x00000004110a0c11 */ /* 0x040fe2000f8210ff */
[----:B------:R3:W-:Y:S03]  /*0f50*/  STL [R1+0xc], R4 ;  /* 0x00000c0401007387 */ /* 0x0007e60000100800 */
[----:B------:R-:W-:Y:S01]  /*0f60*/  @P0 LEA.HI.X R11, R17, UR5, R4, 0x2, P1 ;  /* 0x00000005110b0c11 */ /* 0x000fe200088f1404 */
[----:B------:R-:W-:Y:S02]  /*0f70*/  ULDC.64 UR4, c[0x0][0xa20] ;  /* 0x0002880000047ab9 */ /* 0x000fe40000000a00 */
[----:B------:R-:W-:Y:S02]  /*0f80*/  ISETP.NE.U32.AND P1, PT, RZ, UR4, PT ;  /* 0x00000004ff007c0c */ /* 0x000fe4000bf25070 */
[----:B------:R3:W5:Y:S01]  /*0f90*/  @P0 LDG.E R3, desc[UR36][R10.64] ;  /* 0x000000240a030981 */ /* 0x000762000c1e1900 */
[----:B-1----:R-:W-:-:S02]  /*0fa0*/  ISETP.NE.U32.AND P0, PT, R12, RZ, PT ;  /* 0x000000ff0c00720c */ /* 0x002fc40003f05070 */
[----:B------:R-:W-:Y:S02]  /*0fb0*/  ISETP.NE.AND.EX P1, PT, RZ, UR5, PT, P1 ;  /* 0x00000005ff007c0c */ /* 0x000fe4000bf25310 */
[----:B------:R-:W-:-:S04]  /*0fc0*/  ISETP.NE.AND.EX P0, PT, R13, RZ, PT, P0 ;  /* 0x000000ff0d00720c */ /* 0x000fc80003f05300 */
[----:B--2---:R-:W-:-:S05]  /*0fd0*/  SEL R0, R0, 0x1, P0 ;  /* 0x0000000100007807 */ /* 0x004fca0000000000 */
[----:B0-----:R-:W-:Y:S02]  /*0fe0*/  IMAD R88, R0, R7, RZ ;  /* 0x0000000700587224 */ /* 0x001fe400078e02ff */
[----:B------:R-:W-:-:S04]  /*0ff0*/  @P1 LEA R8, P2, R17, UR4, 0x2 ;  /* 0x0000000411081c11 */ /* 0x000fc8000f8410ff */
[----:B------:R-:W-:-:S05]  /*1000*/  @P1 LEA.HI.X R9, R17, UR5, R4, 0x2, P2 ;  /* 0x0000000511091c11 */ /* 0x000fca00090f1404 */
[----:B------:R3:W5:Y:S01]  /*1010*/  @P1 LDG.E R88, desc[UR36][R8.64] ;  /* 0x0000002408581981 */ /* 0x000762000c1e1900 */
[----:B------:R-:W-:Y:S05]  /*1020*/  @P1 BRA `(.L_x_206) ;  /* 0x0000000000241947 */ /* 0x000fea0003800000 */
[----:B------:R-:W-:Y:S02]  /*1030*/  ULDC.64 UR4, c[0x0][0xa08] ;  /* 0x0002820000047ab9 */ /* 0x000fe40000000a00 */
[----:B------:R-:W-:-:S04]  /*1040*/  ISETP.NE.U32.AND P0, PT, RZ, UR4, PT ;  /* 0x00000004ff007c0c */ /* 0x000fc8000bf05070 */
[----:B------:R-:W-:-:S13]  /*1050*/  ISETP.NE.AND.EX P0, PT, RZ, UR5, PT, P0 ;  /* 0x00000005ff007c0c */ /* 0x000fda000bf05300 */
[----:B------:R-:W-:Y:S05]  /*1060*/  @!P0 BRA `(.L_x_206) ;  /* 0x0000000000148947 */ /* 0x000fea0003800000 */
[----:B---3--:R-:W0:Y:S02]  /*1070*/  LDC.64 R8, c[0x0][0xa08] ;  /* 0x00028200ff087b82 */ /* 0x008e240000000a00 */
[----:B0-----:R-:W-:-:S05]  /*1080*/  IMAD.WIDE R8, R17, 0x4, R8 ;  /* 0x0000000411087825 */ /* 0x001fca00078e0208 */
[----:B-----5:R-:W2:Y:S04]  /*1090*/  LDG.E R88, desc[UR36][R8.64] ;  /* 0x0000002408587981 */ /* 0x020ea8000c1e1900 */
[----:B------:R-:W2:Y:S02]  /*10a0*/  LDG.E R7, desc[UR36][R8.64+0x4] ;  /* 0x0000042408077981 */ /* 0x000ea4000c1e1900 */
[----:B--2---:R-:W-:-:S07]  /*10b0*/  IMAD.IADD R88, R7, 0x1, -R88 ;  /* 0x0000000107587824 */ /* 0x004fce00078e0a58 */
.L_x_206:
[----:B-----5:R-:W-:Y:S01]  /*10c0*/  IMAD.IADD R88, R88, 0x1, -R3 ;  /* 0x0000000158587824 */ /* 0x020fe200078e0a03 */
[C---:B------:R-:W-:Y:S01]  /*10d0*/  LOP3.LUT R3, R6.reuse, 0xff000000, RZ, 0xc0, !PT ;  /* 0xff00000006037812 */ /* 0x040fe200078ec0ff */
[----:B------:R-:W-:Y:S01]  /*10e0*/  IMAD.MOV.U32 R89, RZ, RZ, RZ ;  /* 0x000000ffff597224 */ /* 0x000fe200078e00ff */
[----:B------:R-:W-:Y:S02]  /*10f0*/  LOP3.LUT R0, R6, 0xff0000, RZ, 0xc0, !PT ;  /* 0x00ff000006007812 */ /* 0x000fe400078ec0ff */
[----:B------:R-:W-:Y:S02]  /*1100*/  SHF.R.U32.HI R3, RZ, 0x8, R3 ;  /* 0x00000008ff037819 */ /* 0x000fe40000011603 */
[----:B------:R-:W-:Y:S02]  /*1110*/  ISETP.GE.AND P0, PT, R88, 0x1, PT ;  /* 0x000000015800780c */ /* 0x000fe40003f06270 */
[----:B------:R-:W-:Y:S02]  /*1120*/  LEA.HI R0, R0, R3, RZ, 0x10 ;  /* 0x0000000300007211 */ /* 0x000fe400078f80ff */
[----:B---3--:R-:W-:-:S02]  /*1130*/  IADD3 R4, R88, 0x7f, RZ ;  /* 0x0000007f58047810 */ /* 0x008fc40007ffe0ff */
[----:B------:R-:W-:Y:S02]  /*1140*/  LOP3.LUT R14, R0, 0xff, RZ, 0xc0, !PT ;  /* 0x000000ff000e7812 */ /* 0x000fe400078ec0ff */
[----:B------:R-:W-:Y:S02]  /*1150*/  SHF.R.S32.HI R7, RZ, 0x1f, R4 ;  /* 0x0000001fff077819 */ /* 0x000fe40000011404 */
[----:B------:R-:W-:Y:S01]  /*1160*/  SHF.R.U32.HI R19, RZ, 0x10, R0 ;  /* 0x00000010ff137819 */ /* 0x000fe20000011600 */
[----:B------:R0:W-:Y:S01]  /*1170*/  STL [R1+0x8], R14 ;  /* 0x0000080e01007387 */ /* 0x0001e20000100800 */
[----:B------:R-:W-:-:S04]  /*1180*/  LEA.HI R7, R7, R4, RZ, 0x7 ;  /* 0x0000000407077211 */ /* 0x000fc800078f38ff */
[----:B------:R-:W-:Y:S01]  /*1190*/  SHF.R.S32.HI R11, RZ, 0x7, R7 ;  /* 0x00000007ff0b7819 */ /* 0x000fe20000011407 */
[----:B------:R-:W-:Y:S06]  /*11a0*/  @!P0 BRA `(.L_x_207) ;  /* 0x0000000000748947 */ /* 0x000fec0003800000 */
[----:B------:R-:W1:Y:S01]  /*11b0*/  LDC R0, c[0x0][0x9f0] ;  /* 0x00027c00ff007b82 */ /* 0x000e620000000800 */
[----:B------:R-:W-:-:S04]  /*11c0*/  ISETP.NE.AND P0, PT, R19, RZ, PT ;  /* 0x000000ff1300720c */ /* 0x000fc80003f05270 */
[----:B-1----:R-:W-:-:S04]  /*11d0*/  SEL R12, R19, R0, P0 ;  /* 0x00000000130c7207 */ /* 0x002fc80000000000 */
[-C--:B------:R-:W-:Y:S02]  /*11e0*/  IABS R4, R12.reuse ;  /* 0x0000000c00047213 */ /* 0x080fe40000000000 */
[----:B------:R-:W-:Y:S02]  /*11f0*/  IADD3 R0, R11, -0x1, R12 ;  /* 0xffffffff0b007810 */ /* 0x000fe40007ffe00c */
[----:B------:R-:W1:Y:S01]  /*1200*/  I2F.RP R3, R4 ;  /* 0x0000000400037306 */ /* 0x000e620000209400 */
[----:B------:R-:W-:Y:S02]  /*1210*/  IABS R13, R12 ;  /* 0x0000000c000d7213 */ /* 0x000fe40000000000 */
[----:B------:R-:W-:Y:S02]  /*1220*/  IABS R10, R0 ;  /* 0x00000000000a7213 */ /* 0x000fe40000000000 */
[----:B------:R-:W-:-:S04]  /*1230*/  LOP3.LUT R0, R0, R12, RZ, 0x3c, !PT ;  /* 0x0000000c00007212 */ /* 0x000fc800078e3cff */
[----:B------:R-:W-:Y:S01]  /*1240*/  ISETP.GE.AND P2, PT, R0, RZ, PT ;  /* 0x000000ff0000720c */ /* 0x000fe20003f46270 */
[----:B-1----:R-:W1:Y:S02]  /*1250*/  MUFU.RCP R3, R3 ;  /* 0x0000000300037308 */ /* 0x002e640000001000 */
[----:B-1----:R-:W-:Y:S02]  /*1260*/  VIADD R8, R3, 0xffffffe ;  /* 0x0ffffffe03087836 */ /* 0x002fe40000000000 */
[----:B------:R-:W-:-:S04]  /*1270*/  IMAD.MOV R3, RZ, RZ, -R13 ;  /* 0x000000ffff037224 */ /* 0x000fc800078e0a0d */
[----:B------:R1:W2:Y:S02]  /*1280*/  F2I.FTZ.U32.TRUNC.NTZ R9, R8 ;  /* 0x0000000800097305 */ /* 0x0002a4000021f000 */
[----:B-1----:R-:W-:Y:S02]  /*1290*/  IMAD.MOV.U32 R8, RZ, RZ, RZ ;  /* 0x000000ffff087224 */ /* 0x002fe400078e00ff */
[----:B--2---:R-:W-:-:S04]  /*12a0*/  IMAD.MOV R7, RZ, RZ, -R9 ;  /* 0x000000ffff077224 */ /* 0x004fc800078e0a09 */
[----:B------:R-:W-:-:S04]  /*12b0*/  IMAD R7, R7, R4, RZ ;  /* 0x0000000407077224 */ /* 0x000fc800078e02ff */
[----:B------:R-:W-:-:S06]  /*12c0*/  IMAD.HI.U32 R9, R9, R7, R8 ;  /* 0x0000000709097227 */ /* 0x000fcc00078e0008 */
[----:B------:R-:W-:-:S04]  /*12d0*/  IMAD.HI.U32 R9, R9, R10, RZ ;  /* 0x0000000a09097227 */ /* 0x000fc800078e00ff */
[----:B------:R-:W-:-:S05]  /*12e0*/  IMAD R3, R9, R3, R10 ;  /* 0x0000000309037224 */ /* 0x000fca00078e020a */
[----:B------:R-:W-:-:S13]  /*12f0*/  ISETP.GT.U32.AND P1, PT, R4, R3, PT ;  /* 0x000000030400720c */ /* 0x000fda0003f24070 */
[----:B------:R-:W-:Y:S02]  /*1300*/  @!P1 IMAD.IADD R3, R3, 0x1, -R4 ;  /* 0x0000000103039824 */ /* 0x000fe400078e0a04 */
[----:B------:R-:W-:Y:S01]  /*1310*/  @!P1 VIADD R9, R9, 0x1 ;  /* 0x0000000109099836 */ /* 0x000fe20000000000 */
[----:B------:R-:W-:Y:S02]  /*1320*/  ISETP.NE.AND P1, PT, R12, RZ, PT ;  /* 0x000000ff0c00720c */ /* 0x000fe40003f25270 */
[----:B------:R-:W-:-:S13]  /*1330*/  ISETP.GE.U32.AND P0, PT, R3, R4, PT ;  /* 0x000000040300720c */ /* 0x000fda0003f06070 */
[----:B------:R-:W-:-:S04]  /*1340*/  @P0 VIADD R9, R9, 0x1 ;  /* 0x0000000109090836 */ /* 0x000fc80000000000 */
[----:B------:R-:W-:Y:S01]  /*1350*/  @!P2 IMAD.MOV R9, RZ, RZ, -R9 ;  /* 0x000000ffff09a224 */ /* 0x000fe200078e0a09 */
[----:B------:R-:W-:-:S05]  /*1360*/  @!P1 LOP3.LUT R9, RZ, R12, RZ, 0x33, !PT ;  /* 0x0000000cff099212 */ /* 0x000fca00078e33ff */
[----:B------:R-:W-:-:S07]  /*1370*/  IMAD.MOV.U32 R89, RZ, RZ, R9 ;  /* 0x000000ffff597224 */ /* 0x000fce00078e0009 */
.L_x_207:
[----:B------:R-:W-:Y:S01]  /*1380*/  IMAD R16, R14, R89, RZ ;  /* 0x000000590e107224 */ /* 0x000fe200078e02ff */
[----:B------:R-:W-:Y:S02]  /*1390*/  MOV R23, R5 ;  /* 0x0000000500177202 */ /* 0x000fe40000000f00 */
[----:B------:R-:W-:Y:S02]  /*13a0*/  CS2R R58, SRZ ;  /* 0x00000000003a7805 */ /* 0x000fe4000001ff00 */
[----:B------:R-:W-:Y:S02]  /*13b0*/  LOP3.LUT R18, R6, 0xffff, RZ, 0xc0, !PT ;  /* 0x0000ffff06127812 */ /* 0x000fe400078ec0ff */
[----:B------:R-:W-:Y:S02]  /*13c0*/  CS2R R118, SRZ ;  /* 0x0000000000767805 */ /* 0x000fe4000001ff00 */
[----:B------:R-:W-:Y:S02]  /*13d0*/  VIADDMNMX R89, R16, R89, R11, PT ;  /* 0x0000005910597246 */ /* 0x000fe4000380010b */
[----:B------:R-:W-:-:S02]  /*13e0*/  CS2R R40, SRZ ;  /* 0x0000000000287805 */ /* 0x000fc4000001ff00 */
[----:B------:R-:W-:Y:S02]  /*13f0*/  PLOP3.LUT P0, PT, PT, PT, PT, 0x80, 0x0 ;  /* 0x000000000000781c */ /* 0x000fe40003f0f070 */
[----:B------:R-:W-:Y:S02]  /*1400*/  CS2R R54, SRZ ;  /* 0x0000000000367805 */ /* 0x000fe4000001ff00 */
[----:B------:R-:W-:Y:S02]  /*1410*/  ISETP.GT.AND P1, PT, R89, R16, PT ;  /* 0x000000105900720c */ /* 0x000fe40003f24270 */
        /* <DEDUP_REMOVED lines=13> */
[----:B------:R-:W-:Y:S06]  /*14f0*/  @!P1 BRA `(.L_x_208) ;  /* 0x0000004800709947 */ /* 0x000fec0003800000 */
[----:B------:R-:W1:Y:S01]  /*1500*/  S2R R0, SR_TID.X ;  /* 0x0000000000007919 */ /* 0x000e620000002100 */
[----:B------:R-:W2:Y:S01]  /*1510*/  S2UR UR40, SR_CgaCtaId ;  /* 0x00000000002879c3 */ /* 0x000ea20000008800 */
[----:B------:R-:W-:Y:S02]  /*1520*/  UMOV UR6, 0x400 ;  /* 0x0000040000067882 */ /* 0x000fe40000000000 */
[----:B--2---:R-:W-:Y:S01]  /*1530*/  ULEA UR43, UR40, UR6, 0x18 ;  /* 0x00000006282b7291 */ /* 0x004fe2000f8ec03f */
[----:B-1----:R-:W-:-:S05]  /*1540*/  VIADD R3, R0, 0xffffff80 ;  /* 0xffffff8000037836 */ /* 0x002fca0000000000 */
[----:B------:R-:W-:-:S04]  /*1550*/  SHF.R.S32.HI R0, RZ, 0x1f, R3 ;  /* 0x0000001fff007819 */ /* 0x000fc80000011403 */
[----:B------:R-:W-:-:S04]  /*1560*/  LEA.HI R0, R0, R3, RZ, 0x7 ;  /* 0x0000000300007211 */ /* 0x000fc800078f38ff */
[----:B------:R-:W-:-:S06]  /*1570*/  SHF.R.S32.HI R0, RZ, 0x7, R0 ;  /* 0x00000007ff007819 */ /* 0x000fcc0000011400 */
[----:B------:R-:W1:Y:S02]  /*1580*/  SHFL.IDX PT, R0, R0, RZ, 0x1f ;  /* 0x00001fff00007589 */ /* 0x000e6400000e0000 */
        /* <DEDUP_REMOVED lines=14> */
[----:B------:R-:W-:Y:S01]  /*1670*/  IMAD.U32 R4, RZ, RZ, UR4 ;  /* 0x00000004ff047e24 */ /* 0x000fe2000f8e00ff */
[----:B0-----:R0:W1:Y:S01]  /*1680*/  LDC.64 R14, c[0x4][R0] ;  /* 0x01000000000e7b82 */ /* 0x0010620000000a00 */
[----:B------:R-:W-:Y:S01]  /*1690*/  IMAD.U32 R5, RZ, RZ, UR5 ;  /* 0x00000005ff057e24 */ /* 0x000fe2000f8e00ff */
[----:B------:R-:W-:Y:S01]  /*16a0*/  ULDC.64 UR4, c[0x4][0x90] ;  /* 0x0100240000047ab9 */ /* 0x000fe20000000a00 */
[----:B------:R-:W-:Y:S02]  /*16b0*/  IMAD.U32 R10, RZ, RZ, UR6 ;  /* 0x00000006ff0a7e24 */ /* 0x000fe4000f8e00ff */
[----:B------:R-:W-:Y:S02]  /*16c0*/  IMAD.U32 R6, RZ, RZ, UR4 ;  /* 0x00000004ff067e24 */ /* 0x000fe4000f8e00ff */
[----:B------:R-:W-:-:S02]  /*16d0*/  IMAD.U32 R7, RZ, RZ, UR5 ;  /* 0x00000005ff077e24 */ /* 0x000fc4000f8e00ff */
[----:B------:R-:W-:Y:S02]  /*16e0*/  IMAD.U32 R11, RZ, RZ, UR7 ;  /* 0x00000007ff0b7e24 */ /* 0x000fe4000f8e00ff */
[----:B------:R-:W-:Y:S02]  /*16f0*/  IMAD.MOV.U32 R8, RZ, RZ, 0x70 ;  /* 0x00000070ff087424 */ /* 0x000fe400078e00ff */
[----:B------:R-:W-:Y:S02]  /*1700*/  IMAD.MOV.U32 R12, RZ, RZ, 0x1 ;  /* 0x00000001ff0c7424 */ /* 0x000fe400078e00ff */
[----:B0-----:R-:W-:-:S07]  /*1710*/  IMAD.MOV.U32 R13, RZ, RZ, RZ ;  /* 0x000000ffff0d7224 */ /* 0x001fce00078e00ff */
[----:B------:R-:W-:-:S07]  /*1720*/  LEPC R20, `(.L_x_209) ;  /* 0x000000001014794e */ /* 0x000fce0000000000 */
[----:B-1----:R-:W-:Y:S05]  /*1730*/  CALL.ABS.NOINC R14 ;  /* 0x000000000e007343 */ /* 0x002fea0003c00000 */
.L_x_209:
[----:B------:R-:W2:Y:S01]  /*1740*/  LDL R20, [R1+0x18] ;  /* 0x0000180001147983 */ /* 0x000ea20000100800 */
[----:B------:R-:W-:Y:S02]  /*1750*/  ISETP.NE.AND P0, PT, R2, 0x3, PT ;  /* 0x000000030200780c */ /* 0x000fe40003f05270 */
[----:B--2---:R-:W-:-:S04]  /*1760*/  LEA.HI R0, R20, R20, RZ, 0x1 ;  /* 0x0000001414007211 */ /* 0x004fc800078f08ff */
[----:B------:R-:W-:-:S04]  /*1770*/  LOP3.LUT R0, R0, 0xfffffffe, RZ, 0xc0, !PT ;  /* 0xfffffffe00007812 */ /* 0x000fc800078ec0ff */
[----:B------:R-:W-:-:S04]  /*1780*/  IADD3 R0, R20, -R0, RZ ;  /* 0x8000000014007210 */ /* 0x000fc80007ffe0ff */
[----:B------:R-:W-:-:S04]  /*1790*/  SHF.L.U32 R0, R0, 0x1f, RZ ;  /* 0x0000001f00007819 */ /* 0x000fc800000006ff */
[----:B------:R-:W1:Y:S02]  /*17a0*/  SYNCS.PHASECHK.TRANS64.TRYWAIT P1, [UR43+0x16800], R0 ;  /* 0x01680000ff0075a7 */ /* 0x000e64000802016b */
[----:B-1----:R-:W-:Y:S05]  /*17b0*/  @!P1 BRA `(.L_x_210) ;  /* 0x000000c400dc9947 */ /* 0x002fea0003800000 */
.L_x_326:
[----:B------:R-:W-:Y:S05]  /*17c0*/  @!P0 BRA `(.L_x_211) ;  /* 0x0000000000048947 */ /* 0x000fea0003800000 */
[----:B------:R-:W-:Y:S01]  /*17d0*/  BPT.TRAP 0x1 ;  /* 0x000000040000795c */ /* 0x000fe20000300000 */
.L_x_211:
[----:B------:R-:W-:Y:S02]  /*17e0*/  IMAD.U32 R4, RZ, RZ, UR39 ;  /* 0x00000027ff047e24 */ /* 0x000fe4000f8e00ff */
[----:B-1----:R-:W-:-:S03]  /*17f0*/  IMAD.U32 R3, RZ, RZ, UR38 ;  /* 0x00000026ff037e24 */ /* 0x002fc6000f8e00ff */
[----:B------:R-:W-:Y:S02]  /*1800*/  LEA R4, R4, UR43, 0x3 ;  /* 0x0000002b04047c11 */ /* 0x000fe4000f8e18ff */
[----:B------:R-:W-:-:S04]  /*1810*/  SHF.L.U32 R3, R3, 0x1f, RZ ;  /* 0x0000001f03037819 */ /* 0x000fc800000006ff */
[----:B------:R1:W2:Y:S01]  /*1820*/  SYNCS.PHASECHK.TRANS64.TRYWAIT P1, [R4+URZ+0x16830], R3 ;  /* 0x01683003040075a7 */ /* 0x0002a2000802017f */
[----:B------:R-:W-:Y:S05]  /*1830*/  @!P0 BRA `(.L_x_212) ;  /* 0x0000000000048947 */ /* 0x000fea0003800000 */
[----:B------:R-:W-:Y:S01]  /*1840*/  BPT.TRAP 0x1 ;  /* 0x000000040000795c */ /* 0x000fe20000300000 */
.L_x_212:
[----:B------:R-:W-:Y:S01]  /*1850*/  IMAD.MOV.U32 R119, RZ, RZ, RZ ;  /* 0x000000ffff777224 */ /* 0x000fe200078e00ff */
[----:B--2---:R-:W-:Y:S06]  /*1860*/  @P1 BRA `(.L_x_213) ;  /* 0x0000000000081947 */ /* 0x004fec0003800000 */
[----:B------:R-:W2:Y:S02]  /*1870*/  SYNCS.PHASECHK.TRANS64.TRYWAIT P1, [R4+URZ+0x16830], R3 ;  /* 0x01683003040075a7 */ /* 0x000ea4000802017f */
[----:B--2---:R-:W-:Y:S05]  /*1880*/  @!P1 BRA `(.L_x_214) ;  /* 0x000000c400c09947 */ /* 0x004fea0003800000 */
.L_x_213:
[----:B------:R-:W-:Y:S05]  /*1890*/  WARPSYNC.ALL ;  /* 0x0000000000007948 */ /* 0x000fea0003800000 */
[----:B------:R-:W-:Y:S01]  /*18a0*/  UIADD3 UR4, UR43, 0xe400, URZ ;  /* 0x0000e4002b047890 */ /* 0x000fe2000fffe03f */
[----:B------:R-:W-:Y:S01]  /*18b0*/  WARPGROUP.ARRIVE ;  /* 0x00000000000079c5 */ /* 0x000fe20000000000 */
[----:B------:R-:W-:Y:S01]  /*18c0*/  UMOV UR5, 0x40000040 ;  /* 0x4000004000057882 */ /* 0x000fe20000000000 */
[----:B------:R-:W-:Y:S01]  /*18d0*/  UMOV UR7, 0x40000040 ;  /* 0x4000004000077882 */ /* 0x000fe20000000000 */
[----:B------:R-:W-:Y:S01]  /*18e0*/  USHF.R.U32.HI UR4, URZ, 0x4, UR4 ;  /* 0x000000043f047899 */ /* 0x000fe20008011604 */
[----:B------:R-:W-:Y:S01]  /*18f0*/  UMOV UR9, 0x40000040 ;  /* 0x4000004000097882 */ /* 0x000fe20000000000 */
[----:B------:R-:W-:-:S02]  /*1900*/  UMOV UR11, 0x40000040 ;  /* 0x40000040000b7882 */ /* 0x000fc40000000000 */
[----:B------:R-:W-:Y:S01]  /*1910*/  ULOP3.LUT UR4, UR4, 0x3fff, URZ, 0xc0, !UPT ;  /* 0x00003fff04047892 */ /* 0x000fe2000f8ec03f */
[----:B------:R-:W-:Y:S01]  /*1920*/  UMOV UR13, 0x40000040 ;  /* 0x40000040000d7882 */ /* 0x000fe20000000000 */
[----:B------:R-:W-:Y:S02]  /*1930*/  UMOV UR15, 0x40000040 ;  /* 0x40000040000f7882 */ /* 0x000fe40000000000 */
[----:B------:R-:W-:Y:S02]  /*1940*/  ULOP3.LUT UR20, UR4, 0x10000, URZ, 0xfc, !UPT ;  /* 0x0001000004147892 */ /* 0x000fe4000f8efc3f */
[----:B------:R-:W-:Y:S02]  /*1950*/  ULOP3.LUT UR4, UR42, 0x10000, URZ, 0xfc, !UPT ;  /* 0x000100002a047892 */ /* 0x000fe4000f8efc3f */
[----:B------:R-:W-:Y:S02]  /*1960*/  ULEA UR6, UR39, UR20, 0xa ;  /* 0x0000001427067291 */ /* 0x000fe4000f8e503f */
[----:B------:R-:W-:-:S02]  /*1970*/  UIADD3 UR8, UR4, 0x2, URZ ;  /* 0x0000000204087890 */ /* 0x000fc4000fffe03f */
[----:B------:R-:W-:Y:S02]  /*1980*/  UIADD3 UR10, UR6, 0x2, URZ ;  /* 0x00000002060a7890 */ /* 0x000fe4000fffe03f */
[----:B------:R-:W-:Y:S02]  /*1990*/  UIADD3 UR12, UR4, 0x4, URZ ;  /* 0x00000004040c7890 */ /* 0x000fe4000fffe03f */
[----:B------:R-:W-:Y:S02]  /*19a0*/  UIADD3 UR14, UR6, 0x4, URZ ;  /* 0x00000004060e7890 */ /* 0x000fe4000fffe03f */
[----:B------:R-:W-:Y:S01]  /*19b0*/  HGMMA.64x128x16.F32 R24, gdesc[UR4], RZ, !UPT, gsb0 ;  /* 0x01e00000041879f0 */ /* 0x000fe2000c0008ff */
[----:B------:R-:W-:Y:S02]  /*19c0*/  UIADD3 UR16, UR4, 0x6, URZ ;  /* 0x0000000604107890 */ /* 0x000fe4000fffe03f */
[----:B------:R-:W-:Y:S01]  /*19d0*/  UIADD3 UR18, UR6, 0x6, URZ ;  /* 0x0000000606127890 */ /* 0x000fe2000fffe03f */
[----:B------:R-:W-:Y:S01]  /*19e0*/  UMOV UR17, 0x40000040 ;  /* 0x4000004000117882 */ /* 0x000fe20000000000 */
[----:B------:R-:W-:Y:S01]  /*19f0*/  UMOV UR19, 0x40000040 ;  /* 0x4000004000137882 */ /* 0x000fe20000000000 */
        /* <DEDUP_REMOVED lines=10> */
[----:B------:R-:W-:Y:S05]  /*1aa0*/  @!P0 BRA `(.L_x_215) ;  /* 0x0000000000048947 */ /* 0x000fea0003800000 */
[----:B------:R-:W-:Y:S01]  /*1ab0*/  BPT.TRAP 0x1 ;  /* 0x000000040000795c */ /* 0x000fe20000300000 */
.L_x_215:
[----:B------:R-:W3:Y:S01]  /*1ac0*/  LDL R0, [R1+0x10] ;  /* 0x0000100001007983 */ /* 0x000ee20000100800 */
[----:B------:R-:W-:Y:S01]  /*1ad0*/  P2R R7, PR, RZ, 0x1 ;  /* 0x00000001ff077803 */ /* 0x000fe20000000000 */
[----:B------:R-:W-:Y:S01]  /*1ae0*/  ULDC UR6, c[0x0][0x988] ;  /* 0x0002620000067ab9 */ /* 0x000fe20000000800 */
[--C-:B------:R-:W-:Y:S01]  /*1af0*/  IMAD.MOV.U32 R117, RZ, RZ, R119.reuse ;  /* 0x000000ffff757224 */ /* 0x100fe200078e0077 */
[-C--:B------:R-:W-:Y:S01]  /*1b00*/  MOV R113, R119.reuse ;  /* 0x0000007700717202 */ /* 0x080fe20000000f00 */
[--C-:B------:R-:W-:Y:S01]  /*1b10*/  IMAD.MOV.U32 R115, RZ, RZ, R119.reuse ;  /* 0x000000ffff737224 */ /* 0x100fe200078e0077 */
[----:B------:R-:W-:Y:S01]  /*1b20*/  MOV R91, R119 ;  /* 0x00000077005b7202 */ /* 0x000fe20000000f00 */
[--C-:B------:R-:W-:Y:S02]  /*1b30*/  IMAD.MOV.U32 R111, RZ, RZ, R119.reuse ;  /* 0x000000ffff6f7224 */ /* 0x100fe400078e0077 */
[--C-:B------:R-:W-:Y:S02]  /*1b40*/  IMAD.MOV.U32 R109, RZ, RZ, R119.reuse ;  /* 0x000000ffff6d7224 */ /* 0x100fe400078e0077 */
[----:B------:R-:W-:-:S02]  /*1b50*/  IMAD.MOV.U32 R107, RZ, RZ, R119 ;  /* 0x000000ffff6b7224 */ /* 0x000fc400078e0077 */
[--C-:B------:R-:W-:Y:S02]  /*1b60*/  IMAD.MOV.U32 R105, RZ, RZ, R119.reuse ;  /* 0x000000ffff697224 */ /* 0x100fe400078e0077 */
[--C-:B------:R-:W-:Y:S02]  /*1b70*/  IMAD.MOV.U32 R103, RZ, RZ, R119.reuse ;  /* 0x000000ffff677224 */ /* 0x100fe400078e0077 */
[--C-:B------:R-:W-:Y:S02]  /*1b80*/  IMAD.MOV.U32 R101, RZ, RZ, R119.reuse ;  /* 0x000000ffff657224 */ /* 0x100fe400078e0077 */
[--C-:B------:R-:W-:Y:S02]  /*1b90*/  IMAD.MOV.U32 R99, RZ, RZ, R119.reuse ;  /* 0x000000ffff637224 */ /* 0x100fe400078e0077 */
[--C-:B------:R-:W-:Y:S02]  /*1ba0*/  IMAD.MOV.U32 R97, RZ, RZ, R119.reuse ;  /* 0x000000ffff617224 */ /* 0x100fe400078e0077 */
[----:B------:R-:W-:-:S02]  /*1bb0*/  IMAD.MOV.U32 R95, RZ, RZ, R119 ;  /* 0x000000ffff5f7224 */ /* 0x000fc400078e0077 */
[----:B------:R-:W-:Y:S01]  /*1bc0*/  IMAD.MOV.U32 R93, RZ, RZ, R119 ;  /* 0x000000ffff5d7224 */ /* 0x000fe200078e0077 */
[----:B---3--:R-:W-:-:S05]  /*1bd0*/  IADD3 R88, R88, 0x80, -R0 ;  /* 0x0000008058587810 */ /* 0x008fca0007ffe800 */
[----:B------:R-:W-:-:S05]  /*1be0*/  IMAD R5, R89, -0x80, R88 ;  /* 0xffffff8059057824 */ /* 0x000fca00078e0258 */
[C---:B------:R-:W-:Y:S02]  /*1bf0*/  ISETP.GT.AND P4, PT, R5.reuse, RZ, PT ;  /* 0x000000ff0500720c */ /* 0x040fe40003f84270 */
[C---:B------:R-:W-:Y:S02]  /*1c00*/  ISETP.GT.AND P3, PT, R5.reuse, 0x1, PT ;  /* 0x000000010500780c */ /* 0x040fe40003f64270 */
[----:B------:R-:W-:Y:S02]  /*1c10*/  ISETP.GT.AND P1, PT, R5, 0x8, PT ;  /* 0x000000080500780c */ /* 0x000fe40003f24270 */
[----:B------:R-:W-:Y:S02]  /*1c20*/  FSEL R24, R24, -INF , P4 ;  /* 0xff80000018187808 */ /* 0x000fe40002000000 */
[----:B------:R-:W-:Y:S02]  /*1c30*/  FSEL R10, R25, -INF , P3 ;  /* 0xff800000190a7808 */ /* 0x000fe40001800000 */
[----:B------:R-:W-:-:S02]  /*1c40*/  ISETP.GT.AND P2, PT, R5, 0x9, PT ;  /* 0x000000090500780c */ /* 0x000fc40003f44270 */
[----:B------:R-:W-:Y:S02]  /*1c50*/  FSEL R28, R28, -INF , P1 ;  /* 0xff8000001c1c7808 */ /* 0x000fe40000800000 */
[----:B-12---:R-:W-:Y:S02]  /*1c60*/  FMNMX.FTZ R3, R24, R10, !PT ;  /* 0x0000000a18037209 */ /* 0x006fe40007810000 */
[----:B------:R-:W-:Y:S02]  /*1c70*/  ISETP.GT.AND P6, PT, R5, 0x10, PT ;  /* 0x000000100500780c */ /* 0x000fe40003fc4270 */
[----:B------:R-:W-:Y:S02]  /*1c80*/  FSEL R12, R29, -INF , P2 ;  /* 0xff8000001d0c7808 */ /* 0x000fe40001000000 */
[----:B------:R-:W-:Y:S02]  /*1c90*/  FMNMX.FTZ R3, R28, R3, !PT ;  /* 0x000000031c037209 */ /* 0x000fe40007810000 */
[----:B------:R-:W-:-:S02]  /*1ca0*/  ISETP.GT.AND P5, PT, R5, 0x11, PT ;  /* 0x000000110500780c */ /* 0x000fc40003fa4270 */
[----:B------:R-:W-:Y:S02]  /*1cb0*/  FSEL R32, R32, -INF , P6 ;  /* 0xff80000020207808 */ /* 0x000fe40003000000 */
[----:B------:R-:W-:Y:S02]  /*1cc0*/  FMNMX.FTZ R3, R12, R3, !PT ;  /* 0x000000030c037209 */ /* 0x000fe40007810000 */
[----:B------:R-:W-:Y:S02]  /*1cd0*/  FSEL R26, R26, -INF , P4 ;  /* 0xff8000001a1a7808 */ /* 0x000fe40002000000 */
[----:B------:R-:W-:Y:S02]  /*1ce0*/  ISETP.GT.AND P4, PT, R5, 0x18, PT ;  /* 0x000000180500780c */ /* 0x000fe40003f84270 */
[----:B0-----:R-:W-:Y:S02]  /*1cf0*/  FSEL R14, R33, -INF , P5 ;  /* 0xff800000210e7808 */ /* 0x001fe40002800000 */
        /* <DEDUP_REMOVED lines=61> */
[C---:B------:R-:W-:Y:S02]  /*20d0*/  ISETP.GT.AND P0, PT, R5.reuse, 0x59, PT ;  /* 0x000000590500780c */ /* 0x040fe40003f04270 */
[----:B------:R-:W-:Y:S02]  /*20e0*/  FSEL R58, R58, -INF , P6 ;  /* 0xff8000003a3a7808 */ /* 0x000fe40003000000 */
[----:B------:R-:W-:Y:S02]  /*20f0*/  ISETP.GT.AND P6, PT, R5, 0x58, PT ;  /* 0x000000580500780c */ /* 0x000fe40003fc4270 */
[----:B------:R-:W-:Y:S02]  /*2100*/  FSEL R114, R65, -INF , P2 ;  /* 0xff80000041727808 */ /* 0x000fe40001000000 */
[----:B------:R-:W-:Y:S02]  /*2110*/  FMNMX.FTZ R3, R108, R3, !PT ;  /* 0x000000036c037209 */ /* 0x000fe40007810000 */
[----:B------:R-:W-:-:S02]  /*2120*/  FSEL R118, R69, -INF , P0 ;  /* 0xff80000045767808 */ /* 0x000fc40000000000 */
[----:B------:R-:W-:Y:S02]  /*2130*/  ISETP.GT.AND P0, PT, R5, 0x61, PT ;  /* 0x000000610500780c */ /* 0x000fe40003f04270 */
[----:B------:R-:W-:Y:S02]  /*2140*/  FSEL R116, R68, -INF , P6 ;  /* 0xff80000044747808 */ /* 0x000fe40003000000 */
[----:B------:R-:W-:Y:S02]  /*2150*/  FMNMX.FTZ R3, R114, R3, !PT ;  /* 0x0000000372037209 */ /* 0x000fe40007810000 */
[----:B------:R-:W-:Y:S02]  /*2160*/  FSEL R140, R73, -INF , P0 ;  /* 0xff800000498c7808 */ /* 0x000fe40000000000 */
[----:B------:R-:W-:Y:S02]  /*2170*/  P2R R25, PR, RZ, 0x1 ;  /* 0x00000001ff197803 */ /* 0x000fe40000000000 */
[----:B------:R-:W-:-:S02]  /*2180*/  FSEL R60, R59, -INF , P5 ;  /* 0xff8000003b3c7808 */ /* 0x000fc40002800000 */
[C---:B------:R-:W-:Y:S02]  /*2190*/  ISETP.GT.AND P0, PT, R5.reuse, 0x60, PT ;  /* 0x000000600500780c */ /* 0x040fe40003f04270 */
[C---:B------:R-:W-:Y:S02]  /*21a0*/  ISETP.GT.AND P5, PT, R5.reuse, 0x60, PT ;  /* 0x000000600500780c */ /* 0x040fe40003fa4270 */
[----:B------:R-:W-:Y:S02]  /*21b0*/  FMNMX.FTZ R3, R116, R3, !PT ;  /* 0x0000000374037209 */ /* 0x000fe40007810000 */
[----:B------:R-:W-:Y:S02]  /*21c0*/  FSEL R66, R66, -INF , P1 ;  /* 0xff80000042427808 */ /* 0x000fe40000800000 */
[----:B------:R-:W-:Y:S02]  /*21d0*/  ISETP.GT.AND P1, PT, R5, 0x68, PT ;  /* 0x000000680500780c */ /* 0x000fe40003f24270 */
[----:B------:R-:W-:-:S02]  /*21e0*/  FSEL R74, R74, -INF , P0 ;  /* 0xff8000004a4a7808 */ /* 0x000fc40000000000 */
[----:B------:R-:W-:Y:S02]  /*21f0*/  FSEL R138, R72, -INF , P5 ;  /* 0xff800000488a7808 */ /* 0x000fe40002800000 */
[----:B------:R-:W-:Y:S02]  /*2200*/  FMNMX.FTZ R3, R118, R3, !PT ;  /* 0x0000000376037209 */ /* 0x000fe40007810000 */
[----:B------:R-:W-:Y:S02]  /*2210*/  ISETP.NE.AND P0, PT, R25, RZ, PT ;  /* 0x000000ff1900720c */ /* 0x000fe40003f05270 */
[----:B------:R-:W-:Y:S02]  /*2220*/  FSEL R144, R76, -INF , P1 ;  /* 0xff8000004c907808 */ /* 0x000fe40000800000 */
[----:B------:R-:W-:Y:S02]  /*2230*/  FMNMX.FTZ R3, R138, R3, !PT ;  /* 0x000000038a037209 */ /* 0x000fe40007810000 */
[----:B------:R-:W-:-:S02]  /*2240*/  FSEL R76, R75, -INF , P0 ;  /* 0xff8000004b4c7808 */ /* 0x000fc40000000000 */
[----:B------:R-:W-:Y:S02]  /*2250*/  ISETP.NE.AND P0, PT, R7, RZ, PT ;  /* 0x000000ff0700720c */ /* 0x000fe40003f05270 */
[----:B------:R-:W-:Y:S02]  /*2260*/  FMNMX.FTZ R7, R26, R27, !PT ;  /* 0x0000001b1a077209 */ /* 0x000fe40007810000 */
[----:B------:R-:W-:Y:S02]  /*2270*/  FSEL R68, R67, -INF , P2 ;  /* 0xff80000043447808 */ /* 0x000fe40001000000 */
[----:B------:R-:W-:Y:S02]  /*2280*/  ISETP.GT.AND P2, PT, R5, 0x69, PT ;  /* 0x000000690500780c */ /* 0x000fe40003f44270 */
[----:B------:R-:W-:Y:S02]  /*2290*/  FMNMX.FTZ R3, R140, R3, !PT ;  /* 0x000000038c037209 */ /* 0x000fe40007810000 */
[----:B------:R-:W-:-:S02]  /*22a0*/  FMNMX.FTZ R7, R30, R7, !PT ;  /* 0x000000071e077209 */ /* 0x000fc40007810000 */
[----:B------:R-:W-:Y:S02]  /*22b0*/  FSEL R64, R63, -INF , P3 ;  /* 0xff8000003f407808 */ /* 0x000fe40001800000 */
[----:B------:R-:W-:Y:S02]  /*22c0*/  FSEL R148, R77, -INF , P2 ;  /* 0xff8000004d947808 */ /* 0x000fe40001000000 */
[----:B------:R-:W-:Y:S02]  /*22d0*/  FMNMX.FTZ R3, R144, R3, !PT ;  /* 0x0000000390037209 */ /* 0x000fe40007810000 */
[----:B------:R-:W-:Y:S02]  /*22e0*/  ISETP.GT.AND P3, PT, R5, 0x70, PT ;  /* 0x000000700500780c */ /* 0x000fe40003f64270 */
[----:B------:R-:W-:Y:S02]  /*22f0*/  FMNMX.FTZ R7, R6, R7, !PT ;  /* 0x0000000706077209 */ /* 0x000fe40007810000 */
[----:B------:R-:W-:-:S02]  /*2300*/  FSEL R62, R62, -INF , P4 ;  /* 0xff8000003e3e7808 */ /* 0x000fc40002000000 */
[----:B------:R-:W-:Y:S02]  /*2310*/  FSEL R142, R80, -INF , P3 ;  /* 0xff800000508e7808 */ /* 0x000fe40001800000 */
[----:B------:R-:W-:Y:S02]  /*2320*/  FMNMX.FTZ R3, R148, R3, !PT ;  /* 0x0000000394037209 */ /* 0x000fe40007810000 */
[----:B------:R-:W-:Y:S02]  /*2330*/  ISETP.GT.AND P4, PT, R5, 0x71, PT ;  /* 0x000000710500780c */ /* 0x000fe40003f84270 */
[----:B------:R-:W-:Y:S02]  /*2340*/  FMNMX.FTZ R7, R34, R7, !PT ;  /* 0x0000000722077209 */ /* 0x000fe40007810000 */
[----:B------:R-:W-:Y:S02]  /*2350*/  FSEL R146, R81, -INF , P4 ;  /* 0xff80000051927808 */ /* 0x000fe40002000000 */
[----:B------:R-:W-:-:S02]  /*2360*/  FMNMX.FTZ R3, R142, R3, !PT ;  /* 0x000000038e037209 */ /* 0x000fc40007810000 */
[C---:B------:R-:W-:Y:S02]  /*2370*/  ISETP.GT.AND P5, PT, R5.reuse, 0x78, PT ;  /* 0x000000780500780c */ /* 0x040fe40003fa4270 */
[----:B------:R-:W-:Y:S02]  /*2380*/  FMNMX.FTZ R7, R8, R7, !PT ;  /* 0x0000000708077209 */ /* 0x000fe40007810000 */
[----:B------:R-:W-:Y:S02]  /*2390*/  FSEL R84, R84, -INF , P5 ;  /* 0xff80000054547808 */ /* 0x000fe40002800000 */
[----:B------:R-:W-:Y:S02]  /*23a0*/  FMNMX.FTZ R3, R146, R3, !PT ;  /* 0x0000000392037209 */ /* 0x000fe40007810000 */
[----:B------:R-:W-:Y:S02]  /*23b0*/  ISETP.GT.AND P6, PT, R5, 0x79, PT ;  /* 0x000000790500780c */ /* 0x000fe40003fc4270 */
[----:B------:R-:W-:-:S02]  /*23c0*/  FMNMX.FTZ R7, R38, R7, !PT ;  /* 0x0000000726077209 */ /* 0x000fc40007810000 */
[----:B------:R-:W-:Y:S02]  /*23d0*/  FSEL R80, R85, -INF , P6 ;  /* 0xff80000055507808 */ /* 0x000fe40003000000 */
[----:B------:R-:W-:Y:S02]  /*23e0*/  FMNMX.FTZ R3, R84, R3, !PT ;  /* 0x0000000354037209 */ /* 0x000fe40007810000 */
[----:B------:R-:W-:Y:S02]  /*23f0*/  FMNMX.FTZ R7, R20, R7, !PT ;  /* 0x0000000714077209 */ /* 0x000fe40007810000 */
[----:B------:R-:W-:Y:S01]  /*2400*/  FMNMX.FTZ R9, R80, R3, !PT ;  /* 0x0000000350097209 */ /* 0x000fe20007810000 */
[----:B------:R-:W-:Y:S01]  /*2410*/  IMAD.U32 R3, RZ, RZ, UR6 ;  /* 0x00000006ff037e24 */ /* 0x000fe2000f8e00ff */
[----:B------:R-:W-:Y:S02]  /*2420*/  FMNMX.FTZ R7, R42, R7, !PT ;  /* 0x000000072a077209 */ /* 0x000fe40007810000 */
[----:B------:R-:W-:Y:S01]  /*2430*/  P2R R15, PR, RZ, 0x4 ;  /* 0x00000004ff0f7803 */ /* 0x000fe20000000000 */
[----:B------:R-:W0:Y:S01]  /*2440*/  SHFL.BFLY PT, R0, R9, 0x2, 0x1f ;  /* 0x0c401f0009007f89 */ /* 0x000e2200000e0000 */
[----:B------:R-:W-:-:S02]  /*2450*/  FMNMX.FTZ R7, R44, R7, !PT ;  /* 0x000000072c077209 */ /* 0x000fc40007810000 */
[C---:B------:R-:W-:Y:S02]  /*2460*/  ISETP.GT.AND P2, PT, R5.reuse, 0x58, PT ;  /* 0x000000580500780c */ /* 0x040fe40003f44270 */
[----:B------:R-:W-:Y:S02]  /*2470*/  FMNMX.FTZ R7, R46, R7, !PT ;  /* 0x000000072e077209 */ /* 0x000fe40007810000 */
[----:B------:R-:W-:Y:S02]  /*2480*/  P2R R21, PR, RZ, 0x2 ;  /* 0x00000002ff157803 */ /* 0x000fe40000000000 */
[----:B------:R-:W-:Y:S02]  /*2490*/  FMNMX.FTZ R7, R48, R7, !PT ;  /* 0x0000000730077209 */ /* 0x000fe40007810000 */
[----:B------:R-:W-:Y:S02]  /*24a0*/  ISETP.GT.AND P1, PT, R5, 0x59, PT ;  /* 0x000000590500780c */ /* 0x000fe40003f24270 */
[----:B------:R-:W-:-:S02]  /*24b0*/  FMNMX.FTZ R7, R50, R7, !PT ;  /* 0x0000000732077209 */ /* 0x000fc40007810000 */
[----:B------:R-:W-:Y:S02]  /*24c0*/  FSEL R70, R70, -INF , P2 ;  /* 0xff80000046467808 */ /* 0x000fe40001000000 */
[----:B------:R-:W-:Y:S02]  /*24d0*/  FMNMX.FTZ R7, R52, R7, !PT ;  /* 0x0000000734077209 */ /* 0x000fe40007810000 */
[----:B------:R-:W-:Y:S02]  /*24e0*/  FSEL R72, R71, -INF , P1 ;  /* 0xff80000047487808 */ /* 0x000fe40000800000 */
[----:B------:R-:W-:Y:S02]  /*24f0*/  FMNMX.FTZ R7, R54, R7, !PT ;  /* 0x0000000736077209 */ /* 0x000fe40007810000 */
[----:B------:R-:W-:Y:S02]  /*2500*/  P2R R13, PR, RZ, 0x8 ;  /* 0x00000008ff0d7803 */ /* 0x000fe40000000000 */
[----:B0-----:R-:W-:-:S02]  /*2510*/  FMNMX.FTZ R11, R9, R0, !PT ;  /* 0x00000000090b7209 */ /* 0x001fc40007810000 */
[----:B------:R-:W-:Y:S02]  /*2520*/  FMNMX.FTZ R7, R56, R7, !PT ;  /* 0x0000000738077209 */ /* 0x000fe40007810000 */
[----:B------:R-:W-:Y:S01]  /*2530*/  ISETP.NE.AND P1, PT, R21, RZ, PT ;  /* 0x000000ff1500720c */ /* 0x000fe20003f25270 */
[----:B------:R-:W0:Y:S01]  /*2540*/  SHFL.BFLY PT, R0, R11, 0x1, 0x1f ;  /* 0x0c201f000b007f89 */ /* 0x000e2200000e0000 */
[----:B------:R-:W-:Y:S02]  /*2550*/  FMNMX.FTZ R7, R58, R7, !PT ;  /* 0x000000073a077209 */ /* 0x000fe40007810000 */
[----:B------:R-:W-:Y:S02]  /*2560*/  ISETP.NE.AND P2, PT, R15, RZ, PT ;  /* 0x000000ff0f00720c */ /* 0x000fe40003f45270 */
[----:B------:R-:W-:Y:S02]  /*2570*/  FMNMX.FTZ R7, R60, R7, !PT ;  /* 0x000000073c077209 */ /* 0x000fe40007810000 */
[----:B------:R-:W-:-:S02]  /*2580*/  FSEL R78, R78, -INF , P1 ;  /* 0xff8000004e4e7808 */ /* 0x000fc40000800000 */
[----:B------:R-:W-:Y:S02]  /*2590*/  FMNMX.FTZ R7, R62, R7, !PT ;  /* 0x000000073e077209 */ /* 0x000fe40007810000 */
[----:B------:R-:W-:Y:S02]  /*25a0*/  FSEL R86, R86, -INF , P5 ;  /* 0xff80000056567808 */ /* 0x000fe40002800000 */
[----:B------:R-:W-:Y:S02]  /*25b0*/  FMNMX.FTZ R7, R64, R7, !PT ;  /* 0x0000000740077209 */ /* 0x000fe40007810000 */
[----:B------:R-:W-:Y:S02]  /*25c0*/  R2UR UR6, R4 ;  /* 0x00000000040672ca */ /* 0x000fe400000e0000 */
[----:B------:R-:W-:-:S04]  /*25d0*/  FMNMX.FTZ R7, R66, R7, !PT ;  /* 0x0000000742077209 */ /* 0x000fc80007810000 */
[----:B------:R-:W-:Y:S02]  /*25e0*/  FMNMX.FTZ R7, R68, R7, !PT ;  /* 0x0000000744077209 */ /* 0x000fe40007810000 */
[----:B0-----:R-:W-:Y:S02]  /*25f0*/  FMNMX.FTZ R0, R11, R0, !PT ;  /* 0x000000000b007209 */ /* 0x001fe40007810000 */
[----:B------:R-:W-:Y:S02]  /*2600*/  FMNMX.FTZ R7, R70, R7, !PT ;  /* 0x0000000746077209 */ /* 0x000fe40007810000 */
[C---:B------:R-:W-:Y:S01]  /*2610*/  FSETP.NEU.FTZ.AND P3, PT, R0.reuse, -INF , PT ;  /* 0xff8000000000780b */ /* 0x040fe20003f7d000 */
[----:B------:R-:W-:Y:S01]  /*2620*/  FMUL.FTZ R31, R0, R3 ;  /* 0x00000003001f7220 */ /* 0x000fe20000410000 */
[----:B------:R-:W-:Y:S01]  /*2630*/  FMNMX.FTZ R7, R72, R7, !PT ;  /* 0x0000000748077209 */ /* 0x000fe20007810000 */
[----:B------:R-:W-:-:S03]  /*2640*/  UIADD3 UR6, UR6, 0x16840, URZ ;  /* 0x0001684006067890 */ /* 0x000fc6000fffe03f */
[----:B------:R-:W-:Y:S01]  /*2650*/  FMNMX.FTZ R7, R74, R7, !PT ;  /* 0x000000074a077209 */ /* 0x000fe20007810000 */
[----:B------:R-:W-:Y:S01]  /*2660*/  UPRMT UR6, UR40, 0x654, UR6 ;  /* 0x0000065428067896 */ /* 0x000fe20008000006 */
[----:B------:R-:W-:Y:S02]  /*2670*/  FSEL R31, R31, RZ, P3 ;  /* 0x000000ff1f1f7208 */ /* 0x000fe40001800000 */
[----:B------:R-:W-:Y:S02]  /*2680*/  FMNMX.FTZ R7, R76, R7, !PT ;  /* 0x000000074c077209 */ /* 0x000fe40007810000 */
[----:B------:R-:W-:Y:S01]  /*2690*/  ISETP.NE.AND P3, PT, R13, RZ, PT ;  /* 0x000000ff0d00720c */ /* 0x000fe20003f65270 */
[-CC-:B------:R-:W-:Y:S01]  /*26a0*/  FFMA.FTZ R5, R10, R3.reuse, -R31.reuse ;  /* 0x000000030a057223 */ /* 0x180fe2000001081f */
[----:B------:R-:W-:Y:S01]  /*26b0*/  FSEL R10, R79, -INF , P2 ;  /* 0xff8000004f0a7808 */ /* 0x000fe20001000000 */
[--C-:B------:R-:W-:Y:S01]  /*26c0*/  FFMA.FTZ R122, R28, R3, -R31.reuse ;  /* 0x000000031c7a7223 */ /* 0x100fe2000001081f */
[----:B------:R-:W-:Y:S01]  /*26d0*/  FMNMX.FTZ R7, R78, R7, !PT ;  /* 0x000000074e077209 */ /* 0x000fe20007810000 */
        /* <DEDUP_REMOVED lines=8> */
[----:B------:R-:W-:Y:S01]  /*2760*/  MUFU.EX2 R5, R5 ;  /* 0x0000000500057308 */ /* 0x000fe20000000800 */
        /* <DEDUP_REMOVED lines=13> */
[-CC-:B------:R-:W-:Y:S01]  /*2840*/  FFMA.FTZ R134, R112, R3.reuse, -R31.reuse ;  /* 0x0000000370867223 */ /* 0x180fe2000001081f */
[-CC-:B------:R-:W-:Y:S01]  /*2850*/  FFMA.FTZ R29, R110, R3.reuse, -R31.reuse ;  /* 0x000000036e1d7223 */ /* 0x180fe2000001081f */
[----:B------:R-:W1:Y:S01]  /*2860*/  SHFL.BFLY PT, R36, R7, 0x2, 0x1f ;  /* 0x0c401f0007247f89 */ /* 0x000e6200000e0000 */
[----:B------:R-:W2:Y:S01]  /*2870*/  MUFU.EX2 R122, R122 ;  /* 0x0000007a007a7308 */ /* 0x000ea20000000800 */
[-CC-:B------:R-:W-:Y:S01]  /*2880*/  FFMA.FTZ R136, R102, R3.reuse, -R31.reuse ;  /* 0x0000000366887223 */ /* 0x180fe2000001081f */
[-CC-:B------:R-:W-:Y:S01]  /*2890*/  FFMA.FTZ R33, R96, R3.reuse, -R31.reuse ;  /* 0x0000000360217223 */ /* 0x180fe2000001081f */
[-CC-:B------:R-:W-:Y:S01]  /*28a0*/  FFMA.FTZ R12, R98, R3.reuse, -R31.reuse ;  /* 0x00000003620c7223 */ /* 0x180fe2000001081f */
[-CC-:B------:R-:W-:Y:S01]  /*28b0*/  FFMA.FTZ R35, R106, R3.reuse, -R31.reuse ;  /* 0x000000036a237223 */ /* 0x180fe2000001081f */
[-CC-:B------:R-:W-:Y:S01]  /*28c0*/  FFMA.FTZ R14, R108, R3.reuse, -R31.reuse ;  /* 0x000000036c0e7223 */ /* 0x180fe2000001081f */
[-CC-:B------:R-:W-:Y:S01]  /*28d0*/  FFMA.FTZ R37, R114, R3.reuse, -R31.reuse ;  /* 0x0000000372257223 */ /* 0x180fe2000001081f */
[-CC-:B------:R-:W-:Y:S01]  /*28e0*/  FFMA.FTZ R24, R116, R3.reuse, -R31.reuse ;  /* 0x0000000374187223 */ /* 0x180fe2000001081f */
[----:B------:R-:W3:Y:S01]  /*28f0*/  MUFU.EX2 R9, R9 ;  /* 0x0000000900097308 */ /* 0x000ee20000000800 */
[-CC-:B------:R-:W-:Y:S01]  /*2900*/  FFMA.FTZ R39, R118, R3.reuse, -R31.reuse ;  /* 0x0000000376277223 */ /* 0x180fe2000001081f */
[-CC-:B------:R-:W-:Y:S01]  /*2910*/  FFMA.FTZ R41, R140, R3.reuse, -R31.reuse ;  /* 0x000000038c297223 */ /* 0x180fe2000001081f */
[-CC-:B------:R-:W-:Y:S01]  /*2920*/  FFMA.FTZ R40, R144, R3.reuse, -R31.reuse ;  /* 0x0000000390287223 */ /* 0x180fe2000001081f */
[-CC-:B------:R-:W-:Y:S01]  /*2930*/  FFMA.FTZ R43, R148, R3.reuse, -R31.reuse ;  /* 0x00000003942b7223 */ /* 0x180fe2000001081f */
[-CC-:B------:R-:W-:Y:S01]  /*2940*/  FFMA.FTZ R148, R142, R3.reuse, -R31.reuse ;  /* 0x000000038e947223 */ /* 0x180fe2000001081f */
[-CC-:B------:R-:W-:Y:S01]  /*2950*/  FFMA.FTZ R146, R146, R3.reuse, -R31.reuse ;  /* 0x0000000392927223 */ /* 0x180fe2000001081f */
[----:B------:R-:W-:Y:S01]  /*2960*/  FFMA.FTZ R150, R84, R3, -R31 ;  /* 0x0000000354967223 */ /* 0x000fe2000001081f */
[----:B------:R-:W4:Y:S01]  /*2970*/  MUFU.EX2 R124, R124 ;  /* 0x0000007c007c7308 */ /* 0x000f220000000800 */
[----:B------:R-:W-:Y:S01]  /*2980*/  SYNCS.ARRIVE.TRANS64.RED.A1T0 RZ, [UR6], RZ ;  /* 0x000000ffffff79a7 */ /* 0x000fe20008100406 */
[--C-:B------:R-:W-:Y:S01]  /*2990*/  IMAD.MOV.U32 R118, RZ, RZ, R119.reuse ;  /* 0x000000ffff767224 */ /* 0x100fe200078e0077 */
[----:B------:R-:W-:Y:S01]  /*29a0*/  MOV R102, R119 ;  /* 0x0000007700667202 */ /* 0x000fe20000000f00 */
[----:B------:R-:W-:-:S02]  /*29b0*/  IMAD.MOV.U32 R116, RZ, RZ, R119 ;  /* 0x000000ffff747224 */ /* 0x000fc400078e0077 */
[----:B------:R-:W-:Y:S01]  /*29c0*/  IMAD.MOV.U32 R114, RZ, RZ, R119 ;  /* 0x000000ffff727224 */ /* 0x000fe200078e0077 */
[----:B-1----:R-:W-:Y:S01]  /*29d0*/  FMNMX.FTZ R45, R7, R36, !PT ;  /* 0x00000024072d7209 */ /* 0x002fe20007810000 */
[----:B------:R-:W1:Y:S01]  /*29e0*/  MUFU.EX2 R11, R11 ;  /* 0x0000000b000b7308 */ /* 0x000e620000000800 */
[-CC-:B------:R-:W-:Y:S01]  /*29f0*/  FFMA.FTZ R36, R138, R3.reuse, -R31.reuse ;  /* 0x000000038a247223 */ /* 0x180fe2000001081f */
[----:B------:R-:W-:Y:S01]  /*2a00*/  FFMA.FTZ R31, R80, R3, -R31 ;  /* 0x00000003501f7223 */ /* 0x000fe2000001081f */
[--C-:B------:R-:W-:Y:S01]  /*2a10*/  IMAD.MOV.U32 R112, RZ, RZ, R119.reuse ;  /* 0x000000ffff707224 */ /* 0x100fe200078e0077 */
[----:B------:R-:W5:Y:S01]  /*2a20*/  SHFL.BFLY PT, R88, R45, 0x1, 0x1f ;  /* 0x0c201f002d587f89 */ /* 0x000f6200000e0000 */
[--C-:B------:R-:W-:Y:S02]  /*2a30*/  IMAD.MOV.U32 R110, RZ, RZ, R119.reuse ;  /* 0x000000ffff6e7224 */ /* 0x100fe400078e0077 */
[--C-:B------:R-:W-:Y:S01]  /*2a40*/  IMAD.MOV.U32 R108, RZ, RZ, R119.reuse ;  /* 0x000000ffff6c7224 */ /* 0x100fe200078e0077 */
[----:B------:R-:W1:Y:S01]  /*2a50*/  MUFU.EX2 R126, R126 ;  /* 0x0000007e007e7308 */ /* 0x000e620000000800 */
[----:B------:R-:W-:-:S02]  /*2a60*/  IMAD.MOV.U32 R106, RZ, RZ, R119 ;  /* 0x000000ffff6a7224 */ /* 0x000fc400078e0077 */
[--C-:B------:R-:W-:Y:S02]  /*2a70*/  IMAD.MOV.U32 R104, RZ, RZ, R119.reuse ;  /* 0x000000ffff687224 */ /* 0x100fe400078e0077 */
[--C-:B------:R-:W-:Y:S02]  /*2a80*/  IMAD.MOV.U32 R100, RZ, RZ, R119.reuse ;  /* 0x000000ffff647224 */ /* 0x100fe400078e0077 */
[--C-:B------:R-:W-:Y:S01]  /*2a90*/  IMAD.MOV.U32 R98, RZ, RZ, R119.reuse ;  /* 0x000000ffff627224 */ /* 0x100fe200078e0077 */
[----:B------:R-:W1:Y:S01]  /*2aa0*/  MUFU.EX2 R13, R13 ;  /* 0x0000000d000d7308 */ /* 0x000e620000000800 */
[--C-:B------:R-:W-:Y:S02]  /*2ab0*/  IMAD.MOV.U32 R96, RZ, RZ, R119.reuse ;  /* 0x000000ffff607224 */ /* 0x100fe400078e0077 */
[--C-:B------:R-:W-:Y:S02]  /*2ac0*/  IMAD.MOV.U32 R94, RZ, RZ, R119.reuse ;  /* 0x000000ffff5e7224 */ /* 0x100fe400078e0077 */
[----:B------:R-:W-:-:S02]  /*2ad0*/  IMAD.MOV.U32 R92, RZ, RZ, R119 ;  /* 0x000000ffff5c7224 */ /* 0x000fc400078e0077 */
[--C-:B------:R-:W-:Y:S01]  /*2ae0*/  IMAD.MOV.U32 R90, RZ, RZ, R119.reuse ;  /* 0x000000ffff5a7224 */ /* 0x100fe200078e0077 */
[----:B------:R-:W-:Y:S01]  /*2af0*/  MUFU.EX2 R128, R128 ;  /* 0x0000008000807308 */ /* 0x000fe20000000800 */
[----:B-----5:R-:W-:Y:S01]  /*2b00*/  FMNMX.FTZ R7, R45, R88, !PT ;  /* 0x000000582d077209 */ /* 0x020fe20007810000 */
[----:B------:R-:W-:-:S03]  /*2b10*/  IMAD.MOV.U32 R88, RZ, RZ, R119 ;  /* 0x000000ffff587224 */ /* 0x000fc600078e0077 */
[C---:B------:R-:W-:Y:S01]  /*2b20*/  FSETP.NEU.FTZ.AND P1, PT, R7.reuse, -INF , PT ;  /* 0xff8000000700780b */ /* 0x040fe20003f3d000 */
[----:B------:R-:W-:Y:S02]  /*2b30*/  FMUL.FTZ R47, R7, R3 ;  /* 0x00000003072f7220 */ /* 0x000fe40000410000 */
[----:B------:R-:W-:Y:S03]  /*2b40*/  MUFU.EX2 R15, R15 ;  /* 0x0000000f000f7308 */ /* 0x000fe60000000800 */
[----:B------:R-:W-:-:S05]  /*2b50*/  FSEL R47, R47, RZ, P1 ;  /* 0x000000ff2f2f7208 */ /* 0x000fca0000800000 */
[----:B------:R-:W-:Y:S01]  /*2b60*/  MUFU.EX2 R130, R130 ;  /* 0x0000008200827308 */ /* 0x000fe20000000800 */
[-CC-:B------:R-:W-:Y:S01]  /*2b70*/  FFMA.FTZ R121, R26, R3.reuse, -R47.reuse ;  /* 0x000000031a797223 */ /* 0x180fe2000001082f */
[-CC-:B------:R-:W-:Y:S01]  /*2b80*/  FFMA.FTZ R26, R27, R3.reuse, -R47.reuse ;  /* 0x000000031b1a7223 */ /* 0x180fe2000001082f */
[-C--:B------:R-:W-:Y:S01]  /*2b90*/  FFMA.FTZ R123, R30, R3.reuse, -R47 ;  /* 0x000000031e7b7223 */ /* 0x080fe2000001082f */
[----:B0-----:R-:W-:Y:S01]  /*2ba0*/  FADD.FTZ R27, R120, R5 ;  /* 0x00000005781b7221 */ /* 0x001fe20000010000 */
[-CC-:B------:R-:W-:Y:S01]  /*2bb0*/  FFMA.FTZ R30, R6, R3.reuse, -R47.reuse ;  /* 0x00000003061e7223 */ /* 0x180fe2000001082f */
[-CC-:B------:R-:W-:Y:S01]  /*2bc0*/  FFMA.FTZ R125, R34, R3.reuse, -R47.reuse ;  /* 0x00000003227d7223 */ /* 0x180fe2000001082f */
[-C--:B------:R-:W-:Y:S01]  /*2bd0*/  FFMA.FTZ R8, R8, R3.reuse, -R47 ;  /* 0x0000000308087223 */ /* 0x080fe2000001082f */
[----:B------:R-:W-:Y:S01]  /*2be0*/  MUFU.EX2 R121, R121 ;  /* 0x0000007900797308 */ /* 0x000fe20000000800 */
[----:B--2---:R-:W-:Y:S01]  /*2bf0*/  FADD.FTZ R6, R122, R27 ;  /* 0x0000001b7a067221 */ /* 0x004fe20000010000 */
[-CC-:B------:R-:W-:Y:S01]  /*2c00*/  FFMA.FTZ R127, R38, R3.reuse, -R47.reuse ;  /* 0x00000003267f7223 */ /* 0x180fe2000001082f */
[-CC-:B------:R-:W-:Y:S01]  /*2c10*/  FFMA.FTZ R20, R20, R3.reuse, -R47.reuse ;  /* 0x0000000314147223 */ /* 0x180fe2000001082f */
[-CC-:B------:R-:W-:Y:S01]  /*2c20*/  FFMA.FTZ R38, R48, R3.reuse, -R47.reuse ;  /* 0x0000000330267223 */ /* 0x180fe2000001082f */
[----:B---3--:R-:W-:Y:S01]  /*2c30*/  FADD.FTZ R27, R9, R6 ;  /* 0x00000006091b7221 */ /* 0x008fe20000010000 */
[-CC-:B------:R-:W-:Y:S01]  /*2c40*/  FFMA.FTZ R129, R42, R3.reuse, -R47.reuse ;  /* 0x000000032a817223 */ /* 0x180fe2000001082f */
[-C--:B------:R-:W-:Y:S01]  /*2c50*/  FFMA.FTZ R34, R44, R3.reuse, -R47 ;  /* 0x000000032c227223 */ /* 0x080fe2000001082f */
[----:B------:R-:W0:Y:S01]  /*2c60*/  MUFU.EX2 R26, R26 ;  /* 0x0000001a001a7308 */ /* 0x000e220000000800 */
[----:B----4-:R-:W-:Y:S01]  /*2c70*/  FADD.FTZ R6, R124, R27 ;  /* 0x0000001b7c067221 */ /* 0x010fe20000010000 */
[-CC-:B------:R-:W-:Y:S01]  /*2c80*/  FFMA.FTZ R133, R50, R3.reuse, -R47.reuse ;  /* 0x0000000332857223 */ /* 0x180fe2000001082f */
[-CC-:B------:R-:W-:Y:S01]  /*2c90*/  FFMA.FTZ R131, R46, R3.reuse, -R47.reuse ;  /* 0x000000032e837223 */ /* 0x180fe2000001082f */
[-CC-:B------:R-:W-:Y:S01]  /*2ca0*/  FFMA.FTZ R42, R52, R3.reuse, -R47.reuse ;  /* 0x00000003342a7223 */ /* 0x180fe2000001082f */
[----:B-1----:R-:W-:Y:S01]  /*2cb0*/  FADD.FTZ R27, R11, R6 ;  /* 0x000000060b1b7221 */ /* 0x002fe20000010000 */
        /* <DEDUP_REMOVED lines=13> */
[----:B------:R-:W-:Y:S01]  /*2d90*/  F2FP.F16.F32.PACK_AB R120, R5, R120 ;  /* 0x000000780578723e */ /* 0x000fe200000000ff */
[-CC-:B------:R-:W-:Y:S01]  /*2da0*/  FFMA.FTZ R143, R70, R3.reuse, -R47.reuse ;  /* 0x00000003468f7223 */ /* 0x180fe2000001082f */
[-CC-:B------:R-:W-:Y:S01]  /*2db0*/  FFMA.FTZ R4, R72, R3.reuse, -R47.reuse ;  /* 0x0000000348047223 */ /* 0x180fe2000001082f */
        /* <DEDUP_REMOVED lines=8> */
[-CC-:B------:R-:W-:Y:S01]  /*2e40*/  FFMA.FTZ R86, R86, R3.reuse, -R47.reuse ;  /* 0x0000000356567223 */ /* 0x180fe2000001082f */
[----:B------:R-:W-:Y:S01]  /*2e50*/  FFMA.FTZ R32, R32, R3, -R47 ;  /* 0x0000000320207223 */ /* 0x000fe2000001082f */
[----:B------:R-:W1:Y:S01]  /*2e60*/  MUFU.EX2 R8, R8 ;  /* 0x0000000800087308 */ /* 0x000e620000000800 */
[----:B--2---:R-:W-:Y:S01]  /*2e70*/  FADD.FTZ R6, R30, R27 ;  /* 0x0000001b1e067221 */ /* 0x004fe20000010000 */
[----:B------:R-:W-:-:S02]  /*2e80*/  F2FP.F16.F32.PACK_AB R122, R9, R122 ;  /* 0x0000007a097a723e */ /* 0x000fc400000000ff */
[----:B------:R-:W-:Y:S02]  /*2e90*/  F2FP.F16.F32.PACK_AB R124, R11, R124 ;  /* 0x0000007c0b7c723e */ /* 0x000fe400000000ff */
[----:B------:R-:W-:Y:S02]  /*2ea0*/  F2FP.F16.F32.PACK_AB R126, R13, R126 ;  /* 0x0000007e0d7e723e */ /* 0x000fe400000000ff */
[----:B------:R-:W2:Y:S01]  /*2eb0*/  MUFU.EX2 R127, R127 ;  /* 0x0000007f007f7308 */ /* 0x000ea20000000800 */
[----:B0-----:R-:W-:Y:S01]  /*2ec0*/  FADD.FTZ R27, R125, R6 ;  /* 0x000000067d1b7221 */ /* 0x001fe20000010000 */
[----:B------:R-:W-:Y:S02]  /*2ed0*/  F2FP.F16.F32.PACK_AB R128, R15, R128 ;  /* 0x000000800f80723e */ /* 0x000fe400000000ff */
[----:B------:R-:W-:Y:S02]  /*2ee0*/  F2FP.F16.F32.PACK_AB R121, R26, R121 ;  /* 0x000000791a79723e */ /* 0x000fe400000000ff */
[----:B------:R-:W-:-:S02]  /*2ef0*/  F2FP.F16.F32.PACK_AB R123, R30, R123 ;  /* 0x0000007b1e7b723e */ /* 0x000fc400000000ff */
[----:B------:R-:W0:Y:S01]  /*2f00*/  MUFU.EX2 R21, R21 ;  /* 0x0000001500157308 */ /* 0x000e220000000800 */
[C---:B-1----:R-:W-:Y:S01]  /*2f10*/  FADD.FTZ R6, R8.reuse, R27 ;  /* 0x0000001b08067221 */ /* 0x042fe20000010000 */
[----:B------:R-:W-:-:S06]  /*2f20*/  F2FP.F16.F32.PACK_AB R125, R8, R125 ;  /* 0x0000007d087d723e */ /* 0x000fcc00000000ff */
[----:B------:R-:W1:Y:S01]  /*2f30*/  MUFU.EX2 R20, R20 ;  /* 0x0000001400147308 */ /* 0x000e620000000800 */
[----:B--2---:R-:W-:-:S07]  /*2f40*/  FADD.FTZ R27, R127, R6 ;  /* 0x000000067f1b7221 */ /* 0x004fce0000010000 */
[----:B------:R-:W2:Y:S01]  /*2f50*/  MUFU.EX2 R132, R132 ;  /* 0x0000008400847308 */ /* 0x000ea20000000800 */
[C---:B0-----:R-:W-:Y:S01]  /*2f60*/  FADD.FTZ R49, R21.reuse, R50 ;  /* 0x0000003215317221 */ /* 0x041fe20000010000 */
[----:B------:R-:W-:Y:S01]  /*2f70*/  FFMA.FTZ R50, R68, R3, -R47 ;  /* 0x0000000344327223 */ /* 0x000fe2000001082f */
[----:B------:R-:W-:-:S05]  /*2f80*/  F2FP.F16.F32.PACK_AB R130, R21, R130 ;  /* 0x000000821582723e */ /* 0x000fca00000000ff */
        /* <DEDUP_REMOVED lines=29> */
[----:B------:R-:W-:Y:S01]  /*3160*/  FFMA.FTZ R6, R10, R3, -R47 ;  /* 0x000000030a067223 */ /* 0x000fe2000001082f */
[----:B------:R-:W-:-:S05]  /*3170*/  F2FP.F16.F32.PACK_AB R136, R33, R136 ;  /* 0x000000882188723e */ /* 0x000fca00000000ff */
[----:B------:R-:W0:Y:S01]  /*3180*/  MUFU.EX2 R135, R135 ;  /* 0x0000008700877308 */ /* 0x000e220000000800 */
[----:B-1----:R-:W-:Y:S01]  /*3190*/  FADD.FTZ R10, R42, R27 ;  /* 0x0000001b2a0a7221 */ /* 0x002fe20000010000 */
[----:B------:R-:W-:Y:S01]  /*31a0*/  FFMA.FTZ R27, R28, R3, -R47 ;  /* 0x000000031c1b7223 */ /* 0x000fe2000001082f */
[----:B------:R-:W-:-:S05]  /*31b0*/  F2FP.F16.F32.PACK_AB R133, R42, R133 ;  /* 0x000000852a85723e */ /* 0x000fca00000000ff */
        /* <DEDUP_REMOVED lines=45> */
[----:B--2---:R-:W-:-:S07]  /*3490*/  FADD.FTZ R9, R43, R54 ;  /* 0x000000362b097221 */ /* 0x004fce0000010000 */
[----:B------:R-:W-:Y:S01]  /*34a0*/  MUFU.EX2 R145, R145 ;  /* 0x0000009100917308 */ /* 0x000fe20000000800 */
[----:B0-----:R-:W-:-:S07]  /*34b0*/  F2FP.F16.F32.PACK_AB R143, R4, R143 ;  /* 0x0000008f048f723e */ /* 0x001fce00000000ff */
[----:B------:R0:W2:Y:S01]  /*34c0*/  MUFU.EX2 R45, R146 ;  /* 0x00000092002d7308 */ /* 0x0000a20000000800 */
[----:B-1----:R-:W-:-:S07]  /*34d0*/  FADD.FTZ R12, R148, R9 ;  /* 0x00000009940c7221 */ /* 0x002fce0000010000 */
[----:B------:R-:W1:Y:S01]  /*34e0*/  MUFU.EX2 R10, R76 ;  /* 0x0000004c000a7308 */ /* 0x000e620000000800 */
[----:B0-----:R-:W-:-:S07]  /*34f0*/  F2FP.F16.F32.PACK_AB R146, R43, R40 ;  /* 0x000000282b92723e */ /* 0x001fce00000000ff */
[----:B------:R-:W0:Y:S01]  /*3500*/  MUFU.EX2 R147, R147 ;  /* 0x0000009300937308 */ /* 0x000e220000000800 */
[C---:B--2---:R-:W-:Y:S01]  /*3510*/  FADD.FTZ R9, R45.reuse, R12 ;  /* 0x0000000c2d097221 */ /* 0x044fe20000010000 */
[----:B------:R-:W-:-:S06]  /*3520*/  F2FP.F16.F32.PACK_AB R148, R45, R148 ;  /* 0x000000942d94723e */ /* 0x000fcc00000000ff */
[----:B------:R2:W3:Y:S08]  /*3530*/  MUFU.EX2 R28, R6 ;  /* 0x00000006001c7308 */ /* 0x0004f00000000800 */
[----:B------:R-:W4:Y:S01]  /*3540*/  MUFU.EX2 R82, R82 ;  /* 0x0000005200527308 */ /* 0x000f220000000800 */
[----:B--2---:R-:W-:-:S04]  /*3550*/  FADD.FTZ R6, R4, R5 ;  /* 0x0000000504067221 */ /* 0x004fc80000010000 */
[----:B------:R-:W-:Y:S01]  /*3560*/  FADD.FTZ R5, R145, R6 ;  /* 0x0000000691057221 */ /* 0x000fe20000010000 */
[C---:B-1----:R-:W-:Y:S02]  /*3570*/  F2FP.F16.F32.PACK_AB R145, R10.reuse, R145 ;  /* 0x000000910a91723e */ /* 0x042fe400000000ff */
[----:B------:R-:W1:Y:S01]  /*3580*/  MUFU.EX2 R27, R27 ;  /* 0x0000001b001b7308 */ /* 0x000e620000000800 */
[----:B------:R-:W-:-:S04]  /*3590*/  FADD.FTZ R12, R10, R5 ;  /* 0x000000050a0c7221 */ /* 0x000fc80000010000 */
[----:B0-----:R-:W-:Y:S01]  /*35a0*/  FADD.FTZ R5, R147, R12 ;  /* 0x0000000c93057221 */ /* 0x001fe20000010000 */
[C---:B---3--:R-:W-:Y:S02]  /*35b0*/  F2FP.F16.F32.PACK_AB R147, R28.reuse, R147 ;  /* 0x000000931c93723e */ /* 0x048fe400000000ff */
[----:B------:R-:W0:Y:S01]  /*35c0*/  MUFU.EX2 R86, R86 ;  /* 0x0000005600567308 */ /* 0x000e220000000800 */
[----:B------:R-:W-:-:S04]  /*35d0*/  FADD.FTZ R5, R28, R5 ;  /* 0x000000051c057221 */ /* 0x000fc80000010000 */
[----:B----4-:R-:W-:-:S03]  /*35e0*/  FADD.FTZ R8, R82, R5 ;  /* 0x0000000552087221 */ /* 0x010fc60000010000 */
[----:B------:R-:W2:Y:S01]  /*35f0*/  MUFU.EX2 R151, R32 ;  /* 0x0000002000977308 */ /* 0x000ea20000000800 */
[C---:B-1----:R-:W-:Y:S01]  /*3600*/  FADD.FTZ R5, R27.reuse, R8 ;  /* 0x000000081b057221 */ /* 0x042fe20000010000 */
[----:B------:R-:W-:-:S06]  /*3610*/  F2FP.F16.F32.PACK_AB R149, R27, R82 ;  /* 0x000000521b95723e */ /* 0x000fcc00000000ff */
[----:B------:R-:W1:Y:S01]  /*3620*/  MUFU.EX2 R150, R150 ;  /* 0x0000009600967308 */ /* 0x000e620000000800 */
[----:B0-----:R-:W-:-:S07]  /*3630*/  FADD.FTZ R4, R86, R5 ;  /* 0x0000000556047221 */ /* 0x001fce0000010000 */
[----:B------:R-:W0:Y:S01]  /*3640*/  MUFU.EX2 R31, R31 ;  /* 0x0000001f001f7308 */ /* 0x000e220000000800 */
[----:B--2---:R-:W-:Y:S01]  /*3650*/  FADD.FTZ R5, R151, R4 ;  /* 0x0000000497057221 */ /* 0x004fe20000010000 */
[----:B------:R-:W-:Y:S01]  /*3660*/  VIADD R4, R89, 0xfffffffe ;  /* 0xfffffffe59047836 */ /* 0x000fe20000000000 */
[----:B------:R-:W-:Y:S01]  /*3670*/  F2FP.F16.F32.PACK_AB R151, R151, R86 ;  /* 0x000000569797723e */ /* 0x000fe200000000ff */
[----:B------:R-:W-:-:S03]  /*3680*/  IMAD.MOV.U32 R89, RZ, RZ, R119 ;  /* 0x000000ffff597224 */ /* 0x000fc600078e0077 */
[----:B------:R-:W-:Y:S01]  /*3690*/  ISETP.GE.AND P1, PT, R4, R16, PT ;  /* 0x000000100400720c */ /* 0x000fe20003f26270 */
[----:B-1----:R-:W-:-:S04]  /*36a0*/  FADD.FTZ R6, R150, R9 ;  /* 0x0000000996067221 */ /* 0x002fc80000010000 */
[C---:B0-----:R-:W-:Y:S01]  /*36b0*/  FADD.FTZ R6, R31.reuse, R6 ;  /* 0x000000061f067221 */ /* 0x041fe20000010000 */
[----:B------:R-:W-:-:S07]  /*36c0*/  F2FP.F16.F32.PACK_AB R150, R31, R150 ;  /* 0x000000961f96723e */ /* 0x000fce00000000ff */
[----:B------:R-:W-:Y:S05]  /*36d0*/  @!P1 BRA `(.L_x_216) ;  /* 0x0000001c00d89947 */ /* 0x000fea0003800000 */
        /* <DEDUP_REMOVED lines=18> */
[----:B------:R-:W-:Y:S01]  /*3800*/  UMOV UR7, UR38 ;  /* 0x0000002600077c82 */ /* 0x000fe20008000000 */
[----:B------:R-:W-:-:S05]  /*3810*/  UMOV UR6, UR39 ;  /* 0x0000002700067c82 */ /* 0x000fca0008000000 */
.L_x_227:
[----:B------:R-:W-:Y:S01]  /*3820*/  ISETP.NE.AND P2, PT, RZ, UR41, PT ;  /* 0x00000029ff007c0c */ /* 0x000fe2000bf45270 */
[----:B------:R-:W-:-:S04]  /*3830*/  UISETP.NE.AND UP0, UPT, UR6, 0x1, UPT ;  /* 0x000000010600788c */ /* 0x000fc8000bf05270 */
[----:B------:R-:W-:-:S04]  /*3840*/  USEL UR38, URZ, 0x1, UP0 ;  /* 0x000000013f267887 */ /* 0x000fc80008000000 */
[----:B------:R-:W-:-:S04]  /*3850*/  ULOP3.LUT UR38, UR7, UR38, URZ, 0x3c, !UPT ;  /* 0x0000002607267292 */ /* 0x000fc8000f8e3c3f */
[----:B------:R-:W-:Y:S08]  /*3860*/  @P2 BRA `(.L_x_217) ;  /* 0x0000000000442947 */ /* 0x000ff00003800000 */
[----:B------:R-:W-:Y:S05]  /*3870*/  @!P0 BRA `(.L_x_218) ;  /* 0x0000000000048947 */ /* 0x000fea0003800000 */
[----:B------:R-:W-:Y:S01]  /*3880*/  BPT.TRAP 0x1 ;  /* 0x000000040000795c */ /* 0x000fe20000300000 */
.L_x_218:
[----:B------:R-:W0:Y:S01]  /*3890*/  S2UR UR14, SR_CgaCtaId ;  /* 0x00000000000e79c3 */ /* 0x000e220000008800 */
[----:B------:R-:W-:Y:S01]  /*38a0*/  UIADD3 UR10, UR6, 0x1, URZ ;  /* 0x00000001060a7890 */ /* 0x000fe2000fffe03f */
[----:B------:R-:W-:Y:S01]  /*38b0*/  IMAD.U32 R0, RZ, RZ, UR38 ;  /* 0x00000026ff007e24 */ /* 0x000fe2000f8e00ff */
[----:B------:R-:W-:Y:S02]  /*38c0*/  UMOV UR11, 0x400 ;  /* 0x00000400000b7882 */ /* 0x000fe40000000000 */
[----:B------:R-:W-:Y:S02]  /*38d0*/  UISETP.NE.AND UP0, UPT, UR10, 0x2, UPT ;  /* 0x000000020a00788c */ /* 0x000fe4000bf05270 */
[----:B------:R-:W-:Y:S02]  /*38e0*/  SHF.L.U32 R0, R0, 0x1f, RZ ;  /* 0x0000001f00007819 */ /* 0x000fe400000006ff */
[----:B------:R-:W-:Y:S02]  /*38f0*/  USEL UR10, UR10, URZ, UP0 ;  /* 0x0000003f0a0a7287 */ /* 0x000fe40008000000 */
[----:B0-----:R-:W-:-:S04]  /*3900*/  ULEA UR11, UR14, UR11, 0x18 ;  /* 0x0000000b0e0b7291 */ /* 0x001fc8000f8ec03f */
[----:B------:R-:W-:-:S09]  /*3910*/  ULEA UR10, UR10, UR11, 0x3 ;  /* 0x0000000b0a0a7291 */ /* 0x000fd2000f8e183f */
[----:B------:R0:W1:Y:S01]  /*3920*/  SYNCS.PHASECHK.TRANS64.TRYWAIT P1, [UR10+0x16830], R0 ;  /* 0x01683000ff0075a7 */ /* 0x000062000802014a */
[----:B------:R-:W-:Y:S05]  /*3930*/  @!P0 BRA `(.L_x_219) ;  /* 0x0000000000048947 */ /* 0x000fea0003800000 */
[----:B------:R-:W-:Y:S01]  /*3940*/  BPT.TRAP 0x1 ;  /* 0x000000040000795c */ /* 0x000fe20000300000 */
.L_x_219:
[----:B-1----:R-:W-:Y:S05]  /*3950*/  @P1 BRA `(.L_x_217) ;  /* 0x0000000000081947 */ /* 0x002fea0003800000 */
[----:B------:R-:W1:Y:S02]  /*3960*/  SYNCS.PHASECHK.TRANS64.TRYWAIT P1, [UR10+0x16830], R0 ;  /* 0x01683000ff0075a7 */ /* 0x000e64000802014a */
[----:B-1----:R-:W-:Y:S05]  /*3970*/  @!P1 BRA `(.L_x_220) ;  /* 0x000000a400989947 */ /* 0x002fea0003800000 */
.L_x_217:
[----:B-1----:R-:W1:Y:S01]  /*3980*/  S2R R3, SR_TID.X ;  /* 0x0000000000037919 */ /* 0x002e620000002100 */
[----:B------:R-:W-:Y:S01]  /*3990*/  UIADD3 UR39, UR6, 0x1, URZ ;  /* 0x0000000106277890 */ /* 0x000fe2000fffe03f */
[----:B------:R-:W-:Y:S01]  /*39a0*/  UMOV UR24, UR4 ;  /* 0x0000000400187c82 */ /* 0x000fe20008000000 */
[----:B------:R-:W-:Y:S02]  /*39b0*/  UMOV UR25, UR5 ;  /* 0x0000000500197c82 */ /* 0x000fe40008000000 */
[----:B------:R-:W-:Y:S01]  /*39c0*/  UISETP.NE.AND UP0, UPT, UR39, 0x2, UPT ;  /* 0x000000022700788c */ /* 0x000fe2000bf05270 */
[----:B------:R-:W-:Y:S01]  /*39d0*/  UMOV UR27, 0x40000040 ;  /* 0x40000040001b7882 */ /* 0x000fe20000000000 */
[----:B------:R-:W-:Y:S02]  /*39e0*/  UMOV UR11, 0x40000040 ;  /* 0x40000040000b7882 */ /* 0x000fe40000000000 */
[----:B------:R-:W-:Y:S01]  /*39f0*/  USEL UR39, UR39, URZ, UP0 ;  /* 0x0000003f27277287 */ /* 0x000fe20008000000 */
[----:B------:R-:W-:Y:S01]  /*3a00*/  UMOV UR15, 0x40000040 ;  /* 0x40000040000f7882 */ /* 0x000fe20000000000 */
[----:B------:R-:W-:-:S02]  /*3a10*/  UMOV UR19, 0x40000040 ;  /* 0x4000004000137882 */ /* 0x000fc40000000000 */
[----:B------:R-:W-:-:S04]  /*3a20*/  ULEA UR26, UR39, UR20, 0xa ;  /* 0x00000014271a7291 */ /* 0x000fc8000f8e503f */
[----:B------:R-:W-:Y:S02]  /*3a30*/  UIADD3 UR10, UR26, 0x2, URZ ;  /* 0x000000021a0a7890 */ /* 0x000fe4000fffe03f */
[----:B------:R-:W-:Y:S02]  /*3a40*/  UIADD3 UR14, UR26, 0x4, URZ ;  /* 0x000000041a0e7890 */ /* 0x000fe4000fffe03f */
[----:B------:R-:W-:Y:S01]  /*3a50*/  UIADD3 UR18, UR26, 0x6, URZ ;  /* 0x000000061a127890 */ /* 0x000fe2000fffe03f */
[----:B-1----:R-:W-:-:S05]  /*3a60*/  SHF.R.U32.HI R3, RZ, 0x7, R3 ;  /* 0x00000007ff037819 */ /* 0x002fca0000011603 */
[----:B0-----:R-:W-:-:S05]  /*3a70*/  VIADD R0, R3, 0x8 ;  /* 0x0000000803007836 */ /* 0x001fca0000000000 */
[----:B------:R0:W-:Y:S06]  /*3a80*/  BAR.SYNC.DEFER_BLOCKING R0, 0x100 ;  /* 0x000400000000751d */ /* 0x0001ec0000010000 */
        /* <DEDUP_REMOVED lines=12> */
[----:B0-----:R-:W-:Y:S05]  /*3b50*/  @P2 BRA `(.L_x_221) ;  /* 0x0000000000382947 */ /* 0x001fea0003800000 */
[----:B------:R-:W-:Y:S05]  /*3b60*/  @!P0 BRA `(.L_x_222) ;  /* 0x0000000000048947 */ /* 0x000fea0003800000 */
[----:B------:R-:W-:Y:S01]  /*3b70*/  BPT.TRAP 0x1 ;  /* 0x000000040000795c */ /* 0x000fe20000300000 */
.L_x_222:
[----:B------:R-:W0:Y:S01]  /*3b80*/  S2UR UR11, SR_CgaCtaId ;  /* 0x00000000000b79c3 */ /* 0x000e220000008800 */
[----:B------:R-:W-:Y:S01]  /*3b90*/  UMOV UR10, 0x400 ;  /* 0x00000400000a7882 */ /* 0x000fe20000000000 */
[----:B------:R-:W-:-:S05]  /*3ba0*/  IMAD.U32 R0, RZ, RZ, UR7 ;  /* 0x00000007ff007e24 */ /* 0x000fca000f8e00ff */
[----:B------:R-:W-:Y:S01]  /*3bb0*/  SHF.L.U32 R0, R0, 0x1f, RZ ;  /* 0x0000001f00007819 */ /* 0x000fe200000006ff */
[----:B0-----:R-:W-:-:S04]  /*3bc0*/  ULEA UR10, UR11, UR10, 0x18 ;  /* 0x0000000a0b0a7291 */ /* 0x001fc8000f8ec03f */
[----:B------:R-:W-:-:S09]  /*3bd0*/  ULEA UR10, UR6, UR10, 0x3 ;  /* 0x0000000a060a7291 */ /* 0x000fd2000f8e183f */
[----:B------:R0:W1:Y:S01]  /*3be0*/  SYNCS.PHASECHK.TRANS64.TRYWAIT P1, [UR10+0x16850], R0 ;  /* 0x01685000ff0075a7 */ /* 0x000062000802014a */
[----:B------:R-:W-:Y:S05]  /*3bf0*/  @!P0 BRA `(.L_x_223) ;  /* 0x0000000000048947 */ /* 0x000fea0003800000 */
[----:B------:R-:W-:Y:S01]  /*3c00*/  BPT.TRAP 0x1 ;  /* 0x000000040000795c */ /* 0x000fe20000300000 */
.L_x_223:
[----:B-1----:R-:W-:Y:S05]  /*3c10*/  @P1 BRA `(.L_x_221) ;  /* 0x0000000000081947 */ /* 0x002fea0003800000 */
[----:B------:R-:W1:Y:S02]  /*3c20*/  SYNCS.PHASECHK.TRANS64.TRYWAIT P1, [UR10+0x16850], R0 ;  /* 0x01685000ff0075a7 */ /* 0x000e64000802014a */
[----:B-1----:R-:W-:Y:S05]  /*3c30*/  @!P1 BRA `(.L_x_224) ;  /* 0x000000a400009947 */ /* 0x002fea0003800000 */
.L_x_221:
[----:B------:R-:W2:Y:S01]  /*3c40*/  S2UR UR11, SR_CgaCtaId ;  /* 0x00000000000b79c3 */ /* 0x000ea20000008800 */
[----:B------:R-:W-:Y:S01]  /*3c50*/  UMOV UR7, 0x400 ;  /* 0x0000040000077882 */ /* 0x000fe20000000000 */
[----:B------:R-:W-:Y:S01]  /*3c60*/  WARPGROUP.ARRIVE ;  /* 0x00000000000079c5 */ /* 0x000fe20000000000 */
[----:B------:R-:W-:-:S05]  /*3c70*/  UMOV UR19, 0x40000040 ;  /* 0x4000004000137882 */ /* 0x000fca0000000000 */
[----:B------:R-:W1:Y:S01]  /*3c80*/  S2R R7, SR_TID.X ;  /* 0x0000000000077919 */ /* 0x000e620000002100 */
[----:B--2---:R-:W-:-:S04]  /*3c90*/  ULEA UR15, UR11, UR7, 0x18 ;  /* 0x000000070b0f7291 */ /* 0x004fc8000f8ec03f */
[----:B------:R-:W-:-:S04]  /*3ca0*/  UIADD3 UR7, UR15, 0x400, URZ ;  /* 0x000004000f077890 */ /* 0x000fc8000fffe03f */
[----:B------:R-:W-:-:S04]  /*3cb0*/  USHF.R.U32.HI UR7, URZ, 0x4, UR7 ;  /* 0x000000043f077899 */ /* 0x000fc80008011607 */
[----:B------:R-:W-:Y:S01]  /*3cc0*/  ULOP3.LUT UR7, UR7, 0x3fff, URZ, 0xc0, !UPT ;  /* 0x00003fff07077892 */ /* 0x000fe2000f8ec03f */
[----:B-1----:R-:W-:Y:S02]  /*3cd0*/  SHF.R.U32.HI R3, RZ, 0x7, R7 ;  /* 0x00000007ff037819 */ /* 0x002fe40000011607 */
[----:B------:R-:W-:Y:S01]  /*3ce0*/  ISETP.GE.U32.AND P1, PT, R7, 0x180, PT ;  /* 0x000001800700780c */ /* 0x000fe20003f26070 */
[----:B------:R-:W-:Y:S02]  /*3cf0*/  ULEA UR10, UR6, UR7, 0xa ;  /* 0x00000007060a7291 */ /* 0x000fe4000f8e503f */
[----:B0-----:R-:W-:Y:S02]  /*3d00*/  VIADD R0, R3, 0x9 ;  /* 0x0000000903007836 */ /* 0x001fe40000000000 */
[----:B------:R-:W-:-:S03]  /*3d10*/  UIADD3 UR14, UR10, 0x80, URZ ;  /* 0x000000800a0e7890 */ /* 0x000fc6000fffe03f */
[----:B------:R-:W-:Y:S01]  /*3d20*/  UMOV UR18, UR10 ;  /* 0x0000000a00127c82 */ /* 0x000fe20008000000 */
[----:B------:R-:W-:Y:S01]  /*3d30*/  SEL R0, R0, 0x9, !P1 ;  /* 0x0000000900007807 */ /* 0x000fe20004800000 */
[----:B------:R-:W-:Y:S01]  /*3d40*/  HGMMA.64x64x16.F32 R88, R120, gdesc[UR16].tnspB, R88, gsb0 ;  /* 0x40e0001078587df0 */ /* 0x000fe20008000858 */
[----:B------:R-:W-:Y:S01]  /*3d50*/  UMOV UR19, 0x40000040 ;  /* 0x4000004000137882 */ /* 0x000fe20000000000 */
[----:B------:R-:W-:Y:S01]  /*3d60*/  UMOV UR18, UR14 ;  /* 0x0000000e00127c82 */ /* 0x000fe20008000000 */
        /* <DEDUP_REMOVED lines=43> */
.L_x_225:
[----:B0-----:R-:W-:Y:S01]  /*4020*/  FMNMX.FTZ R0, R24, R9, !PT ;  /* 0x0000000918007209 */ /* 0x001fe20007810000 */
[----:B------:R-:W-:Y:S01]  /*4030*/  ULEA UR7, UR39, UR15, 0x3 ;  /* 0x0000000f27077291 */ /* 0x000fe2000f8e183f */
[----:B------:R-:W-:Y:S02]  /*4040*/  FMNMX.FTZ R10, R26, R8, !PT ;  /* 0x000000081a0a7209 */ /* 0x000fe40007810000 */
[----:B------:R-:W-:Y:S01]  /*4050*/  FMNMX.FTZ R3, R25, R0, !PT ;  /* 0x0000000019037209 */ /* 0x000fe20007810000 */
[----:B------:R-:W-:Y:S01]  /*4060*/  UIADD3 UR7, UR7, 0x16840, URZ ;  /* 0x0001684007077890 */ /* 0x000fe2000fffe03f */
[----:B------:R-:W-:Y:S02]  /*4070*/  FMNMX.FTZ R7, R27, R10, !PT ;  /* 0x0000000a1b077209 */ /* 0x000fe40007810000 */
[----:B------:R-:W-:Y:S01]  /*4080*/  FMNMX.FTZ R0, R28, R3, !PT ;  /* 0x000000031c007209 */ /* 0x000fe20007810000 */
[----:B------:R-:W-:Y:S01]  /*4090*/  UPRMT UR7, UR11, 0x654, UR7 ;  /* 0x000006540b077896 */ /* 0x000fe20008000007 */
[----:B------:R-:W-:-:S02]  /*40a0*/  FMNMX.FTZ R10, R30, R7, !PT ;  /* 0x000000071e0a7209 */ /* 0x000fc40007810000 */
[----:B------:R-:W-:Y:S02]  /*40b0*/  FMNMX.FTZ R3, R29, R0, !PT ;  /* 0x000000001d037209 */ /* 0x000fe40007810000 */
[----:B------:R-:W-:Y:S02]  /*40c0*/  FMNMX.FTZ R7, R31, R10, !PT ;  /* 0x0000000a1f077209 */ /* 0x000fe40007810000 */
[----:B------:R-:W-:Y:S02]  /*40d0*/  FMNMX.FTZ R0, R32, R3, !PT ;  /* 0x0000000320007209 */ /* 0x000fe40007810000 */
[----:B------:R-:W-:Y:S01]  /*40e0*/  FMNMX.FTZ R10, R34, R7, !PT ;  /* 0x00000007220a7209 */ /* 0x000fe20007810000 */
[----:B------:R-:W-:Y:S01]  /*40f0*/  SYNCS.ARRIVE.TRANS64.RED.A1T0 RZ, [UR7], RZ ;  /* 0x000000ffffff79a7 */ /* 0x000fe20008100407 */
        /* <DEDUP_REMOVED lines=53> */
[----:B------:R-:W-:-:S03]  /*4450*/  FMNMX.FTZ R10, R87, R10, !PT ;  /* 0x0000000a570a7209 */ /* 0x000fc60007810000 */
[----:B------:R-:W0:Y:S04]  /*4460*/  SHFL.BFLY PT, R0, R11, 0x2, 0x1f ;  /* 0x0c401f000b007f89 */ /* 0x000e2800000e0000 */
[----:B------:R-:W1:Y:S01]  /*4470*/  SHFL.BFLY PT, R3, R10, 0x2, 0x1f ;  /* 0x0c401f000a037f89 */ /* 0x000e6200000e0000 */
[----:B0-----:R-:W-:Y:S02]  /*4480*/  FMNMX.FTZ R12, R11, R0, !PT ;  /* 0x000000000b0c7209 */ /* 0x001fe40007810000 */
[----:B-1----:R-:W-:-:S03]  /*4490*/  FMNMX.FTZ R13, R10, R3, !PT ;  /* 0x000000030a0d7209 */ /* 0x002fc60007810000 */
[----:B------:R-:W0:Y:S01]  /*44a0*/  SHFL.BFLY PT, R7, R12, 0x1, 0x1f ;  /* 0x0c201f000c077f89 */ /* 0x000e2200000e0000 */
[----:B------:R-:W1:Y:S03]  /*44b0*/  LDC R3, c[0x0][0x988] ;  /* 0x00026200ff037b82 */ /* 0x000e660000000800 */
[----:B------:R-:W2:Y:S01]  /*44c0*/  SHFL.BFLY PT, R14, R13, 0x1, 0x1f ;  /* 0x0c201f000d0e7f89 */ /* 0x000ea200000e0000 */
[----:B0-----:R-:W-:Y:S02]  /*44d0*/  FMNMX.FTZ R0, R12, R7, !PT ;  /* 0x000000070c007209 */ /* 0x001fe40007810000 */
[----:B--2---:R-:W-:-:S03]  /*44e0*/  FMNMX.FTZ R7, R13, R14, !PT ;  /* 0x0000000e0d077209 */ /* 0x004fc60007810000 */
[C---:B-1----:R-:W-:Y:S01]  /*44f0*/  FMUL.FTZ R10, R0.reuse, R3 ;  /* 0x00000003000a7220 */ /* 0x042fe20000410000 */
[----:B------:R-:W-:-:S03]  /*4500*/  FADD.FTZ R14, -R0, R9 ;  /* 0x00000009000e7221 */ /* 0x000fc60000010100 */
[-C--:B------:R-:W-:Y:S01]  /*4510*/  FFMA.FTZ R126, R36, R3.reuse, -R10 ;  /* 0x00000003247e7223 */ /* 0x080fe2000001080a */
[C---:B------:R-:W-:Y:S01]  /*4520*/  FADD.FTZ R20, -R7.reuse, R8 ;  /* 0x0000000807147221 */ /* 0x040fe20000010100 */
[-C--:B------:R-:W-:Y:S01]  /*4530*/  FMUL.FTZ R36, R7, R3.reuse ;  /* 0x0000000307247220 */ /* 0x080fe20000410000 */
[-C--:B------:R-:W-:Y:S01]  /*4540*/  FFMA.FTZ R120, R24, R3.reuse, -R10 ;  /* 0x0000000318787223 */ /* 0x080fe2000001080a */
[-C--:B------:R-:W-:Y:S01]  /*4550*/  FMUL.FTZ R14, R14, R3.reuse ;  /* 0x000000030e0e7220 */ /* 0x080fe20000410000 */
[-C--:B------:R-:W-:Y:S01]  /*4560*/  FMUL.FTZ R9, R20, R3.reuse ;  /* 0x0000000314097220 */ /* 0x080fe20000410000 */
[-C--:B------:R-:W-:Y:S01]  /*4570*/  FFMA.FTZ R26, R26, R3.reuse, -R36 ;  /* 0x000000031a1a7223 */ /* 0x080fe20000010824 */
[-CC-:B------:R-:W-:Y:S01]  /*4580*/  FFMA.FTZ R121, R25, R3.reuse, -R10.reuse ;  /* 0x0000000319797223 */ /* 0x180fe2000001080a */
[-C--:B------:R-:W-:Y:S01]  /*4590*/  FFMA.FTZ R25, R49, R3.reuse, -R10 ;  /* 0x0000000331197223 */ /* 0x080fe2000001080a */
[-C--:B------:R-:W-:Y:S01]  /*45a0*/  FFMA.FTZ R49, R27, R3.reuse, -R36 ;  /* 0x000000031b317223 */ /* 0x080fe20000010824 */
[----:B------:R-:W-:Y:S01]  /*45b0*/  MUFU.EX2 R8, R14 ;  /* 0x0000000e00087308 */ /* 0x000fe20000000800 */
[-C--:B------:R-:W-:Y:S01]  /*45c0*/  FFMA.FTZ R122, R28, R3.reuse, -R10 ;  /* 0x000000031c7a7223 */ /* 0x080fe2000001080a */
[-C--:B------:R-:W-:Y:S01]  /*45d0*/  FFMA.FTZ R27, R30, R3.reuse, -R36 ;  /* 0x000000031e1b7223 */ /* 0x080fe20000010824 */
[-CC-:B------:R-:W-:Y:S01]  /*45e0*/  FFMA.FTZ R123, R29, R3.reuse, -R10.reuse ;  /* 0x000000031d7b7223 */ /* 0x180fe2000001080a */
[-C--:B------:R-:W-:Y:S01]  /*45f0*/  FFMA.FTZ R132, R48, R3.reuse, -R10 ;  /* 0x0000000330847223 */ /* 0x080fe2000001080a */
[-C--:B------:R-:W-:Y:S01]  /*4600*/  FFMA.FTZ R48, R31, R3.reuse, -R36 ;  /* 0x000000031f307223 */ /* 0x080fe20000010824 */
[-C--:B------:R-:W-:Y:S01]  /*4610*/  FFMA.FTZ R124, R32, R3.reuse, -R10 ;  /* 0x00000003207c7223 */ /* 0x080fe2000001080a */
[-C--:B------:R-:W-:Y:S01]  /*4620*/  FFMA.FTZ R125, R34, R3.reuse, -R36 ;  /* 0x00000003227d7223 */ /* 0x080fe20000010824 */
[----:B------:R-:W0:Y:S01]  /*4630*/  MUFU.EX2 R120, R120 ;  /* 0x0000007800787308 */ /* 0x000e220000000800 */
[-CC-:B------:R-:W-:Y:S01]  /*4640*/  FFMA.FTZ R33, R33, R3.reuse, -R10.reuse ;  /* 0x0000000321217223 */ /* 0x180fe2000001080a */
[-C--:B------:R-:W-:Y:S01]  /*4650*/  FFMA.FTZ R28, R45, R3.reuse, -R10 ;  /* 0x000000032d1c7223 */ /* 0x080fe2000001080a */
[-CC-:B------:R-:W-:Y:S01]  /*4660*/  FFMA.FTZ R45, R35, R3.reuse, -R36.reuse ;  /* 0x00000003232d7223 */ /* 0x180fe20000010824 */
[-C--:B------:R-:W-:Y:S01]  /*4670*/  FFMA.FTZ R127, R38, R3.reuse, -R36 ;  /* 0x00000003267f7223 */ /* 0x080fe20000010824 */
[-CC-:B------:R-:W-:Y:S01]  /*4680*/  FFMA.FTZ R32, R37, R3.reuse, -R10.reuse ;  /* 0x0000000325207223 */ /* 0x180fe2000001080a */
[-C--:B------:R-:W-:Y:S01]  /*4690*/  FFMA.FTZ R130, R44, R3.reuse, -R10 ;  /* 0x000000032c827223 */ /* 0x080fe2000001080a */
[-C--:B------:R-:W-:Y:S01]  /*46a0*/  FFMA.FTZ R44, R39, R3.reuse, -R36 ;  /* 0x00000003272c7223 */ /* 0x080fe20000010824 */
[----:B------:R-:W-:Y:S01]  /*46b0*/  MUFU.EX2 R9, R9 ;  /* 0x0000000900097308 */ /* 0x000fe20000000800 */
[-C--:B------:R-:W-:Y:S01]  /*46c0*/  FFMA.FTZ R128, R40, R3.reuse, -R10 ;  /* 0x0000000328807223 */ /* 0x080fe2000001080a */
[-C--:B------:R-:W-:Y:S01]  /*46d0*/  FFMA.FTZ R129, R42, R3.reuse, -R36 ;  /* 0x000000032a817223 */ /* 0x080fe20000010824 */
[-C--:B------:R-:W-:Y:S01]  /*46e0*/  FFMA.FTZ R29, R41, R3.reuse, -R10 ;  /* 0x00000003291d7223 */ /* 0x080fe2000001080a */
[-CC-:B------:R-:W-:Y:S01]  /*46f0*/  FFMA.FTZ R43, R43, R3.reuse, -R36.reuse ;  /* 0x000000032b2b7223 */ /* 0x180fe20000010824 */
[-CC-:B------:R-:W-:Y:S01]  /*4700*/  FFMA.FTZ R131, R46, R3.reuse, -R36.reuse ;  /* 0x000000032e837223 */ /* 0x180fe20000010824 */
[-CC-:B------:R-:W-:Y:S01]  /*4710*/  FFMA.FTZ R42, R47, R3.reuse, -R36.reuse ;  /* 0x000000032f2a7223 */ /* 0x180fe20000010824 */
[-C--:B------:R-:W-:Y:S01]  /*4720*/  FFMA.FTZ R133, R50, R3.reuse, -R36 ;  /* 0x0000000332857223 */ /* 0x080fe20000010824 */
[----:B------:R-:W1:Y:S01]  /*4730*/  MUFU.EX2 R26, R26 ;  /* 0x0000001a001a7308 */ /* 0x000e620000000800 */
[----:B0-----:R-:W-:Y:S01]  /*4740*/  FFMA.FTZ R6, R8, R6, R120 ;  /* 0x0000000608067223 */ /* 0x001fe20000010078 */
[-C--:B------:R-:W-:Y:S01]  /*4750*/  FFMA.FTZ R41, R51, R3.reuse, -R36 ;  /* 0x0000000333297223 */ /* 0x080fe20000010824 */
[-C--:B------:R-:W-:Y:S01]  /*4760*/  FFMA.FTZ R134, R52, R3.reuse, -R10 ;  /* 0x0000000334867223 */ /* 0x080fe2000001080a */
[-C--:B------:R-:W-:Y:S01]  /*4770*/  FFMA.FTZ R135, R54, R3.reuse, -R36 ;  /* 0x0000000336877223 */ /* 0x080fe20000010824 */
[-C--:B------:R-:W-:Y:S01]  /*4780*/  FFMA.FTZ R24, R53, R3.reuse, -R10 ;  /* 0x0000000335187223 */ /* 0x080fe2000001080a */
[-C--:B------:R-:W-:Y:S01]  /*4790*/  FFMA.FTZ R40, R55, R3.reuse, -R36 ;  /* 0x0000000337287223 */ /* 0x080fe20000010824 */
[-C--:B------:R-:W-:Y:S01]  /*47a0*/  FFMA.FTZ R136, R56, R3.reuse, -R10 ;  /* 0x0000000338887223 */ /* 0x080fe2000001080a */
[----:B------:R-:W0:Y:S01]  /*47b0*/  MUFU.EX2 R121, R121 ;  /* 0x0000007900797308 */ /* 0x000e220000000800 */
[-C--:B------:R-:W-:Y:S01]  /*47c0*/  FFMA.FTZ R137, R58, R3.reuse, -R36 ;  /* 0x000000033a897223 */ /* 0x080fe20000010824 */
[-C--:B------:R-:W-:Y:S01]  /*47d0*/  FFMA.FTZ R21, R57, R3.reuse, -R10 ;  /* 0x0000000339157223 */ /* 0x080fe2000001080a */
[-C--:B------:R-:W-:Y:S01]  /*47e0*/  FFMA.FTZ R39, R59, R3.reuse, -R36 ;  /* 0x000000033b277223 */ /* 0x080fe20000010824 */
[-C--:B------:R-:W-:Y:S01]  /*47f0*/  FFMA.FTZ R138, R60, R3.reuse, -R10 ;  /* 0x000000033c8a7223 */ /* 0x080fe2000001080a */
[-C--:B------:R-:W-:Y:S01]  /*4800*/  FFMA.FTZ R139, R62, R3.reuse, -R36 ;  /* 0x000000033e8b7223 */ /* 0x080fe20000010824 */
[-C--:B------:R-:W-:Y:S01]  /*4810*/  FFMA.FTZ R20, R61, R3.reuse, -R10 ;  /* 0x000000033d147223 */ /* 0x080fe2000001080a */
[----:B------:R-:W-:Y:S01]  /*4820*/  FFMA.FTZ R38, R63, R3, -R36 ;  /* 0x000000033f267223 */ /* 0x000fe20000010824 */
[----:B------:R-:W2:Y:S01]  /*4830*/  MUFU.EX2 R49, R49 ;  /* 0x0000003100317308 */ /* 0x000ea20000000800 */
[----:B-1----:R-:W-:Y:S01]  /*4840*/  FFMA.FTZ R30, R9, R5, R26 ;  /* 0x00000005091e7223 */ /* 0x002fe2000001001a */
[-C--:B------:R-:W-:Y:S01]  /*4850*/  FFMA.FTZ R140, R64, R3.reuse, -R10 ;  /* 0x00000003408c7223 */ /* 0x080fe2000001080a */
[-C--:B------:R-:W-:Y:S01]  /*4860*/  FFMA.FTZ R141, R66, R3.reuse, -R36 ;  /* 0x00000003428d7223 */ /* 0x080fe20000010824 */
[-C--:B------:R-:W-:Y:S01]  /*4870*/  FFMA.FTZ R15, R65, R3.reuse, -R10 ;  /* 0x00000003410f7223 */ /* 0x080fe2000001080a */
[-C--:B------:R-:W-:Y:S01]  /*4880*/  FFMA.FTZ R37, R67, R3.reuse, -R36 ;  /* 0x0000000343257223 */ /* 0x080fe20000010824 */
[-C--:B------:R-:W-:Y:S01]  /*4890*/  FFMA.FTZ R142, R68, R3.reuse, -R10 ;  /* 0x00000003448e7223 */ /* 0x080fe2000001080a */
[-C--:B------:R-:W-:Y:S01]  /*48a0*/  FFMA.FTZ R143, R70, R3.reuse, -R36 ;  /* 0x00000003468f7223 */ /* 0x080fe20000010824 */
[----:B------:R-:W1:Y:S01]  /*48b0*/  MUFU.EX2 R122, R122 ;  /* 0x0000007a007a7308 */ /* 0x000e620000000800 */
[----:B0-----:R-:W-:Y:S01]  /*48c0*/  FADD.FTZ R5, R121, R6 ;  /* 0x0000000679057221 */ /* 0x001fe20000010000 */
[-C--:B------:R-:W-:Y:S01]  /*48d0*/  FFMA.FTZ R14, R69, R3.reuse, -R10 ;  /* 0x00000003450e7223 */ /* 0x080fe2000001080a */
[-C--:B------:R-:W-:Y:S01]  /*48e0*/  FFMA.FTZ R35, R71, R3.reuse, -R36 ;  /* 0x0000000347237223 */ /* 0x080fe20000010824 */
[-C--:B------:R-:W-:Y:S01]  /*48f0*/  FFMA.FTZ R144, R72, R3.reuse, -R10 ;  /* 0x0000000348907223 */ /* 0x080fe2000001080a */
[-C--:B------:R-:W-:Y:S01]  /*4900*/  FFMA.FTZ R145, R74, R3.reuse, -R36 ;  /* 0x000000034a917223 */ /* 0x080fe20000010824 */
[-C--:B------:R-:W-:Y:S01]  /*4910*/  FFMA.FTZ R13, R73, R3.reuse, -R10 ;  /* 0x00000003490d7223 */ /* 0x080fe2000001080a */
[-C--:B------:R-:W-:Y:S01]  /*4920*/  FFMA.FTZ R34, R75, R3.reuse, -R36 ;  /* 0x000000034b227223 */ /* 0x080fe20000010824 */
[----:B------:R-:W0:Y:S01]  /*4930*/  MUFU.EX2 R27, R27 ;  /* 0x0000001b001b7308 */ /* 0x000e220000000800 */
[----:B--2---:R-:W-:Y:S01]  /*4940*/  FADD.FTZ R30, R49, R30 ;  /* 0x0000001e311e7221 */ /* 0x004fe20000010000 */
[-C--:B------:R-:W-:Y:S01]  /*4950*/  FFMA.FTZ R146, R76, R3.reuse, -R10 ;  /* 0x000000034c927223 */ /* 0x080fe2000001080a */
[-C--:B------:R-:W-:Y:S01]  /*4960*/  FFMA.FTZ R147, R78, R3.reuse, -R36 ;  /* 0x000000034e937223 */ /* 0x080fe20000010824 */
[-CC-:B------:R-:W-:Y:S01]  /*4970*/  FFMA.FTZ R12, R77, R3.reuse, -R10.reuse ;  /* 0x000000034d0c7223 */ /* 0x180fe2000001080a */
[-C--:B------:R-:W-:Y:S01]  /*4980*/  FFMA.FTZ R148, R80, R3.reuse, -R10 ;  /* 0x0000000350947223 */ /* 0x080fe2000001080a */
[-C--:B------:R-:W-:Y:S01]  /*4990*/  FFMA.FTZ R149, R82, R3.reuse, -R36 ;  /* 0x0000000352957223 */ /* 0x080fe20000010824 */
[-CC-:B------:R-:W-:Y:S01]  /*49a0*/  FFMA.FTZ R11, R81, R3.reuse, -R10.reuse ;  /* 0x00000003510b7223 */ /* 0x180fe2000001080a */
[----:B------:R-:W2:Y:S01]  /*49b0*/  MUFU.EX2 R123, R123 ;  /* 0x0000007b007b7308 */ /* 0x000ea20000000800 */
[----:B-1----:R-:W-:Y:S01]  /*49c0*/  FADD.FTZ R6, R122, R5 ;  /* 0x000000057a067221 */ /* 0x002fe20000010000 */
[-C--:B------:R-:W-:Y:S01]  /*49d0*/  FFMA.FTZ R150, R84, R3.reuse, -R10 ;  /* 0x0000000354967223 */ /* 0x080fe2000001080a */
[-C--:B------:R-:W-:Y:S01]  /*49e0*/  FFMA.FTZ R151, R86, R3.reuse, -R36 ;  /* 0x0000000356977223 */ /* 0x080fe20000010824 */
[----:B------:R-:W-:-:S04]  /*49f0*/  FFMA.FTZ R10, R85, R3, -R10 ;  /* 0x00000003550a7223 */ /* 0x000fc8000001080a */
        /* <DEDUP_REMOVED lines=77> */
[-CC-:B------:R-:W-:Y:S01]  /*4ed0*/  FFMA.FTZ R30, R83, R3.reuse, -R36.reuse ;  /* 0x00000003531e7223 */ /* 0x180fe20000010824 */
[----:B------:R-:W-:-:S05]  /*4ee0*/  FFMA.FTZ R36, R87, R3, -R36 ;  /* 0x0000000357247223 */ /* 0x000fca0000010824 */
        /* <DEDUP_REMOVED lines=42> */
.L_x_226:
[----:B------:R-:W-:Y:S01]  /*5190*/  ULEA UR6, UR6, UR15, 0x3 ;  /* 0x0000000f06067291 */ /* 0x000fe2000f8e183f */
[----:B------:R-:W-:Y:S01]  /*51a0*/  ISETP.GT.AND P1, PT, R4, R16, PT ;  /* 0x000000100400720c */ /* 0x000fe20003f24270 */
[----:B------:R-:W-:Y:S01]  /*51b0*/  UMOV UR7, UR38 ;  /* 0x0000002600077c82 */ /* 0x000fe20008000000 */
[----:B------:R-:W-:Y:S01]  /*51c0*/  F2FP.F16.F32.PACK_AB R120, R121, R120 ;  /* 0x000000787978723e */ /* 0x000fe200000000ff */
[----:B------:R-:W-:Y:S01]  /*51d0*/  UIADD3 UR6, UR6, 0x16860, URZ ;  /* 0x0001686006067890 */ /* 0x000fe2000fffe03f */
[----:B------:R-:W-:Y:S01]  /*51e0*/  F2FP.F16.F32.PACK_AB R122, R123, R122 ;  /* 0x0000007a7b7a723e */ /* 0x000fe200000000ff */
        /* <DEDUP_REMOVED lines=12> */
[----:B------:R-:W-:Y:S01]  /*52b0*/  UMOV UR6, UR39 ;  /* 0x0000002700067c82 */ /* 0x000fe20008000000 */
        /* <DEDUP_REMOVED lines=23> */
[----:B------:R-:W-:Y:S01]  /*5430*/  VIADD R4, R4, 0xffffffff ;  /* 0xffffffff04047836 */ /* 0x000fe20000000000 */
        /* <DEDUP_REMOVED lines=30> */
[----:B------:R-:W-:Y:S01]  /*5620*/  MOV R8, R7 ;  /* 0x0000000700087202 */ /* 0x000fe20000000f00 */
[----:B------:R-:W-:Y:S06]  /*5630*/  @P1 BRA `(.L_x_227) ;  /* 0xffffffe000781947 */ /* 0x000fec000383ffff */
.L_x_216:
[----:B------:R-:W-:Y:S06]  /*5640*/  BAR.ARV 0x8, 0x200 ;  /* 0x0208000000007b1d */ /* 0x000fec0000002000 */
[----:B------:R-:W-:Y:S05]  /*5650*/  @!P0 BRA `(.L_x_228) ;  /* 0x0000000000048947 */ /* 0x000fea0003800000 */
[----:B------:R-:W-:Y:S01]  /*5660*/  BPT.TRAP 0x1 ;  /* 0x000000040000795c */ /* 0x000fe20000300000 */
.L_x_228:
        /* <DEDUP_REMOVED lines=9> */
.L_x_229:
[----:B-1----:R-:W-:Y:S05]  /*5700*/  @P1 BRA `(.L_x_230) ;  /* 0x0000000000081947 */ /* 0x002fea0003800000 */
[----:B------:R-:W1:Y:S02]  /*5710*/  SYNCS.PHASECHK.TRANS64.TRYWAIT P1, [UR5+0x16850], R4 ;  /* 0x01685004ff0075a7 */ /* 0x000e640008020145 */
[----:B-1----:R-:W-:Y:S05]  /*5720*/  @!P1 BRA `(.L_x_231) ;  /* 0x00000088005c9947 */ /* 0x002fea0003800000 */
.L_x_230:
[----:B------:R-:W-:Y:S01]  /*5730*/  UIADD3 UR4, UR4, 0x400, URZ ;  /* 0x0000040004047890 */ /* 0x000fe2000fffe03f */
[----:B------:R-:W-:Y:S01]  /*5740*/  WARPGROUP.ARRIVE ;  /* 0x00000000000079c5 */ /* 0x000fe20000000000 */
[----:B------:R-:W-:Y:S01]  /*5750*/  UMOV UR11, 0x40000040 ;  /* 0x40000040000b7882 */ /* 0x000fe20000000000 */
[----:B-1----:R-:W1:Y:S01]  /*5760*/  SHFL.BFLY PT, R9, R6, 0x2, 0x1f ;  /* 0x0c401f0006097f89 */ /* 0x002e6200000e0000 */
[----:B------:R-:W-:Y:S01]  /*5770*/  USHF.R.U32.HI UR4, URZ, 0x4, UR4 ;  /* 0x000000043f047899 */ /* 0x000fe20008011604 */
[----:B------:R-:W-:Y:S02]  /*5780*/  IMAD.MOV.U32 R41, RZ, RZ, RZ ;  /* 0x000000ffff297224 */ /* 0x000fe400078e00ff */
[----:B0-----:R-:W0:Y:S01]  /*5790*/  SHFL.BFLY PT, R4, R5, 0x2, 0x1f ;  /* 0x0c401f0005047f89 */ /* 0x001e2200000e0000 */
[----:B------:R-:W-:Y:S01]  /*57a0*/  ULOP3.LUT UR4, UR4, 0x3fff, URZ, 0xc0, !UPT ;  /* 0x00003fff04047892 */ /* 0x000fe2000f8ec03f */
[----:B------:R-:W-:Y:S02]  /*57b0*/  IMAD.MOV.U32 R59, RZ, RZ, -0x800000 ;  /* 0xff800000ff3b7424 */ /* 0x000fe400078e00ff */
[----:B------:R-:W-:Y:S01]  /*57c0*/  IMAD.MOV.U32 R58, RZ, RZ, -0x800000 ;  /* 0xff800000ff3a7424 */ /* 0x000fe200078e00ff */
[----:B------:R-:W-:-:S04]  /*57d0*/  ULEA UR4, UR39, UR4, 0xa ;  /* 0x0000000427047291 */ /* 0x000fc8000f8e503f */
[----:B------:R-:W-:-:S03]  /*57e0*/  UIADD3 UR6, UR4, 0x80, URZ ;  /* 0x0000008004067890 */ /* 0x000fc6000fffe03f */
[----:B------:R-:W-:Y:S02]  /*57f0*/  UMOV UR10, UR4 ;  /* 0x00000004000a7c82 */ /* 0x000fe40008000000 */
[----:B------:R-:W-:Y:S01]  /*5800*/  HGMMA.64x64x16.F32 R88, R120, gdesc[UR8].tnspB, R88, gsb0 ;  /* 0x40e0000878587df0 */ /* 0x000fe20008000858 */
[----:B------:R-:W-:Y:S01]  /*5810*/  UMOV UR11, 0x40000040 ;  /* 0x40000040000b7882 */ /* 0x000fe20000000000 */
[----:B------:R-:W-:Y:S01]  /*5820*/  UMOV UR10, UR6 ;  /* 0x00000006000a7c82 */ /* 0x000fe20008000000 */
[----:B------:R-:W-:Y:S01]  /*5830*/  UIADD3 UR6, UR4, 0x100, URZ ;  /* 0x0000010004067890 */ /* 0x000fe2000fffe03f */
[----:B-1----:R-:W-:Y:S01]  /*5840*/  FADD.FTZ R9, R9, R6 ;  /* 0x0000000609097221 */ /* 0x002fe20000010000 */
[----:B------:R-:W-:Y:S02]  /*5850*/  IMAD.MOV.U32 R6, RZ, RZ, RZ ;  /* 0x000000ffff067224 */ /* 0x000fe400078e00ff */
[----:B0-----:R-:W-:Y:S02]  /*5860*/  FADD.FTZ R8, R4, R5 ;  /* 0x0000000504087221 */ /* 0x001fe40000010000 */
[----:B------:R-:W0:Y:S04]  /*5870*/  SHFL.BFLY PT, R4, R9, 0x1, 0x1f ;  /* 0x0c201f0009047f89 */ /* 0x000e2800000e0000 */
[----:B------:R-:W1:Y:S01]  /*5880*/  SHFL.BFLY PT, R11, R8, 0x1, 0x1f ;  /* 0x0c201f00080b7f89 */ /* 0x000e6200000e0000 */
[----:B0-----:R-:W-:Y:S01]  /*5890*/  FADD.FTZ R12, R9, R4 ;  /* 0x00000004090c7221 */ /* 0x001fe20000010000 */
[----:B-1----:R-:W-:-:S04]  /*58a0*/  FADD.FTZ R11, R8, R11 ;  /* 0x0000000b080b7221 */ /* 0x002fc80000010000 */
[----:B------:R-:W-:Y:S02]  /*58b0*/  FSETP.NE.FTZ.AND P1, PT, R12, RZ, PT ;  /* 0x000000ff0c00720b */ /* 0x000fe40003f35000 */
[----:B------:R-:W-:-:S11]  /*58c0*/  FSETP.NE.FTZ.AND P2, PT, R11, RZ, PT ;  /* 0x000000ff0b00720b */ /* 0x000fd60003f55000 */
[----:B------:R-:W0:Y:S01]  /*58d0*/  @P1 MUFU.LG2 R4, R12 ;  /* 0x0000000c00041308 */ /* 0x000e220000000c00 */
[C---:B------:R-:W-:Y:S01]  /*58e0*/  @P1 FMUL.FTZ R5, R3.reuse, 0.69314718246459960938 ;  /* 0x3f31721803051820 */ /* 0x040fe20000410000 */
[----:B------:R-:W-:-:S06]  /*58f0*/  @P2 FMUL.FTZ R3, R3, 0.69314718246459960938 ;  /* 0x3f31721803032820 */ /* 0x000fcc0000410000 */
[----:B------:R-:W1:Y:S08]  /*5900*/  @P2 MUFU.LG2 R10, R11 ;  /* 0x0000000b000a2308 */ /* 0x000e700000000c00 */
[----:B------:R2:W3:Y:S01]  /*5910*/  @P1 MUFU.RCP R41, R12 ;  /* 0x0000000c00291308 */ /* 0x0004e20000001000 */
[----:B0-----:R-:W-:-:S04]  /*5920*/  @P1 FMUL.FTZ R4, R4, 0.69314718246459960938 ;  /* 0x3f31721804041820 */ /* 0x001fc80000410000 */
[----:B------:R-:W-:Y:S01]  /*5930*/  @P1 FFMA.FTZ R59, R5, R0, R4 ;  /* 0x00000000053b1223 */ /* 0x000fe20000010004 */
[----:B------:R-:W-:Y:S02]  /*5940*/  WARPGROUP.DEPBAR.LE gsb0, 0x0 ;  /* 0x00008000000079c5 */ /* 0x000fe40000010000 */
[----:B------:R-:W-:Y:S01]  /*5950*/  WARPGROUP.ARRIVE ;  /* 0x00000000000079c5 */ /* 0x000fe20000000000 */
[----:B------:R2:W0:Y:S01]  /*5960*/  @P2 MUFU.RCP R6, R11 ;  /* 0x0000000b00062308 */ /* 0x0004220000001000 */
[----:B-1----:R-:W-:-:S04]  /*5970*/  @P2 FMUL.FTZ R10, R10, 0.69314718246459960938 ;  /* 0x3f3172180a0a2820 */ /* 0x002fc80000410000 */
[----:B------:R-:W-:Y:S01]  /*5980*/  HGMMA.64x64x16.F32 R88, R124, gdesc[UR8].tnspB, R88, gsb0 ;  /* 0x40e000087c587df0 */ /* 0x000fe20008000858 */
[----:B------:R-:W-:Y:S01]  /*5990*/  UMOV UR10, UR6 ;  /* 0x00000006000a7c82 */ /* 0x000fe20008000000 */
[----:B------:R-:W-:Y:S01]  /*59a0*/  UMOV UR11, 0x40000040 ;  /* 0x40000040000b7882 */ /* 0x000fe20000000000 */
[----:B------:R-:W-:Y:S01]  /*59b0*/  UIADD3 UR6, UR4, 0x180, URZ ;  /* 0x0000018004067890 */ /* 0x000fe2000fffe03f */
[----:B------:R-:W-:Y:S01]  /*59c0*/  @P2 FFMA.FTZ R58, R3, R7, R10 ;  /* 0x00000007033a2223 */ /* 0x000fe2000001000a */
        /* <DEDUP_REMOVED lines=35> */
.L_x_232:
[----:B------:R-:W2:Y:S01]  /*5c00*/  LDL.LU R0, [R1+0x18] ;  /* 0x0000180001007983 */ /* 0x000ea20000300800 */
[----:B------:R-:W-:Y:S01]  /*5c10*/  UIADD3 UR4, UR5, 0x16860, URZ ;  /* 0x0001686005047890 */ /* 0x000fe2000fffe03f */
[-C--:B------:R-:W-:Y:S01]  /*5c20*/  FMUL.FTZ R20, R88, R41.reuse ;  /* 0x0000002958147220 */ /* 0x080fe20000410000 */
[----:B------:R-:W-:Y:S01]  /*5c30*/  UIADD3 UR39, UR39, 0x1, URZ ;  /* 0x0000000127277890 */ /* 0x000fe2000fffe03f */
[-C--:B------:R-:W-:Y:S01]  /*5c40*/  FMUL.FTZ R21, R89, R41.reuse ;  /* 0x0000002959157220 */ /* 0x080fe20000410000 */
[----:B------:R-:W-:Y:S01]  /*5c50*/  UPRMT UR4, UR7, 0x654, UR4 ;  /* 0x0000065407047896 */ /* 0x000fe20008000004 */
[-C--:B------:R-:W-:Y:S01]  /*5c60*/  FMUL.FTZ R28, R92, R41.reuse ;  /* 0x000000295c1c7220 */ /* 0x080fe20000410000 */
[----:B------:R-:W-:Y:S01]  /*5c70*/  UISETP.NE.AND UP0, UPT, UR39, 0x2, UPT ;  /* 0x000000022700788c */ /* 0x000fe2000bf05270 */
        /* <DEDUP_REMOVED lines=11> */
[-C--:B------:R-:W-:Y:S01]  /*5d30*/  FMUL.FTZ R39, R113, R41.reuse ;  /* 0x0000002971277220 */ /* 0x080fe20000410000 */
[-C--:B------:R-:W-:Y:S01]  /*5d40*/  FMUL.FTZ R40, R116, R41.reuse ;  /* 0x0000002974287220 */ /* 0x080fe20000410000 */
[----:B------:R-:W-:Y:S01]  /*5d50*/  USEL UR4, URZ, 0x1, UP0 ;  /* 0x000000013f047887 */ /* 0x000fe20008000000 */
        /* <DEDUP_REMOVED lines=18> */
[----:B------:R-:W-:-:S02]  /*5e80*/  USEL UR39, UR39, URZ, UP0 ;  /* 0x0000003f27277287 */ /* 0x000fc40008000000 */
[----:B------:R-:W-:Y:S01]  /*5e90*/  ULOP3.LUT UR38, UR38, UR4, URZ, 0x3c, !UPT ;  /* 0x0000000426267292 */ /* 0x000fe2000f8e3c3f */
[----:B--2---:R-:W-:-:S05]  /*5ea0*/  VIADD R0, R0, 0x1 ;  /* 0x0000000100007836 */ /* 0x004fca0000000000 */
[----:B------:R1:W-:Y:S06]  /*5eb0*/  STL [R1+0x18], R0 ;  /* 0x0000180001007387 */ /* 0x0003ec0000100800 */
.L_x_208:
[----:B------:R-:W2:Y:S01]  /*5ec0*/  S2R R3, SR_CgaCtaId ;  /* 0x0000000000037919 */ /* 0x000ea20000008800 */
[----:B-1----:R-:W-:Y:S01]  /*5ed0*/  MOV R0, 0x400 ;  /* 0x0000040000007802 */ /* 0x002fe20000000f00 */
[----:B------:R-:W-:Y:S01]  /*5ee0*/  BSSY B0, `(.L_x_233) ;  /* 0x0000223000007945 */ /* 0x000fe20003800000 */
[----:B------:R-:W-:Y:S02]  /*5ef0*/  BAR.SYNC.DEFER_BLOCKING 0x5, 0x200 ;  /* 0x0148000000007b1d */ /* 0x000fe40000010000 */
[----:B--2---:R-:W-:-:S05]  /*5f00*/  LEA R0, R3, R0, 0x18 ;  /* 0x0000000003007211 */ /* 0x004fca00078ec0ff */
[----:B------:R1:W2:Y:S01]  /*5f10*/  LDS.128 R4, [R0+0x168d0] ;  /* 0x0168d00000047984 */ /* 0x0002a20000000c00 */
[----:B------:R-:W-:Y:S06]  /*5f20*/  BAR.ARV 0x4, 0x200 ;  /* 0x0108000000007b1d */ /* 0x000fec0000002000 */
[----:B------:R-:W-:Y:S05]  /*5f30*/  @P0 BRA `(.L_x_234) ;  /* 0x0000001400fc0947 */ /* 0x000fea0003800000 */
[----:B------:R-:W3:Y:S01]  /*5f40*/  LDL R8, [R1+0x48] ;  /* 0x0000480001087983 */ /* 0x000ee20000100800 */
[----:B------:R-:W4:Y:S01]  /*5f50*/  LDC.64 R62, c[0x0][0xc00] ;  /* 0x00030000ff3e7b82 */ /* 0x000f220000000a00 */
[----:B------:R-:W0:Y:S01]  /*5f60*/  S2R R3, SR_SWINHI ;  /* 0x0000000000037919 */ /* 0x000e220000002f00 */
[----:B------:R-:W-:Y:S01]  /*5f70*/  F2FP.F16.F32.PACK_AB R24, R21, R20 ;  /* 0x000000141518723e */ /* 0x000fe200000000ff */
[----:B------:R-:W-:Y:S01]  /*5f80*/  ULDC.64 UR4, c[0x0][0xc08] ;  /* 0x0003020000047ab9 */ /* 0x000fe20000000a00 */
[----:B------:R-:W4:Y:S01]  /*5f90*/  LDL.LU R70, [R1+0xc] ;  /* 0x00000c0001467983 */ /* 0x000f220000300800 */
[----:B------:R-:W-:Y:S02]  /*5fa0*/  F2FP.F16.F32.PACK_AB R25, R43, R42 ;  /* 0x0000002a2b19723e */ /* 0x000fe400000000ff */
[----:B------:R-:W-:Y:S01]  /*5fb0*/  F2FP.F16.F32.PACK_AB R26, R29, R28 ;  /* 0x0000001c1d1a723e */ /* 0x000fe200000000ff */
[----:B------:R-:W4:Y:S01]  /*5fc0*/  LDL R67, [R1+0x44] ;  /* 0x0000440001437983 */ /* 0x000f220000100800 */
[----:B------:R-:W-:-:S02]  /*5fd0*/  F2FP.F16.F32.PACK_AB R27, R45, R44 ;  /* 0x0000002c2d1b723e */ /* 0x000fc400000000ff */
[----:B------:R-:W-:Y:S01]  /*5fe0*/  SHF.L.U32 R65, R17, 0x2, RZ ;  /* 0x0000000211417819 */ /* 0x000fe200000006ff */
[----:B------:R-:W4:Y:S01]  /*5ff0*/  LDL R69, [R1+0x8] ;  /* 0x0000080001457983 */ /* 0x000f220000100800 */
[----:B------:R-:W-:Y:S02]  /*6000*/  MOV R56, R0 ;  /* 0x0000000000387202 */ /* 0x000fe40000000f00 */
[----:B0-----:R-:W-:Y:S01]  /*6010*/  MOV R57, R3 ;  /* 0x0000000300397202 */ /* 0x001fe20000000f00 */
[----:B------:R-:W-:Y:S02]  /*6020*/  BAR.SYNC.DEFER_BLOCKING 0x1, 0x180 ;  /* 0x0046000000007b1d */ /* 0x000fe40000010000 */
[----:B---3--:R-:W-:-:S03]  /*6030*/  IMAD.WIDE R8, R8, 0x2, R56 ;  /* 0x0000000208087825 */ /* 0x008fc600078e0238 */
[----:B------:R-:W-:-:S04]  /*6040*/  LOP3.LUT R3, R8, 0x380, RZ, 0xc0, !PT ;  /* 0x0000038008037812 */ /* 0x000fc800078ec0ff */
[----:B------:R-:W-:Y:S02]  /*6050*/  SHF.R.U64 R3, R3, 0x3, RZ ;  /* 0x0000000303037819 */ /* 0x000fe400000012ff */
[C---:B------:R-:W-:Y:S02]  /*6060*/  IADD3 R10, P0, R8.reuse, 0x60, RZ ;  /* 0x00000060080a7810 */ /* 0x040fe40007f1e0ff */
[C---:B------:R-:W-:Y:S02]  /*6070*/  IADD3 R61, P1, R8.reuse, 0x40, RZ ;  /* 0x00000040083d7810 */ /* 0x040fe40007f3e0ff */
[----:B------:R-:W-:Y:S02]  /*6080*/  IADD3 R14, P2, R8, 0x20, RZ ;  /* 0x00000020080e7810 */ /* 0x000fe40007f5e0ff */
[----:B------:R-:W-:Y:S01]  /*6090*/  LOP3.LUT R8, R3, R8, RZ, 0x3c, !PT ;  /* 0x0000000803087212 */ /* 0x000fe200078e3cff */
[--C-:B------:R-:W-:Y:S02]  /*60a0*/  IMAD.X R11, RZ, RZ, R9.reuse, P0 ;  /* 0x000000ffff0b7224 */ /* 0x100fe400000e0609 */
[--C-:B------:R-:W-:Y:S01]  /*60b0*/  IMAD.X R13, RZ, RZ, R9.reuse, P1 ;  /* 0x000000ffff0d7224 */ /* 0x100fe200008e0609 */
[----:B--2---:R-:W-:Y:S01]  /*60c0*/  MOV R4, R8 ;  /* 0x0000000800047202 */ /* 0x004fe20000000f00 */
[----:B------:R-:W-:Y:S01]  /*60d0*/  IMAD.X R15, RZ, RZ, R9, P2 ;  /* 0x000000ffff0f7224 */ /* 0x000fe200010e0609 */
[----:B------:R-:W-:-:S02]  /*60e0*/  LOP3.LUT R9, R10, 0x380, RZ, 0xc0, !PT ;  /* 0x000003800a097812 */ /* 0x000fc400078ec0ff */
[----:B------:R-:W-:Y:S02]  /*60f0*/  LOP3.LUT R8, R61, 0x380, RZ, 0xc0, !PT ;  /* 0x000003803d087812 */ /* 0x000fe400078ec0ff */
[----:B------:R-:W-:Y:S02]  /*6100*/  LOP3.LUT R3, R14, 0x380, RZ, 0xc0, !PT ;  /* 0x000003800e037812 */ /* 0x000fe400078ec0ff */
[----:B------:R-:W-:Y:S02]  /*6110*/  SHF.R.U64 R9, R9, 0x3, RZ ;  /* 0x0000000309097819 */ /* 0x000fe400000012ff */
[----:B------:R-:W-:Y:S02]  /*6120*/  SHF.R.U64 R8, R8, 0x3, RZ ;  /* 0x0000000308087819 */ /* 0x000fe400000012ff */
[----:B------:R-:W-:Y:S02]  /*6130*/  SHF.R.U64 R3, R3, 0x3, RZ ;  /* 0x0000000303037819 */ /* 0x000fe400000012ff */
[----:B------:R-:W-:-:S02]  /*6140*/  LOP3.LUT R10, R9, R10, RZ, 0x3c, !PT ;  /* 0x0000000a090a7212 */ /* 0x000fc400078e3cff */
[----:B------:R-:W-:Y:S02]  /*6150*/  LOP3.LUT R12, R8, R61, RZ, 0x3c, !PT ;  /* 0x0000003d080c7212 */ /* 0x000fe400078e3cff */
[----:B------:R-:W-:Y:S02]  /*6160*/  LOP3.LUT R14, R3, R14, RZ, 0x3c, !PT ;  /* 0x0000000e030e7212 */ /* 0x000fe400078e3cff */
[----:B------:R-:W-:Y:S01]  /*6170*/  MOV R3, R10 ;  /* 0x0000000a00037202 */ /* 0x000fe20000000f00 */
[----:B------:R0:W-:Y:S01]  /*6180*/  STSM.16.M88.4 [R4], R24 ;  /* 0x0000001804007844 */ /* 0x0001e20000000200 */
[----:B------:R-:W-:Y:S02]  /*6190*/  MOV R66, R12 ;  /* 0x0000000c00427202 */ /* 0x000fe40000000f00 */
[----:B------:R-:W-:Y:S02]  /*61a0*/  MOV R16, R14 ;  /* 0x0000000e00107202 */ /* 0x000fe40000000f00 */
        /* <DEDUP_REMOVED lines=8> */
[----:B0-----:R-:W-:Y:S02]  /*6230*/  F2FP.F16.F32.PACK_AB R24, R39, R38 ;  /* 0x000000262718723e */ /* 0x001fe400000000ff */
[----:B------:R-:W-:Y:S02]  /*6240*/  F2FP.F16.F32.PACK_AB R25, R55, R54 ;  /* 0x000000363719723e */ /* 0x000fe400000000ff */
[----:B------:R-:W-:Y:S02]  /*6250*/  F2FP.F16.F32.PACK_AB R26, R41, R40 ;  /* 0x00000028291a723e */ /* 0x000fe400000000ff */
[----:B------:R-:W-:Y:S01]  /*6260*/  F2FP.F16.F32.PACK_AB R27, R119, R118 ;  /* 0x00000076771b723e */ /* 0x000fe200000000ff */
[----:B------:R0:W-:Y:S04]  /*6270*/  STSM.16.M88.4 [R16], R8 ;  /* 0x0000000810007844 */ /* 0x0001e80000000200 */
[----:B------:R-:W-:Y:S04]  /*6280*/  STSM.16.M88.4 [R66], R12 ;  /* 0x0000000c42007844 */ /* 0x000fe80000000200 */
[----:B------:R2:W-:Y:S01]  /*6290*/  STSM.16.M88.4 [R3], R24 ;  /* 0x0000001803007844 */ /* 0x0005e20000000200 */
[----:B----4-:R-:W-:-:S04]  /*62a0*/  ISETP.NE.U32.AND P0, PT, R62, RZ, PT ;  /* 0x000000ff3e00720c */ /* 0x010fc80003f05070 */
[----:B------:R-:W-:Y:S02]  /*62b0*/  ISETP.NE.AND.EX P0, PT, R63, RZ, PT, P0 ;  /* 0x000000ff3f00720c */ /* 0x000fe40003f05300 */
[----:B------:R-:W-:Y:S01]  /*62c0*/  SHF.L.U64.HI R68, R17, 0x2, R70 ;  /* 0x0000000211447819 */ /* 0x000fe20000010246 */
[----:B------:R-:W-:Y:S01]  /*62d0*/  BAR.SYNC.DEFER_BLOCKING 0x1, 0x180 ;  /* 0x0046000000007b1d */ /* 0x000fe20000010000 */
[----:B------:R-:W-:Y:S01]  /*62e0*/  IADD3 R60, P1, R65, R62, RZ ;  /* 0x0000003e413c7210 */ /* 0x000fe20007f3e0ff */
[----:B------:R-:W-:-:S04]  /*62f0*/  IMAD.MOV.U32 R4, RZ, RZ, RZ ;  /* 0x000000ffff047224 */ /* 0x000fc800078e00ff */
[----:B------:R-:W-:Y:S02]  /*6300*/  IMAD.X R61, R68, 0x1, R63, P1 ;  /* 0x00000001443d7824 */ /* 0x000fe400008e063f */
[----:B0-----:R-:W0:Y:S08]  /*6310*/  LDC R8, c[0x0][0xad4] ;  /* 0x0002b500ff087b82 */ /* 0x001e300000000800 */
[----:B--2---:R-:W2:Y:S01]  /*6320*/  LDC R3, c[0x0][0xbe8] ;  /* 0x0002fa00ff037b82 */ /* 0x004ea20000000800 */
[----:B------:R-:W3:Y:S01]  /*6330*/  @P0 LDG.E R4, desc[UR36][R60.64] ;  /* 0x000000243c040981 */ /* 0x000ee2000c1e1900 */
[----:B------:R-:W-:-:S04]  /*6340*/  ISETP.NE.U32.AND P1, PT, RZ, UR4, PT ;  /* 0x00000004ff007c0c */ /* 0x000fc8000bf25070 */
[----:B------:R-:W-:Y:S01]  /*6350*/  ISETP.NE.AND.EX P1, PT, RZ, UR5, PT, P1 ;  /* 0x00000005ff007c0c */ /* 0x000fe2000bf25310 */
[----:B------:R-:W-:-:S12]  /*6360*/  IMAD.MOV.U32 R26, RZ, RZ, 0x9b8 ;  /* 0x000009b8ff1a7424 */ /* 0x000fd800078e00ff */
[----:B------:R-:W-:-:S04]  /*6370*/  @P1 IADD3 R64, P2, R65, UR4, RZ ;  /* 0x0000000441401c10 */ /* 0x000fc8000ff5e0ff */
[----:B------:R-:W-:Y:S02]  /*6380*/  @P1 IADD3.X R65, R68, UR5, RZ, P2, !PT ;  /* 0x0000000544411c10 */ /* 0x000fe400097fe4ff */
[----:B------:R-:W-:-:S04]  /*6390*/  ISETP.NE.AND P2, PT, R19, RZ, PT ;  /* 0x000000ff1300720c */ /* 0x000fc80003f45270 */
[----:B0-----:R-:W-:-:S04]  /*63a0*/  SEL R8, R19, R8, P2 ;  /* 0x0000000813087207 */ /* 0x001fc80001000000 */
[----:B------:R-:W-:Y:S02]  /*63b0*/  ISETP.GT.AND P3, PT, R8, 0x1, PT ;  /* 0x000000010800780c */ /* 0x000fe40003f64270 */
[----:B--2---:R-:W-:Y:S01]  /*63c0*/  ISETP.NE.AND P4, PT, R3, 0x1, PT ;  /* 0x000000010300780c */ /* 0x004fe20003f85270 */
[----:B------:R-:W-:Y:S01]  /*63d0*/  ULDC UR4, c[0x0][0xa88] ;  /* 0x0002a20000047ab9 */ /* 0x000fe20000000800 */
[----:B------:R-:W-:Y:S01]  /*63e0*/  SEL R26, R26, 0x978, P3 ;  /* 0x000009781a1a7807 */ /* 0x000fe20001800000 */
[----:B------:R-:W0:Y:S08]  /*63f0*/  LDC.64 R8, c[0x0][0xba8] ;  /* 0x0002ea00ff087b82 */ /* 0x000e300000000a00 */
[----:B------:R-:W2:Y:S01]  /*6400*/  LDC.64 R14, c[0x0][R26+0x220] ;  /* 0x000088001a0e7b82 */ /* 0x000ea20000000a00 */
[----:B------:R-:W-:Y:S01]  /*6410*/  IMAD.U32 R16, RZ, RZ, UR4 ;  /* 0x00000004ff107e24 */ /* 0x000fe2000f8e00ff */
[----:B------:R-:W-:-:S05]  /*6420*/  ISETP.NE.U32.AND P2, PT, R62, RZ, PT ;  /* 0x000000ff3e00720c */ /* 0x000fca0003f45070 */
[----:B------:R4:W5:Y:S01]  /*6430*/  @P1 LDG.E R16, desc[UR36][R64.64] ;  /* 0x0000002440101981 */ /* 0x000962000c1e1900 */
[----:B------:R-:W1:Y:S01]  /*6440*/  LDC.64 R12, c[0x0][R26+0x218] ;  /* 0x000086001a0c7b82 */ /* 0x000e620000000a00 */
[----:B------:R-:W-:-:S07]  /*6450*/  ISETP.NE.AND.EX P2, PT, R63, RZ, PT, P2 ;  /* 0x000000ff3f00720c */ /* 0x000fce0003f45320 */
[----:B------:R-:W3:Y:S01]  /*6460*/  @P4 LDC R62, c[0x0][0xbec] ;  /* 0x0002fb00ff3e4b82 */ /* 0x000ee20000000800 */
[----:B------:R-:W-:-:S07]  /*6470*/  SEL R17, R17, RZ, !P2 ;  /* 0x000000ff11117207 */ /* 0x000fce0005000000 */
[----:B----4-:R-:W4:Y:S01]  /*6480*/  @P4 LDC R65, c[0x0][0xbf0] ;  /* 0x0002fc00ff414b82 */ /* 0x010f220000000800 */
[----:B------:R-:W-:Y:S01]  /*6490*/  SEL R19, R70, RZ, !P2 ;  /* 0x000000ff46137207 */ /* 0x000fe20005000000 */
[----:B--2---:R-:W-:-:S06]  /*64a0*/  IMAD R15, R15, R17, RZ ;  /* 0x000000110f0f7224 */ /* 0x004fcc00078e02ff */
[----:B------:R-:W2:Y:S01]  /*64b0*/  LDC.64 R10, c[0x0][R26+0x228] ;  /* 0x00008a001a0a7b82 */ /* 0x000ea20000000a00 */
[----:B------:R-:W-:Y:S02]  /*64c0*/  IMAD R63, R14, R19, R15 ;  /* 0x000000130e3f7224 */ /* 0x000fe400078e020f */
[----:B-1----:R-:W-:-:S04]  /*64d0*/  IMAD.WIDE.U32 R24, R12, R18, RZ ;  /* 0x000000120c187225 */ /* 0x002fc800078e00ff */
[----:B------:R-:W-:-:S04]  /*64e0*/  IMAD.WIDE.U32 R14, R14, R17, RZ ;  /* 0x000000110e0e7225 */ /* 0x000fc800078e00ff */
[----:B------:R-:W-:Y:S01]  /*64f0*/  IMAD R67, R23, 0xc0, R67 ;  /* 0x000000c017437824 */ /* 0x000fe200078e0243 */
[----:B------:R-:W-:Y:S01]  /*6500*/  SEL R27, R69, RZ, P3 ;  /* 0x000000ff451b7207 */ /* 0x000fe20001800000 */
[----:B------:R-:W-:Y:S01]  /*6510*/  IMAD R19, R13, R18, RZ ;  /* 0x000000120d137224 */ /* 0x000fe200078e02ff */
[----:B0-----:R-:W0:Y:S01]  /*6520*/  @!P3 LDC R8, c[0x0][0xb50] ;  /* 0x0002d400ff08bb82 */ /* 0x001e220000000800 */
[----:B------:R-:W-:-:S07]  /*6530*/  IMAD.IADD R63, R15, 0x1, R63 ;  /* 0x000000010f3f7824 */ /* 0x000fce00078e023f */
[----:B------:R1:W0:Y:S01]  /*6540*/  LDC.64 R12, c[0x0][R26+0x210] ;  /* 0x000084001a0c7b82 */ /* 0x0002220000000a00 */
[----:B------:R-:W-:Y:S02]  /*6550*/  IMAD.MOV.U32 R15, RZ, RZ, R67 ;  /* 0x000000ffff0f7224 */ /* 0x000fe400078e0043 */
[----:B------:R-:W-:Y:S02]  /*6560*/  IMAD.IADD R64, R25, 0x1, R19 ;  /* 0x0000000119407824 */ /* 0x000fe400078e0213 */
[-C--:B--2---:R-:W-:Y:S02]  /*6570*/  IMAD R25, R11, R27.reuse, RZ ;  /* 0x0000001b0b197224 */ /* 0x084fe400078e02ff */
[----:B------:R-:W-:Y:S01]  /*6580*/  IMAD.WIDE.U32 R10, R10, R27, RZ ;  /* 0x0000001b0a0a7225 */ /* 0x000fe200078e00ff */
[----:B------:R-:W2:Y:S03]  /*6590*/  @!P3 LDC R9, c[0x0][0xb54] ;  /* 0x0002d500ff09bb82 */ /* 0x000ea60000000800 */
[----:B------:R-:W-:Y:S01]  /*65a0*/  IMAD.IADD R25, R11, 0x1, R25 ;  /* 0x000000010b197824 */ /* 0x000fe200078e0219 */
[--C-:B---3--:R-:W-:Y:S01]  /*65b0*/  IADD3 R24, P2, P5, R14, R24, R4.reuse ;  /* 0x000000180e187210 */ /* 0x108fe20007d5e004 */
[----:B------:R-:W-:Y:S01]  /*65c0*/  @P4 IMAD.HI.U32 R14, R67, R62, RZ ;  /* 0x0000003e430e4227 */ /* 0x000fe200078e00ff */
[----:B------:R-:W-:-:S04]  /*65d0*/  SHF.R.S32.HI R19, RZ, 0x1f, R4 ;  /* 0x0000001fff137819 */ /* 0x000fc80000011404 */
[----:B----4-:R-:W-:Y:S02]  /*65e0*/  @P4 SHF.R.U32.HI R15, RZ, R65, R14 ;  /* 0x00000041ff0f4219 */ /* 0x010fe4000001160e */
[----:B------:R-:W-:-:S03]  /*65f0*/  IADD3.X R14, R63, R64, R19, P2, P5 ;  /* 0x000000403f0e7210 */ /* 0x000fc600017ea413 */
[--C-:B-1----:R-:W-:Y:S01]  /*6600*/  IMAD.MOV R26, RZ, RZ, -R15.reuse ;  /* 0x000000ffff1a7224 */ /* 0x102fe200078e0a0f */
[----:B------:R-:W-:Y:S02]  /*6610*/  IADD3 R10, P2, P5, R15, R24, R10 ;  /* 0x000000180f0a7210 */ /* 0x000fe40007d5e00a */
[----:B------:R-:W-:Y:S01]  /*6620*/  SHF.R.S32.HI R11, RZ, 0x1f, R15 ;  /* 0x0000001fff0b7819 */ /* 0x000fe2000001140f */
[----:B------:R-:W-:-:S03]  /*6630*/  IMAD R15, R3, R26, R67 ;  /* 0x0000001a030f7224 */ /* 0x000fc600078e0243 */
[----:B------:R-:W-:Y:S01]  /*6640*/  IADD3.X R11, R11, R14, R25, P2, P5 ;  /* 0x0000000e0b0b7210 */ /* 0x000fe200017ea419 */
[----:B0-----:R-:W-:Y:S01]  /*6650*/  IMAD R13, R13, R15, RZ ;  /* 0x0000000f0d0d7224 */ /* 0x001fe200078e02ff */
[----:B------:R-:W-:-:S05]  /*6660*/  SHF.R.S32.HI R25, RZ, 0x1f, R15 ;  /* 0x0000001fff197819 */ /* 0x000fca000001140f */
[C---:B------:R-:W-:Y:S02]  /*6670*/  IMAD R25, R12.reuse, R25, R13 ;  /* 0x000000190c197224 */ /* 0x040fe400078e020d */
[----:B------:R-:W-:-:S04]  /*6680*/  IMAD.WIDE.U32 R12, R12, R15, R10 ;  /* 0x0000000f0c0c7225 */ /* 0x000fc800078e000a */
[----:B------:R-:W-:Y:S01]  /*6690*/  IMAD.IADD R10, R13, 0x1, R25 ;  /* 0x000000010d0a7824 */ /* 0x000fe200078e0219 */
[----:B------:R-:W-:-:S04]  /*66a0*/  LEA R14, P2, R12, R8, 0x2 ;  /* 0x000000080c0e7211 */ /* 0x000fc800078410ff */
[----:B--2---:R-:W-:Y:S01]  /*66b0*/  LEA.HI.X R12, R12, R9, R10, 0x2, P2 ;  /* 0x000000090c0c7211 */ /* 0x004fe200010f140a */
[----:B------:R-:W-:Y:S08]  /*66c0*/  @P1 BRA `(.L_x_235) ;  /* 0x0000000000101947 */ /* 0x000ff00003800000 */
[----:B------:R-:W-:Y:S05]  /*66d0*/  @!P0 BRA `(.L_x_235) ;  /* 0x00000000000c8947 */ /* 0x000fea0003800000 */
[----:B------:R-:W2:Y:S04]  /*66e0*/  LDG.E R9, desc[UR36][R60.64] ;  /* 0x000000243c097981 */ /* 0x000ea8000c1e1900 */
[----:B-----5:R-:W2:Y:S02]  /*66f0*/  LDG.E R16, desc[UR36][R60.64+0x4] ;  /* 0x000004243c107981 */ /* 0x020ea4000c1e1900 */
[----:B--2---:R-:W-:-:S07]  /*6700*/  IADD3 R16, -R9, R16, RZ ;  /* 0x0000001009107210 */ /* 0x004fce0007ffe1ff */
.L_x_235:
[----:B------:R-:W2:Y:S01]  /*6710*/  LDL R15, [R1+0x40] ;  /* 0x00004000010f7983 */ /* 0x000ea20000100800 */
[----:B------:R-:W0:Y:S03]  /*6720*/  S2R R8, SR_TID.X ;  /* 0x0000000000087919 */ /* 0x000e260000002100 */
[----:B------:R-:W-:Y:S04]  /*6730*/  SHFL.IDX PT, R9, R12, RZ, 0x1c1f ;  /* 0x001c1fff0c097589 */ /* 0x000fe800000e0000 */
[----:B------:R-:W-:Y:S04]  /*6740*/  SHFL.IDX PT, R10, R14, 0x1, 0x1c1f ;  /* 0x003c1f000e0a7f89 */ /* 0x000fe800000e0000 */
[----:B------:R-:W-:Y:S01]  /*6750*/  SHFL.IDX PT, R11, R12, 0x1, 0x1c1f ;  /* 0x003c1f000c0b7f89 */ /* 0x000fe200000e0000 */
[----:B0-----:R-:W-:-:S05]  /*6760*/  VIADD R24, R8, 0xffffff80 ;  /* 0xffffff8008187836 */ /* 0x001fca0000000000 */
[----:B------:R-:W-:-:S04]  /*6770*/  SHF.R.S32.HI R13, RZ, 0x1f, R24 ;  /* 0x0000001fff0d7819 */ /* 0x000fc80000011418 */
[----:B------:R-:W-:-:S04]  /*6780*/  LEA.HI R13, R13, R24, RZ, 0x7 ;  /* 0x000000180d0d7211 */ /* 0x000fc800078f38ff */
[----:B------:R-:W-:Y:S01]  /*6790*/  LOP3.LUT R13, R13, 0xffffff80, RZ, 0xc0, !PT ;  /* 0xffffff800d0d7812 */ /* 0x000fe200078ec0ff */
[----:B------:R-:W0:Y:S04]  /*67a0*/  SHFL.IDX PT, R8, R14, RZ, 0x1c1f ;  /* 0x001c1fff0e087589 */ /* 0x000e2800000e0000 */
[----:B------:R-:W-:Y:S02]  /*67b0*/  IMAD.IADD R13, R24, 0x1, -R13 ;  /* 0x00000001180d7824 */ /* 0x000fe400078e0a0d */
[----:B-----5:R-:W-:-:S03]  /*67c0*/  IMAD R16, R16, R3, RZ ;  /* 0x0000000310107224 */ /* 0x020fc600078e02ff */
[----:B------:R-:W-:Y:S01]  /*67d0*/  LOP3.LUT P0, RZ, R13, 0x3, RZ, 0xc0, !PT ;  /* 0x000000030dff7812 */ /* 0x000fe2000780c0ff */
[----:B--2---:R-:W-:-:S04]  /*67e0*/  IMAD R15, R23, 0xc0, R15 ;  /* 0x000000c0170f7824 */ /* 0x004fc800078e020f */
[C---:B------:R-:W-:Y:S01]  /*67f0*/  VIADD R13, R15.reuse, 0x8 ;  /* 0x000000080f0d7836 */ /* 0x040fe20000000000 */
[----:B------:R-:W-:-:S04]  /*6800*/  ISETP.GE.OR P1, PT, R15, R16, P0 ;  /* 0x000000100f00720c */ /* 0x000fc80000726670 */
[-C--:B------:R-:W-:Y:S02]  /*6810*/  ISETP.GE.OR P0, PT, R13, R16.reuse, P0 ;  /* 0x000000100d00720c */ /* 0x080fe40000706670 */
[----:B------:R-:W-:-:S07]  /*6820*/  ISETP.GE.AND P2, PT, R15, R16, PT ;  /* 0x000000100f00720c */ /* 0x000fce0003f46270 */
[----:B0-----:R0:W-:Y:S04]  /*6830*/  @!P1 ST.E desc[UR36][R8.64], R59 ;  /* 0x0000003b08009985 */ /* 0x0011e8000c101924 */
[----:B------:R0:W-:Y:S01]  /*6840*/  @!P0 ST.E desc[UR36][R10.64], R58 ;  /* 0x0000003a0a008985 */ /* 0x0001e2000c101924 */
[----:B------:R-:W-:Y:S01]  /*6850*/  ISETP.GE.AND P0, PT, R13, R16, PT ;  /* 0x000000100d00720c */ /* 0x000fe20003f06270 */
[----:B------:R-:W-:-:S12]  /*6860*/  @P3 BRA `(.L_x_236) ;  /* 0x0000000400b83947 */ /* 0x000fd80003800000 */
[----:B------:R-:W1:Y:S01]  /*6870*/  S2R R24, SR_TID.X ;  /* 0x0000000000187919 */ /* 0x000e620000002100 */
[----:B------:R-:W2:Y:S01]  /*6880*/  @P4 LDC R33, c[0x0][0xbec] ;  /* 0x0002fb00ff214b82 */ /* 0x000ea20000000800 */
[----:B------:R-:W-:-:S07]  /*6890*/  ULDC.64 UR4, c[0x0][0xaa0] ;  /* 0x0002a80000047ab9 */ /* 0x000fce0000000a00 */
[----:B------:R-:W3:Y:S01]  /*68a0*/  @P4 LDC R35, c[0x0][0xbf0] ;  /* 0x0002fc00ff234b82 */ /* 0x000ee20000000800 */
[----:B-1----:R-:W-:-:S05]  /*68b0*/  VIADD R24, R24, 0xffffff80 ;  /* 0xffffff8018187836 */ /* 0x002fca0000000000 */
[----:B------:R-:W-:-:S04]  /*68c0*/  SHF.R.S32.HI R60, RZ, 0x1f, R24 ;  /* 0x0000001fff3c7819 */ /* 0x000fc80000011418 */
[----:B------:R-:W-:-:S04]  /*68d0*/  LEA.HI R60, R60, R24, RZ, 0x3 ;  /* 0x000000183c3c7211 */ /* 0x000fc800078f18ff */
[----:B------:R-:W-:-:S05]  /*68e0*/  SHF.R.S32.HI R60, RZ, 0x3, R60 ;  /* 0x00000003ff3c7819 */ /* 0x000fca000001143c */
[----:B0-----:R-:W-:-:S04]  /*68f0*/  IMAD R9, R60, 0x40, R152 ;  /* 0x000000403c097824 */ /* 0x001fc800078e0298 */
[----:B------:R-:W-:-:S03]  /*6900*/  IMAD.WIDE R56, R9, 0x2, R56 ;  /* 0x0000000209387825 */ /* 0x000fc600078e0238 */
[C---:B------:R-:W-:Y:S02]  /*6910*/  IADD3 R25, P0, R56.reuse, 0x1800, RZ ;  /* 0x0000180038197810 */ /* 0x040fe40007f1e0ff */
[C---:B------:R-:W-:Y:S02]  /*6920*/  IADD3 R29, P1, R56.reuse, 0x3000, RZ ;  /* 0x00003000381d7810 */ /* 0x040fe40007f3e0ff */
[----:B------:R-:W-:Y:S02]  /*6930*/  LOP3.LUT R13, R56, 0x380, RZ, 0xc0, !PT ;  /* 0x00000380380d7812 */ /* 0x000fe400078ec0ff */
[----:B------:R-:W-:Y:S02]  /*6940*/  LOP3.LUT R24, R25, 0x380, RZ, 0xc0, !PT ;  /* 0x0000038019187812 */ /* 0x000fe400078ec0ff */
[----:B------:R-:W-:Y:S02]  /*6950*/  LOP3.LUT R28, R29, 0x380, RZ, 0xc0, !PT ;  /* 0x000003801d1c7812 */ /* 0x000fe400078ec0ff */
[----:B------:R-:W-:-:S02]  /*6960*/  SHF.R.U64 R13, R13, 0x3, RZ ;  /* 0x000000030d0d7819 */ /* 0x000fc400000012ff */
[----:B------:R-:W-:Y:S02]  /*6970*/  SHF.R.U64 R24, R24, 0x3, RZ ;  /* 0x0000000318187819 */ /* 0x000fe400000012ff */
[----:B------:R-:W-:Y:S02]  /*6980*/  SHF.R.U64 R28, R28, 0x3, RZ ;  /* 0x000000031c1c7819 */ /* 0x000fe400000012ff */
[----:B------:R-:W-:Y:S01]  /*6990*/  LOP3.LUT R12, R13, R56, RZ, 0x3c, !PT ;  /* 0x000000380d0c7212 */ /* 0x000fe200078e3cff */
[--C-:B------:R-:W-:Y:S01]  /*69a0*/  IMAD.MOV.U32 R13, RZ, RZ, R57.reuse ;  /* 0x000000ffff0d7224 */ /* 0x100fe200078e0039 */
[----:B------:R-:W-:Y:S01]  /*69b0*/  LOP3.LUT R24, R24, R25, RZ, 0x3c, !PT ;  /* 0x0000001918187212 */ /* 0x000fe200078e3cff */
[--C-:B------:R-:W-:Y:S01]  /*69c0*/  IMAD.X R25, RZ, RZ, R57.reuse, P0 ;  /* 0x000000ffff197224 */ /* 0x100fe200000e0639 */
[----:B------:R-:W-:Y:S01]  /*69d0*/  LOP3.LUT R28, R28, R29, RZ, 0x3c, !PT ;  /* 0x0000001d1c1c7212 */ /* 0x000fe200078e3cff */
[----:B------:R-:W-:Y:S02]  /*69e0*/  IMAD.X R29, RZ, RZ, R57, P1 ;  /* 0x000000ffff1d7224 */ /* 0x000fe400008e0639 */
[----:B------:R-:W4:Y:S04]  /*69f0*/  LD.E.128 R12, desc[UR36][R12.64] ;  /* 0x000000240c0c7980 */ /* 0x000f28000c101d00 */
[----:B------:R-:W4:Y:S04]  /*6a00*/  LD.E.128 R24, desc[UR36][R24.64] ;  /* 0x0000002418187980 */ /* 0x000f28000c101d00 */
[----:B------:R-:W4:Y:S01]  /*6a10*/  LD.E.128 R28, desc[UR36][R28.64] ;  /* 0x000000241c1c7980 */ /* 0x000f22000c101d00 */
[----:B------:R-:W-:Y:S01]  /*6a20*/  IMAD R19, R19, UR4, RZ ;  /* 0x0000000413137c24 */ /* 0x000fe2000f8e02ff */
[----:B------:R-:W-:Y:S01]  /*6a30*/  IADD3 R11, P0, R56, 0x4800, RZ ;  /* 0x00004800380b7810 */ /* 0x000fe20007f1e0ff */
[----:B------:R-:W-:-:S03]  /*6a40*/  IMAD.WIDE.U32 R20, R4, UR4, RZ ;  /* 0x0000000404147c25 */ /* 0x000fc6000f8e00ff */
[----:B------:R-:W-:Y:S01]  /*6a50*/  LOP3.LUT R8, R11, 0x380, RZ, 0xc0, !PT ;  /* 0x000003800b087812 */ /* 0x000fe200078ec0ff */
[----:B------:R-:W-:Y:S01]  /*6a60*/  IMAD R19, R4, UR5, R19 ;  /* 0x0000000504137c24 */ /* 0x000fe2000f8e0213 */
[----:B------:R-:W-:Y:S01]  /*6a70*/  ULDC.64 UR4, c[0x0][0xae8] ;  /* 0x0002ba0000047ab9 */ /* 0x000fe20000000a00 */
[----:B------:R-:W-:Y:S01]  /*6a80*/  IMAD R4, R22, 0x30, R60 ;  /* 0x0000003016047824 */ /* 0x000fe200078e023c */
[----:B------:R-:W-:Y:S01]  /*6a90*/  SHF.R.U64 R8, R8, 0x3, RZ ;  /* 0x0000000308087819 */ /* 0x000fe200000012ff */
[----:B------:R-:W-:Y:S02]  /*6aa0*/  IMAD.IADD R21, R21, 0x1, R19 ;  /* 0x0000000115157824 */ /* 0x000fe400078e0213 */
[----:B------:R-:W-:Y:S01]  /*6ab0*/  IMAD R32, R23, 0xc0, R4 ;  /* 0x000000c017207824 */ /* 0x000fe200078e0204 */
[----:B------:R-:W-:Y:S01]  /*6ac0*/  LOP3.LUT R8, R8, R11, RZ, 0x3c, !PT ;  /* 0x0000000b08087212 */ /* 0x000fe200078e3cff */
[----:B------:R-:W-:Y:S01]  /*6ad0*/  IMAD.WIDE.U32 R20, R18, UR4, R20 ;  /* 0x0000000412147c25 */ /* 0x000fe2000f8e0014 */
[----:B------:R-:W-:-:S03]  /*6ae0*/  SHF.R.S32.HI R19, RZ, 0x1f, R17 ;  /* 0x0000001fff137819 */ /* 0x000fc60000011411 */
[----:B--2---:R-:W-:Y:S01]  /*6af0*/  @P4 IMAD.HI.U32 R4, R32, R33, RZ ;  /* 0x0000002120044227 */ /* 0x004fe200078e00ff */
[----:B------:R-:W-:-:S03]  /*6b00*/  MOV R33, R32 ;  /* 0x0000002000217202 */ /* 0x000fc60000000f00 */
[----:B------:R-:W-:Y:S01]  /*6b10*/  IMAD R21, R18, UR5, R21 ;  /* 0x0000000512157c24 */ /* 0x000fe2000f8e0215 */
[----:B------:R-:W-:Y:S01]  /*6b20*/  ULDC.64 UR4, c[0x0][0xaf0] ;  /* 0x0002bc0000047ab9 */ /* 0x000fe20000000a00 */
[----:B---3--:R-:W-:Y:S01]  /*6b30*/  @P4 SHF.R.U32.HI R33, RZ, R35, R4 ;  /* 0x00000023ff214219 */ /* 0x008fe20000011604 */
[----:B------:R-:W-:Y:S02]  /*6b40*/  IMAD R18, R19, UR4, RZ ;  /* 0x0000000413127c24 */ /* 0x000fe4000f8e02ff */
[----:B------:R-:W-:Y:S01]  /*6b50*/  IMAD.X R9, RZ, RZ, R57, P0 ;  /* 0x000000ffff097224 */ /* 0x000fe200000e0639 */
[----:B------:R-:W-:Y:S01]  /*6b60*/  SHF.R.S32.HI R4, RZ, 0x1f, R33 ;  /* 0x0000001fff047819 */ /* 0x000fe20000011421 */
[C---:B------:R-:W-:Y:S02]  /*6b70*/  IMAD R35, R17.reuse, UR5, R18 ;  /* 0x0000000511237c24 */ /* 0x040fe4000f8e0212 */
[----:B------:R-:W-:Y:S01]  /*6b80*/  IMAD.WIDE.U32 R18, R17, UR4, R20 ;  /* 0x0000000411127c25 */ /* 0x000fe2000f8e0014 */
[----:B------:R-:W-:Y:S01]  /*6b90*/  ULDC.64 UR4, c[0x0][0xae0] ;  /* 0x0002b80000047ab9 */ /* 0x000fe20000000a00 */
[----:B------:R-:W5:Y:S02]  /*6ba0*/  LD.E.128 R8, desc[UR36][R8.64] ;  /* 0x0000002408087980 */ /* 0x000f64000c101d00 */
[----:B------:R-:W-:-:S02]  /*6bb0*/  IMAD.MOV R20, RZ, RZ, -R33 ;  /* 0x000000ffff147224 */ /* 0x000fc400078e0a21 */
[----:B------:R-:W-:Y:S01]  /*6bc0*/  IMAD R4, R4, UR4, RZ ;  /* 0x0000000404047c24 */ /* 0x000fe2000f8e02ff */
[----:B------:R-:W-:Y:S01]  /*6bd0*/  @!PT LDS RZ, [RZ] ;  /* 0x00000000fffff984 */ /* 0x000fe20000000800 */
[----:B------:R-:W-:Y:S01]  /*6be0*/  @!PT LDS RZ, [RZ] ;  /* 0x00000000fffff984 */ /* 0x000fe20000000800 */
[----:B------:R-:W-:Y:S01]  /*6bf0*/  @!PT LDS RZ, [RZ] ;  /* 0x00000000fffff984 */ /* 0x000fe20000000800 */
[----:B------:R-:W-:Y:S01]  /*6c00*/  @!PT LDS RZ, [RZ] ;  /* 0x00000000fffff984 */ /* 0x000fe20000000800 */
[----:B------:R0:W-:Y:S06]  /*6c10*/  MEMBAR.ALL.CTA ;  /* 0x0000000000007992 */ /* 0x0001ec0000008000 */
[----:B0-----:R-:W0:Y:S01]  /*6c20*/  FENCE.VIEW.ASYNC.S ;  /* 0x00000000000073c6 */ /* 0x001e220000000000 */
[----:B------:R-:W-:Y:S02]  /*6c30*/  IMAD R3, R3, R20, R32 ;  /* 0x0000001403037224 */ /* 0x000fe400078e0220 */
[----:B------:R-:W-:-:S02]  /*6c40*/  IMAD.IADD R19, R19, 0x1, R35 ;  /* 0x0000000113137824 */ /* 0x000fc400078e0223 */
[C---:B------:R-:W-:Y:S01]  /*6c50*/  IMAD R17, R33.reuse, UR5, R4 ;  /* 0x0000000521117c24 */ /* 0x040fe2000f8e0204 */
[----:B------:R-:W-:Y:S01]  /*6c60*/  SHF.R.S32.HI R4, RZ, 0x1f, R3 ;  /* 0x0000001fff047819 */ /* 0x000fe20000011403 */
[----:B------:R-:W-:Y:S01]  /*6c70*/  IMAD.WIDE.U32 R18, R33, UR4, R18 ;  /* 0x0000000421127c25 */ /* 0x000fe2000f8e0012 */
[----:B------:R-:W-:-:S03]  /*6c80*/  ULDC.64 UR4, c[0x0][0xad8] ;  /* 0x0002b60000047ab9 */ /* 0x000fc60000000a00 */
[----:B------:R-:W-:Y:S02]  /*6c90*/  IMAD.IADD R19, R19, 0x1, R17 ;  /* 0x0000000113137824 */ /* 0x000fe400078e0211 */
[----:B------:R-:W-:Y:S02]  /*6ca0*/  IMAD R4, R4, UR4, RZ ;  /* 0x0000000404047c24 */ /* 0x000fe4000f8e02ff */
[----:B------:R-:W-:-:S04]  /*6cb0*/  IMAD.WIDE.U32 R18, R3, UR4, R18 ;  /* 0x0000000403127c25 */ /* 0x000fc8000f8e0012 */
[----:B------:R-:W-:Y:S01]  /*6cc0*/  IMAD R17, R3, UR5, R4 ;  /* 0x0000000503117c24 */ /* 0x000fe2000f8e0204 */
[----:B------:R-:W-:Y:S01]  /*6cd0*/  ULDC.64 UR4, c[0x0][0xa80] ;  /* 0x0002a00000047ab9 */ /* 0x000fe20000000a00 */
[----:B------:R-:W-:Y:S01]  /*6ce0*/  IMAD R23, R23, 0xc0, R60 ;  /* 0x000000c017177824 */ /* 0x000fe200078e023c */
[C---:B------:R-:W-:Y:S01]  /*6cf0*/  LEA R4, P0, R18.reuse, UR4, 0x1 ;  /* 0x0000000412047c11 */ /* 0x040fe2000f8008ff */
[----:B------:R-:W-:Y:S01]  /*6d00*/  IMAD.IADD R3, R19, 0x1, R17 ;  /* 0x0000000113037824 */ /* 0x000fe200078e0211 */
[----:B------:R-:W-:Y:S01]  /*6d10*/  ULDC UR4, c[0x0][0xac8] ;  /* 0x0002b20000047ab9 */ /* 0x000fe20000000800 */
[C---:B------:R-:W-:Y:S01]  /*6d20*/  VIADD R17, R23.reuse, 0x60 ;  /* 0x0000006017117836 */ /* 0x040fe20000000000 */
[----:B------:R-:W-:Y:S01]  /*6d30*/  SHF.R.S32.HI R60, RZ, 0x1f, R152 ;  /* 0x0000001fff3c7819 */ /* 0x000fe20000011498 */
[----:B0-----:R-:W0:Y:S01]  /*6d40*/  SHFL.IDX PT, R21, R4, RZ, 0x181f ;  /* 0x00181fff04157589 */ /* 0x001e2200000e0000 */
[----:B------:R-:W-:Y:S01]  /*6d50*/  LEA.HI.X R34, R18, UR5, R3, 0x1, P0 ;  /* 0x0000000512227c11 */ /* 0x000fe200080f0c03 */
[----:B------:R-:W-:Y:S01]  /*6d60*/  VIADD R3, R23, 0x30 ;  /* 0x0000003017037836 */ /* 0x000fe20000000000 */
[----:B------:R-:W-:Y:S01]  /*6d70*/  ISETP.GE.AND P0, PT, R152, UR4, PT ;  /* 0x0000000498007c0c */ /* 0x000fe2000bf06270 */
[----:B------:R-:W1:Y:S01]  /*6d80*/  SHFL.IDX PT, R35, R4, 0x1, 0x181f ;  /* 0x00381f0004237f89 */ /* 0x000e6200000e0000 */
[----:B------:R-:W-:-:S02]  /*6d90*/  VIADD R0, R0, 0x16820 ;  /* 0x0001682000007836 */ /* 0x000fc40000000000 */
[-C--:B------:R-:W-:Y:S01]  /*6da0*/  ISETP.GE.OR P1, PT, R23, R16.reuse, P0 ;  /* 0x000000101700720c */ /* 0x080fe20000726670 */
[----:B------:R-:W2:Y:S01]  /*6db0*/  SHFL.IDX PT, R39, R4, 0x2, 0x181f ;  /* 0x00581f0004277f89 */ /* 0x000ea200000e0000 */
[-C--:B------:R-:W-:Y:S01]  /*6dc0*/  ISETP.GE.OR P2, PT, R3, R16.reuse, P0 ;  /* 0x000000100300720c */ /* 0x080fe20000746670 */
[----:B------:R-:W-:Y:S01]  /*6dd0*/  VIADD R3, R23, 0x90 ;  /* 0x0000009017037836 */ /* 0x000fe20000000000 */
[-C--:B------:R-:W-:Y:S01]  /*6de0*/  ISETP.GE.OR P3, PT, R17, R16.reuse, P0 ;  /* 0x000000101100720c */ /* 0x080fe20000766670 */
[----:B------:R-:W3:Y:S01]  /*6df0*/  SHFL.IDX PT, R19, R34, RZ, 0x181f ;  /* 0x00181fff22137589 */ /* 0x000ee200000e0000 */
[----:B------:R-:W-:Y:S02]  /*6e00*/  PRMT R0, RZ, 0x654, R0 ;  /* 0x00000654ff007816 */ /* 0x000fe40000000000 */
[----:B------:R-:W-:Y:S01]  /*6e10*/  ISETP.GE.OR P0, PT, R3, R16, P0 ;  /* 0x000000100300720c */ /* 0x000fe20000706670 */
[----:B------:R-:W3:Y:S01]  /*6e20*/  SHFL.IDX PT, R33, R34, 0x1, 0x181f ;  /* 0x00381f0022217f89 */ /* 0x000ee200000e0000 */
[----:B------:R1:W-:Y:S03]  /*6e30*/  SYNCS.ARRIVE.TRANS64.RED.A1T0 RZ, [R0+URZ], RZ ;  /* 0x000000ff00ff79a7 */ /* 0x0003e6000810043f */
[----:B------:R-:W3:Y:S01]  /*6e40*/  SHFL.IDX PT, R37, R34, 0x2, 0x181f ;  /* 0x00581f0022257f89 */ /* 0x000ee200000e0000 */
[----:B0-----:R-:W-:-:S03]  /*6e50*/  @!P1 LEA R18, P4, R152, R21, 0x1 ;  /* 0x0000001598129211 */ /* 0x001fc600078808ff */
[----:B------:R0:W0:Y:S01]  /*6e60*/  SHFL.IDX PT, R17, R34, 0x3, 0x181f ;  /* 0x00781f0022117f89 */ /* 0x00002200000e0000 */
[----:B-1----:R-:W-:-:S03]  /*6e70*/  @!P2 LEA R20, P5, R152, R35, 0x1 ;  /* 0x000000239814a211 */ /* 0x002fc600078a08ff */
[----:B------:R1:W0:Y:S01]  /*6e80*/  SHFL.IDX PT, R35, R4, 0x3, 0x181f ;  /* 0x00781f0004237f89 */ /* 0x00022200000e0000 */
[C---:B--2---:R-:W-:Y:S02]  /*6e90*/  @!P3 LEA R32, P6, R152.reuse, R39, 0x1 ;  /* 0x000000279820b211 */ /* 0x044fe400078c08ff */
[C-C-:B---3--:R-:W-:Y:S02]  /*6ea0*/  @!P1 LEA.HI.X R19, R152.reuse, R19, R60.reuse, 0x1, P4 ;  /* 0x0000001398139211 */ /* 0x148fe400020f0c3c */
[C-C-:B------:R-:W-:Y:S02]  /*6eb0*/  @!P2 LEA.HI.X R21, R152.reuse, R33, R60.reuse, 0x1, P5 ;  /* 0x000000219815a211 */ /* 0x140fe400028f0c3c */
[----:B------:R-:W-:Y:S01]  /*6ec0*/  @!P3 LEA.HI.X R33, R152, R37, R60, 0x1, P6 ;  /* 0x000000259821b211 */ /* 0x000fe200030f0c3c */
[----:B----4-:R1:W-:Y:S04]  /*6ed0*/  @!P1 ST.E.128 desc[UR36][R18.64], R12 ;  /* 0x0000000c12009985 */ /* 0x0103e8000c101d24 */
[----:B------:R1:W-:Y:S04]  /*6ee0*/  @!P2 ST.E.128 desc[UR36][R20.64], R24 ;  /* 0x000000181400a985 */ /* 0x0003e8000c101d24 */
[----:B------:R1:W-:Y:S01]  /*6ef0*/  @!P3 ST.E.128 desc[UR36][R32.64], R28 ;  /* 0x0000001c2000b985 */ /* 0x0003e2000c101d24 */
[----:B0-----:R-:W-:Y:S05]  /*6f00*/  @P0 BRA `(.L_x_237) ;  /* 0x0000001000800947 */ /* 0x001fea0003800000 */
[----:B-1----:R-:W-:-:S04]  /*6f10*/  LEA R12, P0, R152, R35, 0x1 ;  /* 0x00000023980c7211 */ /* 0x002fc800078008ff */
[----:B------:R-:W-:-:S05]  /*6f20*/  LEA.HI.X R13, R152, R17, R60, 0x1, P0 ;  /* 0x00000011980d7211 */ /* 0x000fca00000f0c3c */
[----:B-----5:R0:W-:Y:S01]  /*6f30*/  ST.E.128 desc[UR36][R12.64], R8 ;  /* 0x000000080c007985 */ /* 0x0201e2000c101d24 */
[----:B------:R-:W-:Y:S05]  /*6f40*/  BRA `(.L_x_237) ;  /* 0x0000001000707947 */ /* 0x000fea0003800000 */
.L_x_236:
[----:B------:R1:W5:Y:S01]  /*6f50*/  LDL R60, [R1+0x10] ;  /* 0x00001000013c7983 */ /* 0x0003620000100800 */
[----:B0-----:R-:W0:Y:S01]  /*6f60*/  @P4 LDC R10, c[0x0][0xbec] ;  /* 0x0002fb00ff0a4b82 */ /* 0x001e220000000800 */
[----:B------:R-:W-:Y:S01]  /*6f70*/  ULDC.64 UR4, c[0x0][0xb08] ;  /* 0x0002c20000047ab9 */ /* 0x000fe20000000a00 */
[----:B------:R-:W-:Y:S01]  /*6f80*/  IMAD.MOV.U32 R11, RZ, RZ, R67 ;  /* 0x000000ffff0b7224 */ /* 0x000fe200078e0043 */
[----:B------:R1:W5:Y:S01]  /*6f90*/  LDL R59, [R1+0x38] ;  /* 0x00003800013b7983 */ /* 0x0003620000100800 */
[----:B------:R-:W-:Y:S01]  /*6fa0*/  IMAD R19, R19, UR4, RZ ;  /* 0x0000000413137c24 */ /* 0x000fe2000f8e02ff */
[----:B------:R-:W-:Y:S01]  /*6fb0*/  ULDC.64 UR6, c[0x0][0xb30] ;  /* 0x0002cc0000067ab9 */ /* 0x000fe20000000a00 */
[C---:B------:R-:W-:Y:S01]  /*6fc0*/  IMAD.WIDE.U32 R8, R4.reuse, UR4, RZ ;  /* 0x0000000404087c25 */ /* 0x040fe2000f8e00ff */
[----:B------:R1:W5:Y:S01]  /*6fd0*/  LDL R58, [R1+0x4] ;  /* 0x00000400013a7983 */ /* 0x0003620000100800 */
[----:B------:R-:W2:Y:S02]  /*6fe0*/  @P4 LDC R15, c[0x0][0xbf0] ;  /* 0x0002fc00ff0f4b82 */ /* 0x000ea40000000800 */
[----:B------:R-:W-:Y:S01]  /*6ff0*/  IMAD R19, R4, UR5, R19 ;  /* 0x0000000504137c24 */ /* 0x000fe2000f8e0213 */
[----:B------:R1:W5:Y:S01]  /*7000*/  LDL R57, [R1+0x34] ;  /* 0x0000340001397983 */ /* 0x0003620000100800 */
[----:B------:R-:W-:Y:S01]  /*7010*/  ULDC.64 UR4, c[0x0][0xb38] ;  /* 0x0002ce0000047ab9 */ /* 0x000fe20000000a00 */
[----:B------:R-:W-:Y:S01]  /*7020*/  SHF.R.S32.HI R4, RZ, 0x1f, R17 ;  /* 0x0000001fff047819 */ /* 0x000fe20000011411 */
[----:B------:R-:W-:Y:S01]  /*7030*/  IMAD.IADD R9, R9, 0x1, R19 ;  /* 0x0000000109097824 */ /* 0x000fe200078e0213 */
[----:B------:R1:W5:Y:S01]  /*7040*/  LDL R56, [R1] ;  /* 0x0000000001387983 */ /* 0x0003620000100800 */
[----:B------:R-:W-:-:S04]  /*7050*/  IMAD.WIDE.U32 R8, R18, UR4, R8 ;  /* 0x0000000412087c25 */ /* 0x000fc8000f8e0008 */
[----:B------:R-:W-:Y:S01]  /*7060*/  IMAD R9, R18, UR5, R9 ;  /* 0x0000000512097c24 */ /* 0x000fe2000f8e0209 */
[----:B------:R-:W-:Y:S01]  /*7070*/  ULDC.64 UR4, c[0x0][0xb40] ;  /* 0x0002d00000047ab9 */ /* 0x000fe20000000a00 */
[----:B0-----:R-:W-:-:S04]  /*7080*/  @P4 IMAD.HI.U32 R10, R67, R10, RZ ;  /* 0x0000000a430a4227 */ /* 0x001fc800078e00ff */
[----:B------:R-:W-:Y:S02]  /*7090*/  IMAD R4, R4, UR4, RZ ;  /* 0x0000000404047c24 */ /* 0x000fe4000f8e02ff */
[----:B------:R-:W-:Y:S01]  /*70a0*/  IMAD.WIDE.U32 R8, R17, UR4, R8 ;  /* 0x0000000411087c25 */ /* 0x000fe2000f8e0008 */
[----:B--2---:R-:W-:-:S03]  /*70b0*/  @P4 SHF.R.U32.HI R11, RZ, R15, R10 ;  /* 0x0000000fff0b4219 */ /* 0x004fc6000001160a */
[----:B------:R-:W-:Y:S01]  /*70c0*/  IMAD R13, R17, UR5, R4 ;  /* 0x00000005110d7c24 */ /* 0x000fe2000f8e0204 */
[----:B------:R-:W-:Y:S01]  /*70d0*/  ULDC.64 UR4, c[0x0][0xb48] ;  /* 0x0002d20000047ab9 */ /* 0x000fe20000000a00 */
[--C-:B------:R-:W-:Y:S01]  /*70e0*/  SHF.R.S32.HI R4, RZ, 0x1f, R11.reuse ;  /* 0x0000001fff047819 */ /* 0x100fe2000001140b */
[----:B------:R-:W-:Y:S02]  /*70f0*/  IMAD.MOV R10, RZ, RZ, -R11 ;  /* 0x000000ffff0a7224 */ /* 0x000fe400078e0a0b */
[----:B------:R-:W-:Y:S02]  /*7100*/  IADD3 R9, R9, R13, RZ ;  /* 0x0000000d09097210 */ /* 0x000fe40007ffe0ff */
[----:B------:R-:W-:Y:S02]  /*7110*/  IMAD R3, R3, R10, R67 ;  /* 0x0000000a03037224 */ /* 0x000fe400078e0243 */
[----:B------:R-:W-:Y:S02]  /*7120*/  IMAD R4, R4, UR6, RZ ;  /* 0x0000000604047c24 */ /* 0x000fe4000f8e02ff */
[----:B------:R-:W-:-:S04]  /*7130*/  IMAD.WIDE.U32 R8, R69, UR4, R8 ;  /* 0x0000000445087c25 */ /* 0x000fc8000f8e0008 */
[----:B------:R-:W-:Y:S01]  /*7140*/  IMAD R9, R69, UR5, R9 ;  /* 0x0000000545097c24 */ /* 0x000fe2000f8e0209 */
[----:B------:R-:W-:Y:S01]  /*7150*/  ULDC.64 UR4, c[0x0][0xb28] ;  /* 0x0002ca0000047ab9 */ /* 0x000fe20000000a00 */
[C---:B------:R-:W-:Y:S01]  /*7160*/  IMAD R13, R11.reuse, UR7, R4 ;  /* 0x000000070b0d7c24 */ /* 0x040fe2000f8e0204 */
[----:B------:R-:W-:Y:S01]  /*7170*/  SHF.R.S32.HI R4, RZ, 0x1f, R3 ;  /* 0x0000001fff047819 */ /* 0x000fe20000011403 */
[----:B------:R-:W-:-:S04]  /*7180*/  IMAD.WIDE.U32 R8, R11, UR6, R8 ;  /* 0x000000060b087c25 */ /* 0x000fc8000f8e0008 */
[----:B------:R-:W-:Y:S02]  /*7190*/  IMAD R4, R4, UR4, RZ ;  /* 0x0000000404047c24 */ /* 0x000fe4000f8e02ff */
[----:B------:R-:W-:Y:S02]  /*71a0*/  IMAD.IADD R9, R9, 0x1, R13 ;  /* 0x0000000109097824 */ /* 0x000fe400078e020d */
[C---:B------:R-:W-:Y:S02]  /*71b0*/  IMAD R11, R3.reuse, UR5, R4 ;  /* 0x00000005030b7c24 */ /* 0x040fe4000f8e0204 */
[----:B------:R-:W-:Y:S01]  /*71c0*/  IMAD.WIDE.U32 R8, R3, UR4, R8 ;  /* 0x0000000403087c25 */ /* 0x000fe2000f8e0008 */
[----:B------:R-:W-:-:S03]  /*71d0*/  ULDC.64 UR4, c[0x0][0xb00] ;  /* 0x0002c00000047ab9 */ /* 0x000fc60000000a00 */
[----:B------:R-:W-:Y:S01]  /*71e0*/  VIADD R4, R0, 0x16820 ;  /* 0x0001682000047836 */ /* 0x000fe20000000000 */
[----:B------:R-:W-:Y:S01]  /*71f0*/  LEA R0, P1, R8, UR4, 0x2 ;  /* 0x0000000408007c11 */ /* 0x000fe2000f8210ff */
[----:B------:R-:W-:-:S03]  /*7200*/  IMAD.IADD R3, R9, 0x1, R11 ;  /* 0x0000000109037824 */ /* 0x000fc600078e020b */
[----:B------:R-:W-:Y:S02]  /*7210*/  PRMT R4, RZ, 0x654, R4 ;  /* 0x00000654ff047816 */ /* 0x000fe40000000004 */
[----:B------:R-:W-:Y:S01]  /*7220*/  LEA.HI.X R3, R8, UR5, R3, 0x2, P1 ;  /* 0x0000000508037c11 */ /* 0x000fe200088f1403 */
[----:B------:R1:W0:Y:S01]  /*7230*/  SHFL.IDX PT, R10, R0, RZ, 0x1c1f ;  /* 0x001c1fff000a7589 */ /* 0x00022200000e0000 */
[----:B------:R1:W-:Y:S01]  /*7240*/  SYNCS.ARRIVE.TRANS64.RED.A1T0 RZ, [R4+URZ], RZ ;  /* 0x000000ff04ff79a7 */ /* 0x0003e2000810043f */
[----:B------:R-:W-:Y:S02]  /*7250*/  BSSY B1, `(.L_x_238) ;  /* 0x0000028000017945 */ /* 0x000fe40003800000 */
[----:B------:R1:W2:Y:S01]  /*7260*/  SHFL.IDX PT, R11, R3, RZ, 0x1c1f ;  /* 0x001c1fff030b7589 */ /* 0x0002a200000e0000 */
[----:B------:R-:W-:Y:S02]  /*7270*/  SHF.R.S32.HI R23, RZ, 0x1f, R153 ;  /* 0x0000001fff177819 */ /* 0x000fe40000011499 */
[----:B------:R-:W-:-:S02]  /*7280*/  SHF.R.S32.HI R24, RZ, 0x1f, R154 ;  /* 0x0000001fff187819 */ /* 0x000fc4000001149a */
[----:B------:R-:W-:Y:S02]  /*7290*/  SHF.R.S32.HI R25, RZ, 0x1f, R155 ;  /* 0x0000001fff197819 */ /* 0x000fe4000001149b */
[----:B------:R-:W-:Y:S02]  /*72a0*/  SHF.R.S32.HI R26, RZ, 0x1f, R156 ;  /* 0x0000001fff1a7819 */ /* 0x000fe4000001149c */
[----:B------:R-:W-:Y:S01]  /*72b0*/  SHF.R.S32.HI R27, RZ, 0x1f, R157 ;  /* 0x0000001fff1b7819 */ /* 0x000fe2000001149d */
[----:B-1----:R-:W-:Y:S06]  /*72c0*/  @P2 BRA `(.L_x_239) ;  /* 0x0000000000802947 */ /* 0x002fec0003800000 */
[----:B------:R-:W-:Y:S02]  /*72d0*/  ULDC UR4, c[0x0][0xac8] ;  /* 0x0002b20000047ab9 */ /* 0x000fe40000000800 */
[----:B-----5:R-:W-:Y:S02]  /*72e0*/  ISETP.GE.AND P4, PT, R60, UR4, PT ;  /* 0x000000043c007c0c */ /* 0x020fe4000bf86270 */
[----:B------:R-:W-:Y:S02]  /*72f0*/  ISETP.GE.AND P2, PT, R58, UR4, PT ;  /* 0x000000043a007c0c */ /* 0x000fe4000bf46270 */
[----:B------:R-:W-:Y:S02]  /*7300*/  ISETP.GE.AND P1, PT, R56, UR4, PT ;  /* 0x0000000438007c0c */ /* 0x000fe4000bf26270 */
[----:B------:R-:W-:-:S07]  /*7310*/  ISETP.GE.AND P5, PT, R157, UR4, PT ;  /* 0x000000049d007c0c */ /* 0x000fce000bfa6270 */
[----:B0-2---:R-:W-:Y:S02]  /*7320*/  @!P4 IMAD.WIDE R8, R60, 0x4, R10 ;  /* 0x000000043c08c825 */ /* 0x005fe400078e020a */
[-C--:B------:R-:W-:Y:S02]  /*7330*/  @!P2 LEA R12, P6, R58, R10.reuse, 0x2 ;  /* 0x0000000a3a0ca211 */ /* 0x080fe400078c10ff */
[----:B------:R-:W-:Y:S01]  /*7340*/  @!P1 LEA R14, P3, R56, R10, 0x2 ;  /* 0x0000000a380e9211 */ /* 0x000fe200078610ff */
[----:B------:R0:W-:Y:S01]  /*7350*/  @!P4 ST.E.64 desc[UR36][R8.64], R20 ;  /* 0x000000140800c985 */ /* 0x0001e2000c101b24 */
[-C--:B------:R-:W-:Y:S02]  /*7360*/  @!P2 LEA.HI.X R13, R58, R11.reuse, R59, 0x2, P6 ;  /* 0x0000000b3a0da211 */ /* 0x080fe400030f143b */
[----:B------:R-:W-:Y:S02]  /*7370*/  ISETP.GE.AND P4, PT, R156, UR4, PT ;  /* 0x000000049c007c0c */ /* 0x000fe4000bf86270 */
[----:B------:R-:W-:Y:S01]  /*7380*/  @!P1 LEA.HI.X R15, R56, R11, R57, 0x2, P3 ;  /* 0x0000000b380f9211 */ /* 0x000fe200018f1439 */
[----:B------:R1:W-:Y:S01]  /*7390*/  @!P2 ST.E.64 desc[UR36][R12.64], R28 ;  /* 0x0000001c0c00a985 */ /* 0x0003e2000c101b24 */
[----:B------:R-:W-:-:S02]  /*73a0*/  ISETP.GE.AND P3, PT, R155, UR4, PT ;  /* 0x000000049b007c0c */ /* 0x000fc4000bf66270 */
[-C--:B------:R-:W-:Y:S01]  /*73b0*/  @!P5 LEA R16, P6, R157, R10.reuse, 0x2 ;  /* 0x0000000a9d10d211 */ /* 0x080fe200078c10ff */
[----:B------:R3:W-:Y:S01]  /*73c0*/  @!P1 ST.E.64 desc[UR36][R14.64], R30 ;  /* 0x0000001e0e009985 */ /* 0x0007e2000c101b24 */
[----:B------:R-:W-:Y:S02]  /*73d0*/  ISETP.GE.AND P2, PT, R154, UR4, PT ;  /* 0x000000049a007c0c */ /* 0x000fe4000bf46270 */
[----:B------:R-:W-:Y:S02]  /*73e0*/  ISETP.GE.AND P1, PT, R153, UR4, PT ;  /* 0x0000000499007c0c */ /* 0x000fe4000bf26270 */
[----:B------:R-:W-:Y:S02]  /*73f0*/  @!P5 LEA.HI.X R17, R157, R11, R27, 0x2, P6 ;  /* 0x0000000b9d11d211 */ /* 0x000fe400030f141b */
[----:B------:R-:W-:-:S03]  /*7400*/  @!P4 LEA R18, P6, R156, R10, 0x2 ;  /* 0x0000000a9c12c211 */ /* 0x000fc600078c10ff */
[----:B------:R3:W-:Y:S01]  /*7410*/  @!P5 ST.E.64 desc[UR36][R16.64], R32 ;  /* 0x000000201000d985 */ /* 0x0007e2000c101b24 */
[CC--:B0-----:R-:W-:Y:S02]  /*7420*/  @!P3 LEA R8, P5, R155.reuse, R10.reuse, 0x2 ;  /* 0x0000000a9b08b211 */ /* 0x0c1fe400078a10ff */
[-C--:B------:R-:W-:Y:S02]  /*7430*/  @!P4 LEA.HI.X R19, R156, R11.reuse, R26, 0x2, P6 ;  /* 0x0000000b9c13c211 */ /* 0x080fe400030f141a */
[CC--:B-1----:R-:W-:Y:S02]  /*7440*/  @!P2 LEA R12, P6, R154.reuse, R10.reuse, 0x2 ;  /* 0x0000000a9a0ca211 */ /* 0x0c2fe400078c10ff */
[-C--:B------:R-:W-:Y:S01]  /*7450*/  @!P3 LEA.HI.X R9, R155, R11.reuse, R25, 0x2, P5 ;  /* 0x0000000b9b09b211 */ /* 0x080fe200028f1419 */
[----:B------:R3:W-:Y:S01]  /*7460*/  @!P4 ST.E.64 desc[UR36][R18.64], R34 ;  /* 0x000000221200c985 */ /* 0x0007e2000c101b24 */
[C---:B------:R-:W-:Y:S02]  /*7470*/  @!P1 LEA R10, P5, R153.reuse, R10, 0x2 ;  /* 0x0000000a990a9211 */ /* 0x040fe400078a10ff */
[-C--:B------:R-:W-:Y:S01]  /*7480*/  @!P2 LEA.HI.X R13, R154, R11.reuse, R24, 0x2, P6 ;  /* 0x0000000b9a0da211 */ /* 0x080fe200030f1418 */
[----:B------:R3:W-:Y:S01]  /*7490*/  @!P3 ST.E.64 desc[UR36][R8.64], R36 ;  /* 0x000000240800b985 */ /* 0x0007e2000c101b24 */
[----:B------:R-:W-:-:S03]  /*74a0*/  @!P1 LEA.HI.X R11, R153, R11, R23, 0x2, P5 ;  /* 0x0000000b990b9211 */ /* 0x000fc600028f1417 */
[----:B------:R3:W-:Y:S04]  /*74b0*/  @!P2 ST.E.64 desc[UR36][R12.64], R38 ;  /* 0x000000260c00a985 */ /* 0x0007e8000c101b24 */
[----:B------:R3:W-:Y:S02]  /*74c0*/  @!P1 ST.E.64 desc[UR36][R10.64], R40 ;  /* 0x000000280a009985 */ /* 0x0007e4000c101b24 */
.L_x_239:
[----:B------:R-:W-:Y:S05]  /*74d0*/  BSYNC B1 ;  /* 0x0000000000017941 */ /* 0x000fea0003800000 */
.L_x_238:
[----:B--23--:R1:W2:Y:S04]  /*74e0*/  SHFL.IDX PT, R11, R3, 0x1, 0x1c1f ;  /* 0x003c1f00030b7f89 */ /* 0x00c2a800000e0000 */
[----:B0-----:R1:W0:Y:S01]  /*74f0*/  SHFL.IDX PT, R10, R0, 0x1, 0x1c1f ;  /* 0x003c1f00000a7f89 */ /* 0x00122200000e0000 */
[----:B------:R-:W-:Y:S05]  /*7500*/  @P0 BRA `(.L_x_237) ;  /* 0x0000000c00000947 */ /* 0x000fea0003800000 */
[----:B------:R-:W-:Y:S02]  /*7510*/  ULDC UR4, c[0x0][0xac8] ;  /* 0x0002b20000047ab9 */ /* 0x000fe40000000800 */
[----:B-----5:R-:W-:Y:S02]  /*7520*/  ISETP.GE.AND P0, PT, R60, UR4, PT ;  /* 0x000000043c007c0c */ /* 0x020fe4000bf06270 */
[----:B------:R-:W-:Y:S02]  /*7530*/  ISETP.GE.AND P5, PT, R58, UR4, PT ;  /* 0x000000043a007c0c */ /* 0x000fe4000bfa6270 */
[----:B------:R-:W-:Y:S02]  /*7540*/  ISETP.GE.AND P3, PT, R56, UR4, PT ;  /* 0x0000000438007c0c */ /* 0x000fe4000bf66270 */
[----:B------:R-:W-:Y:S02]  /*7550*/  ISETP.GE.AND P2, PT, R157, UR4, PT ;  /* 0x000000049d007c0c */ /* 0x000fe4000bf46270 */
[----:B------:R-:W-:-:S05]  /*7560*/  ISETP.GE.AND P1, PT, R156, UR4, PT ;  /* 0x000000049c007c0c */ /* 0x000fca000bf26270 */
[----:B0-2---:R-:W-:Y:S02]  /*7570*/  @!P0 IMAD.WIDE R8, R60, 0x4, R10 ;  /* 0x000000043c088825 */ /* 0x005fe400078e020a */
[-C--:B------:R-:W-:Y:S02]  /*7580*/  @!P5 LEA R12, P4, R58, R10.reuse, 0x2 ;  /* 0x0000000a3a0cd211 */ /* 0x080fe400078810ff */
[----:B------:R-:W-:Y:S01]  /*7590*/  @!P3 LEA R14, P6, R56, R10, 0x2 ;  /* 0x0000000a380eb211 */ /* 0x000fe200078c10ff */
[----:B------:R0:W-:Y:S01]  /*75a0*/  @!P0 ST.E.64 desc[UR36][R8.64], R42 ;  /* 0x0000002a08008985 */ /* 0x0001e2000c101b24 */
[----:B------:R-:W-:Y:S02]  /*75b0*/  ISETP.GE.AND P0, PT, R155, UR4, PT ;  /* 0x000000049b007c0c */ /* 0x000fe4000bf06270 */
[----:B------:R-:W-:Y:S02]  /*75c0*/  @!P5 LEA.HI.X R13, R58, R11, R59, 0x2, P4 ;  /* 0x0000000b3a0dd211 */ /* 0x000fe400020f143b */
[----:B------:R-:W-:-:S02]  /*75d0*/  ISETP.GE.AND P4, PT, R154, UR4, PT ;  /* 0x000000049a007c0c */ /* 0x000fc4000bf86270 */
[----:B------:R-:W-:Y:S01]  /*75e0*/  @!P3 LEA.HI.X R15, R56, R11, R57, 0x2, P6 ;  /* 0x0000000b380fb211 */ /* 0x000fe200030f1439 */
[----:B------:R3:W-:Y:S01]  /*75f0*/  @!P5 ST.E.64 desc[UR36][R12.64], R44 ;  /* 0x0000002c0c00d985 */ /* 0x0007e2000c101b24 */
[----:B------:R-:W-:-:S03]  /*7600*/  @!P2 LEA R16, P5, R157, R10, 0x2 ;  /* 0x0000000a9d10a211 */ /* 0x000fc600078a10ff */
[----:B------:R3:W-:Y:S01]  /*7610*/  @!P3 ST.E.64 desc[UR36][R14.64], R46 ;  /* 0x0000002e0e00b985 */ /* 0x0007e2000c101b24 */
[-C--:B------:R-:W-:Y:S02]  /*7620*/  @!P2 LEA.HI.X R17, R157, R11.reuse, R27, 0x2, P5 ;  /* 0x0000000b9d11a211 */ /* 0x080fe400028f141b */
[-C--:B0-----:R-:W-:Y:S02]  /*7630*/  @!P1 LEA R8, P6, R156, R10.reuse, 0x2 ;  /* 0x0000000a9c089211 */ /* 0x081fe400078c10ff */
[CC--:B------:R-:W-:Y:S01]  /*7640*/  @!P0 LEA R18, P3, R155.reuse, R10.reuse, 0x2 ;  /* 0x0000000a9b128211 */ /* 0x0c0fe200078610ff */
[----:B------:R3:W-:Y:S01]  /*7650*/  @!P2 ST.E.64 desc[UR36][R16.64], R48 ;  /* 0x000000301000a985 */ /* 0x0007e2000c101b24 */
[----:B------:R-:W-:Y:S02]  /*7660*/  @!P4 LEA R20, P5, R154, R10, 0x2 ;  /* 0x0000000a9a14c211 */ /* 0x000fe400078a10ff */
[-C--:B------:R-:W-:Y:S02]  /*7670*/  @!P1 LEA.HI.X R9, R156, R11.reuse, R26, 0x2, P6 ;  /* 0x0000000b9c099211 */ /* 0x080fe400030f141a */
[----:B------:R-:W-:-:S02]  /*7680*/  @!P0 LEA.HI.X R19, R155, R11, R25, 0x2, P3 ;  /* 0x0000000b9b138211 */ /* 0x000fc400018f1419 */
[----:B------:R-:W-:Y:S01]  /*7690*/  @!P4 LEA.HI.X R21, R154, R11, R24, 0x2, P5 ;  /* 0x0000000b9a15c211 */ /* 0x000fe200028f1418 */
[----:B------:R3:W-:Y:S04]  /*76a0*/  @!P1 ST.E.64 desc[UR36][R8.64], R50 ;  /* 0x0000003208009985 */ /* 0x0007e8000c101b24 */
[----:B------:R3:W-:Y:S01]  /*76b0*/  @!P0 ST.E.64 desc[UR36][R18.64], R52 ;  /* 0x0000003412008985 */ /* 0x0007e2000c101b24 */
[----:B------:R-:W-:-:S03]  /*76c0*/  ISETP.GE.AND P0, PT, R153, UR4, PT ;  /* 0x0000000499007c0c */ /* 0x000fc6000bf06270 */
[----:B------:R3:W-:Y:S10]  /*76d0*/  @!P4 ST.E.64 desc[UR36][R20.64], R54 ;  /* 0x000000361400c985 */ /* 0x0007f4000c101b24 */
[----:B------:R-:W-:Y:S05]  /*76e0*/  @P0 BRA `(.L_x_237) ;  /* 0x0000000800880947 */ /* 0x000fea0003800000 */
[----:B---3--:R-:W-:-:S04]  /*76f0*/  LEA R8, P0, R153, R10, 0x2 ;  /* 0x0000000a99087211 */ /* 0x008fc800078010ff */
[----:B------:R-:W-:-:S05]  /*7700*/  LEA.HI.X R9, R153, R11, R23, 0x2, P0 ;  /* 0x0000000b99097211 */ /* 0x000fca00000f1417 */
[----:B------:R4:W-:Y:S01]  /*7710*/  ST.E.64 desc[UR36][R8.64], R118 ;  /* 0x0000007608007985 */ /* 0x0009e2000c101b24 */
[----:B------:R-:W-:Y:S05]  /*7720*/  BRA `(.L_x_237) ;  /* 0x0000000800787947 */ /* 0x000fea0003800000 */
.L_x_234:
[----:B------:R-:W3:Y:S01]  /*7730*/  LDC.64 R10, c[0x0][0xc00] ;  /* 0x00030000ff0a7b82 */ /* 0x000ee20000000a00 */
[----:B------:R-:W-:Y:S01]  /*7740*/  ULDC.64 UR4, c[0x0][0xc08] ;  /* 0x0003020000047ab9 */ /* 0x000fe20000000a00 */
[----:B------:R-:W-:Y:S01]  /*7750*/  IMAD.MOV.U32 R3, RZ, RZ, RZ ;  /* 0x000000ffff037224 */ /* 0x000fe200078e00ff */
[----:B------:R-:W-:-:S04]  /*7760*/  ISETP.NE.U32.AND P0, PT, RZ, UR4, PT ;  /* 0x00000004ff007c0c */ /* 0x000fc8000bf05070 */
[----:B------:R-:W-:Y:S01]  /*7770*/  ISETP.NE.AND.EX P1, PT, RZ, UR5, PT, P0 ;  /* 0x00000005ff007c0c */ /* 0x000fe2000bf25300 */
[----:B------:R-:W4:Y:S01]  /*7780*/  LDC.64 R8, c[0x0][0xc00] ;  /* 0x00030000ff087b82 */ /* 0x000f220000000a00 */
[----:B---3--:R-:W-:-:S04]  /*7790*/  ISETP.NE.U32.AND P0, PT, R10, RZ, PT ;  /* 0x000000ff0a00720c */ /* 0x008fc80003f05070 */
[----:B------:R-:W-:-:S07]  /*77a0*/  ISETP.NE.AND.EX P0, PT, R11, RZ, PT, P0 ;  /* 0x000000ff0b00720c */ /* 0x000fce0003f05300 */
[----:B------:R-:W3:Y:S01]  /*77b0*/  @P1 LDC.64 R10, c[0x0][0xc08] ;  /* 0x00030200ff0a1b82 */ /* 0x000ee20000000a00 */
[----:B------:R-:W-:Y:S01]  /*77c0*/  ULDC UR4, c[0x0][0xa88] ;  /* 0x0002a20000047ab9 */ /* 0x000fe20000000800 */
[----:B----4-:R-:W-:-:S04]  /*77d0*/  IMAD.WIDE R12, R17, 0x4, R8 ;  /* 0x00000004110c7825 */ /* 0x010fc800078e0208 */
[----:B-1----:R-:W-:Y:S01]  /*77e0*/  IMAD.U32 R0, RZ, RZ, UR4 ;  /* 0x00000004ff007e24 */ /* 0x002fe2000f8e00ff */
[----:B------:R1:W5:Y:S01]  /*77f0*/  @P0 LDG.E R3, desc[UR36][R12.64] ;  /* 0x000000240c030981 */ /* 0x000362000c1e1900 */
[----:B--2---:R-:W2:Y:S01]  /*7800*/  S2R R4, SR_TID.X ;  /* 0x0000000000047919 */ /* 0x004ea20000002100 */
[----:B---3--:R-:W-:-:S05]  /*7810*/  @P1 IMAD.WIDE R8, R17, 0x4, R10 ;  /* 0x0000000411081825 */ /* 0x008fca00078e020a */
[----:B------:R1:W5:Y:S01]  /*7820*/  @P1 LDG.E R0, desc[UR36][R8.64] ;  /* 0x0000002408001981 */ /* 0x000362000c1e1900 */
[----:B------:R-:W-:-:S13]  /*7830*/  ISETP.NE.AND P2, PT, R19, RZ, PT ;  /* 0x000000ff1300720c */ /* 0x000fda0003f45270 */
[----:B------:R-:W3:Y:S01]  /*7840*/  @!P2 LDC R19, c[0x0][0xad4] ;  /* 0x0002b500ff13ab82 */ /* 0x000ee20000000800 */
[----:B--2---:R-:W-:-:S05]  /*7850*/  VIADD R28, R4, 0xffffff80 ;  /* 0xffffff80041c7836 */ /* 0x004fca0000000000 */
[----:B------:R-:W-:Y:S02]  /*7860*/  ISETP.GT.AND P3, PT, R28, 0xbf, PT ;  /* 0x000000bf1c00780c */ /* 0x000fe40003f64270 */
[----:B---3--:R-:W-:Y:S01]  /*7870*/  ISETP.GT.AND P2, PT, R19, 0x1, PT ;  /* 0x000000011300780c */ /* 0x008fe20003f44270 */
[----:B-1----:R-:W-:-:S12]  /*7880*/  @P1 BRA `(.L_x_240) ;  /* 0x0000000000101947 */ /* 0x002fd80003800000 */
[----:B------:R-:W-:Y:S05]  /*7890*/  @!P0 BRA `(.L_x_240) ;  /* 0x00000000000c8947 */ /* 0x000fea0003800000 */
[----:B------:R-:W2:Y:S04]  /*78a0*/  LDG.E R9, desc[UR36][R12.64] ;  /* 0x000000240c097981 */ /* 0x000ea8000c1e1900 */
[----:B-----5:R-:W2:Y:S02]  /*78b0*/  LDG.E R0, desc[UR36][R12.64+0x4] ;  /* 0x000004240c007981 */ /* 0x020ea4000c1e1900 */
[----:B--2---:R-:W-:-:S07]  /*78c0*/  IMAD.IADD R0, R0, 0x1, -R9 ;  /* 0x0000000100007824 */ /* 0x004fce00078e0a09 */
.L_x_240:
[----:B------:R-:W2:Y:S01]  /*78d0*/  LDL.LU R8, [R1+0xc] ;  /* 0x00000c0001087983 */ /* 0x000ea20000300800 */
[----:B------:R-:W-:Y:S01]  /*78e0*/  BSSY B1, `(.L_x_241) ;  /* 0x0000037000017945 */ /* 0x000fe20003800000 */
[----:B------:R-:W-:Y:S02]  /*78f0*/  SEL R27, R17, RZ, !P0 ;  /* 0x000000ff111b7207 */ /* 0x000fe40004000000 */
[----:B-----5:R-:W-:Y:S02]  /*7900*/  SHF.R.S32.HI R24, RZ, 0x1f, R3 ;  /* 0x0000001fff187819 */ /* 0x020fe40000011403 */
[----:B--2---:R-:W-:Y:S01]  /*7910*/  SEL R26, R8, RZ, !P0 ;  /* 0x000000ff081a7207 */ /* 0x004fe20004000000 */
[----:B------:R-:W-:Y:S06]  /*7920*/  @P3 BRA `(.L_x_242) ;  /* 0x0000000000c83947 */ /* 0x000fec0003800000 */
[----:B------:R-:W1:Y:S01]  /*7930*/  LDC R33, c[0x0][0xbe8] ;  /* 0x0002fa00ff217b82 */ /* 0x000e620000000800 */
[----:B------:R-:W-:-:S04]  /*7940*/  IMAD R4, R23, 0xc0, R4 ;  /* 0x000000c017047824 */ /* 0x000fc800078e0204 */
[----:B------:R-:W-:Y:S02]  /*7950*/  VIADD R29, R4, 0xffffff80 ;  /* 0xffffff80041d7836 */ /* 0x000fe40000000000 */
[----:B-1----:R-:W-:-:S05]  /*7960*/  IMAD R8, R0, R33, RZ ;  /* 0x0000002100087224 */ /* 0x002fca00078e02ff */
[----:B------:R-:W-:-:S13]  /*7970*/  ISETP.GE.AND P0, PT, R29, R8, PT ;  /* 0x000000081d00720c */ /* 0x000fda0003f06270 */
[----:B------:R-:W-:Y:S05]  /*7980*/  @P0 BRA `(.L_x_242) ;  /* 0x0000000000b00947 */ /* 0x000fea0003800000 */
[----:B------:R-:W2:Y:S01]  /*7990*/  LDL.LU R32, [R1+0x8] ;  /* 0x0000080001207983 */ /* 0x000ea20000300800 */
[----:B------:R-:W-:Y:S01]  /*79a0*/  ISETP.NE.AND P1, PT, R33, 0x1, PT ;  /* 0x000000012100780c */ /* 0x000fe20003f25270 */
[----:B------:R-:W-:Y:S01]  /*79b0*/  IMAD.MOV.U32 R20, RZ, RZ, 0x9b8 ;  /* 0x000009b8ff147424 */ /* 0x000fe200078e00ff */
[----:B------:R-:W-:Y:S01]  /*79c0*/  ISETP.GT.AND P0, PT, R19, 0x1, PT ;  /* 0x000000011300780c */ /* 0x000fe20003f04270 */
[----:B------:R-:W1:Y:S01]  /*79d0*/  LDC.64 R30, c[0x0][0xba8] ;  /* 0x0002ea00ff1e7b82 */ /* 0x000e620000000a00 */
[----:B------:R-:W-:Y:S02]  /*79e0*/  MOV R19, R29 ;  /* 0x0000001d00137202 */ /* 0x000fe40000000f00 */
[----:B------:R-:W-:-:S05]  /*79f0*/  SEL R20, R20, 0x978, P0 ;  /* 0x0000097814147807 */ /* 0x000fca0000000000 */
[----:B------:R-:W3:Y:S08]  /*7a00*/  LDC.64 R10, c[0x0][R20+0x220] ;  /* 0x00008800140a7b82 */ /* 0x000ef00000000a00 */
[----:B------:R-:W4:Y:S08]  /*7a10*/  @P1 LDC R4, c[0x0][0xbec] ;  /* 0x0002fb00ff041b82 */ /* 0x000f300000000800 */
[----:B------:R-:W5:Y:S08]  /*7a20*/  LDC.64 R8, c[0x0][R20+0x218] ;  /* 0x0000860014087b82 */ /* 0x000f700000000a00 */
[----:B------:R-:W1:Y:S01]  /*7a30*/  @P1 LDC R25, c[0x0][0xbf0] ;  /* 0x0002fc00ff191b82 */ /* 0x000e620000000800 */
[----:B---3--:R-:W-:-:S02]  /*7a40*/  IMAD R11, R11, R27, RZ ;  /* 0x0000001b0b0b7224 */ /* 0x008fc400078e02ff */
[----:B------:R-:W-:-:S05]  /*7a50*/  IMAD.WIDE.U32 R16, R10, R27, RZ ;  /* 0x0000001b0a107225 */ /* 0x000fca00078e00ff */
[----:B------:R-:W3:Y:S01]  /*7a60*/  LDC.64 R12, c[0x0][R20+0x228] ;  /* 0x00008a00140c7b82 */ /* 0x000ee20000000a00 */
[----:B----4-:R-:W-:-:S07]  /*7a70*/  @P1 IMAD.HI.U32 R4, R29, R4, RZ ;  /* 0x000000041d041227 */ /* 0x010fce00078e00ff */
[----:B0-----:R-:W0:Y:S01]  /*7a80*/  LDC.64 R14, c[0x0][R20+0x210] ;  /* 0x00008400140e7b82 */ /* 0x001e220000000a00 */
[-C--:B-----5:R-:W-:Y:S02]  /*7a90*/  IMAD R21, R9, R18.reuse, RZ ;  /* 0x0000001209157224 */ /* 0x0a0fe400078e02ff */
[----:B------:R-:W-:-:S04]  /*7aa0*/  IMAD.WIDE.U32 R8, R8, R18, RZ ;  /* 0x0000001208087225 */ /* 0x000fc800078e00ff */
[----:B------:R-:W-:Y:S01]  /*7ab0*/  IMAD.IADD R21, R9, 0x1, R21 ;  /* 0x0000000109157824 */ /* 0x000fe200078e0215 */
[----:B-1----:R-:W-:Y:S01]  /*7ac0*/  @P1 SHF.R.U32.HI R19, RZ, R25, R4 ;  /* 0x00000019ff131219 */ /* 0x002fe20000011604 */
[----:B------:R-:W-:Y:S01]  /*7ad0*/  IMAD R25, R10, R26, R11 ;  /* 0x0000001a0a197224 */ /* 0x000fe200078e020b */
[----:B------:R-:W1:Y:S01]  /*7ae0*/  @!P0 LDC R30, c[0x0][0xb50] ;  /* 0x0002d400ff1e8b82 */ /* 0x000e620000000800 */
[----:B------:R-:W-:Y:S02]  /*7af0*/  IADD3 R4, P1, P3, R16, R8, R3 ;  /* 0x0000000810047210 */ /* 0x000fe40007b3e003 */
[----:B------:R-:W-:Y:S02]  /*7b00*/  IMAD.MOV R10, RZ, RZ, -R19 ;  /* 0x000000ffff0a7224 */ /* 0x000fe400078e0a13 */
[----:B------:R-:W-:-:S03]  /*7b10*/  IMAD.IADD R25, R17, 0x1, R25 ;  /* 0x0000000111197824 */ /* 0x000fc600078e0219 */
[----:B------:R-:W4:Y:S01]  /*7b20*/  @!P0 LDC R31, c[0x0][0xb54] ;  /* 0x0002d500ff1f8b82 */ /* 0x000f220000000800 */
[----:B--2---:R-:W-:-:S05]  /*7b30*/  SEL R11, R32, RZ, P0 ;  /* 0x000000ff200b7207 */ /* 0x004fca0000000000 */
[----:B---3--:R-:W-:-:S04]  /*7b40*/  IMAD.WIDE.U32 R8, R12, R11, RZ ;  /* 0x0000000b0c087225 */ /* 0x008fc800078e00ff */
[----:B------:R-:W-:Y:S02]  /*7b50*/  IMAD R13, R13, R11, RZ ;  /* 0x0000000b0d0d7224 */ /* 0x000fe400078e02ff */
[----:B------:R-:W-:Y:S01]  /*7b60*/  IMAD R11, R33, R10, R29 ;  /* 0x0000000a210b7224 */ /* 0x000fe200078e021d */
[----:B------:R-:W-:Y:S01]  /*7b70*/  IADD3.X R10, R25, R21, R24, P1, P3 ;  /* 0x00000015190a7210 */ /* 0x000fe20000fe6418 */
[----:B------:R-:W-:Y:S01]  /*7b80*/  IMAD.IADD R13, R9, 0x1, R13 ;  /* 0x00000001090d7824 */ /* 0x000fe200078e020d */
[----:B------:R-:W-:Y:S01]  /*7b90*/  IADD3 R8, P0, P1, R19, R4, R8 ;  /* 0x0000000413087210 */ /* 0x000fe2000791e008 */
[----:B0-----:R-:W-:Y:S01]  /*7ba0*/  IMAD R4, R15, R11, RZ ;  /* 0x0000000b0f047224 */ /* 0x001fe200078e02ff */
[----:B------:R-:W-:-:S04]  /*7bb0*/  SHF.R.S32.HI R19, RZ, 0x1f, R19 ;  /* 0x0000001fff137819 */ /* 0x000fc80000011413 */
[----:B------:R-:W-:Y:S02]  /*7bc0*/  IADD3.X R9, R19, R10, R13, P0, P1 ;  /* 0x0000000a13097210 */ /* 0x000fe400007e240d */
[----:B------:R-:W-:Y:S01]  /*7bd0*/  SHF.R.S32.HI R13, RZ, 0x1f, R11 ;  /* 0x0000001fff0d7819 */ /* 0x000fe2000001140b */
[----:B------:R-:W-:-:S04]  /*7be0*/  IMAD.WIDE.U32 R8, R14, R11, R8 ;  /* 0x0000000b0e087225 */ /* 0x000fc800078e0008 */
[----:B------:R-:W-:Y:S01]  /*7bf0*/  IMAD R13, R14, R13, R4 ;  /* 0x0000000d0e0d7224 */ /* 0x000fe200078e0204 */
[----:B-1----:R-:W-:-:S03]  /*7c00*/  LEA R10, P0, R8, R30, 0x2 ;  /* 0x0000001e080a7211 */ /* 0x002fc600078010ff */
[----:B------:R-:W-:Y:S02]  /*7c10*/  IMAD.IADD R4, R9, 0x1, R13 ;  /* 0x0000000109047824 */ /* 0x000fe400078e020d */
[----:B------:R-:W-:-:S03]  /*7c20*/  IMAD.MOV.U32 R9, RZ, RZ, -0x800000 ;  /* 0xff800000ff097424 */ /* 0x000fc600078e00ff */
[----:B----4-:R-:W-:-:S05]  /*7c30*/  LEA.HI.X R11, R8, R31, R4, 0x2, P0 ;  /* 0x0000001f080b7211 */ /* 0x010fca00000f1404 */
[----:B------:R1:W-:Y:S02]  /*7c40*/  STG.E desc[UR36][R10.64], R9 ;  /* 0x000000090a007986 */ /* 0x0003e4000c101924 */
.L_x_242:
[----:B------:R-:W-:Y:S05]  /*7c50*/  BSYNC B1 ;  /* 0x0000000000017941 */ /* 0x000fea0003800000 */
.L_x_241:
[----:B------:R-:W-:Y:S05]  /*7c60*/  @P2 BRA `(.L_x_237) ;  /* 0x0000000400282947 */ /* 0x000fea0003800000 */
[----:B------:R-:W2:Y:S01]  /*7c70*/  LDC R15, c[0x0][0xbe8] ;  /* 0x0002fa00ff0f7b82 */ /* 0x000ea20000000800 */
[----:B------:R-:W-:Y:S01]  /*7c80*/  SHF.R.S32.HI R16, RZ, 0x1f, R28 ;  /* 0x0000001fff107819 */ /* 0x000fe2000001141c */
[----:B------:R-:W-:Y:S01]  /*7c90*/  ULDC.64 UR4, c[0x0][0xaa0] ;  /* 0x0002a80000047ab9 */ /* 0x000fe20000000a00 */
[----:B------:R-:W-:Y:S01]  /*7ca0*/  ULDC.64 UR6, c[0x0][0xaf0] ;  /* 0x0002bc0000067ab9 */ /* 0x000fe20000000a00 */
[----:B------:R-:W-:Y:S01]  /*7cb0*/  IMAD R4, R24, UR4, RZ ;  /* 0x0000000418047c24 */ /* 0x000fe2000f8e02ff */
[----:B------:R-:W-:Y:S01]  /*7cc0*/  LEA.HI R16, R16, R28, RZ, 0x3 ;  /* 0x0000001c10107211 */ /* 0x000fe200078f18ff */
[----:B-1----:R-:W-:-:S03]  /*7cd0*/  IMAD.WIDE.U32 R8, R3, UR4, RZ ;  /* 0x0000000403087c25 */ /* 0x002fc6000f8e00ff */
[----:B------:R-:W-:Y:S01]  /*7ce0*/  SHF.R.S32.HI R16, RZ, 0x3, R16 ;  /* 0x00000003ff107819 */ /* 0x000fe20000011410 */
[----:B------:R-:W-:Y:S01]  /*7cf0*/  IMAD R11, R3, UR5, R4 ;  /* 0x00000005030b7c24 */ /* 0x000fe2000f8e0204 */
[----:B------:R-:W-:Y:S01]  /*7d00*/  ULDC.64 UR4, c[0x0][0xae8] ;  /* 0x0002ba0000047ab9 */ /* 0x000fe20000000a00 */
[----:B------:R-:W-:Y:S02]  /*7d10*/  IMAD R10, R26, UR6, RZ ;  /* 0x000000061a0a7c24 */ /* 0x000fe4000f8e02ff */
[----:B------:R-:W-:Y:S02]  /*7d20*/  IMAD R4, R22, 0x30, R16 ;  /* 0x0000003016047824 */ /* 0x000fe400078e0210 */
[----:B------:R-:W-:Y:S02]  /*7d30*/  IMAD.IADD R9, R9, 0x1, R11 ;  /* 0x0000000109097824 */ /* 0x000fe400078e020b */
[----:B------:R-:W-:Y:S02]  /*7d40*/  IMAD R12, R23, 0xc0, R4 ;  /* 0x000000c0170c7824 */ /* 0x000fe400078e0204 */
[----:B------:R-:W-:Y:S01]  /*7d50*/  IMAD.WIDE.U32 R8, R18, UR4, R8 ;  /* 0x0000000412087c25 */ /* 0x000fe2000f8e0008 */
[----:B--2---:R-:W-:-:S03]  /*7d60*/  ISETP.NE.AND P0, PT, R15, 0x1, PT ;  /* 0x000000010f00780c */ /* 0x004fc60003f05270 */
[----:B------:R-:W-:Y:S02]  /*7d70*/  IMAD.MOV.U32 R3, RZ, RZ, R12 ;  /* 0x000000ffff037224 */ /* 0x000fe400078e000c */
[----:B------:R-:W-:Y:S01]  /*7d80*/  IMAD R9, R18, UR5, R9 ;  /* 0x0000000512097c24 */ /* 0x000fe2000f8e0209 */
[----:B------:R-:W-:Y:S01]  /*7d90*/  ULDC.64 UR4, c[0x0][0xae0] ;  /* 0x0002b80000047ab9 */ /* 0x000fe20000000a00 */
[----:B------:R-:W-:-:S06]  /*7da0*/  IMAD.WIDE.U32 R8, R27, UR6, R8 ;  /* 0x000000061b087c25 */ /* 0x000fcc000f8e0008 */
[----:B------:R-:W1:Y:S08]  /*7db0*/  @P0 LDC R13, c[0x0][0xbec] ;  /* 0x0002fb00ff0d0b82 */ /* 0x000e700000000800 */
[----:B------:R-:W2:Y:S01]  /*7dc0*/  @P0 LDC R17, c[0x0][0xbf0] ;  /* 0x0002fc00ff110b82 */ /* 0x000ea20000000800 */
[----:B-1----:R-:W-:-:S04]  /*7dd0*/  @P0 IMAD.HI.U32 R4, R12, R13, RZ ;  /* 0x0000000d0c040227 */ /* 0x002fc800078e00ff */
[----:B------:R-:W-:Y:S02]  /*7de0*/  IMAD R13, R27, UR7, R10 ;  /* 0x000000071b0d7c24 */ /* 0x000fe4000f8e020a */
[----:B------:R-:W-:Y:S01]  /*7df0*/  IMAD R27, R0, R15, RZ ;  /* 0x0000000f001b7224 */ /* 0x000fe200078e02ff */
[----:B--2---:R-:W-:Y:S01]  /*7e00*/  @P0 SHF.R.U32.HI R3, RZ, R17, R4 ;  /* 0x00000011ff030219 */ /* 0x004fe20000011604 */
[----:B------:R-:W-:-:S03]  /*7e10*/  IMAD.IADD R9, R9, 0x1, R13 ;  /* 0x0000000109097824 */ /* 0x000fc600078e020d */
[--C-:B------:R-:W-:Y:S01]  /*7e20*/  SHF.R.S32.HI R4, RZ, 0x1f, R3.reuse ;  /* 0x0000001fff047819 */ /* 0x100fe20000011403 */
[----:B------:R-:W-:Y:S02]  /*7e30*/  IMAD.MOV R11, RZ, RZ, -R3 ;  /* 0x000000ffff0b7224 */ /* 0x000fe400078e0a03 */
[----:B------:R-:W-:-:S04]  /*7e40*/  IMAD.WIDE.U32 R8, R3, UR4, R8 ;  /* 0x0000000403087c25 */ /* 0x000fc8000f8e0008 */
[----:B------:R-:W-:Y:S02]  /*7e50*/  IMAD R11, R15, R11, R12 ;  /* 0x0000000b0f0b7224 */ /* 0x000fe400078e020c */
[----:B------:R-:W-:-:S04]  /*7e60*/  IMAD R4, R4, UR4, RZ ;  /* 0x0000000404047c24 */ /* 0x000fc8000f8e02ff */
[----:B------:R-:W-:Y:S01]  /*7e70*/  IMAD R13, R3, UR5, R4 ;  /* 0x00000005030d7c24 */ /* 0x000fe2000f8e0204 */
[----:B------:R-:W-:Y:S01]  /*7e80*/  SHF.R.S32.HI R4, RZ, 0x1f, R11 ;  /* 0x0000001fff047819 */ /* 0x000fe2000001140b */
[----:B------:R-:W-:-:S03]  /*7e90*/  ULDC.64 UR4, c[0x0][0xad8] ;  /* 0x0002b60000047ab9 */ /* 0x000fc60000000a00 */
[----:B------:R-:W-:Y:S01]  /*7ea0*/  IADD3 R9, R9, R13, RZ ;  /* 0x0000000d09097210 */ /* 0x000fe20007ffe0ff */
[----:B------:R-:W-:-:S04]  /*7eb0*/  IMAD R4, R4, UR4, RZ ;  /* 0x0000000404047c24 */ /* 0x000fc8000f8e02ff */
[C---:B------:R-:W-:Y:S02]  /*7ec0*/  IMAD R3, R11.reuse, UR5, R4 ;  /* 0x000000050b037c24 */ /* 0x040fe4000f8e0204 */
[----:B------:R-:W-:Y:S01]  /*7ed0*/  IMAD.WIDE.U32 R8, R11, UR4, R8 ;  /* 0x000000040b087c25 */ /* 0x000fe2000f8e0008 */
[----:B------:R-:W-:-:S03]  /*7ee0*/  ULDC.64 UR4, c[0x0][0xa80] ;  /* 0x0002a00000047ab9 */ /* 0x000fc60000000a00 */
[----:B------:R-:W-:Y:S01]  /*7ef0*/  IMAD.IADD R3, R9, 0x1, R3 ;  /* 0x0000000109037824 */ /* 0x000fe200078e0203 */
[C---:B------:R-:W-:Y:S01]  /*7f00*/  LEA R9, P0, R8.reuse, UR4, 0x1 ;  /* 0x0000000408097c11 */ /* 0x040fe2000f8008ff */
[----:B------:R-:W-:Y:S01]  /*7f10*/  ULDC UR4, c[0x0][0xac8] ;  /* 0x0002b20000047ab9 */ /* 0x000fe20000000800 */
[----:B------:R-:W-:Y:S01]  /*7f20*/  IMAD R4, R23, 0xc0, R16 ;  /* 0x000000c017047824 */ /* 0x000fe200078e0210 */
[----:B------:R-:W-:Y:S02]  /*7f30*/  SHF.R.S32.HI R16, RZ, 0x1f, R152 ;  /* 0x0000001fff107819 */ /* 0x000fe40000011498 */
[----:B0-----:R-:W-:Y:S01]  /*7f40*/  LEA.HI.X R14, R8, UR5, R3, 0x1, P0 ;  /* 0x00000005080e7c11 */ /* 0x001fe200080f0c03 */
[----:B------:R-:W0:Y:S01]  /*7f50*/  SHFL.IDX PT, R13, R9, RZ, 0x181f ;  /* 0x00181fff090d7589 */ /* 0x000e2200000e0000 */
[----:B------:R-:W-:Y:S01]  /*7f60*/  ISETP.GE.AND P0, PT, R152, UR4, PT ;  /* 0x0000000498007c0c */ /* 0x000fe2000bf06270 */
[C---:B------:R-:W-:Y:S02]  /*7f70*/  VIADD R0, R4.reuse, 0x30 ;  /* 0x0000003004007836 */ /* 0x040fe40000000000 */
[----:B------:R-:W1:Y:S01]  /*7f80*/  SHFL.IDX PT, R17, R9, 0x1, 0x181f ;  /* 0x00381f0009117f89 */ /* 0x000e6200000e0000 */
[C---:B------:R-:W-:Y:S01]  /*7f90*/  VIADD R3, R4.reuse, 0x60 ;  /* 0x0000006004037836 */ /* 0x040fe20000000000 */
[CC--:B------:R-:W-:Y:S01]  /*7fa0*/  ISETP.GE.OR P3, PT, R4.reuse, R27.reuse, P0 ;  /* 0x0000001b0400720c */ /* 0x0c0fe20000766670 */
[----:B------:R-:W-:Y:S01]  /*7fb0*/  VIADD R4, R4, 0x90 ;  /* 0x0000009004047836 */ /* 0x000fe20000000000 */
[----:B------:R-:W2:Y:S01]  /*7fc0*/  SHFL.IDX PT, R21, R9, 0x2, 0x181f ;  /* 0x00581f0009157f89 */ /* 0x000ea200000e0000 */
[----:B------:R-:W-:-:S02]  /*7fd0*/  ISETP.GE.OR P2, PT, R0, R27, P0 ;  /* 0x0000001b0000720c */ /* 0x000fc40000746670 */
[-C--:B------:R-:W-:Y:S01]  /*7fe0*/  ISETP.GE.OR P1, PT, R3, R27.reuse, P0 ;  /* 0x0000001b0300720c */ /* 0x080fe20000726670 */
[----:B------:R-:W3:Y:S01]  /*7ff0*/  SHFL.IDX PT, R11, R14, RZ, 0x181f ;  /* 0x00181fff0e0b7589 */ /* 0x000ee200000e0000 */
[----:B------:R-:W-:-:S03]  /*8000*/  ISETP.GE.OR P0, PT, R4, R27, P0 ;  /* 0x0000001b0400720c */ /* 0x000fc60000706670 */
[----:B------:R3:W4:Y:S04]  /*8010*/  SHFL.IDX PT, R25, R9, 0x3, 0x181f ;  /* 0x00781f0009197f89 */ /* 0x00072800000e0000 */
[----:B------:R-:W5:Y:S04]  /*8020*/  SHFL.IDX PT, R15, R14, 0x1, 0x181f ;  /* 0x00381f000e0f7f89 */ /* 0x000f6800000e0000 */
[----:B------:R-:W5:Y:S01]  /*8030*/  SHFL.IDX PT, R19, R14, 0x2, 0x181f ;  /* 0x00581f000e137f89 */ /* 0x000f6200000e0000 */
[----:B0-----:R-:W-:-:S03]  /*8040*/  @!P3 LEA R8, P6, R152, R13, 0x1 ;  /* 0x0000000d9808b211 */ /* 0x001fc600078c08ff */
[----:B------:R4:W0:Y:S01]  /*8050*/  SHFL.IDX PT, R23, R14, 0x3, 0x181f ;  /* 0x00781f000e177f89 */ /* 0x00082200000e0000 */
[C---:B-1----:R-:W-:Y:S02]  /*8060*/  @!P2 LEA R10, P5, R152.reuse, R17, 0x1 ;  /* 0x00000011980aa211 */ /* 0x042fe400078a08ff */
[C---:B--2---:R-:W-:Y:S02]  /*8070*/  @!P1 LEA R12, P4, R152.reuse, R21, 0x1 ;  /* 0x00000015980c9211 */ /* 0x044fe400078808ff */
[C---:B---3--:R-:W-:Y:S02]  /*8080*/  @!P3 LEA.HI.X R9, R152.reuse, R11, R16, 0x1, P6 ;  /* 0x0000000b9809b211 */ /* 0x048fe400030f0c10 */
[----:B----4-:R-:W-:-:S03]  /*8090*/  @!P0 LEA R14, P6, R152, R25, 0x1 ;  /* 0x00000019980e8211 */ /* 0x010fc600078c08ff */
[----:B------:R1:W-:Y:S01]  /*80a0*/  @!P3 ST.E.128 desc[UR36][R8.64], RZ ;  /* 0x000000ff0800b985 */ /* 0x0003e2000c101d24 */
[C-C-:B-----5:R-:W-:Y:S02]  /*80b0*/  @!P2 LEA.HI.X R11, R152.reuse, R15, R16.reuse, 0x1, P5 ;  /* 0x0000000f980ba211 */ /* 0x160fe400028f0c10 */
[----:B------:R-:W-:-:S03]  /*80c0*/  @!P1 LEA.HI.X R13, R152, R19, R16, 0x1, P4 ;  /* 0x00000013980d9211 */ /* 0x000fc600020f0c10 */
[----:B------:R1:W-:Y:S01]  /*80d0*/  @!P2 ST.E.128 desc[UR36][R10.64], RZ ;  /* 0x000000ff0a00a985 */ /* 0x0003e2000c101d24 */
[----:B0-----:R-:W-:-:S03]  /*80e0*/  @!P0 LEA.HI.X R15, R152, R23, R16, 0x1, P6 ;  /* 0x00000017980f8211 */ /* 0x001fc600030f0c10 */
[----:B------:R1:W-:Y:S04]  /*80f0*/  @!P1 ST.E.128 desc[UR36][R12.64], RZ ;  /* 0x000000ff0c009985 */ /* 0x0003e8000c101d24 */
[----:B------:R1:W-:Y:S02]  /*8100*/  @!P0 ST.E.128 desc[UR36][R14.64], RZ ;  /* 0x000000ff0e008985 */ /* 0x0003e4000c101d24 */
.L_x_237:
[----:B------:R-:W-:Y:S05]  /*8110*/  BSYNC B0 ;  /* 0x0000000000007941 */ /* 0x000fea0003800000 */
.L_x_233:
[----:B------:R-:W-:Y:S02]  /*8120*/  ULDC UR4, c[0x0][0xc3c] ;  /* 0x00030f0000047ab9 */ /* 0x000fe40000000800 */
[----:B------:R-:W-:-:S13]  /*8130*/  ISETP.GE.AND P0, PT, R7, UR4, PT ;  /* 0x0000000407007c0c */ /* 0x000fda000bf06270 */
[----:B------:R-:W-:Y:S05]  /*8140*/  @!P0 BRA `(.L_x_243) ;  /* 0xffffff8c00508947 */ /* 0x000fea000383ffff */
[----:B------:R-:W-:Y:S05]  /*8150*/  EXIT ;  /* 0x000000000000794d */ /* 0x000fea0003800000 */
.L_x_204:
[----:B------:R-:W-:-:S08]  /*8160*/  NOP ;  /* 0x0000000000007918 */ /* 0x000fd00000000000 */
[----:B------:R-:W0:-:S00]  /*8170*/  USETMAXREG.DEALLOC.CTAPOOL 0x20 ;  /* 0x00000020000079c8 */ /* 0x000e0000080e0500 */
[----:B0-----:R-:W2:Y:S01]  /*8180*/  LDL.LU R2, [R1+0x4] ;  /* 0x0000040001027983 */ /* 0x001ea20000300800 */
[----:B------:R-:W-:-:S06]  /*8190*/  LOP3.LUT R0, R0, 0x3, RZ, 0xc0, !PT ;  /* 0x0000000300007812 */ /* 0x000fcc00078ec0ff */
[----:B------:R-:W0:Y:S02]  /*81a0*/  SHFL.IDX PT, R0, R0, RZ, 0x1f ;  /* 0x00001fff00007589 */ /* 0x000e2400000e0000 */
[----:B0-----:R-:W-:Y:S01]  /*81b0*/  ISETP.NE.AND P0, PT, R0, RZ, PT ;  /* 0x000000ff0000720c */ /* 0x001fe20003f05270 */
[----:B------:R-:W-:Y:S01]  /*81c0*/  IMAD.MOV.U32 R0, RZ, RZ, RZ ;  /* 0x000000ffff007224 */ /* 0x000fe200078e00ff */
[----:B--2---:R-:W-:-:S11]  /*81d0*/  LOP3.LUT R2, R2, 0xffffffef, RZ, 0xc0, !PT ;  /* 0xffffffef02027812 */ /* 0x004fd600078ec0ff */
[----:B------:R-:W-:-:S05]  /*81e0*/  @P0 LOP3.LUT R2, R2, 0x10, RZ, 0xfc, !PT ;  /* 0x0000001002020812 */ /* 0x000fca00078efcff */
[----:B------:R0:W-:Y:S01]  /*81f0*/  STL [R1+0x4], R2 ;  /* 0x0000040201007387 */ /* 0x0001e20000100800 */
[----:B------:R-:W-:Y:S05]  /*8200*/  @!P0 BRA `(.L_x_244) ;  /* 0x00000000001c8947 */ /* 0x000fea0003800000 */
[----:B------:R-:W1:Y:S08]  /*8210*/  S2UR UR5, SR_CgaCtaId ;  /* 0x00000000000579c3 */ /* 0x000e700000008800 */
[----:B------:R-:W-:Y:S06]  /*8220*/  BAR.SYNC.DEFER_BLOCKING 0x5, 0x200 ;  /* 0x0148000000007b1d */ /* 0x000fec0000010000 */
[----:B------:R-:W-:-:S02]  /*8230*/  UMOV UR4, 0x400 ;  /* 0x0000040000047882 */ /* 0x000fc40000000000 */
[----:B-1----:R-:W-:-:S09]  /*8240*/  ULEA UR4, UR5, UR4, 0x18 ;  /* 0x0000000405047291 */ /* 0x002fd2000f8ec03f */
[----:B------:R-:W1:Y:S01]  /*8250*/  LDS.128 R16, [UR4+0x168d0] ;  /* 0x0168d004ff107984 */ /* 0x000e620008000c00 */
[----:B------:R-:W-:Y:S06]  /*8260*/  BAR.ARV 0x4, 0x200 ;  /* 0x0108000000007b1d */ /* 0x000fec0000002000 */
[----:B------:R-:W-:Y:S05]  /*8270*/  BRA `(.L_x_245) ;  /* 0x0000000800907947 */ /* 0x000fea0003800000 */
.L_x_244:
[----:B0-----:R-:W0:Y:S01]  /*8280*/  S2R R2, SR_TID.X ;  /* 0x0000000000027919 */ /* 0x001e220000002100 */
[----:B------:R-:W-:Y:S01]  /*8290*/  ULDC UR4, c[0x0][0xc3c] ;  /* 0x00030f0000047ab9 */ /* 0x000fe20000000800 */
[----:B------:R-:W-:Y:S01]  /*82a0*/  IMAD.MOV.U32 R9, RZ, RZ, RZ ;  /* 0x000000ffff097224 */ /* 0x000fe200078e00ff */
[----:B------:R-:W1:Y:S01]  /*82b0*/  S2UR UR6, SR_CTAID.X ;  /* 0x00000000000679c3 */ /* 0x000e620000002500 */
[----:B------:R-:W-:Y:S01]  /*82c0*/  ULDC UR5, c[0x0][0xc38] ;  /* 0x00030e0000057ab9 */ /* 0x000fe20000000800 */
[----:B0-----:R-:W-:-:S04]  /*82d0*/  LOP3.LUT R7, R2, 0x1f, RZ, 0xc0, !PT ;  /* 0x0000001f02077812 */ /* 0x001fc800078ec0ff */
[----:B------:R-:W-:-:S04]  /*82e0*/  ISETP.NE.AND P0, PT, R7, 0x1f, PT ;  /* 0x0000001f0700780c */ /* 0x000fc80003f05270 */
[----:B------:R-:W-:-:S13]  /*82f0*/  ISETP.GE.OR P1, PT, R7, UR4, !P0 ;  /* 0x0000000407007c0c */ /* 0x000fda000c726670 */
[----:B------:R-:W0:Y:S08]  /*8300*/  @!P1 LDC.64 R4, c[0x0][0xc80] ;  /* 0x00032000ff049b82 */ /* 0x000e300000000a00 */
[----:B------:R-:W2:Y:S01]  /*8310*/  @!P1 LDC.64 R2, c[0x0][0xc78] ;  /* 0x00031e00ff029b82 */ /* 0x000ea20000000a00 */
[----:B0-----:R-:W-:-:S05]  /*8320*/  @!P1 IMAD.WIDE.U32 R4, R7, 0x4, R4 ;  /* 0x0000000407049825 */ /* 0x001fca00078e0004 */
[----:B------:R-:W3:Y:S01]  /*8330*/  @!P1 LDG.E R0, desc[UR36][R4.64] ;  /* 0x0000002404009981 */ /* 0x000ee2000c1e1900 */
[----:B--2---:R-:W-:-:S05]  /*8340*/  @!P1 IMAD.WIDE.U32 R2, R7, 0x4, R2 ;  /* 0x0000000407029825 */ /* 0x004fca00078e0002 */
[----:B------:R-:W3:Y:S01]  /*8350*/  @!P1 LDG.E R9, desc[UR36][R2.64] ;  /* 0x0000002402099981 */ /* 0x000ee2000c1e1900 */
[C---:B------:R-:W-:Y:S02]  /*8360*/  ISETP.NE.AND P1, PT, R7.reuse, RZ, PT ;  /* 0x000000ff0700720c */ /* 0x040fe40003f25270 */
[C---:B------:R-:W-:Y:S02]  /*8370*/  ISETP.GE.U32.AND P2, PT, R7.reuse, 0x2, PT ;  /* 0x000000020700780c */ /* 0x040fe40003f46070 */
[C---:B------:R-:W-:Y:S02]  /*8380*/  ISETP.GE.U32.AND P3, PT, R7.reuse, 0x4, PT ;  /* 0x000000040700780c */ /* 0x040fe40003f66070 */
[C---:B------:R-:W-:Y:S02]  /*8390*/  ISETP.GE.U32.AND P4, PT, R7.reuse, 0x8, PT ;  /* 0x000000080700780c */ /* 0x040fe40003f86070 */
[----:B------:R-:W-:Y:S01]  /*83a0*/  ISETP.GE.U32.AND P5, PT, R7, 0x10, PT ;  /* 0x000000100700780c */ /* 0x000fe20003fa6070 */
[----:B------:R-:W-:Y:S01]  /*83b0*/  UMOV UR4, URZ ;  /* 0x0000003f00047c82 */ /* 0x000fe20008000000 */
[----:B---3--:R-:W-:-:S05]  /*83c0*/  IMAD R6, R0, R9, RZ ;  /* 0x0000000900067224 */ /* 0x008fca00078e02ff */
[----:B------:R-:W0:Y:S02]  /*83d0*/  SHFL.UP PT, R8, R6, 0x1, RZ ;  /* 0x0420000006087989 */ /* 0x000e2400000e00ff */
[----:B0-----:R-:W-:-:S05]  /*83e0*/  SEL R11, R8, RZ, P1 ;  /* 0x000000ff080b7207 */ /* 0x001fca0000800000 */
[----:B------:R-:W-:-:S05]  /*83f0*/  IMAD.IADD R11, R6, 0x1, R11 ;  /* 0x00000001060b7824 */ /* 0x000fca00078e020b */
        /* <DEDUP_REMOVED lines=10> */
[----:B0-----:R-:W-:-:S04]  /*84a0*/  SEL R5, R2, RZ, P5 ;  /* 0x000000ff02057207 */ /* 0x001fc80002800000 */
[----:B------:R-:W-:-:S05]  /*84b0*/  IADD3 R2, R4, R5, RZ ;  /* 0x0000000504027210 */ /* 0x000fca0007ffe0ff */
[----:B------:R-:W0:Y:S02]  /*84c0*/  SHFL.IDX PT, R6, R2, 0x1f, 0x1f ;  /* 0x03e01f0002067f89 */ /* 0x000e2400000e0000 */
[----:B0-----:R-:W-:-:S05]  /*84d0*/  IMAD R6, R6, UR5, RZ ;  /* 0x0000000506067c24 */ /* 0x001fca000f8e02ff */
[----:B-1----:R-:W-:Y:S01]  /*84e0*/  ISETP.GT.AND P6, PT, R6, UR6, PT ;  /* 0x0000000606007c0c */ /* 0x002fe2000bfc4270 */
[----:B------:R-:W-:-:S12]  /*84f0*/  IMAD.MOV.U32 R3, RZ, RZ, R6 ;  /* 0x000000ffff037224 */ /* 0x000fd800078e0006 */
[----:B------:R-:W-:Y:S05]  /*8500*/  @P6 BRA `(.L_x_246) ;  /* 0x0000000000986947 */ /* 0x000fea0003800000 */
[----:B------:R-:W-:Y:S01]  /*8510*/  IMAD.MOV.U32 R6, RZ, RZ, R3 ;  /* 0x000000ffff067224 */ /* 0x000fe200078e0003 */
[----:B------:R-:W-:Y:S01]  /*8520*/  UMOV UR4, URZ ;  /* 0x0000003f00047c82 */ /* 0x000fe20008000000 */
[----:B------:R-:W-:-:S05]  /*8530*/  ULDC UR5, c[0x0][0xc38] ;  /* 0x00030e0000057ab9 */ /* 0x000fca0000000800 */
.L_x_248:
[----:B------:R-:W0:Y:S01]  /*8540*/  LDC R0, c[0x0][0xc3c] ;  /* 0x00030f00ff007b82 */ /* 0x000e220000000800 */
[----:B------:R-:W-:-:S06]  /*8550*/  UIADD3 UR4, UR4, 0x1f, URZ ;  /* 0x0000001f04047890 */ /* 0x000fcc000fffe03f */
[----:B0-----:R-:W-:-:S13]  /*8560*/  ISETP.LE.AND P6, PT, R0, UR4, PT ;  /* 0x0000000400007c0c */ /* 0x001fda000bfc3270 */
[----:B------:R-:W-:Y:S05]  /*8570*/  @P6 BRA `(.L_x_247) ;  /* 0x0000000400a46947 */ /* 0x000fea0003800000 */
[----:B------:R-:W-:-:S05]  /*8580*/  VIADD R9, R7, UR4 ;  /* 0x0000000407097c36 */ /* 0x000fca0008000000 */
[----:B------:R-:W-:Y:S01]  /*8590*/  ISETP.GE.OR P6, PT, R9, R0, !P0 ;  /* 0x000000000900720c */ /* 0x000fe200047c6670 */
[----:B------:R-:W-:-:S12]  /*85a0*/  IMAD.MOV.U32 R0, RZ, RZ, RZ ;  /* 0x000000ffff007224 */ /* 0x000fd800078e00ff */
[----:B------:R-:W0:Y:S08]  /*85b0*/  @!P6 LDC.64 R4, c[0x0][0xc80] ;  /* 0x00032000ff04eb82 */ /* 0x000e300000000a00 */
[----:B------:R-:W1:Y:S01]  /*85c0*/  @!P6 LDC.64 R2, c[0x0][0xc78] ;  /* 0x00031e00ff02eb82 */ /* 0x000e620000000a00 */
[----:B0-----:R-:W-:-:S05]  /*85d0*/  @!P6 IMAD.WIDE R4, R9, 0x4, R4 ;  /* 0x000000040904e825 */ /* 0x001fca00078e0204 */
[----:B------:R-:W2:Y:S01]  /*85e0*/  @!P6 LDG.E R0, desc[UR36][R4.64] ;  /* 0x000000240400e981 */ /* 0x000ea2000c1e1900 */
[----:B-1----:R-:W-:-:S04]  /*85f0*/  @!P6 IMAD.WIDE R2, R9, 0x4, R2 ;  /* 0x000000040902e825 */ /* 0x002fc800078e0202 */
[----:B------:R-:W-:-:S06]  /*8600*/  IMAD.MOV.U32 R9, RZ, RZ, RZ ;  /* 0x000000ffff097224 */ /* 0x000fcc00078e00ff */
[----:B------:R-:W2:Y:S02]  /*8610*/  @!P6 LDG.E R9, desc[UR36][R2.64] ;  /* 0x000000240209e981 */ /* 0x000ea4000c1e1900 */
[----:B--2---:R-:W-:-:S05]  /*8620*/  IMAD R13, R0, R9, RZ ;  /* 0x00000009000d7224 */ /* 0x004fca00078e02ff */
        /* <DEDUP_REMOVED lines=15> */
[----:B------:R-:W0:Y:S02]  /*8720*/  SHFL.IDX PT, R4, R2, 0x1f, 0x1f ;  /* 0x03e01f0002047f89 */ /* 0x000e2400000e0000 */
[----:B0-----:R-:W-:-:S05]  /*8730*/  IMAD R3, R4, UR5, RZ ;  /* 0x0000000504037c24 */ /* 0x001fca000f8e02ff */
[----:B------:R-:W-:-:S04]  /*8740*/  IADD3 R6, R3, R6, RZ ;  /* 0x0000000603067210 */ /* 0x000fc80007ffe0ff */
[----:B------:R-:W-:-:S13]  /*8750*/  ISETP.GT.AND P6, PT, R6, UR6, PT ;  /* 0x0000000606007c0c */ /* 0x000fda000bfc4270 */
[----:B------:R-:W-:Y:S05]  /*8760*/  @!P6 BRA `(.L_x_248) ;  /* 0xfffffffc0074e947 */ /* 0x000fea000383ffff */
.L_x_246:
[----:B------:R-:W-:Y:S02]  /*8770*/  IMAD.IADD R11, R6, 0x1, -R3 ;  /* 0x00000001060b7824 */ /* 0x000fe400078e0a03 */
[----:B------:R-:W-:Y:S02]  /*8780*/  IMAD.MOV.U32 R16, RZ, RZ, RZ ;  /* 0x000000ffff107224 */ /* 0x000fe400078e00ff */
[----:B------:R-:W-:-:S05]  /*8790*/  IMAD R3, R2, UR5, R11 ;  /* 0x0000000502037c24 */ /* 0x000fca000f8e020b */
[----:B------:R-:W-:-:S13]  /*87a0*/  ISETP.GT.AND P0, PT, R3, UR6, PT ;  /* 0x0000000603007c0c */ /* 0x000fda000bf04270 */
[----:B------:R-:W-:-:S04]  /*87b0*/  VOTE.ANY R5, PT, !P0 ;  /* 0x0000000000057806 */ /* 0x000fc800040e0100 */
[----:B------:R-:W0:Y:S01]  /*87c0*/  POPC R19, R5 ;  /* 0x0000000500137309 */ /* 0x000e220000000000 */
[----:B------:R-:W-:Y:S01]  /*87d0*/  ISETP.NE.AND P0, PT, R5, RZ, PT ;  /* 0x000000ff0500720c */ /* 0x000fe20003f05270 */
[----:B0-----:R-:W0:Y:S04]  /*87e0*/  SHFL.IDX PT, R0, R0, R19, 0x1f ;  /* 0x00001f1300007589 */ /* 0x001e2800000e0000 */
[----:B------:R-:W1:Y:S01]  /*87f0*/  SHFL.IDX PT, R9, R9, R19, 0x1f ;  /* 0x00001f1309097589 */ /* 0x000e6200000e0000 */
[----:B0-----:R-:W-:-:S04]  /*8800*/  IABS R4, R0 ;  /* 0x0000000000047213 */ /* 0x001fc80000000000 */
[----:B------:R-:W0:Y:S01]  /*8810*/  I2F.RP R6, R4 ;  /* 0x0000000400067306 */ /* 0x000e220000209400 */
[----:B-1----:R-:W-:-:S07]  /*8820*/  IABS R8, R9 ;  /* 0x0000000900087213 */ /* 0x002fce0000000000 */
[----:B0-----:R-:W0:Y:S02]  /*8830*/  MUFU.RCP R6, R6 ;  /* 0x0000000600067308 */ /* 0x001e240000001000 */
[----:B0-----:R-:W-:-:S06]  /*8840*/  VIADD R3, R6, 0xffffffe ;  /* 0x0ffffffe06037836 */ /* 0x001fcc0000000000 */
[----:B------:R-:W0:Y:S02]  /*8850*/  F2I.FTZ.U32.TRUNC.NTZ R3, R3 ;  /* 0x0000000300037305 */ /* 0x000e24000021f000 */
[----:B0-----:R-:W-:Y:S01]  /*8860*/  IMAD.MOV R13, RZ, RZ, -R3 ;  /* 0x000000ffff0d7224 */ /* 0x001fe200078e0a03 */
[----:B------:R-:W-:Y:S06]  /*8870*/  @!P0 BRA `(.L_x_249) ;  /* 0x0000000000088947 */ /* 0x000fec0003800000 */
[----:B------:R-:W-:-:S05]  /*8880*/  VIADD R5, R19, 0xffffffff ;  /* 0xffffffff13057836 */ /* 0x000fca0000000000 */
[----:B------:R0:W1:Y:S02]  /*8890*/  SHFL.IDX PT, R16, R2, R5, 0x1f ;  /* 0x00001f0502107589 */ /* 0x00006400000e0000 */
.L_x_249:
[----:B-1----:R-:W-:Y:S02]  /*88a0*/  IMAD R16, R16, UR5, R11 ;  /* 0x0000000510107c24 */ /* 0x002fe4000f8e020b */
[----:B------:R-:W-:Y:S02]  /*88b0*/  IMAD R11, R13, R4, RZ ;  /* 0x000000040d0b7224 */ /* 0x000fe400078e02ff */
[----:B0-----:R-:W-:Y:S01]  /*88c0*/  IMAD.MOV.U32 R2, RZ, RZ, RZ ;  /* 0x000000ffff027224 */ /* 0x001fe200078e00ff */
[----:B------:R-:W-:Y:S01]  /*88d0*/  IADD3 R17, -R16, UR6, RZ ;  /* 0x0000000610117c10 */ /* 0x000fe2000fffe1ff */
[----:B------:R-:W-:Y:S01]  /*88e0*/  IMAD.MOV.U32 R5, RZ, RZ, R8 ;  /* 0x000000ffff057224 */ /* 0x000fe200078e0008 */
[----:B------:R-:W-:Y:S01]  /*88f0*/  IABS R8, R0 ;  /* 0x0000000000087213 */ /* 0x000fe20000000000 */
[----:B------:R-:W-:Y:S01]  /*8900*/  IMAD.HI.U32 R2, R3, R11, R2 ;  /* 0x0000000b03027227 */ /* 0x000fe200078e0002 */
[----:B------:R-:W-:Y:S01]  /*8910*/  IABS R3, R17 ;  /* 0x0000001100037213 */ /* 0x000fe20000000000 */
[----:B------:R-:W0:Y:S02]  /*8920*/  I2F.RP R6, R5 ;  /* 0x0000000500067306 */ /* 0x000e240000209400 */
[----:B------:R-:W-:-:S02]  /*8930*/  IMAD.MOV R8, RZ, RZ, -R8 ;  /* 0x000000ffff087224 */ /* 0x000fc400078e0a08 */
[----:B------:R-:W-:-:S04]  /*8940*/  IMAD.HI.U32 R2, R2, R3, RZ ;  /* 0x0000000302027227 */ /* 0x000fc800078e00ff */
[----:B------:R-:W-:Y:S02]  /*8950*/  IMAD R3, R2, R8, R3 ;  /* 0x0000000802037224 */ /* 0x000fe400078e0203 */
[----:B------:R-:W-:-:S03]  /*8960*/  VIADD R19, R19, UR4 ;  /* 0x0000000413137c36 */ /* 0x000fc60008000000 */
[----:B------:R-:W-:Y:S01]  /*8970*/  ISETP.GT.U32.AND P1, PT, R4, R3, PT ;  /* 0x000000030400720c */ /* 0x000fe20003f24070 */
[----:B0-----:R-:W0:-:S12]  /*8980*/  MUFU.RCP R6, R6 ;  /* 0x0000000600067308 */ /* 0x001e180000001000 */
[----:B------:R-:W-:Y:S01]  /*8990*/  @!P1 IMAD.IADD R3, R3, 0x1, -R4 ;  /* 0x0000000103039824 */ /* 0x000fe200078e0a04 */
[----:B------:R-:W-:Y:S02]  /*89a0*/  @!P1 IADD3 R2, R2, 0x1, RZ ;  /* 0x0000000102029810 */ /* 0x000fe40007ffe0ff */
[----:B------:R-:W-:Y:S02]  /*89b0*/  ISETP.NE.AND P1, PT, R0, RZ, PT ;  /* 0x000000ff0000720c */ /* 0x000fe40003f25270 */
[----:B------:R-:W-:Y:S01]  /*89c0*/  ISETP.GE.U32.AND P0, PT, R3, R4, PT ;  /* 0x000000040300720c */ /* 0x000fe20003f06070 */
[----:B0-----:R-:W-:Y:S01]  /*89d0*/  VIADD R8, R6, 0xffffffe ;  /* 0x0ffffffe06087836 */ /* 0x001fe20000000000 */
[----:B------:R-:W-:-:S03]  /*89e0*/  LOP3.LUT R4, R17, R0, RZ, 0x3c, !PT ;  /* 0x0000000011047212 */ /* 0x000fc600078e3cff */
[----:B------:R0:W1:Y:S01]  /*89f0*/  F2I.FTZ.U32.TRUNC.NTZ R3, R8 ;  /* 0x0000000800037305 */ /* 0x000062000021f000 */
[----:B------:R-:W-:-:S07]  /*8a00*/  ISETP.GE.AND P2, PT, R4, RZ, PT ;  /* 0x000000ff0400720c */ /* 0x000fce0003f46270 */
[----:B------:R-:W-:Y:S01]  /*8a10*/  @P0 VIADD R2, R2, 0x1 ;  /* 0x0000000102020836 */ /* 0x000fe20000000000 */
[----:B0-----:R-:W-:-:S03]  /*8a20*/  IABS R8, R9 ;  /* 0x0000000900087213 */ /* 0x001fc60000000000 */
[----:B------:R-:W-:Y:S02]  /*8a30*/  IMAD.MOV.U32 R6, RZ, RZ, R2 ;  /* 0x000000ffff067224 */ /* 0x000fe400078e0002 */
[----:B------:R-:W-:Y:S02]  /*8a40*/  IMAD.MOV R8, RZ, RZ, -R8 ;  /* 0x000000ffff087224 */ /* 0x000fe400078e0a08 */
[----:B-1----:R-:W-:Y:S02]  /*8a50*/  IMAD.MOV R2, RZ, RZ, -R3 ;  /* 0x000000ffff027224 */ /* 0x002fe400078e0a03 */
[----:B------:R-:W-:Y:S01]  /*8a60*/  @!P2 IMAD.MOV R6, RZ, RZ, -R6 ;  /* 0x000000ffff06a224 */ /* 0x000fe200078e0a06 */
[----:B------:R-:W-:Y:S01]  /*8a70*/  @!P1 LOP3.LUT R6, RZ, R0, RZ, 0x33, !PT ;  /* 0x00000000ff069212 */ /* 0x000fe200078e33ff */
[----:B------:R-:W-:Y:S02]  /*8a80*/  IMAD R11, R2, R5, RZ ;  /* 0x00000005020b7224 */ /* 0x000fe400078e02ff */
[----:B------:R-:W-:Y:S01]  /*8a90*/  IMAD.MOV.U32 R2, RZ, RZ, RZ ;  /* 0x000000ffff027224 */ /* 0x000fe200078e00ff */
[-C--:B------:R-:W-:Y:S01]  /*8aa0*/  IABS R4, R6.reuse ;  /* 0x0000000600047213 */ /* 0x080fe20000000000 */
[----:B------:R-:W-:-:S02]  /*8ab0*/  IMAD R0, R0, R6, RZ ;  /* 0x0000000600007224 */ /* 0x000fc400078e02ff */
[----:B------:R-:W-:-:S04]  /*8ac0*/  IMAD.HI.U32 R2, R3, R11, R2 ;  /* 0x0000000b03027227 */ /* 0x000fc800078e0002 */
[----:B------:R-:W-:Y:S02]  /*8ad0*/  IMAD.MOV.U32 R3, RZ, RZ, R4 ;  /* 0x000000ffff037224 */ /* 0x000fe400078e0004 */
[----:B------:R-:W-:Y:S02]  /*8ae0*/  IMAD.MOV.U32 R4, RZ, RZ, R8 ;  /* 0x000000ffff047224 */ /* 0x000fe400078e0008 */
[----:B------:R-:W-:-:S04]  /*8af0*/  IMAD.HI.U32 R2, R2, R3, RZ ;  /* 0x0000000302027227 */ /* 0x000fc800078e00ff */
[----:B------:R-:W-:Y:S01]  /*8b00*/  IMAD R4, R2, R4, R3 ;  /* 0x0000000402047224 */ /* 0x000fe200078e0203 */
[----:B------:R-:W-:Y:S01]  /*8b10*/  LOP3.LUT R3, R6, R9, RZ, 0x3c, !PT ;  /* 0x0000000906037212 */ /* 0x000fe200078e3cff */
[----:B------:R-:W-:-:S03]  /*8b20*/  IMAD.IADD R17, R17, 0x1, -R0 ;  /* 0x0000000111117824 */ /* 0x000fc600078e0a00 */
[----:B------:R-:W-:Y:S02]  /*8b30*/  ISETP.GT.U32.AND P1, PT, R5, R4, PT ;  /* 0x000000040500720c */ /* 0x000fe40003f24070 */
[----:B------:R-:W-:-:S11]  /*8b40*/  ISETP.GE.AND P2, PT, R3, RZ, PT ;  /* 0x000000ff0300720c */ /* 0x000fd60003f46270 */
[----:B------:R-:W-:Y:S02]  /*8b50*/  @!P1 IMAD.IADD R4, R4, 0x1, -R5 ;  /* 0x0000000104049824 */ /* 0x000fe400078e0a05 */
[----:B------:R-:W-:Y:S01]  /*8b60*/  @!P1 VIADD R2, R2, 0x1 ;  /* 0x0000000102029836 */ /* 0x000fe20000000000 */
[----:B------:R-:W-:Y:S02]  /*8b70*/  ISETP.NE.AND P1, PT, R9, RZ, PT ;  /* 0x000000ff0900720c */ /* 0x000fe40003f25270 */
[----:B------:R-:W-:-:S13]  /*8b80*/  ISETP.GE.U32.AND P0, PT, R4, R5, PT ;  /* 0x000000050400720c */ /* 0x000fda0003f06070 */
[----:B------:R-:W-:-:S05]  /*8b90*/  @P0 IADD3 R2, R2, 0x1, RZ ;  /* 0x0000000102020810 */ /* 0x000fca0007ffe0ff */
[----:B------:R-:W-:Y:S01]  /*8ba0*/  @!P2 IMAD.MOV R2, RZ, RZ, -R2 ;  /* 0x000000ffff02a224 */ /* 0x000fe200078e0a02 */
[----:B------:R-:W-:-:S05]  /*8bb0*/  @!P1 LOP3.LUT R2, RZ, R9, RZ, 0x33, !PT ;  /* 0x00000009ff029212 */ /* 0x000fca00078e33ff */
[----:B------:R-:W-:-:S04]  /*8bc0*/  IMAD.MOV R18, RZ, RZ, -R2 ;  /* 0x000000ffff127224 */ /* 0x000fc800078e0a02 */
[C---:B------:R-:W-:Y:S02]  /*8bd0*/  IMAD R18, R9.reuse, R18, R6 ;  /* 0x0000001209127224 */ /* 0x040fe400078e0206 */
[----:B------:R-:W-:-:S04]  /*8be0*/  IMAD R9, R9, 0x1000000, R2 ;  /* 0x0100000009097824 */ /* 0x000fc800078e0202 */
[----:B------:R-:W-:Y:S01]  /*8bf0*/  IMAD R18, R18, 0x10000, R9 ;  /* 0x0001000012127824 */ /* 0x000fe200078e0209 */
[----:B------:R-:W-:Y:S06]  /*8c00*/  BRA `(.L_x_250) ;  /* 0x0000000000147947 */ /* 0x000fec0003800000 */
.L_x_247:
[----:B------:R-:W-:Y:S01]  /*8c10*/  ULDC UR4, c[0x0][0xc3c] ;  /* 0x00030f0000047ab9 */ /* 0x000fe20000000800 */
[----:B------:R-:W-:Y:S02]  /*8c20*/  IMAD.MOV.U32 R17, RZ, RZ, RZ ;  /* 0x000000ffff117224 */ /* 0x000fe400078e00ff */
[----:B------:R-:W-:Y:S02]  /*8c30*/  IMAD.U32 R16, RZ, RZ, UR6 ;  /* 0x00000006ff107e24 */ /* 0x000fe4000f8e00ff */
[----:B------:R-:W-:Y:S02]  /*8c40*/  IMAD.MOV.U32 R18, RZ, RZ, RZ ;  /* 0x000000ffff127224 */ /* 0x000fe400078e00ff */
[----:B------:R-:W-:-:S07]  /*8c50*/  IMAD.U32 R19, RZ, RZ, UR4 ;  /* 0x00000004ff137e24 */ /* 0x000fce000f8e00ff */
.L_x_250:
[----:B------:R-:W-:-:S13]  /*8c60*/  ISETP.NE.AND P0, PT, R7, RZ, PT ;  /* 0x000000ff0700720c */ /* 0x000fda0003f05270 */
[----:B------:R-:W0:Y:S01]  /*8c70*/  @!P0 S2R R3, SR_CgaCtaId ;  /* 0x0000000000038919 */ /* 0x000e220000008800 */
[----:B------:R-:W-:-:S04]  /*8c80*/  @!P0 MOV R0, 0x400 ;  /* 0x0000040000008802 */ /* 0x000fc80000000f00 */
[----:B0-----:R-:W-:-:S05]  /*8c90*/  @!P0 LEA R0, R3, R0, 0x18 ;  /* 0x0000000003008211 */ /* 0x001fca00078ec0ff */
[----:B------:R0:W-:Y:S01]  /*8ca0*/  @!P0 STS.128 [R0+0x168d0], R16 ;  /* 0x0168d01000008388 */ /* 0x0001e20000000c00 */
[----:B------:R-:W-:Y:S06]  /*8cb0*/  BAR.ARV 0x5, 0x200 ;  /* 0x0148000000007b1d */ /* 0x000fec0000002000 */
.L_x_245:
[----:B------:R2:W-:Y:S01]  /*8cc0*/  STL [R1+0x3c], RZ ;  /* 0x00003cff01007387 */ /* 0x0005e20000100800 */
[----:B------:R-:W-:Y:S01]  /*8cd0*/  ULDC UR4, c[0x0][0xc3c] ;  /* 0x00030f0000047ab9 */ /* 0x000fe20000000800 */
[----:B------:R-:W-:Y:S01]  /*8ce0*/  MOV R27, 0x1 ;  /* 0x00000001001b7802 */ /* 0x000fe20000000f00 */
[----:B------:R-:W-:Y:S01]  /*8cf0*/  IMAD.MOV.U32 R25, RZ, RZ, RZ ;  /* 0x000000ffff197224 */ /* 0x000fe200078e00ff */
[----:B-1----:R-:W-:-:S13]  /*8d00*/  ISETP.GE.AND P0, PT, R19, UR4, PT ;  /* 0x0000000413007c0c */ /* 0x002fda000bf06270 */
[----:B--2---:R-:W-:Y:S05]  /*8d10*/  @P0 BRA `(.L_x_251) ;  /* 0x0000004c009c0947 */ /* 0x004fea0003800000 */
[----:B------:R-:W2:Y:S01]  /*8d20*/  LDL R5, [R1+0x28] ;  /* 0x0000280001057983 */ /* 0x000ea20000100800 */
[----:B------:R-:W1:Y:S01]  /*8d30*/  S2R R3, SR_TID.X ;  /* 0x0000000000037919 */ /* 0x000e620000002100 */
[----:B------:R-:W3:Y:S01]  /*8d40*/  S2UR UR5, SR_CgaCtaId ;  /* 0x00000000000579c3 */ /* 0x000ee20000008800 */
[----:B------:R-:W-:Y:S01]  /*8d50*/  UMOV UR4, 0x400 ;  /* 0x0000040000047882 */ /* 0x000fe20000000000 */
[C---:B-1----:R-:W-:Y:S01]  /*8d60*/  IMAD.SHL.U32 R28, R3.reuse, 0x8, RZ ;  /* 0x00000008031c7824 */ /* 0x042fe200078e00ff */
[C---:B------:R-:W-:Y:S01]  /*8d70*/  LOP3.LUT R4, R3.reuse, 0x7f, RZ, 0xc0, !PT ;  /* 0x0000007f03047812 */ /* 0x040fe200078ec0ff */
[----:B0-----:R-:W-:-:S03]  /*8d80*/  IMAD.SHL.U32 R2, R3, 0x10, RZ ;  /* 0x0000001003027824 */ /* 0x001fc600078e00ff */
[----:B------:R-:W-:Y:S01]  /*8d90*/  LOP3.LUT R0, R28, 0x1f8, RZ, 0xc0, !PT ;  /* 0x000001f81c007812 */ /* 0x000fe200078ec0ff */
[----:B---3--:R-:W-:-:S03]  /*8da0*/  ULEA UR4, UR5, UR4, 0x18 ;  /* 0x0000000405047291 */ /* 0x008fc6000f8ec03f */
[----:B------:R-:W-:-:S03]  /*8db0*/  LOP3.LUT R3, R0, 0x38, R3, 0x78, !PT ;  /* 0x0000003800037812 */ /* 0x000fc600078e7803 */
[----:B------:R-:W-:Y:S01]  /*8dc0*/  IMAD.U32 R22, RZ, RZ, UR4 ;  /* 0x00000004ff167e24 */ /* 0x000fe2000f8e00ff */
[----:B------:R-:W-:Y:S02]  /*8dd0*/  LOP3.LUT R2, R2, 0x70, RZ, 0xc0, !PT ;  /* 0x0000007002027812 */ /* 0x000fe400078ec0ff */
[----:B------:R-:W-:Y:S01]  /*8de0*/  SHF.R.U32.HI R4, RZ, 0x3, R4 ;  /* 0x00000003ff047819 */ /* 0x000fe20000011604 */
[----:B------:R-:W-:Y:S01]  /*8df0*/  BSSY B8, `(.L_x_251) ;  /* 0x00004d9000087945 */ /* 0x000fe20003800000 */
[----:B------:R-:W-:Y:S02]  /*8e00*/  IMAD.MOV.U32 R27, RZ, RZ, 0x1 ;  /* 0x00000001ff1b7424 */ /* 0x000fe400078e00ff */
[----:B------:R-:W-:Y:S01]  /*8e10*/  IMAD.MOV.U32 R25, RZ, RZ, RZ ;  /* 0x000000ffff197224 */ /* 0x000fe200078e00ff */
[----:B------:R-:W-:Y:S01]  /*8e20*/  LOP3.LUT R2, R4, R2, RZ, 0xfc, !PT ;  /* 0x0000000204027212 */ /* 0x000fe200078efcff */
[----:B------:R-:W-:Y:S01]  /*8e30*/  ULDC UR38, c[0x0][0xc] ;  /* 0x0000030000267ab9 */ /* 0x000fe20000000800 */
[----:B--2---:R-:W-:-:S05]  /*8e40*/  LOP3.LUT R0, R5, 0x2, RZ, 0xfc, !PT ;  /* 0x0000000205007812 */ /* 0x004fca00078efcff */
[----:B------:R0:W-:Y:S02]  /*8e50*/  STL [R1+0x48], R0 ;  /* 0x0000480001007387 */ /* 0x0001e40000100800 */
[----:B0-----:R-:W-:Y:S02]  /*8e60*/  LOP3.LUT R0, R3, 0x200, R28, 0xf8, !PT ;  /* 0x0000020003007812 */ /* 0x001fe400078ef81c */
[----:B------:R0:W-:Y:S03]  /*8e70*/  STL [R1+0x3c], RZ ;  /* 0x00003cff01007387 */ /* 0x0001e60000100800 */
[----:B------:R-:W-:-:S05]  /*8e80*/  IMAD R0, R0, 0x2, R22 ;  /* 0x0000000200007824 */ /* 0x000fca00078e0216 */
[----:B------:R0:W-:Y:S01]  /*8e90*/  STL [R1+0x1c], R0 ;  /* 0x00001c0001007387 */ /* 0x0001e20000100800 */
[----:B------:R-:W-:-:S07]  /*8ea0*/  LOP3.LUT R28, R28, 0x38, RZ, 0xc0, !PT ;  /* 0x000000381c1c7812 */ /* 0x000fce00078ec0ff */
.L_x_312:
[----:B------:R-:W1:Y:S01]  /*8eb0*/  LDC.64 R2, c[0x0][0xc88] ;  /* 0x00032200ff027b82 */ /* 0x000e620000000a00 */
[----:B0-2---:R-:W2:Y:S01]  /*8ec0*/  LDL.LU R0, [R1+0x4] ;  /* 0x0000040001007983 */ /* 0x005ea20000300800 */
[----:B-1----:R-:W-:-:S05]  /*8ed0*/  IMAD.WIDE R2, R19, 0x4, R2 ;  /* 0x0000000413027825 */ /* 0x002fca00078e0202 */
[----:B------:R-:W3:Y:S01]  /*8ee0*/  LDG.E R29, desc[UR36][R2.64] ;  /* 0x00000024021d7981 */ /* 0x000ee2000c1e1900 */
[----:B------:R-:W-:Y:S05]  /*8ef0*/  YIELD ;  /* 0x0000000000007946 */ /* 0x000fea0003800000 */
[----:B------:R-:W-:Y:S01]  /*8f00*/  ULDC.64 UR4, c[0x0][0xa28] ;  /* 0x00028a0000047ab9 */ /* 0x000fe20000000a00 */
[----:B------:R-:W-:Y:S01]  /*8f10*/  IMAD.MOV.U32 R6, RZ, RZ, RZ ;  /* 0x000000ffff067224 */ /* 0x000fe200078e00ff */
[----:B------:R-:W-:Y:S01]  /*8f20*/  ISETP.NE.U32.AND P0, PT, RZ, UR4, PT ;  /* 0x00000004ff007c0c */ /* 0x000fe2000bf05070 */
[----:B------:R-:W-:-:S03]  /*8f30*/  ULDC.64 UR6, c[0x0][0xa18] ;  /* 0x0002860000067ab9 */ /* 0x000fc60000000a00 */
[----:B------:R-:W-:Y:S02]  /*8f40*/  ISETP.NE.AND.EX P0, PT, RZ, UR5, PT, P0 ;  /* 0x00000005ff007c0c */ /* 0x000fe4000bf05300 */
[----:B--2---:R-:W-:Y:S02]  /*8f50*/  LOP3.LUT R0, R0, 0xfffffff7, RZ, 0xc0, !PT ;  /* 0xfffffff700007812 */ /* 0x004fe400078ec0ff */
[----:B---3--:R-:W-:-:S09]  /*8f60*/  SHF.R.S32.HI R4, RZ, 0x1f, R29 ;  /* 0x0000001fff047819 */ /* 0x008fd2000001141d */
[C---:B------:R-:W-:Y:S01]  /*8f70*/  @P0 LEA R2, P1, R29.reuse, UR4, 0x2 ;  /* 0x000000041d020c11 */ /* 0x040fe2000f8210ff */
[C---:B------:R-:W-:Y:S01]  /*8f80*/  IMAD.SHL.U32 R23, R29.reuse, 0x4, RZ ;  /* 0x000000041d177824 */ /* 0x040fe200078e00ff */
[C-C-:B------:R-:W-:Y:S01]  /*8f90*/  SHF.L.U64.HI R24, R29.reuse, 0x2, R4.reuse ;  /* 0x000000021d187819 */ /* 0x140fe20000010204 */
[----:B------:R0:W-:Y:S01]  /*8fa0*/  STL [R1+0x2c], R4 ;  /* 0x00002c0401007387 */ /* 0x0001e20000100800 */
[----:B------:R-:W-:Y:S01]  /*8fb0*/  @P0 LEA.HI.X R3, R29, UR5, R4, 0x2, P1 ;  /* 0x000000051d030c11 */ /* 0x000fe200088f1404 */
[----:B------:R-:W-:-:S04]  /*8fc0*/  ULDC.64 UR4, c[0x0][0xa00] ;  /* 0x0002800000047ab9 */ /* 0x000fc80000000a00 */
[----:B------:R1:W2:Y:S01]  /*8fd0*/  @P0 LDG.E R6, desc[UR36][R2.64] ;  /* 0x0000002402060981 */ /* 0x0002a2000c1e1900 */
[----:B------:R-:W-:-:S04]  /*8fe0*/  ISETP.NE.U32.AND P0, PT, RZ, UR4, PT ;  /* 0x00000004ff007c0c */ /* 0x000fc8000bf05070 */
[----:B------:R-:W-:Y:S02]  /*8ff0*/  ISETP.NE.AND.EX P2, PT, RZ, UR5, PT, P0 ;  /* 0x00000005ff007c0c */ /* 0x000fe4000bf45300 */
[----:B------:R-:W-:Y:S02]  /*9000*/  ISETP.NE.U32.AND P0, PT, RZ, UR6, PT ;  /* 0x00000006ff007c0c */ /* 0x000fe4000bf05070 */
[----:B-1----:R-:W-:Y:S02]  /*9010*/  IADD3 R2, P1, R23, UR4, RZ ;  /* 0x0000000417027c10 */ /* 0x002fe4000ff3e0ff */
[----:B------:R-:W-:Y:S02]  /*9020*/  ISETP.NE.AND.EX P0, PT, RZ, UR7, PT, P0 ;  /* 0x00000007ff007c0c */ /* 0x000fe4000bf05300 */
[----:B------:R-:W-:Y:S01]  /*9030*/  IADD3.X R3, R24, UR5, RZ, P1, !PT ;  /* 0x0000000518037c10 */ /* 0x000fe20008ffe4ff */
[----:B------:R-:W-:-:S04]  /*9040*/  ULDC.64 UR4, c[0x0][0x418] ;  /* 0x0001060000047ab9 */ /* 0x000fc80000000a00 */
[----:B------:R-:W-:-:S05]  /*9050*/  @P2 LOP3.LUT R0, R0, 0x8, RZ, 0xfc, !PT ;  /* 0x0000000800002812 */ /* 0x000fca00078efcff */
[----:B------:R1:W-:Y:S01]  /*9060*/  STL [R1+0x4], R0 ;  /* 0x0000040001007387 */ /* 0x0003e20000100800 */
[----:B0-----:R-:W-:-:S04]  /*9070*/  @P0 IADD3 R4, P1, R23, UR6, RZ ;  /* 0x0000000617040c10 */ /* 0x001fc8000ff3e0ff */
[----:B------:R-:W-:Y:S01]  /*9080*/  @P0 IADD3.X R5, R24, UR7, RZ, P1, !PT ;  /* 0x0000000718050c10 */ /* 0x000fe20008ffe4ff */
[----:B-1----:R-:W-:-:S04]  /*9090*/  IMAD.MOV.U32 R0, RZ, RZ, RZ ;  /* 0x000000ffff007224 */ /* 0x002fc800078e00ff */
[----:B------:R-:W3:Y:S04]  /*90a0*/  @P0 LDG.E R4, desc[UR36][R4.64] ;  /* 0x0000002404040981 */ /* 0x000ee8000c1e1900 */
[----:B------:R-:W4:Y:S01]  /*90b0*/  @P2 LDG.E R0, desc[UR36][R2.64] ;  /* 0x0000002402002981 */ /* 0x000f22000c1e1900 */
[----:B------:R-:W-:-:S03]  /*90c0*/  UISETP.NE.U32.AND UP0, UPT, UR4, URZ, UPT ;  /* 0x0000003f0400728c */ /* 0x000fc6000bf05070 */
[----:B------:R-:W-:Y:S01]  /*90d0*/  ULDC UR4, c[0x0][0x424] ;  /* 0x0001090000047ab9 */ /* 0x000fe20000000800 */
[----:B------:R-:W-:-:S03]  /*90e0*/  UISETP.NE.AND.EX UP0, UPT, UR5, URZ, UPT, UP0 ;  /* 0x0000003f0500728c */ /* 0x000fc6000bf05300 */
[----:B------:R-:W-:Y:S01]  /*90f0*/  ULDC UR5, c[0x0][0x2f0] ;  /* 0x0000bc0000057ab9 */ /* 0x000fe20000000800 */
[----:B------:R-:W-:-:S04]  /*9100*/  USEL UR4, UR4, 0x1, UP0 ;  /* 0x0000000104047887 */ /* 0x000fc80008000000 */
[----:B------:R-:W-:Y:S01]  /*9110*/  UIMAD UR4, UR4, UR5, URZ ;  /* 0x00000005040472a4 */ /* 0x000fe2000f8e023f */
[----:B----4-:R0:W-:Y:S04]  /*9120*/  STL [R1+0x20], R0 ;  /* 0x0000200001007387 */ /* 0x0101e80000100800 */
[----:B--2---:R1:W-:Y:S04]  /*9130*/  STL [R1+0x14], R6 ;  /* 0x0000140601007387 */ /* 0x0043e80000100800 */
[----:B---3--:R1:W-:Y:S01]  /*9140*/  @P0 STL [R1+0x30], R4 ;  /* 0x0000300401000387 */ /* 0x0083e20000100800 */
[----:B0-----:R-:W-:Y:S01]  /*9150*/  MOV R0, UR4 ;  /* 0x0000000400007c02 */ /* 0x001fe20008000f00 */
[----:B------:R-:W-:Y:S06]  /*9160*/  @P0 BRA `(.L_x_252) ;  /* 0x0000000000200947 */ /* 0x000fec0003800000 */
[----:B------:R-:W-:Y:S02]  /*9170*/  ULDC UR4, c[0x0][0x288] ;  /* 0x0000a20000047ab9 */ /* 0x000fe40000000800 */
[----:B-1----:R-:W-:-:S05]  /*9180*/  IMAD.U32 R4, RZ, RZ, UR4 ;  /* 0x00000004ff047e24 */ /* 0x002fca000f8e00ff */
[----:B------:R0:W-:Y:S01]  /*9190*/  STL [R1+0x30], R4 ;  /* 0x0000300401007387 */ /* 0x0001e20000100800 */
[----:B------:R-:W-:Y:S05]  /*91a0*/  @!P2 BRA `(.L_x_252) ;  /* 0x000000000010a947 */ /* 0x000fea0003800000 */
[----:B0-----:R-:W2:Y:S04]  /*91b0*/  LDG.E R4, desc[UR36][R2.64] ;  /* 0x0000002402047981 */ /* 0x001ea8000c1e1900 */
[----:B------:R-:W2:Y:S02]  /*91c0*/  LDG.E R5, desc[UR36][R2.64+0x4] ;  /* 0x0000042402057981 */ /* 0x000ea4000c1e1900 */
[----:B--2---:R-:W-:-:S05]  /*91d0*/  IMAD.IADD R2, R5, 0x1, -R4 ;  /* 0x0000000105027824 */ /* 0x004fca00078e0a04 */
[----:B------:R2:W-:Y:S02]  /*91e0*/  STL [R1+0x30], R2 ;  /* 0x0000300201007387 */ /* 0x0005e40000100800 */
.L_x_252:
[----:B01----:R-:W-:Y:S01]  /*91f0*/  IMAD.MOV.U32 R4, RZ, RZ, R29 ;  /* 0x000000ffff047224 */ /* 0x003fe200078e001d */
[----:B------:R-:W-:Y:S02]  /*9200*/  ULDC.64 UR4, c[0x0][0xa20] ;  /* 0x0002880000047ab9 */ /* 0x000fe40000000a00 */
[----:B------:R-:W-:Y:S02]  /*9210*/  ISETP.NE.U32.AND P0, PT, RZ, UR4, PT ;  /* 0x00000004ff007c0c */ /* 0x000fe4000bf05070 */
[----:B------:R0:W-:Y:S02]  /*9220*/  STL [R1], R4 ;  /* 0x0000000401007387 */ /* 0x0001e40000100800 */
[----:B------:R-:W-:-:S13]  /*9230*/  ISETP.NE.AND.EX P0, PT, RZ, UR5, PT, P0 ;  /* 0x00000005ff007c0c */ /* 0x000fda000bf05300 */
[----:B0-----:R-:W-:Y:S05]  /*9240*/  @!P0 BRA `(.L_x_253) ;  /* 0x0000000000108947 */ /* 0x001fea0003800000 */
[----:B--2---:R-:W-:-:S04]  /*9250*/  IADD3 R2, P0, R23, UR4, RZ ;  /* 0x0000000417027c10 */ /* 0x004fc8000ff1e0ff */
[----:B------:R-:W-:-:S05]  /*9260*/  IADD3.X R3, R24, UR5, RZ, P0, !PT ;  /* 0x0000000518037c10 */ /* 0x000fca00087fe4ff */
[----:B------:R0:W5:Y:S01]  /*9270*/  LDG.E R0, desc[UR36][R2.64] ;  /* 0x0000002402007981 */ /* 0x000162000c1e1900 */
[----:B------:R-:W-:Y:S05]  /*9280*/  BRA `(.L_x_254) ;  /* 0x0000000000247947 */ /* 0x000fea0003800000 */
.L_x_253:
[----:B------:R-:W-:Y:S02]  /*9290*/  ULDC.64 UR4, c[0x0][0xa08] ;  /* 0x0002820000047ab9 */ /* 0x000fe40000000a00 */
[----:B------:R-:W-:-:S04]  /*92a0*/  ISETP.NE.U32.AND P0, PT, RZ, UR4, PT ;  /* 0x00000004ff007c0c */ /* 0x000fc8000bf05070 */
[----:B------:R-:W-:-:S13]  /*92b0*/  ISETP.NE.AND.EX P0, PT, RZ, UR5, PT, P0 ;  /* 0x00000005ff007c0c */ /* 0x000fda000bf05300 */
[----:B------:R-:W-:Y:S05]  /*92c0*/  @!P0 BRA `(.L_x_254) ;  /* 0x0000000000148947 */ /* 0x000fea0003800000 */
[----:B--2---:R-:W0:Y:S02]  /*92d0*/  LDC.64 R2, c[0x0][0xa08] ;  /* 0x00028200ff027b82 */ /* 0x004e240000000a00 */
[----:B0-----:R-:W-:-:S05]  /*92e0*/  IMAD.WIDE R2, R4, 0x4, R2 ;  /* 0x0000000404027825 */ /* 0x001fca00078e0202 */
[----:B------:R-:W2:Y:S04]  /*92f0*/  LDG.E R0, desc[UR36][R2.64] ;  /* 0x0000002402007981 */ /* 0x000ea8000c1e1900 */
[----:B------:R-:W2:Y:S02]  /*9300*/  LDG.E R2, desc[UR36][R2.64+0x4] ;  /* 0x0000042402027981 */ /* 0x000ea4000c1e1900 */
[----:B--2---:R-:W-:-:S07]  /*9310*/  IMAD.IADD R0, R2, 0x1, -R0 ;  /* 0x0000000102007824 */ /* 0x004fce00078e0a00 */
.L_x_254:
[----:B0----5:R-:W-:Y:S01]  /*9320*/  IMAD.IADD R3, R0, 0x1, -R6 ;  /* 0x0000000100037824 */ /* 0x021fe200078e0a06 */
[C---:B--2---:R-:W-:Y:S01]  /*9330*/  LOP3.LUT R2, R18.reuse, 0xff000000, RZ, 0xc0, !PT ;  /* 0xff00000012027812 */ /* 0x044fe200078ec0ff */
[----:B------:R-:W-:Y:S01]  /*9340*/  BSSY B0, `(.L_x_255) ;  /* 0x0000029000007945 */ /* 0x000fe20003800000 */
[----:B------:R-:W-:Y:S01]  /*9350*/  LOP3.LUT R4, R18, 0xff0000, RZ, 0xc0, !PT ;  /* 0x00ff000012047812 */ /* 0x000fe200078ec0ff */
[C---:B------:R-:W-:Y:S01]  /*9360*/  VIADD R0, R3.reuse, 0x7f ;  /* 0x0000007f03007836 */ /* 0x040fe20000000000 */
[----:B------:R0:W-:Y:S01]  /*9370*/  STL [R1+0xc], R3 ;  /* 0x00000c0301007387 */ /* 0x0001e20000100800 */
[----:B------:R-:W-:Y:S02]  /*9380*/  ISETP.GE.AND P0, PT, R3, 0x1, PT ;  /* 0x000000010300780c */ /* 0x000fe40003f06270 */
[----:B------:R-:W-:-:S04]  /*9390*/  SHF.R.U32.HI R2, RZ, 0x8, R2 ;  /* 0x00000008ff027819 */ /* 0x000fc80000011602 */
[----:B------:R-:W-:Y:S02]  /*93a0*/  LEA.HI R4, R4, R2, RZ, 0x10 ;  /* 0x0000000204047211 */ /* 0x000fe400078f80ff */
[----:B------:R-:W-:-:S04]  /*93b0*/  SHF.R.S32.HI R2, RZ, 0x1f, R0 ;  /* 0x0000001fff027819 */ /* 0x000fc80000011400 */
[----:B------:R-:W-:Y:S01]  /*93c0*/  LEA.HI R0, R2, R0, RZ, 0x7 ;  /* 0x0000000002007211 */ /* 0x000fe200078f38ff */
[----:B------:R-:W-:-:S03]  /*93d0*/  IMAD.MOV.U32 R2, RZ, RZ, RZ ;  /* 0x000000ffff027224 */ /* 0x000fc600078e00ff */
[----:B------:R-:W-:Y:S01]  /*93e0*/  SHF.R.S32.HI R0, RZ, 0x7, R0 ;  /* 0x00000007ff007819 */ /* 0x000fe20000011400 */
[----:B0-----:R-:W-:Y:S06]  /*93f0*/  @!P0 BRA `(.L_x_256) ;  /* 0x0000000000748947 */ /* 0x001fec0003800000 */
[----:B------:R-:W-:-:S04]  /*9400*/  SHF.R.U32.HI R5, RZ, 0x10, R4 ;  /* 0x00000010ff057819 */ /* 0x000fc80000011604 */
[----:B------:R-:W-:-:S13]  /*9410*/  ISETP.NE.AND P0, PT, R5, RZ, PT ;  /* 0x000000ff0500720c */ /* 0x000fda0003f05270 */
[----:B------:R-:W0:Y:S02]  /*9420*/  @!P0 LDC R5, c[0x0][0x9f0] ;  /* 0x00027c00ff058b82 */ /* 0x000e240000000800 */
[----:B0-----:R-:W-:Y:S02]  /*9430*/  IABS R7, R5 ;  /* 0x0000000500077213 */ /* 0x001fe40000000000 */
[----:B------:R-:W-:Y:S02]  /*9440*/  IADD3 R6, R5, -0x1, R0 ;  /* 0xffffffff05067810 */ /* 0x000fe40007ffe000 */
[----:B------:R-:W0:Y:S08]  /*9450*/  I2F.RP R2, R7 ;  /* 0x0000000700027306 */ /* 0x000e300000209400 */
[----:B0-----:R-:W0:Y:S02]  /*9460*/  MUFU.RCP R2, R2 ;  /* 0x0000000200027308 */ /* 0x001e240000001000 */
[----:B0-----:R-:W-:-:S06]  /*9470*/  VIADD R2, R2, 0xffffffe ;  /* 0x0ffffffe02027836 */ /* 0x001fcc0000000000 */
[----:B------:R0:W1:Y:S02]  /*9480*/  F2I.FTZ.U32.TRUNC.NTZ R3, R2 ;  /* 0x0000000200037305 */ /* 0x000064000021f000 */
[----:B0-----:R-:W-:-:S04]  /*9490*/  LOP3.LUT R2, R6, R5, RZ, 0x3c, !PT ;  /* 0x0000000506027212 */ /* 0x001fc800078e3cff */
[----:B------:R-:W-:Y:S01]  /*94a0*/  ISETP.GE.AND P2, PT, R2, RZ, PT ;  /* 0x000000ff0200720c */ /* 0x000fe20003f46270 */
[----:B-1----:R-:W-:-:S04]  /*94b0*/  IMAD.MOV R2, RZ, RZ, -R3 ;  /* 0x000000ffff027224 */ /* 0x002fc800078e0a03 */
[----:B------:R-:W-:Y:S02]  /*94c0*/  IMAD R8, R2, R7, RZ ;  /* 0x0000000702087224 */ /* 0x000fe400078e02ff */
[----:B------:R-:W-:-:S04]  /*94d0*/  IMAD.MOV.U32 R2, RZ, RZ, RZ ;  /* 0x000000ffff027224 */ /* 0x000fc800078e00ff */
[----:B------:R-:W-:Y:S01]  /*94e0*/  IMAD.HI.U32 R8, R3, R8, R2 ;  /* 0x0000000803087227 */ /* 0x000fe200078e0002 */
[----:B------:R-:W-:Y:S02]  /*94f0*/  IABS R2, R6 ;  /* 0x0000000600027213 */ /* 0x000fe40000000000 */
[----:B------:R-:W-:-:S03]  /*9500*/  IABS R3, R5 ;  /* 0x0000000500037213 */ /* 0x000fc60000000000 */
[----:B------:R-:W-:Y:S01]  /*9510*/  IMAD.HI.U32 R8, R8, R2, RZ ;  /* 0x0000000208087227 */ /* 0x000fe200078e00ff */
[----:B------:R-:W-:-:S05]  /*9520*/  IADD3 R3, RZ, -R3, RZ ;  /* 0x80000003ff037210 */ /* 0x000fca0007ffe0ff */
[----:B------:R-:W-:-:S05]  /*9530*/  IMAD R2, R8, R3, R2 ;  /* 0x0000000308027224 */ /* 0x000fca00078e0202 */
[----:B------:R-:W-:-:S13]  /*9540*/  ISETP.GT.U32.AND P1, PT, R7, R2, PT ;  /* 0x000000020700720c */ /* 0x000fda0003f24070 */
[----:B------:R-:W-:Y:S02]  /*9550*/  @!P1 IMAD.IADD R2, R2, 0x1, -R7 ;  /* 0x0000000102029824 */ /* 0x000fe400078e0a07 */
[----:B------:R-:W-:Y:S01]  /*9560*/  @!P1 VIADD R8, R8, 0x1 ;  /* 0x0000000108089836 */ /* 0x000fe20000000000 */
[----:B------:R-:W-:Y:S02]  /*9570*/  ISETP.NE.AND P1, PT, R5, RZ, PT ;  /* 0x000000ff0500720c */ /* 0x000fe40003f25270 */
[----:B------:R-:W-:-:S13]  /*9580*/  ISETP.GE.U32.AND P0, PT, R2, R7, PT ;  /* 0x000000070200720c */ /* 0x000fda0003f06070 */
[----:B------:R-:W-:-:S04]  /*9590*/  @P0 VIADD R8, R8, 0x1 ;  /* 0x0000000108080836 */ /* 0x000fc80000000000 */
[----:B------:R-:W-:-:S04]  /*95a0*/  IMAD.MOV.U32 R2, RZ, RZ, R8 ;  /* 0x000000ffff027224 */ /* 0x000fc800078e0008 */
[----:B------:R-:W-:Y:S01]  /*95b0*/  @!P2 IMAD.MOV R2, RZ, RZ, -R2 ;  /* 0x000000ffff02a224 */ /* 0x000fe200078e0a02 */
[----:B------:R-:W-:-:S07]  /*95c0*/  @!P1 LOP3.LUT R2, RZ, R5, RZ, 0x33, !PT ;  /* 0x00000005ff029212 */ /* 0x000fce00078e33ff */
.L_x_256:
[----:B------:R-:W-:Y:S05]  /*95d0*/  BSYNC B0 ;  /* 0x0000000000007941 */ /* 0x000fea0003800000 */
.L_x_255:
[----:B------:R-:W-:Y:S01]  /*95e0*/  LOP3.LUT R4, R4, 0xff, RZ, 0xc0, !PT ;  /* 0x000000ff04047812 */ /* 0x000fe200078ec0ff */
[----:B------:R-:W-:Y:S04]  /*95f0*/  BSSY B7, `(.L_x_257) ;  /* 0x0000395000077945 */ /* 0x000fe80003800000 */
[----:B------:R-:W-:-:S05]  /*9600*/  IMAD R3, R4, R2, RZ ;  /* 0x0000000204037224 */ /* 0x000fca00078e02ff */
[----:B------:R-:W-:Y:S01]  /*9610*/  VIADDMNMX R0, R3, R2, R0, PT ;  /* 0x0000000203007246 */ /* 0x000fe20003800100 */
[----:B------:R0:W-:Y:S03]  /*9620*/  STL [R1+0x10], R3 ;  /* 0x0000100301007387 */ /* 0x0001e60000100800 */
[----:B------:R-:W-:Y:S01]  /*9630*/  ISETP.GT.AND P0, PT, R0, R3, PT ;  /* 0x000000030000720c */ /* 0x000fe20003f04270 */
[----:B------:R0:W-:-:S12]  /*9640*/  STL [R1+0x34], R0 ;  /* 0x0000340001007387 */ /* 0x0001d80000100800 */
[----:B0-----:R-:W-:Y:S05]  /*9650*/  @P0 BRA `(.L_x_258) ;  /* 0x0000000000440947 */ /* 0x001fea0003800000 */
[----:B------:R-:W0:Y:S02]  /*9660*/  S2R R3, SR_TID.X ;  /* 0x0000000000037919 */ /* 0x000e240000002100 */
[----:B0-----:R-:W-:-:S04]  /*9670*/  LOP3.LUT R3, R3, 0x7f, RZ, 0xc0, !PT ;  /* 0x0000007f03037812 */ /* 0x001fc800078ec0ff */
[----:B------:R-:W-:-:S13]  /*9680*/  ISETP.NE.AND P0, PT, R3, RZ, PT ;  /* 0x000000ff0300720c */ /* 0x000fda0003f05270 */
[----:B------:R-:W-:Y:S05]  /*9690*/  @P0 BRA `(.L_x_259) ;  /* 0x0000003800280947 */ /* 0x000fea0003800000 */
[----:B------:R-:W0:Y:S01]  /*96a0*/  S2R R5, SR_LANEID ;  /* 0x0000000000057919 */ /* 0x000e220000000000 */
[----:B------:R-:W-:Y:S01]  /*96b0*/  VOTEU.ANY UR4, UPT, PT ;  /* 0x0000000000047886 */ /* 0x000fe200038e0100 */
[----:B------:R-:W1:Y:S01]  /*96c0*/  LDC.64 R2, c[0x0][0xc60] ;  /* 0x00031800ff027b82 */ /* 0x000e620000000a00 */
[----:B------:R-:W0:Y:S02]  /*96d0*/  FLO.U32 R0, UR4 ;  /* 0x0000000400007d00 */ /* 0x000e2400080e0000 */
[----:B0-----:R-:W-:-:S06]  /*96e0*/  ISETP.EQ.U32.AND P0, PT, R0, R5, PT ;  /* 0x000000050000720c */ /* 0x001fcc0003f02070 */
[----:B------:R-:W1:Y:S07]  /*96f0*/  POPC R5, UR4 ;  /* 0x0000000400057d09 */ /* 0x000e6e0008000000 */
[----:B-1----:R-:W2:Y:S01]  /*9700*/  @P0 ATOMG.E.ADD.STRONG.GPU PT, R3, desc[UR36][R2.64], R5 ;  /* 0x00000005020309a8 */ /* 0x002ea200081ee1e4 */
[----:B------:R-:W0:Y:S02]  /*9710*/  S2R R4, SR_LTMASK ;  /* 0x0000000000047919 */ /* 0x000e240000003900 */
[----:B0-----:R-:W-:-:S04]  /*9720*/  LOP3.LUT R4, R4, UR4, RZ, 0xc0, !PT ;  /* 0x0000000404047c12 */ /* 0x001fc8000f8ec0ff */
[----:B------:R-:W0:Y:S01]  /*9730*/  POPC R7, R4 ;  /* 0x0000000400077309 */ /* 0x000e220000000000 */
[----:B--2---:R-:W0:Y:S02]  /*9740*/  SHFL.IDX PT, R0, R3, R0, 0x1f ;  /* 0x00001f0003007589 */ /* 0x004e2400000e0000 */
[----:B0-----:R-:W-:Y:S01]  /*9750*/  IADD3 R16, R0, UR38, R7 ;  /* 0x0000002600107c10 */ /* 0x001fe2000fffe007 */
[----:B------:R-:W-:Y:S06]  /*9760*/  BRA `(.L_x_259) ;  /* 0x0000003400f47947 */ /* 0x000fec0003800000 */
.L_x_258:
[----:B------:R-:W-:Y:S01]  /*9770*/  VIADD R0, R22, 0xe400 ;  /* 0x0000e40016007836 */ /* 0x000fe20000000000 */
[----:B------:R-:W-:Y:S04]  /*9780*/  BSSY B6, `(.L_x_260) ;  /* 0x0000013000067945 */ /* 0x000fe80003800000 */
[----:B------:R-:W-:-:S13]  /*9790*/  LOP3.LUT P0, RZ, R0, 0x3ff, RZ, 0xc0, !PT ;  /* 0x000003ff00ff7812 */ /* 0x000fda000780c0ff */
[----:B------:R-:W-:Y:S05]  /*97a0*/  @!P0 BRA `(.L_x_261) ;  /* 0x0000000000408947 */ /* 0x000fea0003800000 */
[----:B------:R-:W-:Y:S01]  /*97b0*/  MOV R2, 0x0 ;  /* 0x0000000000027802 */ /* 0x000fe20000000f00 */
[----:B------:R-:W-:Y:S01]  /*97c0*/  ULDC.64 UR6, c[0x4][0x88] ;  /* 0x0100220000067ab9 */ /* 0x000fe20000000a00 */
[----:B------:R-:W-:Y:S01]  /*97d0*/  ULDC.64 UR8, c[0x4][0x90] ;  /* 0x0100240000087ab9 */ /* 0x000fe20000000a00 */
[----:B------:R-:W-:Y:S01]  /*97e0*/  ULDC.64 UR4, c[0x4][0x8] ;  /* 0x0100020000047ab9 */ /* 0x000fe20000000a00 */
[----:B------:R-:W-:Y:S01]  /*97f0*/  IMAD.U32 R4, RZ, RZ, UR6 ;  /* 0x00000006ff047e24 */ /* 0x000fe2000f8e00ff */
[----:B------:R-:W-:Y:S01]  /*9800*/  MOV R10, UR4 ;  /* 0x00000004000a7c02 */ /* 0x000fe20008000f00 */
[----:B------:R-:W0:Y:S01]  /*9810*/  LDC.64 R2, c[0x4][R2] ;  /* 0x0100000002027b82 */ /* 0x000e220000000a00 */
[----:B------:R-:W-:Y:S02]  /*9820*/  IMAD.U32 R5, RZ, RZ, UR7 ;  /* 0x00000007ff057e24 */ /* 0x000fe4000f8e00ff */
[----:B------:R-:W-:Y:S02]  /*9830*/  IMAD.U32 R6, RZ, RZ, UR8 ;  /* 0x00000008ff067e24 */ /* 0x000fe4000f8e00ff */
[----:B------:R-:W-:-:S02]  /*9840*/  IMAD.U32 R7, RZ, RZ, UR9 ;  /* 0x00000009ff077e24 */ /* 0x000fc4000f8e00ff */
[----:B------:R-:W-:Y:S02]  /*9850*/  IMAD.U32 R11, RZ, RZ, UR5 ;  /* 0x00000005ff0b7e24 */ /* 0x000fe4000f8e00ff */
[----:B------:R-:W-:Y:S02]  /*9860*/  IMAD.MOV.U32 R8, RZ, RZ, 0x70 ;  /* 0x00000070ff087424 */ /* 0x000fe400078e00ff */
[----:B------:R-:W-:Y:S02]  /*9870*/  IMAD.MOV.U32 R12, RZ, RZ, 0x1 ;  /* 0x00000001ff0c7424 */ /* 0x000fe400078e00ff */
[----:B------:R-:W-:-:S07]  /*9880*/  IMAD.MOV.U32 R13, RZ, RZ, RZ ;  /* 0x000000ffff0d7224 */ /* 0x000fce00078e00ff */
[----:B------:R-:W-:-:S07]  /*9890*/  LEPC R20, `(.L_x_261) ;  /* 0x000000001014794e */ /* 0x000fce0000000000 */
[----:B0-----:R-:W-:Y:S05]  /*98a0*/  CALL.ABS.NOINC R2 ;  /* 0x0000000002007343 */ /* 0x001fea0003c00000 */
.L_x_261:
[----:B------:R-:W-:Y:S05]  /*98b0*/  BSYNC B6 ;  /* 0x0000000000067941 */ /* 0x000fea0003800000 */
.L_x_260:
        /* <DEDUP_REMOVED lines=8> */
[----:B------:R0:W1:Y:S01]  /*9940*/  LDC.64 R2, c[0x4][R26] ;  /* 0x010000001a027b82 */ /* 0x0000620000000a00 */
[----:B------:R-:W-:Y:S01]  /*9950*/  IMAD.U32 R4, RZ, RZ, UR6 ;  /* 0x00000006ff047e24 */ /* 0x000fe2000f8e00ff */
[----:B------:R-:W-:Y:S01]  /*9960*/  MOV R11, UR5 ;  /* 0x00000005000b7c02 */ /* 0x000fe20008000f00 */
        /* <DEDUP_REMOVED lines=9> */
.L_x_264:
[----:B------:R0:W1:Y:S01]  /*9a00*/  LDC.64 R2, c[0x4][R26] ;  /* 0x010000001a027b82 */ /* 0x0000620000000a00 */
[----:B------:R-:W-:Y:S01]  /*9a10*/  ULDC.64 UR6, c[0x4][0x88] ;  /* 0x0100220000067ab9 */ /* 0x000fe20000000a00 */
[----:B------:R-:W-:Y:S01]  /*9a20*/  ULDC.64 UR8, c[0x4][0x90] ;  /* 0x0100240000087ab9 */ /* 0x000fe20000000a00 */
[----:B------:R-:W-:Y:S01]  /*9a30*/  ULDC.64 UR4, c[0x4][0x18] ;  /* 0x0100060000047ab9 */ /* 0x000fe20000000a00 */
[----:B------:R-:W-:Y:S01]  /*9a40*/  IMAD.U32 R4, RZ, RZ, UR6 ;  /* 0x00000006ff047e24 */ /* 0x000fe2000f8e00ff */
[----:B------:R-:W-:Y:S01]  /*9a50*/  MOV R12, 0x1 ;  /* 0x00000001000c7802 */ /* 0x000fe20000000f00 */
[----:B------:R-:W-:Y:S02]  /*9a60*/  IMAD.U32 R5, RZ, RZ, UR7 ;  /* 0x00000007ff057e24 */ /* 0x000fe4000f8e00ff */
[----:B------:R-:W-:Y:S02]  /*9a70*/  IMAD.U32 R6, RZ, RZ, UR8 ;  /* 0x00000008ff067e24 */ /* 0x000fe4000f8e00ff */
[----:B------:R-:W-:-:S02]  /*9a80*/  IMAD.U32 R7, RZ, RZ, UR9 ;  /* 0x00000009ff077e24 */ /* 0x000fc4000f8e00ff */
[----:B------:R-:W-:Y:S02]  /*9a90*/  IMAD.U32 R10, RZ, RZ, UR4 ;  /* 0x00000004ff0a7e24 */ /* 0x000fe4000f8e00ff */
[----:B------:R-:W-:Y:S02]  /*9aa0*/  IMAD.U32 R11, RZ, RZ, UR5 ;  /* 0x00000005ff0b7e24 */ /* 0x000fe4000f8e00ff */
[----:B------:R-:W-:Y:S02]  /*9ab0*/  IMAD.MOV.U32 R8, RZ, RZ, 0x70 ;  /* 0x00000070ff087424 */ /* 0x000fe400078e00ff */
[----:B0-----:R-:W-:-:S07]  /*9ac0*/  IMAD.MOV.U32 R13, RZ, RZ, RZ ;  /* 0x000000ffff0d7224 */ /* 0x001fce00078e00ff */
[----:B------:R-:W-:-:S07]  /*9ad0*/  LEPC R20, `(.L_x_263) ;  /* 0x000000001014794e */ /* 0x000fce0000000000 */
[----:B-1----:R-:W-:Y:S05]  /*9ae0*/  CALL.ABS.NOINC R2 ;  /* 0x0000000002007343 */ /* 0x002fea0003c00000 */
.L_x_263:
[----:B------:R-:W-:Y:S05]  /*9af0*/  BSYNC B6 ;  /* 0x0000000000067941 */ /* 0x000fea0003800000 */
.L_x_262:
[----:B------:R-:W2:Y:S01]  /*9b00*/  LDL R21, [R1] ;  /* 0x0000000001157983 */ /* 0x000ea20000100800 */
[----:B------:R-:W-:Y:S01]  /*9b10*/  ULDC.64 UR4, c[0x0][0x9f8] ;  /* 0x00027e0000047ab9 */ /* 0x000fe20000000a00 */
[----:B------:R-:W0:Y:S01]  /*9b20*/  LDC R6, c[0x0][0x430] ;  /* 0x00010c00ff067b82 */ /* 0x000e220000000800 */
[----:B------:R-:W-:Y:S01]  /*9b30*/  ISETP.NE.U32.AND P0, PT, RZ, UR4, PT ;  /* 0x00000004ff007c0c */ /* 0x000fe2000bf05070 */
[----:B------:R-:W3:Y:S03]  /*9b40*/  LDL R26, [R1+0x34] ;  /* 0x00003400011a7983 */ /* 0x000ee60000100800 */
[----:B------:R-:W-:Y:S01]  /*9b50*/  ISETP.NE.AND.EX P0, PT, RZ, UR5, PT, P0 ;  /* 0x00000005ff007c0c */ /* 0x000fe2000bf05300 */
[----:B------:R-:W4:Y:S04]  /*9b60*/  LDL R5, [R1+0xc] ;  /* 0x00000c0001057983 */ /* 0x000f280000100800 */
[----:B------:R-:W4:Y:S01]  /*9b70*/  LDL R4, [R1+0x14] ;  /* 0x0000140001047983 */ /* 0x000f220000100800 */
[----:B------:R-:W1:Y:S07]  /*9b80*/  S2R R7, SR_TID.X ;  /* 0x0000000000077919 */ /* 0x000e6e0000002100 */
[----:B------:R-:W-:Y:S01]  /*9b90*/  @P0 IADD3 R2, P1, R23, UR4, RZ ;  /* 0x0000000417020c10 */ /* 0x000fe2000ff3e0ff */
[----:B------:R-:W1:Y:S03]  /*9ba0*/  S2R R0, SR_TID.X ;  /* 0x0000000000007919 */ /* 0x000e660000002100 */
[----:B------:R-:W-:Y:S01]  /*9bb0*/  @P0 IADD3.X R3, R24, UR5, RZ, P1, !PT ;  /* 0x0000000518030c10 */ /* 0x000fe20008ffe4ff */
[----:B------:R-:W4:Y:S01]  /*9bc0*/  LDL.LU R20, [R1+0x4] ;  /* 0x0000040001147983 */ /* 0x000f220000300800 */
[----:B0-----:R-:W-:-:S03]  /*9bd0*/  ISETP.NE.AND P2, PT, R6, 0x1, PT ;  /* 0x000000010600780c */ /* 0x001fc60003f45270 */
[----:B------:R-:W4:Y:S04]  /*9be0*/  LDL R9, [R1+0x48] ;  /* 0x0000480001097983 */ /* 0x000f280000100800 */
[----:B--2---:R0:W2:Y:S01]  /*9bf0*/  @P0 LDG.E R21, desc[UR36][R2.64] ;  /* 0x0000002402150981 */ /* 0x0040a2000c1e1900 */
[----:B-1----:R-:W-:Y:S01]  /*9c00*/  IMAD.SHL.U32 R7, R7, 0x10, RZ ;  /* 0x0000001007077824 */ /* 0x002fe200078e00ff */
[----:B------:R-:W-:Y:S01]  /*9c10*/  LOP3.LUT R0, R0, 0x7f, RZ, 0xc0, !PT ;  /* 0x0000007f00007812 */ /* 0x000fe200078ec0ff */
[----:B---3--:R-:W-:-:S03]  /*9c20*/  VIADD R26, R26, 0xffffffff ;  /* 0xffffffff1a1a7836 */ /* 0x008fc60000000000 */
[----:B0-----:R-:W0:Y:S01]  /*9c30*/  @P2 LDC R3, c[0x0][0x434] ;  /* 0x00010d00ff032b82 */ /* 0x001e220000000800 */
[----:B------:R-:W-:Y:S01]  /*9c40*/  IMAD.SHL.U32 R8, R26, 0x80, RZ ;  /* 0x000000801a087824 */ /* 0x000fe200078e00ff */
[----:B------:R-:W-:Y:S02]  /*9c50*/  SHF.R.U32.HI R0, RZ, 0x3, R0 ;  /* 0x00000003ff007819 */ /* 0x000fe40000011600 */
[----:B------:R-:W-:-:S04]  /*9c60*/  LOP3.LUT R7, R7, 0x70, RZ, 0xc0, !PT ;  /* 0x0000007007077812 */ /* 0x000fc800078ec0ff */
[----:B------:R-:W1:Y:S01]  /*9c70*/  @P2 LDC R2, c[0x0][0x438] ;  /* 0x00010e00ff022b82 */ /* 0x000e620000000800 */
[----:B------:R-:W-:Y:S01]  /*9c80*/  LOP3.LUT R0, R8, R0, R7, 0xfe, !PT ;  /* 0x0000000008007212 */ /* 0x000fe200078efe07 */
[----:B--2---:R-:W-:Y:S03]  /*9c90*/  @P0 STL [R1], R21 ;  /* 0x0000001501000387 */ /* 0x004fe60000100800 */
[C---:B----4-:R-:W-:Y:S01]  /*9ca0*/  ISETP.GE.AND P0, PT, R0.reuse, R5, PT ;  /* 0x000000050000720c */ /* 0x050fe20003f06270 */
[----:B------:R-:W-:-:S04]  /*9cb0*/  IMAD.IADD R0, R0, 0x1, R4 ;  /* 0x0000000100007824 */ /* 0x000fc800078e0204 */
[----:B0-----:R-:W-:-:S04]  /*9cc0*/  @P2 IMAD.HI.U32 R3, R0, R3, RZ ;  /* 0x0000000300032227 */ /* 0x001fc800078e00ff */
[----:B------:R-:W-:Y:S01]  /*9cd0*/  IMAD.MOV.U32 R4, RZ, RZ, R0 ;  /* 0x000000ffff047224 */ /* 0x000fe200078e0000 */
[----:B-1----:R-:W-:-:S03]  /*9ce0*/  @P2 SHF.R.U32.HI R4, RZ, R2, R3 ;  /* 0x00000002ff042219 */ /* 0x002fc60000011603 */
[----:B------:R-:W0:Y:S02]  /*9cf0*/  @!P0 LDC.64 R2, c[0x0][0x428] ;  /* 0x00010a00ff028b82 */ /* 0x000e240000000a00 */
[----:B------:R-:W-:-:S04]  /*9d00*/  IMAD.MOV R5, RZ, RZ, -R4 ;  /* 0x000000ffff057224 */ /* 0x000fc800078e0a04 */
[----:B------:R-:W-:Y:S01]  /*9d10*/  IMAD R0, R6, R5, R0 ;  /* 0x0000000506007224 */ /* 0x000fe200078e0200 */
[----:B------:R-:W-:Y:S02]  /*9d20*/  SHF.R.S32.HI R6, RZ, 0x1f, R21 ;  /* 0x0000001fff067819 */ /* 0x000fe40000011415 */
[----:B------:R-:W-:-:S03]  /*9d30*/  @!P0 SHF.R.S32.HI R5, RZ, 0x1f, R4 ;  /* 0x0000001fff058819 */ /* 0x000fc60000011404 */
[-C--:B0-----:R-:W-:Y:S02]  /*9d40*/  @!P0 IMAD R7, R6, R2.reuse, RZ ;  /* 0x0000000206078224 */ /* 0x081fe400078e02ff */
[----:B------:R-:W-:-:S04]  /*9d50*/  @!P0 IMAD.WIDE.U32 R4, R21, R2, R4 ;  /* 0x0000000215048225 */ /* 0x000fc800078e0004 */
[----:B------:R-:W-:Y:S02]  /*9d60*/  @!P0 IMAD R7, R21, R3, R7 ;  /* 0x0000000315078224 */ /* 0x000fe400078e0207 */
[----:B------:R-:W0:Y:S01]  /*9d70*/  @!P0 LDC.64 R2, c[0x0][0x418] ;  /* 0x00010600ff028b82 */ /* 0x000e220000000a00 */
[----:B------:R0:W-:Y:S01]  /*9d80*/  STL [R1+0x18], R6 ;  /* 0x0000180601007387 */ /* 0x0001e20000100800 */
[----:B------:R-:W-:Y:S01]  /*9d90*/  @!P0 IMAD.IADD R7, R5, 0x1, R7 ;  /* 0x0000000105078824 */ /* 0x000fe200078e0207 */
[----:B0-----:R-:W-:Y:S01]  /*9da0*/  @!P0 LEA R6, P1, R4, R2, 0x2 ;  /* 0x0000000204068211 */ /* 0x001fe200078210ff */
[----:B------:R-:W-:-:S03]  /*9db0*/  IMAD.MOV.U32 R2, RZ, RZ, RZ ;  /* 0x000000ffff027224 */ /* 0x000fc600078e00ff */
[----:B------:R-:W-:-:S05]  /*9dc0*/  @!P0 LEA.HI.X R7, R4, R3, R7, 0x2, P1 ;  /* 0x0000000304078211 */ /* 0x000fca00008f1407 */
[----:B------:R0:W5:Y:S01]  /*9dd0*/  @!P0 LDG.E R2, desc[UR36][R6.64] ;  /* 0x0000002406028981 */ /* 0x000162000c1e1900 */
[----:B------:R-:W-:-:S04]  /*9de0*/  LOP3.LUT R20, R20, 0xfffffffb, RZ, 0xc0, !PT ;  /* 0xfffffffb14147812 */ /* 0x000fc800078ec0ff */
[----:B------:R-:W-:Y:S02]  /*9df0*/  @P2 LOP3.LUT R20, R20, 0x4, RZ, 0xfc, !PT ;  /* 0x0000000414142812 */ /* 0x000fe400078efcff */
[----:B------:R-:W-:Y:S02]  /*9e00*/  ISETP.NE.AND P2, PT, R9, 0x3, PT ;  /* 0x000000030900780c */ /* 0x000fe40003f45270 */
[----:B------:R-:W-:-:S11]  /*9e10*/  LOP3.LUT R20, R20, 0xfffffffd, RZ, 0xc0, !PT ;  /* 0xfffffffd14147812 */ /* 0x000fd600078ec0ff */
[----:B------:R-:W-:-:S05]  /*9e20*/  @P2 LOP3.LUT R20, R20, 0x2, RZ, 0xfc, !PT ;  /* 0x0000000214142812 */ /* 0x000fca00078efcff */
[----:B------:R0:W-:Y:S01]  /*9e30*/  STL [R1+0x4], R20 ;  /* 0x0000041401007387 */ /* 0x0001e20000100800 */
[----:B------:R-:W-:-:S03]  /*9e40*/  UMOV UR4, 0xffffffff ;  /* 0xffffffff00047882 */ /* 0x000fc60000000000 */
[----:B------:R-:W-:Y:S05]  /*9e50*/  BRA.DIV UR4, `(.L_x_265) ;  /* 0x0000004204a87947 */ /* 0x000fea000b800000 */
.L_x_329:
[----:B------:R-:W-:Y:S01]  /*9e60*/  LOP3.LUT R24, R18, 0xffff, RZ, 0xc0, !PT ;  /* 0x0000ffff12187812 */ /* 0x000fe200078ec0ff */
[----:B------:R-:W-:Y:S06]  /*9e70*/  @!P2 BRA `(.L_x_266) ;  /* 0x000000000004a947 */ /* 0x000fec0003800000 */
[----:B------:R-:W-:Y:S01]  /*9e80*/  BPT.TRAP 0x1 ;  /* 0x000000040000795c */ /* 0x000fe20000300000 */
.L_x_266:
[----:B0-----:R-:W-:Y:S01]  /*9e90*/  SHF.R.S32.HI R6, RZ, 0x1f, R0 ;  /* 0x0000001fff067819 */ /* 0x001fe20000011400 */
[----:B------:R-:W-:Y:S01]  /*9ea0*/  ULDC.64 UR4, c[0x0][0x328] ;  /* 0x0000ca0000047ab9 */ /* 0x000fe20000000a00 */
[----:B-----5:R-:W-:Y:S01]  /*9eb0*/  SHF.R.S32.HI R7, RZ, 0x1f, R2 ;  /* 0x0000001fff077819 */ /* 0x020fe20000011402 */
[----:B------:R-:W-:Y:S01]  /*9ec0*/  IMAD.WIDE.U32 R4, R0, UR4, RZ ;  /* 0x0000000400047c25 */ /* 0x000fe2000f8e00ff */
[----:B------:R-:W-:Y:S01]  /*9ed0*/  ULDC.64 UR6, c[0x0][0x318] ;  /* 0x0000c60000067ab9 */ /* 0x000fe20000000a00 */
[----:B------:R-:W-:Y:S02]  /*9ee0*/  BSSY B0, `(.L_x_267) ;  /* 0x0000012000007945 */ /* 0x000fe40003800000 */
[----:B------:R-:W-:-:S04]  /*9ef0*/  IMAD R3, R6, UR4, RZ ;  /* 0x0000000406037c24 */ /* 0x000fc8000f8e02ff */
[----:B------:R-:W-:Y:S01]  /*9f00*/  IMAD R3, R0, UR5, R3 ;  /* 0x0000000500037c24 */ /* 0x000fe2000f8e0203 */
[----:B------:R-:W-:-:S03]  /*9f10*/  ULDC.64 UR4, c[0x0][0x338] ;  /* 0x0000ce0000047ab9 */ /* 0x000fc60000000a00 */
[----:B------:R-:W-:Y:S02]  /*9f20*/  IMAD.IADD R5, R5, 0x1, R3 ;  /* 0x0000000105057824 */ /* 0x000fe400078e0203 */
[----:B------:R-:W-:Y:S02]  /*9f30*/  IMAD R3, R7, UR4, RZ ;  /* 0x0000000407037c24 */ /* 0x000fe4000f8e02ff */
[----:B------:R-:W-:-:S04]  /*9f40*/  IMAD.WIDE.U32 R4, R2, UR4, R4 ;  /* 0x0000000402047c25 */ /* 0x000fc8000f8e0004 */
[----:B------:R-:W-:Y:S01]  /*9f50*/  IMAD R3, R2, UR5, R3 ;  /* 0x0000000502037c24 */ /* 0x000fe2000f8e0203 */
[----:B------:R-:W-:-:S04]  /*9f60*/  ULDC.64 UR4, c[0x0][0x330] ;  /* 0x0000cc0000047ab9 */ /* 0x000fc80000000a00 */
[----:B------:R-:W-:Y:S01]  /*9f70*/  IADD3 R5, R5, R3, RZ ;  /* 0x0000000305057210 */ /* 0x000fe20007ffe0ff */
[----:B------:R-:W-:Y:S02]  /*9f80*/  IMAD R3, R25, 0x8, R22 ;  /* 0x0000000819037824 */ /* 0x000fe400078e0216 */
[----:B------:R-:W-:-:S04]  /*9f90*/  IMAD.WIDE.U32 R4, R24, UR4, R4 ;  /* 0x0000000418047c25 */ /* 0x000fc8000f8e0004 */
[----:B------:R-:W-:Y:S01]  /*9fa0*/  IMAD R23, R24, UR5, R5 ;  /* 0x0000000518177c24 */ /* 0x000fe2000f8e0205 */
[----:B------:R-:W-:-:S04]  /*9fb0*/  LEA R18, P0, R4, UR6, 0x1 ;  /* 0x0000000604127c11 */ /* 0x000fc8000f8008ff */
[----:B------:R-:W-:Y:S02]  /*9fc0*/  LEA.HI.X R23, R4, UR7, R23, 0x1, P0 ;  /* 0x0000000704177c11 */ /* 0x000fe400080f0c17 */
[----:B------:R-:W-:-:S06]  /*9fd0*/  SHF.L.U32 R4, R27, 0x1f, RZ ;  /* 0x0000001f1b047819 */ /* 0x000fcc00000006ff */
[----:B------:R-:W0:Y:S02]  /*9fe0*/  SYNCS.PHASECHK.TRANS64.TRYWAIT P0, [R3+URZ+0x16840], R4 ;  /* 0x01684004030075a7 */ /* 0x000e24000800017f */
[----:B0-----:R-:W-:Y:S05]  /*9ff0*/  @!P0 BRA `(.L_x_268) ;  /* 0x0000004000748947 */ /* 0x001fea0003800000 */
.L_x_330:
[----:B------:R-:W-:Y:S05]  /*a000*/  BSYNC B0 ;  /* 0x0000000000007941 */ /* 0x000fea0003800000 */
.L_x_267:
[----:B------:R-:W2:Y:S01]  /*a010*/  LDL R11, [R1+0xc] ;  /* 0x00000c00010b7983 */ /* 0x000ea20000100800 */
[----:B------:R-:W-:Y:S01]  /*a020*/  ULDC.64 UR4, c[0x0][0x300] ;  /* 0x0000c00000047ab9 */ /* 0x000fe20000000a00 */
[----:B------:R-:W-:Y:S02]  /*a030*/  ULDC.64 UR6, c[0x0][0x2e8] ;  /* 0x0000ba0000067ab9 */ /* 0x000fe40000000a00 */
[----:B------:R-:W3:Y:S01]  /*a040*/  LDL.LU R9, [R1+0x4] ;  /* 0x0000040001097983 */ /* 0x000ee20000300800 */
[----:B------:R-:W-:Y:S02]  /*a050*/  IMAD R6, R6, UR4, RZ ;  /* 0x0000000406067c24 */ /* 0x000fe4000f8e02ff */
[C---:B0-----:R-:W-:Y:S01]  /*a060*/  IMAD.WIDE.U32 R4, R0.reuse, UR4, RZ ;  /* 0x0000000400047c25 */ /* 0x041fe2000f8e00ff */
[----:B------:R-:W0:Y:S03]  /*a070*/  S2R R10, SR_TID.X ;  /* 0x00000000000a7919 */ /* 0x000e260000002100 */
[----:B------:R-:W-:Y:S01]  /*a080*/  IMAD R6, R0, UR5, R6 ;  /* 0x0000000500067c24 */ /* 0x000fe2000f8e0206 */
[----:B------:R-:W-:Y:S01]  /*a090*/  ULDC.64 UR4, c[0x0][0x310] ;  /* 0x0000c40000047ab9 */ /* 0x000fe20000000a00 */
[----:B------:R-:W1:Y:S01]  /*a0a0*/  S2R R12, SR_TID.X ;  /* 0x00000000000c7919 */ /* 0x000e620000002100 */
[----:B------:R-:W-:-:S02]  /*a0b0*/  IMAD R7, R7, UR4, RZ ;  /* 0x0000000407077c24 */ /* 0x000fc4000f8e02ff */
[----:B------:R-:W-:Y:S02]  /*a0c0*/  IMAD.IADD R5, R5, 0x1, R6 ;  /* 0x0000000105057824 */ /* 0x000fe400078e0206 */
[C---:B------:R-:W-:Y:S02]  /*a0d0*/  IMAD R7, R2.reuse, UR5, R7 ;  /* 0x0000000502077c24 */ /* 0x040fe4000f8e0207 */
[----:B------:R-:W-:Y:S01]  /*a0e0*/  IMAD.WIDE.U32 R4, R2, UR4, R4 ;  /* 0x0000000402047c25 */ /* 0x000fe2000f8e0004 */
[----:B------:R-:W-:-:S03]  /*a0f0*/  ULDC.64 UR4, c[0x0][0x308] ;  /* 0x0000c20000047ab9 */ /* 0x000fc60000000a00 */
[----:B------:R-:W-:Y:S02]  /*a100*/  IMAD.IADD R5, R5, 0x1, R7 ;  /* 0x0000000105057824 */ /* 0x000fe400078e0207 */
[----:B------:R-:W-:Y:S01]  /*a110*/  IMAD.WIDE.U32 R4, R24, UR4, R4 ;  /* 0x0000000418047c25 */ /* 0x000fe2000f8e0004 */
[----:B------:R-:W-:Y:S02]  /*a120*/  ULDC UR4, c[0x0][0x2f4] ;  /* 0x0000bd0000047ab9 */ /* 0x000fe40000000800 */
[----:B------:R-:W-:Y:S01]  /*a130*/  ISETP.GE.AND P2, PT, R28, UR4, PT ;  /* 0x000000041c007c0c */ /* 0x000fe2000bf46270 */
[----:B------:R-:W-:Y:S01]  /*a140*/  IMAD R2, R24, UR5, R5 ;  /* 0x0000000518027c24 */ /* 0x000fe2000f8e0205 */
[----:B------:R-:W-:Y:S01]  /*a150*/  LEA R0, P0, R4, UR6, 0x1 ;  /* 0x0000000604007c11 */ /* 0x000fe2000f8008ff */
[----:B------:R-:W-:-:S03]  /*a160*/  UMOV UR4, 0xffffffff ;  /* 0xffffffff00047882 */ /* 0x000fc60000000000 */
[----:B------:R-:W-:Y:S02]  /*a170*/  LEA.HI.X R2, R4, UR7, R2, 0x1, P0 ;  /* 0x0000000704027c11 */ /* 0x000fe400080f0c02 */
[----:B0-----:R-:W-:-:S04]  /*a180*/  LOP3.LUT R10, R10, 0x7f, RZ, 0xc0, !PT ;  /* 0x0000007f0a0a7812 */ /* 0x001fc800078ec0ff */
[----:B------:R-:W-:-:S04]  /*a190*/  SHF.R.U32.HI R10, RZ, 0x3, R10 ;  /* 0x00000003ff0a7819 */ /* 0x000fc8000001160a */
[----:B--2---:R-:W-:Y:S01]  /*a1a0*/  IADD3 R4, -R10, R11, -R8 ;  /* 0x0000000b0a047210 */ /* 0x004fe20007ffe908 */
[C---:B-1----:R-:W-:Y:S02]  /*a1b0*/  IMAD.SHL.U32 R10, R12.reuse, 0x8, RZ ;  /* 0x000000080c0a7824 */ /* 0x042fe400078e00ff */
[----:B------:R-:W-:Y:S01]  /*a1c0*/  IMAD.SHL.U32 R11, R12, 0x8, RZ ;  /* 0x000000080c0b7824 */ /* 0x000fe200078e00ff */
[----:B---3--:R-:W-:Y:S02]  /*a1d0*/  LOP3.LUT R9, R9, 0xfffffffe, RZ, 0xc0, !PT ;  /* 0xfffffffe09097812 */ /* 0x008fe400078ec0ff */
[----:B------:R-:W-:Y:S02]  /*a1e0*/  LOP3.LUT R10, R10, 0x1f8, RZ, 0xc0, !PT ;  /* 0x000001f80a0a7812 */ /* 0x000fe400078ec0ff */
[----:B------:R-:W-:Y:S02]  /*a1f0*/  @P2 LOP3.LUT R9, R9, 0x1, RZ, 0xfc, !PT ;  /* 0x0000000109092812 */ /* 0x000fe400078efcff */
[----:B------:R-:W-:-:S02]  /*a200*/  LOP3.LUT R10, R10, 0x38, R12, 0x78, !PT ;  /* 0x000000380a0a7812 */ /* 0x000fc400078e780c */
[----:B------:R-:W-:Y:S01]  /*a210*/  ISETP.GE.AND P0, PT, R4, 0x1, PT ;  /* 0x000000010400780c */ /* 0x000fe20003f06270 */
[----:B------:R0:W-:Y:S01]  /*a220*/  STL [R1+0x4], R9 ;  /* 0x0000040901007387 */ /* 0x0001e20000100800 */
[----:B------:R-:W-:-:S05]  /*a230*/  LOP3.LUT R10, R10, 0x200, R11, 0xf8, !PT ;  /* 0x000002000a0a7812 */ /* 0x000fca00078ef80b */
[----:B------:R-:W-:Y:S01]  /*a240*/  IMAD R5, R25, 0x2000, R10 ;  /* 0x0000200019057824 */ /* 0x000fe200078e020a */
[----:B------:R-:W-:Y:S06]  /*a250*/  BRA.DIV UR4, `(.L_x_269) ;  /* 0x0000003e04f07947 */ /* 0x000fec000b800000 */
[----:B------:R-:W1:Y:S01]  /*a260*/  SHFL.IDX PT, R7, R0, RZ, 0x181f ;  /* 0x00181fff00077589 */ /* 0x000e6200000e0000 */
[----:B------:R-:W-:-:S03]  /*a270*/  @P0 IMAD R8, R5, 0x2, R22 ;  /* 0x0000000205080824 */ /* 0x000fc600078e0216 */
[----:B------:R-:W2:Y:S01]  /*a280*/  SHFL.IDX PT, R6, R2, RZ, 0x181f ;  /* 0x00181fff02067589 */ /* 0x000ea200000e0000 */
[----:B-1----:R-:W-:-:S05]  /*a290*/  @P0 LEA R7, P1, R28, R7, 0x1 ;  /* 0x000000071c070211 */ /* 0x002fca00078208ff */
[----:B--2---:R-:W-:Y:S01]  /*a2a0*/  @P0 IMAD.X R6, RZ, RZ, R6, P1 ;  /* 0x000000ffff060224 */ /* 0x004fe200008e0606 */
[----:B------:R-:W-:-:S04]  /*a2b0*/  ISETP.GE.AND P1, PT, R4, 0x11, PT ;  /* 0x000000110400780c */ /* 0x000fc80003f26270 */
[----:B------:R-:W-:-:S04]  /*a2c0*/  @P0 LOP3.LUT R7, R7, R6, RZ, 0x3c, !PT ;  /* 0x0000000607070212 */ /* 0x000fc800078e3cff */
[----:B------:R-:W-:-:S04]  /*a2d0*/  @P0 LOP3.LUT R6, R7, R6, RZ, 0x3c, !PT ;  /* 0x0000000607060212 */ /* 0x000fc800078e3cff */
[----:B------:R-:W-:-:S05]  /*a2e0*/  @P0 LOP3.LUT R7, R7, R6, RZ, 0x3c, !PT ;  /* 0x0000000607070212 */ /* 0x000fca00078e3cff */
[----:B------:R-:W-:Y:S01]  /*a2f0*/  @!PT LDS RZ, [RZ] ;  /* 0x00000000fffff984 */ /* 0x000fe20000000800 */
[----:B------:R1:W-:Y:S04]  /*a300*/  @P0 LDGSTS.E.BYPASS.LTC128B.128 [R8+0xe400], desc[UR36][R6.64], !P2 ;  /* 0x0e40000006080fae */ /* 0x0003e8000d101d64 */
[----:B-1----:R-:W1:Y:S01]  /*a310*/  SHFL.IDX PT, R7, R0, 0x1, 0x181f ;  /* 0x00381f0000077f89 */ /* 0x002e6200000e0000 */
[----:B------:R-:W-:-:S03]  /*a320*/  @P1 IMAD R8, R5, 0x2, R22 ;  /* 0x0000000205081824 */ /* 0x000fc600078e0216 */
[----:B------:R-:W2:Y:S01]  /*a330*/  SHFL.IDX PT, R6, R2, 0x1, 0x181f ;  /* 0x00381f0002067f89 */ /* 0x000ea200000e0000 */
[----:B-1----:R-:W-:-:S05]  /*a340*/  @P1 LEA R7, P0, R28, R7, 0x1 ;  /* 0x000000071c071211 */ /* 0x002fca00078008ff */
[----:B--2---:R-:W-:-:S05]  /*a350*/  @P1 IMAD.X R6, RZ, RZ, R6, P0 ;  /* 0x000000ffff061224 */ /* 0x004fca00000e0606 */
[----:B------:R-:W-:-:S04]  /*a360*/  @P1 LOP3.LUT R7, R7, R6, RZ, 0x3c, !PT ;  /* 0x0000000607071212 */ /* 0x000fc800078e3cff */
[----:B------:R-:W-:-:S04]  /*a370*/  @P1 LOP3.LUT R6, R7, R6, RZ, 0x3c, !PT ;  /* 0x0000000607061212 */ /* 0x000fc800078e3cff */
[----:B------:R-:W-:-:S05]  /*a380*/  @P1 LOP3.LUT R7, R7, R6, RZ, 0x3c, !PT ;  /* 0x0000000607071212 */ /* 0x000fca00078e3cff */
[----:B------:R1:W-:Y:S01]  /*a390*/  @P1 LDGSTS.E.BYPASS.LTC128B.128 [R8+0xec00], desc[UR36][R6.64], !P2 ;  /* 0x0ec0000006081fae */ /* 0x0003e2000d101d64 */
[----:B------:R-:W-:-:S03]  /*a3a0*/  ISETP.GE.AND P1, PT, R4, 0x21, PT ;  /* 0x000000210400780c */ /* 0x000fc60003f26270 */
[----:B-1----:R-:W1:Y:S10]  /*a3b0*/  SHFL.IDX PT, R7, R0, 0x2, 0x181f ;  /* 0x00581f0000077f89 */ /* 0x002e7400000e0000 */
[----:B------:R-:W-:Y:S01]  /*a3c0*/  @P1 IMAD R8, R5, 0x2, R22 ;  /* 0x0000000205081824 */ /* 0x000fe200078e0216 */
[----:B------:R-:W2:Y:S01]  /*a3d0*/  SHFL.IDX PT, R6, R2, 0x2, 0x181f ;  /* 0x00581f0002067f89 */ /* 0x000ea200000e0000 */
[----:B-1----:R-:W-:-:S04]  /*a3e0*/  @P1 LEA R7, P0, R28, R7, 0x1 ;  /* 0x000000071c071211 */ /* 0x002fc800078008ff */
[----:B--2---:R-:W-:-:S04]  /*a3f0*/  @P1 IADD3.X R6, RZ, R6, RZ, P0, !PT ;  /* 0x00000006ff061210 */ /* 0x004fc800007fe4ff */
        /* <DEDUP_REMOVED lines=37> */
[----:B------:R-:W2:Y:S04]  /*a650*/  SHFL.IDX PT, R6, R2, 0x6, 0x181f ;  /* 0x00d81f0002067f89 */ /* 0x000ea800000e0000 */
[----:B------:R-:W3:Y:S04]  /*a660*/  SHFL.IDX PT, R2, R2, 0x7, 0x181f ;  /* 0x00f81f0002027f89 */ /* 0x000ee800000e0000 */
[----:B------:R-:W4:Y:S01]  /*a670*/  SHFL.IDX PT, R0, R0, 0x7, 0x181f ;  /* 0x00f81f0000007f89 */ /* 0x000f2200000e0000 */
[----:B-1----:R-:W-:-:S05]  /*a680*/  @P1 LEA R7, P0, R28, R7, 0x1 ;  /* 0x000000071c071211 */ /* 0x002fca00078008ff */
[----:B--2---:R-:W-:-:S05]  /*a690*/  @P1 IMAD.X R6, RZ, RZ, R6, P0 ;  /* 0x000000ffff061224 */ /* 0x004fca00000e0606 */
[----:B------:R-:W-:-:S04]  /*a6a0*/  @P1 LOP3.LUT R7, R7, R6, RZ, 0x3c, !PT ;  /* 0x0000000607071212 */ /* 0x000fc800078e3cff */
[----:B------:R-:W-:-:S04]  /*a6b0*/  @P1 LOP3.LUT R6, R7, R6, RZ, 0x3c, !PT ;  /* 0x0000000607061212 */ /* 0x000fc800078e3cff */
[----:B------:R-:W-:-:S05]  /*a6c0*/  @P1 LOP3.LUT R7, R7, R6, RZ, 0x3c, !PT ;  /* 0x0000000607071212 */ /* 0x000fca00078e3cff */
[----:B---34-:R1:W-:Y:S02]  /*a6d0*/  @P1 LDGSTS.E.BYPASS.LTC128B.128 [R8+0x11400], desc[UR36][R6.64], !P2 ;  /* 0x1140000006081fae */ /* 0x0183e4000d101d64 */
.L_x_348:
[----:B------:R-:W-:-:S13]  /*a6e0*/  ISETP.GE.AND P0, PT, R4, 0x71, PT ;  /* 0x000000710400780c */ /* 0x000fda0003f06270 */
[----:B-1----:R-:W-:Y:S02]  /*a6f0*/  @P0 LEA R6, P1, R28, R0, 0x1 ;  /* 0x000000001c060211 */ /* 0x002fe400078208ff */
[----:B------:R-:W-:-:S03]  /*a700*/  @P0 LEA R5, R5, R22, 0x1 ;  /* 0x0000001605050211 */ /* 0x000fc600078e08ff */
[----:B------:R-:W-:-:S05]  /*a710*/  @P0 IMAD.X R7, RZ, RZ, R2, P1 ;  /* 0x000000ffff070224 */ /* 0x000fca00008e0602 */
[----:B------:R-:W-:Y:S01]  /*a720*/  @!PT LDS RZ, [RZ] ;  /* 0x00000000fffff984 */ /* 0x000fe20000000800 */
[----:B------:R-:W-:Y:S01]  /*a730*/  @!PT LDS RZ, [RZ] ;  /* 0x00000000fffff984 */ /* 0x000fe20000000800 */
[----:B------:R-:W-:Y:S01]  /*a740*/  @!PT LDS RZ, [RZ] ;  /* 0x00000000fffff984 */ /* 0x000fe20000000800 */
[----:B------:R1:W-:Y:S01]  /*a750*/  @P0 LDGSTS.E.BYPASS.LTC128B.128 [R5+0x11c00], desc[UR36][R6.64], !P2 ;  /* 0x11c0000006050fae */ /* 0x0003e2000d101d64 */
[----:B------:R-:W-:Y:S01]  /*a760*/  PLOP3.LUT P0, PT, PT, PT, PT, 0x80, 0x0 ;  /* 0x000000000000781c */ /* 0x000fe20003f0f070 */
[----:B------:R-:W-:-:S12]  /*a770*/  NOP ;  /* 0x0000000000007918 */ /* 0x000fd80000000000 */
.L_x_270:
[----:B------:R-:W-:Y:S02]  /*a780*/  PLOP3.LUT P1, PT, P1, P0, PT, 0xa2, 0x0 ;  /* 0x000000000000781c */ /* 0x000fe40000f21472 */
[----:B------:R-:W-:-:S08]  /*a790*/  @P0 R2UR P1, UR4, R3 ;  /* 0x00000000030402ca */ /* 0x000fd00000020000 */
[----:B------:R-:W-:-:S05]  /*a7a0*/  @P0 PLOP3.LUT P0, PT, P1, PT, PT, 0x80, 0x0 ;  /* 0x000000000000081c */ /* 0x000fca0000f0f070 */
[----:B------:R-:W-:Y:S01]  /*a7b0*/  @!P1 SYNCS.ARRIVE.TRANS64.RED.A0T1 RZ, [UR4+0x16830], RZ ;  /* 0x016830ffffff99a7 */ /* 0x000fe20008200404 */
[----:B------:R-:W-:Y:S07]  /*a7c0*/  @!P1 ARRIVES.LDGSTSBAR.64.TRANSCNT [UR4+0x16830] ;  /* 0x01683000ff0099b0 */ /* 0x000fee0008000a84 */
[----:B------:R-:W-:Y:S05]  /*a7d0*/  @P0 BRA.U.ANY `(.L_x_270) ;  /* 0xfffffffd00e80947 */ /* 0x000fea000393ffff */
[----:B------:R-:W-:Y:S01]  /*a7e0*/  NOP ;  /* 0x0000000000007918 */ /* 0x000fe20000000000 */
[----:B------:R-:W2:Y:S02]  /*a7f0*/  LDL R0, [R1+0x48] ;  /* 0x0000480001007983 */ /* 0x000ea40000100800 */
[----:B--2---:R-:W-:-:S13]  /*a800*/  ISETP.NE.AND P2, PT, R0, 0x3, PT ;  /* 0x000000030000780c */ /* 0x004fda0003f45270 */
[----:B------:R-:W-:Y:S05]  /*a810*/  @!P2 BRA `(.L_x_271) ;  /* 0x000000000004a947 */ /* 0x000fea0003800000 */
[----:B------:R-:W-:Y:S01]  /*a820*/  BPT.TRAP 0x1 ;  /* 0x000000040000795c */ /* 0x000fe20000300000 */
.L_x_271:
[----:B------:R2:W5:Y:S01]  /*a830*/  LDL R0, [R1+0x4] ;  /* 0x0000040001007983 */ /* 0x0005620000100800 */
[----:B------:R2:W-:Y:S03]  /*a840*/  SYNCS.ARRIVE.TRANS64.A1T0 RZ, [R3+URZ+0x16830], RZ ;  /* 0x016830ff03ff79a7 */ /* 0x0005e6000810003f */
[----:B-1----:R2:W5:Y:S04]  /*a850*/  LDL.LU R5, [R1+0x20] ;  /* 0x0000200001057983 */ /* 0x0025680000300800 */
[----:B------:R2:W5:Y:S02]  /*a860*/  LDL.LU R4, [R1+0x2c] ;  /* 0x00002c0001047983 */ /* 0x0005640000300800 */
[----:B------:R-:W-:Y:S05]  /*a870*/  WARPSYNC.ALL ;  /* 0x0000000000007948 */ /* 0x000fea0003800000 */
[----:B------:R-:W-:Y:S01]  /*a880*/  ULDC.64 UR4, c[0x0][0x298] ;  /* 0x0000a60000047ab9 */ /* 0x000fe20000000a00 */
[----:B------:R-:W-:Y:S01]  /*a890*/  VIADD R2, R22, 0x8400 ;  /* 0x0000840016027836 */ /* 0x000fe20000000000 */
[----:B------:R-:W-:Y:S01]  /*a8a0*/  BSSY B6, `(.L_x_272) ;  /* 0x000001f000067945 */ /* 0x000fe20003800000 */
[----:B------:R-:W-:Y:S03]  /*a8b0*/  BAR.SYNC.DEFER_BLOCKING 0x8, 0x200 ;  /* 0x0208000000007b1d */ /* 0x000fe60000010000 */
[----:B------:R-:W-:-:S02]  /*a8c0*/  LOP3.LUT P0, RZ, R2, 0x3ff, RZ, 0xc0, !PT ;  /* 0x000003ff02ff7812 */ /* 0x000fc4000780c0ff */
[----:B-----5:R-:W-:Y:S02]  /*a8d0*/  LOP3.LUT P1, RZ, R0, 0x8, RZ, 0xc0, !PT ;  /* 0x0000000800ff7812 */ /* 0x020fe4000782c0ff */
[----:B------:R-:W-:Y:S01]  /*a8e0*/  SHF.R.S32.HI R0, RZ, 0x1f, R5 ;  /* 0x0000001fff007819 */ /* 0x000fe20000011405 */
[----:B--2---:R-:W-:Y:S01]  /*a8f0*/  IMAD.WIDE.U32 R2, R5, UR4, RZ ;  /* 0x0000000405027c25 */ /* 0x004fe2000f8e00ff */
[----:B------:R-:W-:Y:S02]  /*a900*/  SEL R29, R29, RZ, !P1 ;  /* 0x000000ff1d1d7207 */ /* 0x000fe40004800000 */
[----:B------:R-:W-:Y:S01]  /*a910*/  SEL R4, R4, RZ, !P1 ;  /* 0x000000ff04047207 */ /* 0x000fe20004800000 */
[----:B------:R-:W-:Y:S01]  /*a920*/  IMAD R0, R0, UR4, RZ ;  /* 0x0000000400007c24 */ /* 0x000fe2000f8e02ff */
[----:B------:R1:W-:Y:S03]  /*a930*/  STL.64 [R1+0x20], R2 ;  /* 0x0000200201007387 */ /* 0x0003e60000100a00 */
[----:B------:R-:W-:Y:S01]  /*a940*/  IMAD R0, R5, UR5, R0 ;  /* 0x0000000505007c24 */ /* 0x000fe2000f8e0200 */
[----:B------:R1:W-:Y:S03]  /*a950*/  STL [R1+0x38], R4 ;  /* 0x0000380401007387 */ /* 0x0003e60000100800 */
[----:B------:R-:W-:-:S05]  /*a960*/  IMAD.IADD R0, R3, 0x1, R0 ;  /* 0x0000000103007824 */ /* 0x000fca00078e0200 */
[----:B------:R1:W-:Y:S01]  /*a970*/  STL [R1+0x2c], R0 ;  /* 0x00002c0001007387 */ /* 0x0003e20000100800 */
[----:B------:R-:W-:Y:S05]  /*a980*/  @!P0 BRA `(.L_x_273) ;  /* 0x0000000000408947 */ /* 0x000fea0003800000 */
[----:B-1----:R-:W-:Y:S01]  /*a990*/  MOV R2, 0x0 ;  /* 0x0000000000027802 */ /* 0x002fe20000000f00 */
[----:B------:R-:W-:Y:S01]  /*a9a0*/  ULDC.64 UR6, c[0x4][0x88] ;  /* 0x0100220000067ab9 */ /* 0x000fe20000000a00 */
[----:B------:R-:W-:Y:S01]  /*a9b0*/  ULDC.64 UR8, c[0x4][0x90] ;  /* 0x0100240000087ab9 */ /* 0x000fe20000000a00 */
[----:B------:R-:W-:Y:S01]  /*a9c0*/  ULDC.64 UR4, c[0x4][0x20] ;  /* 0x0100080000047ab9 */ /* 0x000fe20000000a00 */
[----:B------:R-:W-:Y:S01]  /*a9d0*/  IMAD.U32 R4, RZ, RZ, UR6 ;  /* 0x00000006ff047e24 */ /* 0x000fe2000f8e00ff */
[----:B------:R-:W-:Y:S01]  /*a9e0*/  MOV R13, RZ ;  /* 0x000000ff000d7202 */ /* 0x000fe20000000f00 */
[----:B------:R-:W1:Y:S01]  /*a9f0*/  LDC.64 R2, c[0x4][R2] ;  /* 0x0100000002027b82 */ /* 0x000e620000000a00 */
[----:B------:R-:W-:Y:S02]  /*aa00*/  IMAD.U32 R5, RZ, RZ, UR7 ;  /* 0x00000007ff057e24 */ /* 0x000fe4000f8e00ff */
[----:B------:R-:W-:Y:S02]  /*aa10*/  IMAD.U32 R6, RZ, RZ, UR8 ;  /* 0x00000008ff067e24 */ /* 0x000fe4000f8e00ff */
[----:B------:R-:W-:-:S02]  /*aa20*/  IMAD.U32 R7, RZ, RZ, UR9 ;  /* 0x00000009ff077e24 */ /* 0x000fc4000f8e00ff */
[----:B------:R-:W-:Y:S02]  /*aa30*/  IMAD.U32 R10, RZ, RZ, UR4 ;  /* 0x00000004ff0a7e24 */ /* 0x000fe4000f8e00ff */
[----:B------:R-:W-:Y:S02]  /*aa40*/  IMAD.U32 R11, RZ, RZ, UR5 ;  /* 0x00000005ff0b7e24 */ /* 0x000fe4000f8e00ff */
[----:B------:R-:W-:Y:S02]  /*aa50*/  IMAD.MOV.U32 R8, RZ, RZ, 0x70 ;  /* 0x00000070ff087424 */ /* 0x000fe400078e00ff */
[----:B------:R-:W-:-:S07]  /*aa60*/  IMAD.MOV.U32 R12, RZ, RZ, 0x1 ;  /* 0x00000001ff0c7424 */ /* 0x000fce00078e00ff */
[----:B------:R-:W-:-:S07]  /*aa70*/  LEPC R20, `(.L_x_273) ;  /* 0x000000001014794e */ /* 0x000fce0000000000 */
[----:B01----:R-:W-:Y:S05]  /*aa80*/  CALL.ABS.NOINC R2 ;  /* 0x0000000002007343 */ /* 0x003fea0003c00000 */
.L_x_273:
[----:B------:R-:W-:Y:S05]  /*aa90*/  BSYNC B6 ;  /* 0x0000000000067941 */ /* 0x000fea0003800000 */
.L_x_272:
[----:B-1----:R-:W2:Y:S01]  /*aaa0*/  LDL.LU R2, [R1+0x2c] ;  /* 0x00002c0001027983 */ /* 0x002ea20000300800 */
[----:B0-----:R-:W0:Y:S01]  /*aab0*/  LDC R9, c[0x0][0x448] ;  /* 0x00011200ff097b82 */ /* 0x001e220000000800 */
[----:B------:R-:W-:Y:S01]  /*aac0*/  ULDC.64 UR4, c[0x0][0x2d8] ;  /* 0x0000b60000047ab9 */ /* 0x000fe20000000a00 */
[----:B------:R-:W-:Y:S01]  /*aad0*/  ULDC.64 UR6, c[0x0][0x2e0] ;  /* 0x0000b80000067ab9 */ /* 0x000fe20000000a00 */
[----:B------:R-:W3:Y:S01]  /*aae0*/  LDL.LU.64 R20, [R1+0x20] ;  /* 0x0000200001147983 */ /* 0x000ee20000300a00 */
[----:B------:R-:W-:-:S03]  /*aaf0*/  ULDC.64 UR8, c[0x0][0x280] ;  /* 0x0000a00000087ab9 */ /* 0x000fc60000000a00 */
[----:B------:R-:W4:Y:S04]  /*ab00*/  LDL.LU R0, [R1+0x38] ;  /* 0x0000380001007983 */ /* 0x000f280000300800 */
[----:B------:R1:W5:Y:S01]  /*ab10*/  LDL R10, [R1+0x1c] ;  /* 0x00001c00010a7983 */ /* 0x0003620000100800 */
[----:B0-----:R-:W-:-:S13]  /*ab20*/  ISETP.NE.AND P0, PT, R9, 0x1, PT ;  /* 0x000000010900780c */ /* 0x001fda0003f05270 */
[----:B------:R-:W0:Y:S08]  /*ab30*/  @P0 LDC R4, c[0x0][0x44c] ;  /* 0x00011300ff040b82 */ /* 0x000e300000000800 */
[----:B------:R-:W1:Y:S08]  /*ab40*/  @P0 LDC R5, c[0x0][0x450] ;  /* 0x00011400ff050b82 */ /* 0x000e700000000800 */
[----:B------:R-:W1:Y:S01]  /*ab50*/  @P0 LDC R8, c[0x0][0x450] ;  /* 0x00011400ff080b82 */ /* 0x000e620000000800 */
[----:B--2---:R-:W-:Y:S01]  /*ab60*/  IMAD.MOV.U32 R3, RZ, RZ, R2 ;  /* 0x000000ffff037224 */ /* 0x004fe200078e0002 */
[----:B---3--:R-:W2:Y:S01]  /*ab70*/  S2R R21, SR_TID.X ;  /* 0x0000000000157919 */ /* 0x008ea20000002100 */
[----:B------:R-:W-:-:S02]  /*ab80*/  IMAD.MOV.U32 R2, RZ, RZ, R20 ;  /* 0x000000ffff027224 */ /* 0x000fc400078e0014 */
[----:B------:R-:W3:Y:S02]  /*ab90*/  S2R R20, SR_TID.X ;  /* 0x0000000000147919 */ /* 0x000ee40000002100 */
[----:B------:R-:W-:-:S04]  /*aba0*/  IMAD.WIDE.U32 R2, R24, UR4, R2 ;  /* 0x0000000418027c25 */ /* 0x000fc8000f8e0002 */
[----:B------:R-:W-:Y:S01]  /*abb0*/  IMAD R3, R24, UR5, R3 ;  /* 0x0000000518037c24 */ /* 0x000fe2000f8e0203 */
[----:B------:R-:W-:Y:S01]  /*abc0*/  ULDC.64 UR4, c[0x0][0x2d0] ;  /* 0x0000b40000047ab9 */ /* 0x000fe20000000a00 */
[----:B----4-:R-:W-:Y:S02]  /*abd0*/  IMAD R0, R0, UR6, RZ ;  /* 0x0000000600007c24 */ /* 0x010fe4000f8e02ff */
[----:B------:R-:W-:-:S04]  /*abe0*/  IMAD.WIDE.U32 R2, R29, UR6, R2 ;  /* 0x000000061d027c25 */ /* 0x000fc8000f8e0002 */
[----:B------:R-:W-:Y:S01]  /*abf0*/  IMAD R0, R29, UR7, R0 ;  /* 0x000000071d007c24 */ /* 0x000fe2000f8e0200 */
[----:B------:R-:W-:-:S03]  /*ac00*/  ULDC.64 UR6, c[0x0][0x2c8] ;  /* 0x0000b20000067ab9 */ /* 0x000fc60000000a00 */
[----:B------:R-:W-:Y:S02]  /*ac10*/  IMAD.IADD R3, R3, 0x1, R0 ;  /* 0x0000000103037824 */ /* 0x000fe400078e0200 */
[----:B--2---:R-:W-:Y:S01]  /*ac20*/  IMAD.SHL.U32 R21, R21, 0x10, RZ ;  /* 0x0000001015157824 */ /* 0x004fe200078e00ff */
[----:B---3--:R-:W-:-:S04]  /*ac30*/  LOP3.LUT R20, R20, 0x7f, RZ, 0xc0, !PT ;  /* 0x0000007f14147812 */ /* 0x008fc800078ec0ff */
[----:B------:R-:W-:Y:S02]  /*ac40*/  LOP3.LUT R21, R21, 0x70, RZ, 0xc0, !PT ;  /* 0x0000007015157812 */ /* 0x000fe400078ec0ff */
[----:B------:R-:W-:-:S04]  /*ac50*/  SHF.R.U32.HI R20, RZ, 0x3, R20 ;  /* 0x00000003ff147819 */ /* 0x000fc80000011614 */
[----:B------:R-:W-:Y:S02]  /*ac60*/  LOP3.LUT R20, R20, R21, RZ, 0xfc, !PT ;  /* 0x0000001514147212 */ /* 0x000fe400078efcff */
[----:B------:R2:W5:Y:S03]  /*ac70*/  LDL R21, [R1+0x30] ;  /* 0x0000300001157983 */ /* 0x0005660000100800 */
[----:B------:R-:W-:-:S04]  /*ac80*/  IMAD R6, R17, 0xc0, R20 ;  /* 0x000000c011067824 */ /* 0x000fc800078e0214 */
[----:B0-----:R-:W-:-:S04]  /*ac90*/  @P0 IMAD.HI.U32 R0, R6, R4, RZ ;  /* 0x0000000406000227 */ /* 0x001fc800078e00ff */
[----:B------:R-:W-:Y:S01]  /*aca0*/  IMAD.MOV.U32 R4, RZ, RZ, R6 ;  /* 0x000000ffff047224 */ /* 0x000fe200078e0006 */
[----:B-1----:R-:W-:-:S04]  /*acb0*/  @P0 SHF.R.U32.HI R4, RZ, R5, R0 ;  /* 0x00000005ff040219 */ /* 0x002fc80000011600 */
[----:B------:R-:W-:-:S05]  /*acc0*/  SHF.R.S32.HI R0, RZ, 0x1f, R4 ;  /* 0x0000001fff007819 */ /* 0x000fca0000011404 */
[----:B------:R-:W-:-:S04]  /*acd0*/  IMAD R0, R0, UR4, RZ ;  /* 0x0000000400007c24 */ /* 0x000fc8000f8e02ff */
[C---:B------:R-:W-:Y:S02]  /*ace0*/  IMAD R7, R4.reuse, UR5, R0 ;  /* 0x0000000504077c24 */ /* 0x040fe4000f8e0200 */
[----:B------:R-:W-:Y:S02]  /*acf0*/  IMAD.MOV R0, RZ, RZ, -R4 ;  /* 0x000000ffff007224 */ /* 0x000fe400078e0a04 */
[----:B------:R-:W-:-:S04]  /*ad00*/  IMAD.WIDE.U32 R4, R4, UR4, R2 ;  /* 0x0000000404047c25 */ /* 0x000fc8000f8e0002 */
[----:B------:R-:W-:Y:S02]  /*ad10*/  IMAD R0, R9, R0, R6 ;  /* 0x0000000009007224 */ /* 0x000fe400078e0206 */
[----:B------:R-:W-:-:S03]  /*ad20*/  IMAD.IADD R5, R5, 0x1, R7 ;  /* 0x0000000105057824 */ /* 0x000fc600078e0207 */
[----:B------:R-:W-:-:S05]  /*ad30*/  SHF.R.S32.HI R7, RZ, 0x1f, R0 ;  /* 0x0000001fff077819 */ /* 0x000fca0000011400 */
[----:B------:R-:W-:Y:S02]  /*ad40*/  IMAD R7, R7, UR6, RZ ;  /* 0x0000000607077c24 */ /* 0x000fe4000f8e02ff */
[----:B------:R-:W-:-:S04]  /*ad50*/  IMAD.WIDE.U32 R4, R0, UR6, R4 ;  /* 0x0000000600047c25 */ /* 0x000fc8000f8e0004 */
[----:B------:R-:W-:-:S04]  /*ad60*/  IMAD R7, R0, UR7, R7 ;  /* 0x0000000700077c24 */ /* 0x000fc8000f8e0207 */
[----:B------:R-:W-:Y:S02]  /*ad70*/  IMAD.IADD R5, R5, 0x1, R7 ;  /* 0x0000000105057824 */ /* 0x000fe400078e0207 */
[----:B------:R-:W0:Y:S01]  /*ad80*/  @P0 LDC R7, c[0x0][0x44c] ;  /* 0x00011300ff070b82 */ /* 0x000e220000000800 */
[----:B------:R-:W-:-:S04]  /*ad90*/  LEA R0, P1, R4, UR8, 0x1 ;  /* 0x0000000804007c11 */ /* 0x000fc8000f8208ff */
[----:B------:R-:W-:Y:S01]  /*ada0*/  LEA.HI.X R4, R4, UR9, R5, 0x1, P1 ;  /* 0x0000000904047c11 */ /* 0x000fe200088f0c05 */
[----:B------:R-:W-:-:S04]  /*adb0*/  VIADD R5, R6, 0x80 ;  /* 0x0000008006057836 */ /* 0x000fc80000000000 */
[----:B------:R-:W-:Y:S01]  /*adc0*/  IMAD.MOV.U32 R6, RZ, RZ, R5 ;  /* 0x000000ffff067224 */ /* 0x000fe200078e0005 */
[----:B------:R-:W1:Y:S01]  /*add0*/  S2R R20, SR_TID.X ;  /* 0x0000000000147919 */ /* 0x000e620000002100 */
[----:B0-----:R-:W-:-:S05]  /*ade0*/  @P0 IMAD.HI.U32 R7, R5, R7, RZ ;  /* 0x0000000705070227 */ /* 0x001fca00078e00ff */
[----:B------:R-:W-:-:S04]  /*adf0*/  @P0 SHF.R.U32.HI R6, RZ, R8, R7 ;  /* 0x00000008ff060219 */ /* 0x000fc80000011607 */
[----:B------:R-:W-:-:S05]  /*ae00*/  IADD3 R7, -R6, RZ, RZ ;  /* 0x000000ff06077210 */ /* 0x000fca0007ffe1ff */
[----:B------:R-:W-:Y:S01]  /*ae10*/  IMAD R5, R9, R7, R5 ;  /* 0x0000000709057224 */ /* 0x000fe200078e0205 */
[----:B------:R-:W-:Y:S01]  /*ae20*/  SHF.R.S32.HI R7, RZ, 0x1f, R6 ;  /* 0x0000001fff077819 */ /* 0x000fe20000011406 */
[----:B------:R-:W-:-:S04]  /*ae30*/  IMAD.WIDE.U32 R2, R6, UR4, R2 ;  /* 0x0000000406027c25 */ /* 0x000fc8000f8e0002 */
[----:B------:R-:W-:Y:S01]  /*ae40*/  IMAD R7, R7, UR4, RZ ;  /* 0x0000000407077c24 */ /* 0x000fe2000f8e02ff */
[----:B------:R-:W-:-:S03]  /*ae50*/  ULDC UR4, c[0x0][0x2b8] ;  /* 0x0000ae0000047ab9 */ /* 0x000fc60000000800 */
[----:B------:R-:W-:Y:S01]  /*ae60*/  IMAD R7, R6, UR5, R7 ;  /* 0x0000000506077c24 */ /* 0x000fe2000f8e0207 */
[----:B------:R-:W-:-:S03]  /*ae70*/  SHF.R.S32.HI R6, RZ, 0x1f, R5 ;  /* 0x0000001fff067819 */ /* 0x000fc60000011405 */
[----:B------:R-:W-:Y:S02]  /*ae80*/  IMAD.IADD R3, R3, 0x1, R7 ;  /* 0x0000000103037824 */ /* 0x000fe400078e0207 */
[----:B------:R-:W-:Y:S02]  /*ae90*/  IMAD R6, R6, UR6, RZ ;  /* 0x0000000606067c24 */ /* 0x000fe4000f8e02ff */
[----:B------:R-:W-:-:S04]  /*aea0*/  IMAD.WIDE.U32 R2, R5, UR6, R2 ;  /* 0x0000000605027c25 */ /* 0x000fc8000f8e0002 */
[----:B------:R-:W-:Y:S01]  /*aeb0*/  IMAD R6, R5, UR7, R6 ;  /* 0x0000000705067c24 */ /* 0x000fe2000f8e0206 */
[----:B------:R-:W-:-:S03]  /*aec0*/  LEA R5, P1, R2, UR8, 0x1 ;  /* 0x0000000802057c11 */ /* 0x000fc6000f8208ff */
[----:B------:R-:W-:Y:S01]  /*aed0*/  IMAD.IADD R6, R3, 0x1, R6 ;  /* 0x0000000103067824 */ /* 0x000fe200078e0206 */
[----:B------:R-:W-:Y:S01]  /*aee0*/  ISETP.GE.AND P0, PT, R28, UR4, PT ;  /* 0x000000041c007c0c */ /* 0x000fe2000bf06270 */
[----:B------:R-:W-:Y:S01]  /*aef0*/  UMOV UR4, 0xffffffff ;  /* 0xffffffff00047882 */ /* 0x000fe20000000000 */
[----:B-1----:R-:W-:Y:S02]  /*af00*/  LOP3.LUT R20, R20, 0x7f, RZ, 0xc0, !PT ;  /* 0x0000007f14147812 */ /* 0x002fe400078ec0ff */
[----:B------:R-:W-:Y:S02]  /*af10*/  LEA.HI.X R2, R2, UR9, R6, 0x1, P1 ;  /* 0x0000000902027c11 */ /* 0x000fe400088f0c06 */
[----:B------:R-:W-:Y:S01]  /*af20*/  SHF.R.U32.HI R20, RZ, 0x3, R20 ;  /* 0x00000003ff147819 */ /* 0x000fe20000011614 */
[----:B--2---:R-:W-:Y:S06]  /*af30*/  BRA.DIV UR4, `(.L_x_274) ;  /* 0x0000003e04687947 */ /* 0x004fec000b800000 */
[----:B------:R-:W0:Y:S01]  /*af40*/  SHFL.IDX PT, R7, R0, RZ, 0x181f ;  /* 0x00181fff00077589 */ /* 0x000e2200000e0000 */
[----:B-----5:R-:W-:Y:S02]  /*af50*/  IMAD R3, R21, R9, RZ ;  /* 0x0000000915037224 */ /* 0x020fe400078e02ff */
[----:B------:R-:W-:Y:S01]  /*af60*/  IMAD R17, R17, 0xc0, R20 ;  /* 0x000000c011117824 */ /* 0x000fe200078e0214 */
[----:B------:R-:W1:Y:S04]  /*af70*/  SHFL.IDX PT, R6, R4, RZ, 0x181f ;  /* 0x00181fff04067589 */ /* 0x000e6800000e0000 */
[----:B------:R-:W-:-:S13]  /*af80*/  ISETP.GE.AND P2, PT, R17, R3, PT ;  /* 0x000000031100720c */ /* 0x000fda0003f46270 */
[----:B0-----:R-:W-:-:S05]  /*af90*/  @!P2 LEA R7, P1, R28, R7, 0x1 ;  /* 0x000000071c07a211 */ /* 0x001fca00078208ff */
[----:B-1----:R-:W-:-:S05]  /*afa0*/  @!P2 IMAD.X R6, RZ, RZ, R6, P1 ;  /* 0x000000ffff06a224 */ /* 0x002fca00008e0606 */
[----:B------:R-:W-:-:S04]  /*afb0*/  @!P2 LOP3.LUT R7, R7, R6, RZ, 0x3c, !PT ;  /* 0x000000060707a212 */ /* 0x000fc800078e3cff */
[----:B------:R-:W-:-:S04]  /*afc0*/  @!P2 LOP3.LUT R6, R7, R6, RZ, 0x3c, !PT ;  /* 0x000000060706a212 */ /* 0x000fc800078e3cff */
[----:B------:R-:W-:-:S05]  /*afd0*/  @!P2 LOP3.LUT R7, R7, R6, RZ, 0x3c, !PT ;  /* 0x000000060707a212 */ /* 0x000fca00078e3cff */
[----:B------:R-:W-:Y:S01]  /*afe0*/  @!PT LDS RZ, [RZ] ;  /* 0x00000000fffff984 */ /* 0x000fe20000000800 */
[----:B------:R0:W-:Y:S02]  /*aff0*/  @!P2 LDGSTS.E.BYPASS.LTC128B.128 [R10+0x8400], desc[UR36][R6.64], !P0 ;  /* 0x08400000060aafae */ /* 0x0001e4000c101d64 */
[----:B0-----:R-:W-:Y:S02]  /*b000*/  VIADD R6, R17, 0x10 ;  /* 0x0000001011067836 */ /* 0x001fe40000000000 */
[----:B------:R-:W0:Y:S03]  /*b010*/  SHFL.IDX PT, R7, R0, 0x1, 0x181f ;  /* 0x00381f0000077f89 */ /* 0x000e2600000e0000 */
[----:B------:R-:W-:Y:S02]  /*b020*/  ISETP.GE.AND P1, PT, R6, R3, PT ;  /* 0x000000030600720c */ /* 0x000fe40003f26270 */
[----:B------:R-:W1:Y:S11]  /*b030*/  SHFL.IDX PT, R6, R4, 0x1, 0x181f ;  /* 0x00381f0004067f89 */ /* 0x000e7600000e0000 */
[----:B0-----:R-:W-:-:S05]  /*b040*/  @!P1 LEA R7, P2, R28, R7, 0x1 ;  /* 0x000000071c079211 */ /* 0x001fca00078408ff */
[----:B-1----:R-:W-:-:S05]  /*b050*/  @!P1 IMAD.X R6, RZ, RZ, R6, P2 ;  /* 0x000000ffff069224 */ /* 0x002fca00010e0606 */
[----:B------:R-:W-:-:S04]  /*b060*/  @!P1 LOP3.LUT R7, R7, R6, RZ, 0x3c, !PT ;  /* 0x0000000607079212 */ /* 0x000fc800078e3cff */
[----:B------:R-:W-:-:S04]  /*b070*/  @!P1 LOP3.LUT R6, R7, R6, RZ, 0x3c, !PT ;  /* 0x0000000607069212 */ /* 0x000fc800078e3cff */
[----:B------:R-:W-:-:S05]  /*b080*/  @!P1 LOP3.LUT R7, R7, R6, RZ, 0x3c, !PT ;  /* 0x0000000607079212 */ /* 0x000fca00078e3cff */
        /* <DEDUP_REMOVED lines=25> */
[----:B0-----:R-:W-:-:S04]  /*b220*/  @!P1 LEA R7, P2, R28, R7, 0x1 ;  /* 0x000000071c079211 */ /* 0x001fc800078408ff */
[----:B-1----:R-:W-:-:S04]  /*b230*/  @!P1 IADD3.X R6, RZ, R6, RZ, P2, !PT ;  /* 0x00000006ff069210 */ /* 0x002fc800017fe4ff */
        /* <DEDUP_REMOVED lines=17> */
[----:B------:R-:W1:Y:S04]  /*b350*/  SHFL.IDX PT, R6, R4, 0x6, 0x181f ;  /* 0x00d81f0004067f89 */ /* 0x000e6800000e0000 */
[----:B------:R-:W-:Y:S07]  /*b360*/  SHFL.IDX PT, R4, R4, 0x7, 0x181f ;  /* 0x00f81f0004047f89 */ /* 0x000fee00000e0000 */
[----:B0-----:R-:W-:-:S05]  /*b370*/  @!P1 LEA R7, P2, R28, R7, 0x1 ;  /* 0x000000071c079211 */ /* 0x001fca00078408ff */
[----:B-1----:R-:W-:-:S05]  /*b380*/  @!P1 IMAD.X R6, RZ, RZ, R6, P2 ;  /* 0x000000ffff069224 */ /* 0x002fca00010e0606 */
[----:B------:R-:W-:-:S04]  /*b390*/  @!P1 LOP3.LUT R7, R7, R6, RZ, 0x3c, !PT ;  /* 0x0000000607079212 */ /* 0x000fc800078e3cff */
[----:B------:R-:W-:-:S04]  /*b3a0*/  @!P1 LOP3.LUT R6, R7, R6, RZ, 0x3c, !PT ;  /* 0x0000000607069212 */ /* 0x000fc800078e3cff */
[----:B------:R-:W-:-:S05]  /*b3b0*/  @!P1 LOP3.LUT R7, R7, R6, RZ, 0x3c, !PT ;  /* 0x0000000607079212 */ /* 0x000fca00078e3cff */
[----:B------:R0:W-:Y:S04]  /*b3c0*/  @!P1 LDGSTS.E.BYPASS.LTC128B.128 [R10+0xb400], desc[UR36][R6.64], !P0 ;  /* 0x0b400000060a9fae */ /* 0x0001e8000c101d64 */
[----:B0-----:R0:W1:Y:S02]  /*b3d0*/  SHFL.IDX PT, R6, R0, 0x7, 0x181f ;  /* 0x00f81f0000067f89 */ /* 0x00106400000e0000 */
[----:B0-----:R-:W-:-:S05]  /*b3e0*/  VIADD R0, R17, 0x80 ;  /* 0x0000008011007836 */ /* 0x001fca0000000000 */
[----:B------:R-:W-:Y:S01]  /*b3f0*/  ISETP.GE.AND P1, PT, R0, R3, PT ;  /* 0x000000030000720c */ /* 0x000fe20003f26270 */
[----:B------:R-:W-:-:S05]  /*b400*/  VIADD R0, R17, 0x70 ;  /* 0x0000007011007836 */ /* 0x000fca0000000000 */
[----:B------:R-:W-:Y:S02]  /*b410*/  ISETP.GE.AND P2, PT, R0, R3, PT ;  /* 0x000000030000720c */ /* 0x000fe40003f46270 */
[----:B------:R-:W-:Y:S11]  /*b420*/  SHFL.IDX PT, R0, R2, RZ, 0x181f ;  /* 0x00181fff02007589 */ /* 0x000ff600000e0000 */
[----:B-1----:R-:W-:-:S05]  /*b430*/  @!P2 LEA R6, P3, R28, R6, 0x1 ;  /* 0x000000061c06a211 */ /* 0x002fca00078608ff */
[----:B------:R-:W-:Y:S02]  /*b440*/  @!P2 IMAD.X R7, RZ, RZ, R4, P3 ;  /* 0x000000ffff07a224 */ /* 0x000fe400018e0604 */
[----:B------:R-:W0:Y:S04]  /*b450*/  SHFL.IDX PT, R4, R5, RZ, 0x181f ;  /* 0x00181fff05047589 */ /* 0x000e2800000e0000 */
[----:B------:R1:W-:Y:S01]  /*b460*/  @!P2 LDGSTS.E.BYPASS.LTC128B.128 [R10+0xbc00], desc[UR36][R6.64], !P0 ;  /* 0x0bc00000060aafae */ /* 0x0003e2000c101d64 */
[----:B0-----:R-:W-:-:S05]  /*b470*/  @!P1 LEA R4, P3, R28, R4, 0x1 ;  /* 0x000000041c049211 */ /* 0x001fca00078608ff */
[----:B------:R-:W-:Y:S02]  /*b480*/  @!P1 IMAD.X R0, RZ, RZ, R0, P3 ;  /* 0x000000ffff009224 */ /* 0x000fe400018e0600 */
[----:B-1----:R-:W-:Y:S02]  /*b490*/  @!P1 IMAD.MOV.U32 R6, RZ, RZ, R4 ;  /* 0x000000ffff069224 */ /* 0x002fe400078e0004 */
[----:B------:R-:W-:Y:S01]  /*b4a0*/  @!P1 IMAD.MOV.U32 R7, RZ, RZ, R0 ;  /* 0x000000ffff079224 */ /* 0x000fe200078e0000 */
[----:B------:R-:W-:-:S04]  /*b4b0*/  IADD3 R0, R17, 0x90, RZ ;  /* 0x0000009011007810 */ /* 0x000fc80007ffe0ff */
[----:B------:R0:W-:Y:S01]  /*b4c0*/  @!P1 LDGSTS.E.BYPASS.LTC128B.128 [R10+0xc400], desc[UR36][R6.64], !P0 ;  /* 0x0c400000060a9fae */ /* 0x0001e2000c101d64 */
[----:B------:R-:W-:-:S03]  /*b4d0*/  ISETP.GE.AND P1, PT, R0, R3, PT ;  /* 0x000000030000720c */ /* 0x000fc60003f26270 */
[----:B------:R-:W-:Y:S04]  /*b4e0*/  SHFL.IDX PT, R0, R2, 0x1, 0x181f ;  /* 0x00381f0002007f89 */ /* 0x000fe800000e0000 */
[----:B0-----:R-:W0:Y:S06]  /*b4f0*/  SHFL.IDX PT, R6, R5, 0x1, 0x181f ;  /* 0x00381f0005067f89 */ /* 0x001e2c00000e0000 */
[----:B0-----:R-:W-:-:S05]  /*b500*/  @!P1 LEA R6, P2, R28, R6, 0x1 ;  /* 0x000000061c069211 */ /* 0x001fca00078408ff */
[----:B------:R-:W-:-:S04]  /*b510*/  @!P1 IMAD.X R0, RZ, RZ, R0, P2 ;  /* 0x000000ffff009224 */ /* 0x000fc800010e0600 */
[----:B------:R-:W-:Y:S02]  /*b520*/  @!P1 IMAD.MOV.U32 R7, RZ, RZ, R0 ;  /* 0x000000ffff079224 */ /* 0x000fe400078e0000 */
[----:B------:R-:W-:-:S03]  /*b530*/  VIADD R0, R17, 0xa0 ;  /* 0x000000a011007836 */ /* 0x000fc60000000000 */
[----:B------:R0:W-:Y:S02]  /*b540*/  @!P1 LDGSTS.E.BYPASS.LTC128B.128 [R10+0xcc00], desc[UR36][R6.64], !P0 ;  /* 0x0cc00000060a9fae */ /* 0x0001e4000c101d64 */
[----:B------:R-:W-:Y:S02]  /*b550*/  ISETP.GE.AND P2, PT, R0, R3, PT ;  /* 0x000000030000720c */ /* 0x000fe40003f46270 */
[----:B------:R-:W-:Y:S04]  /*b560*/  SHFL.IDX PT, R0, R2, 0x2, 0x181f ;  /* 0x00581f0002007f89 */ /* 0x000fe800000e0000 */
[----:B0-----:R-:W0:Y:S07]  /*b570*/  SHFL.IDX PT, R6, R5, 0x2, 0x181f ;  /* 0x00581f0005067f89 */ /* 0x001e2e00000e0000 */
[----:B0-----:R-:W-:-:S05]  /*b580*/  @!P2 LEA R6, P1, R28, R6, 0x1 ;  /* 0x000000061c06a211 */ /* 0x001fca00078208ff */
[----:B------:R-:W-:-:S04]  /*b590*/  @!P2 IMAD.X R0, RZ, RZ, R0, P1 ;  /* 0x000000ffff00a224 */ /* 0x000fc800008e0600 */
[----:B------:R-:W-:Y:S02]  /*b5a0*/  @!P2 IMAD.MOV.U32 R7, RZ, RZ, R0 ;  /* 0x000000ffff07a224 */ /* 0x000fe400078e0000 */
[----:B------:R0:W1:Y:S04]  /*b5b0*/  SHFL.IDX PT, R0, R2, 0x3, 0x181f ;  /* 0x00781f0002007f89 */ /* 0x00006800000e0000 */
[----:B------:R0:W-:Y:S04]  /*b5c0*/  @!P2 LDGSTS.E.BYPASS.LTC128B.128 [R10+0xd400], desc[UR36][R6.64], !P0 ;  /* 0x0d400000060aafae */ /* 0x0001e8000c101d64 */
[----:B------:R0:W2:Y:S02]  /*b5d0*/  SHFL.IDX PT, R2, R5, 0x3, 0x181f ;  /* 0x00781f0005027f89 */ /* 0x0000a400000e0000 */
.L_x_373:
[----:B------:R-:W-:-:S05]  /*b5e0*/  VIADD R17, R17, 0xb0 ;  /* 0x000000b011117836 */ /* 0x000fca0000000000 */
[----:B------:R-:W-:-:S13]  /*b5f0*/  ISETP.GE.AND P1, PT, R17, R3, PT ;  /* 0x000000031100720c */ /* 0x000fda0003f26270 */
[----:B0-2---:R-:W-:-:S05]  /*b600*/  @!P1 LEA R2, P2, R28, R2, 0x1 ;  /* 0x000000021c029211 */ /* 0x005fca00078408ff */
[----:B-1----:R-:W-:-:S05]  /*b610*/  @!P1 IMAD.X R3, RZ, RZ, R0, P2 ;  /* 0x000000ffff039224 */ /* 0x002fca00010e0600 */
[----:B------:R-:W-:Y:S01]  /*b620*/  @!PT LDS RZ, [RZ] ;  /* 0x00000000fffff984 */ /* 0x000fe20000000800 */
[----:B------:R-:W-:Y:S01]  /*b630*/  @!PT LDS RZ, [RZ] ;  /* 0x00000000fffff984 */ /* 0x000fe20000000800 */
[----:B------:R-:W-:Y:S01]  /*b640*/  @!PT LDS RZ, [RZ] ;  /* 0x00000000fffff984 */ /* 0x000fe20000000800 */
[----:B------:R0:W-:Y:S01]  /*b650*/  @!P1 LDGSTS.E.BYPASS.LTC128B.128 [R10+0xdc00], desc[UR36][R2.64], !P0 ;  /* 0x0dc00000020a9fae */ /* 0x0001e2000c101d64 */
[----:B------:R-:W-:Y:S01]  /*b660*/  PLOP3.LUT P0, PT, PT, PT, PT, 0x80, 0x0 ;  /* 0x000000000000781c */ /* 0x000fe20003f0f070 */
[----:B------:R-:W-:-:S12]  /*b670*/  NOP ;  /* 0x0000000000007918 */ /* 0x000fd80000000000 */
.L_x_275:
[----:B------:R-:W-:Y:S02]  /*b680*/  PLOP3.LUT P1, PT, P1, P0, PT, 0xa2, 0x0 ;  /* 0x000000000000781c */ /* 0x000fe40000f21472 */
[----:B------:R-:W-:-:S08]  /*b690*/  @P0 R2UR P1, UR4, R22 ;  /* 0x00000000160402ca */ /* 0x000fd00000020000 */
[----:B------:R-:W-:-:S05]  /*b6a0*/  @P0 PLOP3.LUT P0, PT, P1, PT, PT, 0x80, 0x0 ;  /* 0x000000000000081c */ /* 0x000fca0000f0f070 */
[----:B------:R-:W-:Y:S01]  /*b6b0*/  @!P1 SYNCS.ARRIVE.TRANS64.RED.A0T1 RZ, [UR4+0x16800], RZ ;  /* 0x016800ffffff99a7 */ /* 0x000fe20008200404 */
[----:B------:R-:W-:Y:S07]  /*b6c0*/  @!P1 ARRIVES.LDGSTSBAR.64.TRANSCNT [UR4+0x16800] ;  /* 0x01680000ff0099b0 */ /* 0x000fee0008000a84 */
[----:B------:R-:W-:Y:S05]  /*b6d0*/  @P0 BRA.U.ANY `(.L_x_275) ;  /* 0xfffffffd00e80947 */ /* 0x000fea000393ffff */
[----:B0-----:R-:W2:Y:S02]  /*b6e0*/  LDL.LU R2, [R1+0x3c] ;  /* 0x00003c0001027983 */ /* 0x001ea40000300800 */
[----:B--2---:R-:W-:-:S05]  /*b6f0*/  VIADD R2, R2, 0x1 ;  /* 0x0000000102027836 */ /* 0x004fca0000000000 */
[----:B------:R0:W-:Y:S01]  /*b700*/  STL [R1+0x3c], R2 ;  /* 0x00003c0201007387 */ /* 0x0001e20000100800 */
[----:B------:R-:W-:-:S04]  /*b710*/  LEA.HI R0, R2, R2, RZ, 0x1 ;  /* 0x0000000202007211 */ /* 0x000fc800078f08ff */
[----:B------:R-:W-:-:S05]  /*b720*/  LOP3.LUT R0, R0, 0xfffffffe, RZ, 0xc0, !PT ;  /* 0xfffffffe00007812 */ /* 0x000fca00078ec0ff */
[----:B------:R-:W-:-:S05]  /*b730*/  IMAD.IADD R0, R2, 0x1, -R0 ;  /* 0x0000000102007824 */ /* 0x000fca00078e0a00 */
[----:B------:R-:W-:Y:S01]  /*b740*/  SHF.L.U32 R0, R0, 0x1f, RZ ;  /* 0x0000001f00007819 */ /* 0x000fe200000006ff */
[----:B------:R-:W-:Y:S01]  /*b750*/  NOP ;  /* 0x0000000000007918 */ /* 0x000fe20000000000 */
[----:B------:R0:W-:Y:S01]  /*b760*/  SYNCS.ARRIVE.TRANS64.A1T0 RZ, [R22+URZ+0x16800], RZ ;  /* 0x016800ff16ff79a7 */ /* 0x0001e2000810003f */
[----:B------:R-:W-:Y:S01]  /*b770*/  BSSY B0, `(.L_x_276) ;  /* 0x0000003000007945 */ /* 0x000fe20003800000 */
[----:B------:R-:W1:Y:S03]  /*b780*/  SYNCS.PHASECHK.TRANS64.TRYWAIT P0, [R22+URZ+0x16820], R0 ;  /* 0x01682000160075a7 */ /* 0x000e66000800017f */
[----:B01----:R-:W-:Y:S05]  /*b790*/  @!P0 BRA `(.L_x_277) ;  /* 0x0000004400348947 */ /* 0x003fea0003800000 */
.L_x_374:
[----:B------:R-:W-:Y:S05]  /*b7a0*/  BSYNC B0 ;  /* 0x0000000000007941 */ /* 0x000fea0003800000 */
.L_x_276:
[----:B------:R-:W2:Y:S04]  /*b7b0*/  LDL.LU R3, [R1+0x34] ;  /* 0x0000340001037983 */ /* 0x000ea80000300800 */
[----:B------:R-:W3:Y:S01]  /*b7c0*/  LDL R2, [R1+0x10] ;  /* 0x0000100001027983 */ /* 0x000ee20000100800 */
[----:B------:R-:W-:Y:S01]  /*b7d0*/  BSSY B0, `(.L_x_278) ;  /* 0x0000102000007945 */ /* 0x000fe20003800000 */
[----:B--2---:R-:W-:-:S05]  /*b7e0*/  VIADD R7, R3, 0xfffffffe ;  /* 0xfffffffe03077836 */ /* 0x004fca0000000000 */
[----:B---3--:R-:W-:-:S13]  /*b7f0*/  ISETP.GE.AND P0, PT, R7, R2, PT ;  /* 0x000000020700720c */ /* 0x008fda0003f06270 */
[----:B------:R-:W-:Y:S05]  /*b800*/  @!P0 BRA `(.L_x_279) ;  /* 0x0000000c00f88947 */ /* 0x000fea0003800000 */
[----:B------:R-:W-:Y:S01]  /*b810*/  ULDC UR4, c[0x0][0x2f4] ;  /* 0x0000bd0000047ab9 */ /* 0x000fe20000000800 */
[----:B------:R-:W-:Y:S01]  /*b820*/  MOV R17, R27 ;  /* 0x0000001b00117202 */ /* 0x000fe20000000f00 */
[----:B------:R-:W-:Y:S01]  /*b830*/  IMAD.MOV.U32 R6, RZ, RZ, R25 ;  /* 0x000000ffff067224 */ /* 0x000fe200078e0019 */
[----:B------:R-:W-:Y:S01]  /*b840*/  ISETP.GE.AND P1, PT, R28, UR4, PT ;  /* 0x000000041c007c0c */ /* 0x000fe2000bf26270 */
[----:B------:R-:W-:-:S12]  /*b850*/  IMAD.MOV.U32 R29, RZ, RZ, R26 ;  /* 0x000000ffff1d7224 */ /* 0x000fd800078e001a */
.L_x_292:
[----:B------:R-:W2:Y:S01]  /*b860*/  LDL R10, [R1+0x14] ;  /* 0x00001400010a7983 */ /* 0x000ea20000100800 */
[----:B------:R-:W1:Y:S03]  /*b870*/  LDC R3, c[0x0][0x430] ;  /* 0x00010c00ff037b82 */ /* 0x000e660000000800 */
[----:B------:R-:W3:Y:S04]  /*b880*/  LDL R9, [R1+0x18] ;  /* 0x0000180001097983 */ /* 0x000ee80000100800 */
[----:B------:R-:W4:Y:S01]  /*b890*/  LDL R5, [R1] ;  /* 0x0000000001057983 */ /* 0x000f220000100800 */
[----:B------:R-:W0:Y:S03]  /*b8a0*/  S2R R2, SR_TID.X ;  /* 0x0000000000027919 */ /* 0x000e260000002100 */
[----:B------:R-:W5:Y:S01]  /*b8b0*/  LDL R8, [R1+0x48] ;  /* 0x0000480001087983 */ /* 0x000f620000100800 */
[----:B-1----:R-:W-:-:S13]  /*b8c0*/  ISETP.NE.AND P0, PT, R3, 0x1, PT ;  /* 0x000000010300780c */ /* 0x002fda0003f05270 */
[----:B------:R-:W1:Y:S01]  /*b8d0*/  @P0 LDC R4, c[0x0][0x434] ;  /* 0x00010d00ff040b82 */ /* 0x000e620000000800 */
[----:B0-----:R-:W-:-:S04]  /*b8e0*/  LOP3.LUT R0, R2, 0x7f, RZ, 0xc0, !PT ;  /* 0x0000007f02007812 */ /* 0x001fc800078ec0ff */
[----:B------:R-:W-:-:S03]  /*b8f0*/  SHF.R.U32.HI R3, RZ, 0x3, R0 ;  /* 0x00000003ff037819 */ /* 0x000fc60000011600 */
[----:B------:R-:W0:Y:S01]  /*b900*/  @P0 LDC R0, c[0x0][0x438] ;  /* 0x00010e00ff000b82 */ /* 0x000e220000000800 */
[----:B------:R-:W-:Y:S02]  /*b910*/  IMAD.SHL.U32 R2, R2, 0x10, RZ ;  /* 0x0000001002027824 */ /* 0x000fe400078e00ff */
[----:B------:R-:W-:-:S03]  /*b920*/  IMAD R3, R7, 0x80, R3 ;  /* 0x0000008007037824 */ /* 0x000fc600078e0203 */
[----:B------:R-:W-:Y:S01]  /*b930*/  LOP3.LUT R2, R2, 0x70, RZ, 0xc0, !PT ;  /* 0x0000007002027812 */ /* 0x000fe200078ec0ff */
[----:B------:R-:W-:Y:S05]  /*b940*/  YIELD ;  /* 0x0000000000007946 */ /* 0x000fea0003800000 */
[----:B------:R-:W-:Y:S01]  /*b950*/  ULDC UR4, c[0x0][0x430] ;  /* 0x00010c0000047ab9 */ /* 0x000fe20000000800 */
[----:B--2---:R-:W-:-:S05]  /*b960*/  IADD3 R3, R2, R3, R10 ;  /* 0x0000000302037210 */ /* 0x004fca0007ffe00a */
[----:B-1----:R-:W-:-:S04]  /*b970*/  @P0 IMAD.HI.U32 R4, R3, R4, RZ ;  /* 0x0000000403040227 */ /* 0x002fc800078e00ff */
[----:B------:R-:W-:Y:S01]  /*b980*/  IMAD.MOV.U32 R2, RZ, RZ, R3 ;  /* 0x000000ffff027224 */ /* 0x000fe200078e0003 */
[----:B0-----:R-:W-:-:S05]  /*b990*/  @P0 SHF.R.U32.HI R2, RZ, R0, R4 ;  /* 0x00000000ff020219 */ /* 0x001fca0000011604 */
[----:B------:R-:W-:-:S04]  /*b9a0*/  IMAD.MOV R0, RZ, RZ, -R2 ;  /* 0x000000ffff007224 */ /* 0x000fc800078e0a02 */
[----:B------:R-:W-:Y:S01]  /*b9b0*/  IMAD R0, R0, UR4, R3 ;  /* 0x0000000400007c24 */ /* 0x000fe2000f8e0203 */
[----:B------:R-:W-:Y:S01]  /*b9c0*/  ULDC.64 UR4, c[0x0][0x428] ;  /* 0x00010a0000047ab9 */ /* 0x000fe20000000a00 */
[----:B------:R-:W-:Y:S01]  /*b9d0*/  SHF.R.S32.HI R3, RZ, 0x1f, R2 ;  /* 0x0000001fff037819 */ /* 0x000fe20000011402 */
[----:B---3--:R-:W-:-:S04]  /*b9e0*/  IMAD R4, R9, UR4, RZ ;  /* 0x0000000409047c24 */ /* 0x008fc8000f8e02ff */
[C---:B----4-:R-:W-:Y:S02]  /*b9f0*/  IMAD R4, R5.reuse, UR5, R4 ;  /* 0x0000000505047c24 */ /* 0x050fe4000f8e0204 */
[----:B------:R-:W-:Y:S01]  /*ba00*/  IMAD.WIDE.U32 R2, R5, UR4, R2 ;  /* 0x0000000405027c25 */ /* 0x000fe2000f8e0002 */
[----:B------:R-:W-:-:S03]  /*ba10*/  ULDC.64 UR4, c[0x0][0x418] ;  /* 0x0001060000047ab9 */ /* 0x000fc60000000a00 */
[----:B------:R-:W-:Y:S01]  /*ba20*/  IMAD.IADD R3, R4, 0x1, R3 ;  /* 0x0000000104037824 */ /* 0x000fe200078e0203 */
[----:B------:R-:W-:-:S04]  /*ba30*/  LEA R4, P0, R2, UR4, 0x2 ;  /* 0x0000000402047c11 */ /* 0x000fc8000f8010ff */
[----:B------:R-:W-:-:S05]  /*ba40*/  LEA.HI.X R5, R2, UR5, R3, 0x2, P0 ;  /* 0x0000000502057c11 */ /* 0x000fca00080f1403 */
[----:B------:R-:W2:Y:S01]  /*ba50*/  LDG.E R4, desc[UR36][R4.64] ;  /* 0x0000002404047981 */ /* 0x000ea2000c1e1900 */
[----:B-----5:R-:W-:Y:S01]  /*ba60*/  ISETP.NE.AND P2, PT, R8, 0x3, PT ;  /* 0x000000030800780c */ /* 0x020fe20003f45270 */
[----:B------:R-:W-:-:S05]  /*ba70*/  VIADD R25, R6, 0x1 ;  /* 0x0000000106197836 */ /* 0x000fca0000000000 */
[----:B------:R-:W-:-:S04]  /*ba80*/  ISETP.NE.AND P0, PT, R25, 0x2, PT ;  /* 0x000000021900780c */ /* 0x000fc80003f05270 */
[----:B------:R-:W-:Y:S01]  /*ba90*/  SEL R27, RZ, 0x1, P0 ;  /* 0x00000001ff1b7807 */ /* 0x000fe20000000000 */
[----:B------:R-:W-:Y:S01]  /*baa0*/  IMAD.MOV.U32 R26, RZ, RZ, R7 ;  /* 0x000000ffff1a7224 */ /* 0x000fe200078e0007 */
[----:B------:R-:W-:Y:S02]  /*bab0*/  SEL R25, R25, RZ, P0 ;  /* 0x000000ff19197207 */ /* 0x000fe40000000000 */
[----:B------:R-:W-:Y:S02]  /*bac0*/  LOP3.LUT R27, R17, R27, RZ, 0x3c, !PT ;  /* 0x0000001b111b7212 */ /* 0x000fe400078e3cff */
[----:B--2---:R-:W-:Y:S01]  /*bad0*/  SHF.R.S32.HI R21, RZ, 0x1f, R4 ;  /* 0x0000001fff157819 */ /* 0x004fe20000011404 */
[----:B------:R-:W-:Y:S06]  /*bae0*/  @!P2 BRA `(.L_x_280) ;  /* 0x000000000004a947 */ /* 0x000fec0003800000 */
[----:B------:R-:W-:Y:S01]  /*baf0*/  BPT.TRAP 0x1 ;  /* 0x000000040000795c */ /* 0x000fe20000300000 */
.L_x_280:
[----:B------:R-:W-:Y:S01]  /*bb00*/  IMAD R5, R25, 0x8, R22 ;  /* 0x0000000819057824 */ /* 0x000fe200078e0216 */
[----:B------:R-:W-:Y:S01]  /*bb10*/  SHF.L.U32 R2, R27, 0x1f, RZ ;  /* 0x0000001f1b027819 */ /* 0x000fe200000006ff */
[----:B------:R-:W-:Y:S03]  /*bb20*/  BSSY B1, `(.L_x_281) ;  /* 0x0000003000017945 */ /* 0x000fe60003800000 */
[----:B------:R-:W0:Y:S02]  /*bb30*/  SYNCS.PHASECHK.TRANS64.TRYWAIT P0, [R5+URZ+0x16840], R2 ;  /* 0x01684002050075a7 */ /* 0x000e24000800017f */
[----:B0-----:R-:W-:Y:S05]  /*bb40*/  @!P0 BRA `(.L_x_282) ;  /* 0x00000040005c8947 */ /* 0x001fea0003800000 */
.L_x_375:
[----:B------:R-:W-:Y:S05]  /*bb50*/  BSYNC B1 ;  /* 0x0000000000017941 */ /* 0x000fea0003800000 */
.L_x_281:
[----:B------:R-:W2:Y:S01]  /*bb60*/  LDL R3, [R1+0x4] ;  /* 0x0000040001037983 */ /* 0x000ea20000100800 */
[----:B------:R-:W-:Y:S01]  /*bb70*/  SHF.R.S32.HI R20, RZ, 0x1f, R0 ;  /* 0x0000001fff147819 */ /* 0x000fe20000011400 */
[----:B------:R-:W-:Y:S01]  /*bb80*/  ULDC.64 UR4, c[0x0][0x300] ;  /* 0x0000c00000047ab9 */ /* 0x000fe20000000a00 */
[----:B------:R-:W-:Y:S01]  /*bb90*/  ULDC.64 UR6, c[0x0][0x2e8] ;  /* 0x0000ba0000067ab9 */ /* 0x000fe20000000a00 */
[----:B------:R-:W1:Y:S02]  /*bba0*/  S2R R8, SR_TID.X ;  /* 0x0000000000087919 */ /* 0x000e640000002100 */
[----:B------:R-:W-:-:S04]  /*bbb0*/  IMAD R7, R20, UR4, RZ ;  /* 0x0000000414077c24 */ /* 0x000fc8000f8e02ff */
[----:B------:R-:W-:Y:S02]  /*bbc0*/  IMAD R7, R0, UR5, R7 ;  /* 0x0000000500077c24 */ /* 0x000fe4000f8e0207 */
[C---:B-1----:R-:W-:Y:S02]  /*bbd0*/  IMAD.SHL.U32 R9, R8.reuse, 0x8, RZ ;  /* 0x0000000808097824 */ /* 0x042fe400078e00ff */
[----:B------:R-:W-:-:S03]  /*bbe0*/  IMAD.SHL.U32 R11, R8, 0x8, RZ ;  /* 0x00000008080b7824 */ /* 0x000fc600078e00ff */
[----:B------:R-:W-:-:S04]  /*bbf0*/  LOP3.LUT R9, R9, 0x1f8, RZ, 0xc0, !PT ;  /* 0x000001f809097812 */ /* 0x000fc800078ec0ff */
[----:B------:R-:W-:-:S04]  /*bc00*/  LOP3.LUT R9, R9, 0x38, R8, 0x78, !PT ;  /* 0x0000003809097812 */ /* 0x000fc800078e7808 */
[----:B------:R-:W-:-:S05]  /*bc10*/  LOP3.LUT R9, R9, 0x200, R11, 0xf8, !PT ;  /* 0x0000020009097812 */ /* 0x000fca00078ef80b */
[----:B------:R-:W-:Y:S01]  /*bc20*/  IMAD R9, R25, 0x2000, R9 ;  /* 0x0000200019097824 */ /* 0x000fe200078e0209 */
[----:B--2---:R-:W-:Y:S01]  /*bc30*/  LOP3.LUT P2, RZ, R3, 0x1, RZ, 0xc0, !PT ;  /* 0x0000000103ff7812 */ /* 0x004fe2000784c0ff */
[----:B0-----:R-:W-:Y:S01]  /*bc40*/  IMAD.WIDE.U32 R2, R0, UR4, RZ ;  /* 0x0000000400027c25 */ /* 0x001fe2000f8e00ff */
[----:B------:R-:W-:-:S04]  /*bc50*/  ULDC.64 UR4, c[0x0][0x310] ;  /* 0x0000c40000047ab9 */ /* 0x000fc80000000a00 */
[----:B------:R-:W-:Y:S01]  /*bc60*/  IADD3 R3, R3, R7, RZ ;  /* 0x0000000703037210 */ /* 0x000fe20007ffe0ff */
[----:B------:R-:W-:-:S04]  /*bc70*/  IMAD R7, R21, UR4, RZ ;  /* 0x0000000415077c24 */ /* 0x000fc8000f8e02ff */
[C---:B------:R-:W-:Y:S02]  /*bc80*/  IMAD R7, R4.reuse, UR5, R7 ;  /* 0x0000000504077c24 */ /* 0x040fe4000f8e0207 */
[----:B------:R-:W-:Y:S01]  /*bc90*/  IMAD.WIDE.U32 R2, R4, UR4, R2 ;  /* 0x0000000404027c25 */ /* 0x000fe2000f8e0002 */
[----:B------:R-:W-:-:S03]  /*bca0*/  ULDC.64 UR4, c[0x0][0x308] ;  /* 0x0000c20000047ab9 */ /* 0x000fc60000000a00 */
[----:B------:R-:W-:Y:S02]  /*bcb0*/  IMAD.IADD R3, R3, 0x1, R7 ;  /* 0x0000000103037824 */ /* 0x000fe400078e0207 */
[----:B------:R-:W-:Y:S01]  /*bcc0*/  IMAD.WIDE.U32 R2, R24, UR4, R2 ;  /* 0x0000000418027c25 */ /* 0x000fe2000f8e0002 */
[----:B------:R-:W-:-:S03]  /*bcd0*/  UMOV UR4, 0xffffffff ;  /* 0xffffffff00047882 */ /* 0x000fc60000000000 */
[----:B------:R-:W-:Y:S01]  /*bce0*/  IMAD R10, R24, UR5, R3 ;  /* 0x00000005180a7c24 */ /* 0x000fe2000f8e0203 */
[----:B------:R-:W-:-:S04]  /*bcf0*/  LEA R8, P0, R2, UR6, 0x1 ;  /* 0x0000000602087c11 */ /* 0x000fc8000f8008ff */
[----:B------:R-:W-:Y:S01]  /*bd00*/  LEA.HI.X R10, R2, UR7, R10, 0x1, P0 ;  /* 0x00000007020a7c11 */ /* 0x000fe200080f0c0a */
[----:B------:R-:W-:Y:S08]  /*bd10*/  BRA.DIV UR4, `(.L_x_283) ;  /* 0x0000003e04fc7947 */ /* 0x000ff0000b800000 */
[----:B------:R-:W0:Y:S01]  /*bd20*/  SHFL.IDX PT, R2, R8, RZ, 0x181f ;  /* 0x00181fff08027589 */ /* 0x000e2200000e0000 */
[----:B------:R-:W-:Y:S02]  /*bd30*/  IMAD.SHL.U32 R7, R28, 0x2, RZ ;  /* 0x000000021c077824 */ /* 0x000fe400078e00ff */
[----:B------:R-:W-:Y:S01]  /*bd40*/  IMAD R9, R9, 0x2, R22 ;  /* 0x0000000209097824 */ /* 0x000fe200078e0216 */
[----:B------:R-:W1:Y:S02]  /*bd50*/  SHFL.IDX PT, R3, R10, RZ, 0x181f ;  /* 0x00181fff0a037589 */ /* 0x000e6400000e0000 */
[----:B0-----:R-:W-:-:S05]  /*bd60*/  IADD3 R2, P0, R2, R7, RZ ;  /* 0x0000000702027210 */ /* 0x001fca0007f1e0ff */
[----:B-1----:R-:W-:-:S05]  /*bd70*/  IMAD.X R3, RZ, RZ, R3, P0 ;  /* 0x000000ffff037224 */ /* 0x002fca00000e0603 */
[----:B------:R-:W-:Y:S01]  /*bd80*/  @!PT LDS RZ, [RZ] ;  /* 0x00000000fffff984 */ /* 0x000fe20000000800 */
        /* <DEDUP_REMOVED lines=31> */
[----:B------:R0:W-:Y:S04]  /*bf80*/  LDGSTS.E.BYPASS.LTC128B.128 [R9+0x11400], desc[UR36][R2.64], !P2 ;  /* 0x1140000002097fae */ /* 0x0001e8000d101d64 */
[----:B0-2---:R0:W1:Y:S02]  /*bf90*/  SHFL.IDX PT, R2, R8, 0x7, 0x181f ;  /* 0x00f81f0008027f89 */ /* 0x00506400000e0000 */
.L_x_393:
[----:B-1----:R-:W-:-:S05]  /*bfa0*/  IADD3 R2, P0, R2, R7, RZ ;  /* 0x0000000702027210 */ /* 0x002fca0007f1e0ff */
[----:B------:R-:W-:Y:S01]  /*bfb0*/  IMAD.X R3, RZ, RZ, R10, P0 ;  /* 0x000000ffff037224 */ /* 0x000fe200000e060a */
[----:B------:R-:W-:-:S04]  /*bfc0*/  PLOP3.LUT P0, PT, PT, PT, PT, 0x80, 0x0 ;  /* 0x000000000000781c */ /* 0x000fc80003f0f070 */
[----:B------:R-:W-:Y:S01]  /*bfd0*/  @!PT LDS RZ, [RZ] ;  /* 0x00000000fffff984 */ /* 0x000fe20000000800 */
[----:B------:R-:W-:Y:S01]  /*bfe0*/  @!PT LDS RZ, [RZ] ;  /* 0x00000000fffff984 */ /* 0x000fe20000000800 */
[----:B------:R-:W-:Y:S01]  /*bff0*/  @!PT LDS RZ, [RZ] ;  /* 0x00000000fffff984 */ /* 0x000fe20000000800 */
[----:B------:R1:W-:Y:S01]  /*c000*/  LDGSTS.E.BYPASS.LTC128B.128 [R9+0x11c00], desc[UR36][R2.64], !P2 ;  /* 0x11c0000002097fae */ /* 0x0003e2000d101d64 */
[----:B------:R-:W-:-:S08]  /*c010*/  NOP ;  /* 0x0000000000007918 */ /* 0x000fd00000000000 */
.L_x_284:
[----:B------:R-:W-:Y:S02]  /*c020*/  PLOP3.LUT P2, PT, P2, P0, PT, 0xa2, 0x0 ;  /* 0x000000000000781c */ /* 0x000fe40001741472 */
[----:B------:R-:W-:-:S08]  /*c030*/  @P0 R2UR P2, UR4, R5 ;  /* 0x00000000050402ca */ /* 0x000fd00000040000 */
[----:B------:R-:W-:-:S05]  /*c040*/  @P0 PLOP3.LUT P0, PT, P2, PT, PT, 0x80, 0x0 ;  /* 0x000000000000081c */ /* 0x000fca000170f070 */
[----:B------:R-:W-:Y:S01]  /*c050*/  @!P2 SYNCS.ARRIVE.TRANS64.RED.A0T1 RZ, [UR4+0x16830], RZ ;  /* 0x016830ffffffa9a7 */ /* 0x000fe20008200404 */
[----:B------:R-:W-:Y:S07]  /*c060*/  @!P2 ARRIVES.LDGSTSBAR.64.TRANSCNT [UR4+0x16830] ;  /* 0x01683000ff00a9b0 */ /* 0x000fee0008000a84 */
[----:B------:R-:W-:Y:S05]  /*c070*/  @P0 BRA.U.ANY `(.L_x_284) ;  /* 0xfffffffd00e80947 */ /* 0x000fea000393ffff */
[----:B------:R-:W-:Y:S01]  /*c080*/  NOP ;  /* 0x0000000000007918 */ /* 0x000fe20000000000 */
[----:B-1----:R-:W2:Y:S02]  /*c090*/  LDL R2, [R1+0x48] ;  /* 0x0000480001027983 */ /* 0x002ea40000100800 */
[----:B--2---:R-:W-:-:S13]  /*c0a0*/  ISETP.NE.AND P3, PT, R2, 0x3, PT ;  /* 0x000000030200780c */ /* 0x004fda0003f65270 */
[----:B------:R-:W-:Y:S05]  /*c0b0*/  @!P3 BRA `(.L_x_285) ;  /* 0x000000000004b947 */ /* 0x000fea0003800000 */
[----:B------:R-:W-:Y:S01]  /*c0c0*/  BPT.TRAP 0x1 ;  /* 0x000000040000795c */ /* 0x000fe20000300000 */
.L_x_285:
[----:B------:R1:W-:Y:S01]  /*c0d0*/  SYNCS.ARRIVE.TRANS64.A1T0 RZ, [R5+URZ+0x16830], RZ ;  /* 0x016830ff05ff79a7 */ /* 0x0003e2000810003f */
[----:B------:R-:W-:Y:S05]  /*c0e0*/  @!P3 BRA `(.L_x_286) ;  /* 0x000000000004b947 */ /* 0x000fea0003800000 */
[----:B------:R-:W-:Y:S01]  /*c0f0*/  BPT.TRAP 0x1 ;  /* 0x000000040000795c */ /* 0x000fe20000300000 */
.L_x_286:
[----:B------:R-:W-:Y:S01]  /*c100*/  SHF.L.U32 R2, R17, 0x1f, RZ ;  /* 0x0000001f11027819 */ /* 0x000fe200000006ff */
[----:B-1----:R-:W-:Y:S01]  /*c110*/  IMAD R5, R6, 0x8, R22 ;  /* 0x0000000806057824 */ /* 0x002fe200078e0216 */
[----:B------:R-:W-:Y:S03]  /*c120*/  BSSY B1, `(.L_x_287) ;  /* 0x0000003000017945 */ /* 0x000fe60003800000 */
[----:B------:R-:W1:Y:S02]  /*c130*/  SYNCS.PHASECHK.TRANS64.TRYWAIT P0, [R5+URZ+0x16860], R2 ;  /* 0x01686002050075a7 */ /* 0x000e64000800017f */
[----:B-1----:R-:W-:Y:S05]  /*c140*/  @!P0 BRA `(.L_x_288) ;  /* 0x0000004400208947 */ /* 0x002fea0003800000 */
.L_x_394:
[----:B------:R-:W-:Y:S05]  /*c150*/  BSYNC B1 ;  /* 0x0000000000017941 */ /* 0x000fea0003800000 */
.L_x_287:
[----:B0-----:R-:W2:Y:S01]  /*c160*/  LDL R8, [R1+0xc] ;  /* 0x00000c0001087983 */ /* 0x001ea20000100800 */
[----:B------:R-:W0:Y:S01]  /*c170*/  S2R R11, SR_TID.X ;  /* 0x00000000000b7919 */ /* 0x000e220000002100 */
[----:B------:R-:W-:Y:S01]  /*c180*/  UMOV UR4, 0xffffffff ;  /* 0xffffffff00047882 */ /* 0x000fe20000000000 */
[C---:B0-----:R-:W-:Y:S01]  /*c190*/  IMAD.SHL.U32 R9, R11.reuse, 0x8, RZ ;  /* 0x000000080b097824 */ /* 0x041fe200078e00ff */
[C---:B------:R-:W-:Y:S01]  /*c1a0*/  LOP3.LUT R3, R11.reuse, 0x7f, RZ, 0xc0, !PT ;  /* 0x0000007f0b037812 */ /* 0x040fe200078ec0ff */
[----:B------:R-:W-:-:S03]  /*c1b0*/  IMAD.SHL.U32 R10, R11, 0x8, RZ ;  /* 0x000000080b0a7824 */ /* 0x000fc600078e00ff */
[----:B------:R-:W-:-:S04]  /*c1c0*/  LOP3.LUT R9, R9, 0x1f8, RZ, 0xc0, !PT ;  /* 0x000001f809097812 */ /* 0x000fc800078ec0ff */
[----:B------:R-:W-:Y:S02]  /*c1d0*/  LOP3.LUT R9, R9, 0x38, R11, 0x78, !PT ;  /* 0x0000003809097812 */ /* 0x000fe400078e780b */
[----:B------:R-:W-:Y:S02]  /*c1e0*/  SHF.R.U32.HI R3, RZ, 0x3, R3 ;  /* 0x00000003ff037819 */ /* 0x000fe40000011603 */
[----:B------:R-:W-:-:S05]  /*c1f0*/  LOP3.LUT R9, R9, 0x200, R10, 0xf8, !PT ;  /* 0x0000020009097812 */ /* 0x000fca00078ef80a */
[----:B------:R-:W-:Y:S02]  /*c200*/  IMAD R6, R6, 0x2000, R9 ;  /* 0x0000200006067824 */ /* 0x000fe400078e0209 */
[----:B--2---:R-:W-:-:S04]  /*c210*/  IMAD R8, R29, -0x80, R8 ;  /* 0xffffff801d087824 */ /* 0x004fc800078e0208 */
[----:B------:R-:W-:Y:S01]  /*c220*/  IMAD.IADD R8, R8, 0x1, -R3 ;  /* 0x0000000108087824 */ /* 0x000fe200078e0a03 */
[----:B------:R-:W-:Y:S06]  /*c230*/  BRA.DIV UR4, `(.L_x_289) ;  /* 0x0000004204f87947 */ /* 0x000fec000b800000 */
[----:B-1----:R-:W0:Y:S01]  /*c240*/  SHFL.IDX PT, R2, R18, RZ, 0x181f ;  /* 0x00181fff12027589 */ /* 0x002e2200000e0000 */
[----:B------:R-:W-:Y:S01]  /*c250*/  ISETP.LT.OR P0, PT, R8, 0x1, P1 ;  /* 0x000000010800780c */ /* 0x000fe20000f01670 */
[----:B------:R-:W-:Y:S02]  /*c260*/  IMAD R6, R6, 0x2, R22 ;  /* 0x0000000206067824 */ /* 0x000fe400078e0216 */
[----:B------:R-:W1:Y:S01]  /*c270*/  SHFL.IDX PT, R3, R23, RZ, 0x181f ;  /* 0x00181fff17037589 */ /* 0x000e6200000e0000 */
[----:B0-----:R-:W-:-:S05]  /*c280*/  IADD3 R2, P2, R2, R7, RZ ;  /* 0x0000000702027210 */ /* 0x001fca0007f5e0ff */
[----:B-1----:R-:W-:-:S05]  /*c290*/  IMAD.X R3, RZ, RZ, R3, P2 ;  /* 0x000000ffff037224 */ /* 0x002fca00010e0603 */
[----:B------:R-:W-:Y:S01]  /*c2a0*/  @!PT LDS RZ, [RZ] ;  /* 0x00000000fffff984 */ /* 0x000fe20000000800 */
[----:B------:R0:W-:Y:S01]  /*c2b0*/  LDGSTS.E.BYPASS.LTC128B.128 [R6+0x400], desc[UR36][R2.64], !P0 ;  /* 0x0040000002067fae */ /* 0x0001e2000c101d64 */
[----:B------:R-:W-:-:S03]  /*c2c0*/  ISETP.LT.OR P0, PT, R8, 0x11, P1 ;  /* 0x000000110800780c */ /* 0x000fc60000f01670 */
[----:B0-----:R-:W0:Y:S04]  /*c2d0*/  SHFL.IDX PT, R2, R18, 0x1, 0x181f ;  /* 0x00381f0012027f89 */ /* 0x001e2800000e0000 */
[----:B------:R-:W1:Y:S01]  /*c2e0*/  SHFL.IDX PT, R3, R23, 0x1, 0x181f ;  /* 0x00381f0017037f89 */ /* 0x000e6200000e0000 */
[----:B0-----:R-:W-:-:S04]  /*c2f0*/  IADD3 R2, P2, R2, R7, RZ ;  /* 0x0000000702027210 */ /* 0x001fc80007f5e0ff */
[----:B-1----:R-:W-:-:S05]  /*c300*/  IADD3.X R3, RZ, R3, RZ, P2, !PT ;  /* 0x00000003ff037210 */ /* 0x002fca00017fe4ff */
[----:B------:R0:W-:Y:S01]  /*c310*/  LDGSTS.E.BYPASS.LTC128B.128 [R6+0xc00], desc[UR36][R2.64], !P0 ;  /* 0x00c0000002067fae */ /* 0x0001e2000c101d64 */
[----:B------:R-:W-:-:S03]  /*c320*/  ISETP.LT.OR P0, PT, R8, 0x21, P1 ;  /* 0x000000210800780c */ /* 0x000fc60000f01670 */
[----:B0-----:R-:W0:Y:S04]  /*c330*/  SHFL.IDX PT, R2, R18, 0x2, 0x181f ;  /* 0x00581f0012027f89 */ /* 0x001e2800000e0000 */
[----:B------:R-:W1:Y:S01]  /*c340*/  SHFL.IDX PT, R3, R23, 0x2, 0x181f ;  /* 0x00581f0017037f89 */ /* 0x000e6200000e0000 */
[----:B0-----:R-:W-:-:S05]  /*c350*/  IADD3 R2, P2, R2, R7, RZ ;  /* 0x0000000702027210 */ /* 0x001fca0007f5e0ff */
[----:B-1----:R-:W-:-:S05]  /*c360*/  IMAD.X R3, RZ, RZ, R3, P2 ;  /* 0x000000ffff037224 */ /* 0x002fca00010e0603 */
        /* <DEDUP_REMOVED lines=21> */
[----:B------:R-:W1:Y:S04]  /*c4c0*/  SHFL.IDX PT, R3, R23, 0x6, 0x181f ;  /* 0x00d81f0017037f89 */ /* 0x000e6800000e0000 */
[----:B------:R-:W2:Y:S01]  /*c4d0*/  SHFL.IDX PT, R23, R23, 0x7, 0x181f ;  /* 0x00f81f0017177f89 */ /* 0x000ea200000e0000 */
[----:B0-----:R-:W-:-:S05]  /*c4e0*/  IADD3 R2, P2, R2, R7, RZ ;  /* 0x0000000702027210 */ /* 0x001fca0007f5e0ff */
[----:B-1----:R-:W-:-:S05]  /*c4f0*/  IMAD.X R3, RZ, RZ, R3, P2 ;  /* 0x000000ffff037224 */ /* 0x002fca00010e0603 */
[----:B------:R0:W-:Y:S04]  /*c500*/  LDGSTS.E.BYPASS.LTC128B.128 [R6+0x3400], desc[UR36][R2.64], !P0 ;  /* 0x0340000002067fae */ /* 0x0001e8000c101d64 */
[----:B0-2---:R0:W1:Y:S02]  /*c510*/  SHFL.IDX PT, R2, R18, 0x7, 0x181f ;  /* 0x00f81f0012027f89 */ /* 0x00506400000e0000 */
.L_x_412:
[----:B------:R-:W-:Y:S01]  /*c520*/  ISETP.LT.OR P0, PT, R8, 0x71, P1 ;  /* 0x000000710800780c */ /* 0x000fe20000f01670 */
[----:B------:R-:W-:Y:S01]  /*c530*/  ULDC.64 UR4, c[0x0][0x328] ;  /* 0x0000ca0000047ab9 */ /* 0x000fe20000000a00 */
[----:B-1----:R-:W-:Y:S01]  /*c540*/  IADD3 R2, P2, R2, R7, RZ ;  /* 0x0000000702027210 */ /* 0x002fe20007f5e0ff */
[----:B------:R-:W-:-:S04]  /*c550*/  ULDC.64 UR6, c[0x0][0x318] ;  /* 0x0000c60000067ab9 */ /* 0x000fc80000000a00 */
[----:B------:R-:W-:-:S06]  /*c560*/  IMAD.X R3, RZ, RZ, R23, P2 ;  /* 0x000000ffff037224 */ /* 0x000fcc00010e0617 */
[----:B------:R-:W-:Y:S01]  /*c570*/  @!PT LDS RZ, [RZ] ;  /* 0x00000000fffff984 */ /* 0x000fe20000000800 */
[----:B------:R-:W-:Y:S01]  /*c580*/  @!PT LDS RZ, [RZ] ;  /* 0x00000000fffff984 */ /* 0x000fe20000000800 */
[----:B------:R-:W-:Y:S01]  /*c590*/  @!PT LDS RZ, [RZ] ;  /* 0x00000000fffff984 */ /* 0x000fe20000000800 */
[----:B------:R1:W-:Y:S01]  /*c5a0*/  LDGSTS.E.BYPASS.LTC128B.128 [R6+0x3c00], desc[UR36][R2.64], !P0 ;  /* 0x03c0000002067fae */ /* 0x0003e2000c101d64 */
[----:B------:R-:W-:Y:S01]  /*c5b0*/  PLOP3.LUT P0, PT, PT, PT, PT, 0x80, 0x0 ;  /* 0x000000000000781c */ /* 0x000fe20003f0f070 */
[----:B-1----:R-:W-:Y:S02]  /*c5c0*/  IMAD R6, R20, UR4, RZ ;  /* 0x0000000414067c24 */ /* 0x002fe4000f8e02ff */
[----:B------:R-:W-:-:S04]  /*c5d0*/  IMAD.WIDE.U32 R2, R0, UR4, RZ ;  /* 0x0000000400027c25 */ /* 0x000fc8000f8e00ff */
[----:B------:R-:W-:Y:S01]  /*c5e0*/  IMAD R6, R0, UR5, R6 ;  /* 0x0000000500067c24 */ /* 0x000fe2000f8e0206 */
[----:B------:R-:W-:Y:S01]  /*c5f0*/  ULDC.64 UR4, c[0x0][0x338] ;  /* 0x0000ce0000047ab9 */ /* 0x000fe20000000a00 */
[----:B------:R-:W-:Y:S02]  /*c600*/  NOP ;  /* 0x0000000000007918 */ /* 0x000fe40000000000 */
[----:B------:R-:W-:Y:S02]  /*c610*/  IMAD.IADD R3, R3, 0x1, R6 ;  /* 0x0000000103037824 */ /* 0x000fe400078e0206 */
[----:B------:R-:W-:-:S04]  /*c620*/  IMAD.WIDE.U32 R2, R4, UR4, R2 ;  /* 0x0000000404027c25 */ /* 0x000fc8000f8e0002 */
[----:B------:R-:W-:-:S04]  /*c630*/  IMAD R0, R21, UR4, RZ ;  /* 0x0000000415007c24 */ /* 0x000fc8000f8e02ff */
[----:B------:R-:W-:Y:S01]  /*c640*/  IMAD R0, R4, UR5, R0 ;  /* 0x0000000504007c24 */ /* 0x000fe2000f8e0200 */
[----:B------:R-:W-:-:S03]  /*c650*/  ULDC.64 UR4, c[0x0][0x330] ;  /* 0x0000cc0000047ab9 */ /* 0x000fc60000000a00 */
[----:B------:R-:W-:Y:S02]  /*c660*/  IMAD.IADD R3, R3, 0x1, R0 ;  /* 0x0000000103037824 */ /* 0x000fe400078e0200 */
[----:B------:R-:W-:-:S04]  /*c670*/  IMAD.WIDE.U32 R2, R24, UR4, R2 ;  /* 0x0000000418027c25 */ /* 0x000fc8000f8e0002 */
[----:B------:R-:W-:Y:S01]  /*c680*/  IMAD R0, R24, UR5, R3 ;  /* 0x0000000518007c24 */ /* 0x000fe2000f8e0203 */
[----:B0-----:R-:W-:-:S04]  /*c690*/  LEA R18, P2, R2, UR6, 0x1 ;  /* 0x0000000602127c11 */ /* 0x001fc8000f8408ff */
[----:B------:R-:W-:-:S09]  /*c6a0*/  LEA.HI.X R0, R2, UR7, R0, 0x1, P2 ;  /* 0x0000000702007c11 */ /* 0x000fd200090f0c00 */
.L_x_290:
[----:B------:R-:W-:Y:S02]  /*c6b0*/  PLOP3.LUT P2, PT, P2, P0, PT, 0xa2, 0x0 ;  /* 0x000000000000781c */ /* 0x000fe40001741472 */
[----:B------:R-:W-:-:S08]  /*c6c0*/  @P0 R2UR P2, UR4, R5 ;  /* 0x00000000050402ca */ /* 0x000fd00000040000 */
[----:B------:R-:W-:-:S05]  /*c6d0*/  @P0 PLOP3.LUT P0, PT, P2, PT, PT, 0x80, 0x0 ;  /* 0x000000000000081c */ /* 0x000fca000170f070 */
[----:B------:R-:W-:Y:S01]  /*c6e0*/  @!P2 SYNCS.ARRIVE.TRANS64.RED.A0T1 RZ, [UR4+0x16850], RZ ;  /* 0x016850ffffffa9a7 */ /* 0x000fe20008200404 */
[----:B------:R-:W-:Y:S07]  /*c6f0*/  @!P2 ARRIVES.LDGSTSBAR.64.TRANSCNT [UR4+0x16850] ;  /* 0x01685000ff00a9b0 */ /* 0x000fee0008000a84 */
[----:B------:R-:W-:Y:S05]  /*c700*/  @P0 BRA.U.ANY `(.L_x_290) ;  /* 0xfffffffd00e80947 */ /* 0x000fea000393ffff */
[----:B------:R-:W-:Y:S01]  /*c710*/  NOP ;  /* 0x0000000000007918 */ /* 0x000fe20000000000 */
[----:B------:R-:W2:Y:S01]  /*c720*/  LDL R2, [R1+0x48] ;  /* 0x0000480001027983 */ /* 0x000ea20000100800 */
[----:B------:R-:W-:Y:S01]  /*c730*/  IMAD.MOV.U32 R23, RZ, RZ, R0 ;  /* 0x000000ffff177224 */ /* 0x000fe200078e0000 */
[----:B--2---:R-:W-:-:S13]  /*c740*/  ISETP.NE.AND P3, PT, R2, 0x3, PT ;  /* 0x000000030200780c */ /* 0x004fda0003f65270 */
[----:B------:R-:W-:Y:S05]  /*c750*/  @!P3 BRA `(.L_x_291) ;  /* 0x000000000004b947 */ /* 0x000fea0003800000 */
[----:B------:R-:W-:Y:S01]  /*c760*/  BPT.TRAP 0x1 ;  /* 0x000000040000795c */ /* 0x000fe20000300000 */
.L_x_291:
[----:B------:R-:W2:Y:S01]  /*c770*/  LDL R0, [R1+0x10] ;  /* 0x0000100001007983 */ /* 0x000ea20000100800 */
[----:B------:R1:W-:Y:S01]  /*c780*/  SYNCS.ARRIVE.TRANS64.A1T0 RZ, [R5+URZ+0x16850], RZ ;  /* 0x016850ff05ff79a7 */ /* 0x0003e2000810003f */
[C---:B------:R-:W-:Y:S01]  /*c790*/  VIADD R7, R26.reuse, 0xffffffff ;  /* 0xffffffff1a077836 */ /* 0x040fe20000000000 */
[----:B------:R-:W-:Y:S01]  /*c7a0*/  MOV R17, R27 ;  /* 0x0000001b00117202 */ /* 0x000fe20000000f00 */
[----:B------:R-:W-:Y:S02]  /*c7b0*/  IMAD.MOV.U32 R6, RZ, RZ, R25 ;  /* 0x000000ffff067224 */ /* 0x000fe400078e0019 */
[----:B------:R-:W-:Y:S01]  /*c7c0*/  IMAD.MOV.U32 R29, RZ, RZ, R26 ;  /* 0x000000ffff1d7224 */ /* 0x000fe200078e001a */
[----:B--2---:R-:W-:-:S13]  /*c7d0*/  ISETP.GT.AND P0, PT, R26, R0, PT ;  /* 0x000000001a00720c */ /* 0x004fda0003f04270 */
[----:B-1----:R-:W-:Y:S05]  /*c7e0*/  @P0 BRA `(.L_x_292) ;  /* 0xfffffff0001c0947 */ /* 0x002fea000383ffff */
.L_x_279:
[----:B------:R-:W-:Y:S05]  /*c7f0*/  BSYNC B0 ;  /* 0x0000000000007941 */ /* 0x000fea0003800000 */
.L_x_278:
[----:B0-----:R-:W0:Y:S01]  /*c800*/  S2R R0, SR_TID.X ;  /* 0x0000000000007919 */ /* 0x001e220000002100 */
[----:B------:R-:W-:Y:S01]  /*c810*/  BSSY B0, `(.L_x_293) ;  /* 0x0000010000007945 */ /* 0x000fe20003800000 */
        /* <DEDUP_REMOVED lines=14> */
[----:B0-----:R-:W-:-:S07]  /*c900*/  IADD3 R16, R0, UR38, R7 ;  /* 0x0000002600107c10 */ /* 0x001fce000fffe007 */
.L_x_294:
[----:B------:R-:W-:Y:S05]  /*c910*/  BSYNC B0 ;  /* 0x0000000000007941 */ /* 0x000fea0003800000 */
.L_x_293:
[----:B------:R-:W2:Y:S02]  /*c920*/  LDL R0, [R1+0x48] ;  /* 0x0000480001007983 */ /* 0x000ea40000100800 */
[----:B--2---:R-:W-:-:S13]  /*c930*/  ISETP.NE.AND P0, PT, R0, 0x3, PT ;  /* 0x000000030000780c */ /* 0x004fda0003f05270 */
[----:B------:R-:W-:Y:S05]  /*c940*/  @!P0 BRA `(.L_x_295) ;  /* 0x0000000000048947 */ /* 0x000fea0003800000 */
[----:B------:R-:W-:Y:S01]  /*c950*/  BPT.TRAP 0x1 ;  /* 0x000000040000795c */ /* 0x000fe20000300000 */
.L_x_295:
[----:B------:R-:W2:Y:S01]  /*c960*/  LDL.LU R2, [R1+0xc] ;  /* 0x00000c0001027983 */ /* 0x000ea20000300800 */
[----:B------:R-:W-:Y:S01]  /*c970*/  IMAD R0, R25, 0x8, R22 ;  /* 0x0000000819007824 */ /* 0x000fe200078e0216 */
[----:B------:R-:W-:Y:S01]  /*c980*/  SHF.L.U32 R3, R27, 0x1f, RZ ;  /* 0x0000001f1b037819 */ /* 0x000fe200000006ff */
[----:B------:R-:W-:Y:S03]  /*c990*/  BSSY B0, `(.L_x_296) ;  /* 0x0000004000007945 */ /* 0x000fe60003800000 */
[----:B------:R-:W0:Y:S01]  /*c9a0*/  SYNCS.PHASECHK.TRANS64.TRYWAIT P0, [R0+URZ+0x16860], R3 ;  /* 0x01686003000075a7 */ /* 0x000e22000800017f */
[----:B--2---:R-:W-:Y:S01]  /*c9b0*/  IMAD R6, R26, -0x80, R2 ;  /* 0xffffff801a067824 */ /* 0x004fe200078e0202 */
[----:B0-----:R-:W-:Y:S06]  /*c9c0*/  @!P0 BRA `(.L_x_297) ;  /* 0x00000044005c8947 */ /* 0x001fec0003800000 */
.L_x_413:
[----:B------:R-:W-:Y:S05]  /*c9d0*/  BSYNC B0 ;  /* 0x0000000000007941 */ /* 0x000fea0003800000 */
.L_x_296:
[----:B------:R-:W1:Y:S01]  /*c9e0*/  S2R R7, SR_TID.X ;  /* 0x0000000000077919 */ /* 0x000e620000002100 */
[----:B------:R-:W-:Y:S02]  /*c9f0*/  ULDC UR4, c[0x0][0x2f4] ;  /* 0x0000bd0000047ab9 */ /* 0x000fe40000000800 */
[----:B------:R-:W-:Y:S01]  /*ca00*/  ISETP.GE.AND P0, PT, R28, UR4, PT ;  /* 0x000000041c007c0c */ /* 0x000fe2000bf06270 */
[----:B------:R-:W-:Y:S01]  /*ca10*/  UMOV UR4, 0xffffffff ;  /* 0xffffffff00047882 */ /* 0x000fe20000000000 */
[C---:B-1----:R-:W-:Y:S01]  /*ca20*/  IMAD.SHL.U32 R2, R7.reuse, 0x8, RZ ;  /* 0x0000000807027824 */ /* 0x042fe200078e00ff */
[C---:B------:R-:W-:Y:S01]  /*ca30*/  LOP3.LUT R5, R7.reuse, 0x7f, RZ, 0xc0, !PT ;  /* 0x0000007f07057812 */ /* 0x040fe200078ec0ff */
[----:B------:R-:W-:-:S03]  /*ca40*/  IMAD.SHL.U32 R4, R7, 0x8, RZ ;  /* 0x0000000807047824 */ /* 0x000fc600078e00ff */
[----:B------:R-:W-:Y:S02]  /*ca50*/  LOP3.LUT R2, R2, 0x1f8, RZ, 0xc0, !PT ;  /* 0x000001f802027812 */ /* 0x000fe400078ec0ff */
[----:B------:R-:W-:Y:S02]  /*ca60*/  SHF.R.U32.HI R5, RZ, 0x3, R5 ;  /* 0x00000003ff057819 */ /* 0x000fe40000011605 */
[----:B------:R-:W-:-:S03]  /*ca70*/  LOP3.LUT R2, R2, 0x38, R7, 0x78, !PT ;  /* 0x0000003802027812 */ /* 0x000fc600078e7807 */
[----:B------:R-:W-:Y:S01]  /*ca80*/  IMAD.IADD R6, R6, 0x1, -R5 ;  /* 0x0000000106067824 */ /* 0x000fe200078e0a05 */
[----:B------:R-:W-:-:S05]  /*ca90*/  LOP3.LUT R2, R2, 0x200, R4, 0xf8, !PT ;  /* 0x0000020002027812 */ /* 0x000fca00078ef804 */
[----:B------:R-:W-:Y:S01]  /*caa0*/  IMAD R4, R25, 0x2000, R2 ;  /* 0x0000200019047824 */ /* 0x000fe200078e0202 */
[----:B------:R-:W-:Y:S06]  /*cab0*/  BRA.DIV UR4, `(.L_x_298) ;  /* 0x0000004604347947 */ /* 0x000fec000b800000 */
[----:B------:R-:W1:Y:S01]  /*cac0*/  SHFL.IDX PT, R14, R18, RZ, 0x181f ;  /* 0x00181fff120e7589 */ /* 0x000e6200000e0000 */
[----:B------:R-:W-:Y:S01]  /*cad0*/  IMAD.SHL.U32 R5, R28, 0x2, RZ ;  /* 0x000000021c057824 */ /* 0x000fe200078e00ff */
[----:B------:R-:W-:Y:S01]  /*cae0*/  ISETP.LT.OR P1, PT, R6, 0x1, P0 ;  /* 0x000000010600780c */ /* 0x000fe20000721670 */
[----:B------:R-:W-:Y:S01]  /*caf0*/  IMAD R4, R4, 0x2, R22 ;  /* 0x0000000204047824 */ /* 0x000fe200078e0216 */
[----:B0-----:R-:W0:Y:S02]  /*cb00*/  SHFL.IDX PT, R3, R23, RZ, 0x181f ;  /* 0x00181fff17037589 */ /* 0x001e2400000e0000 */
[----:B-1----:R-:W-:Y:S02]  /*cb10*/  IADD3 R2, P2, R14, R5, RZ ;  /* 0x000000050e027210 */ /* 0x002fe40007f5e0ff */
[----:B------:R-:W1:Y:S03]  /*cb20*/  SHFL.IDX PT, R14, R18, 0x1, 0x181f ;  /* 0x00381f00120e7f89 */ /* 0x000e6600000e0000 */
[----:B0-----:R-:W-:-:S05]  /*cb30*/  IMAD.X R3, RZ, RZ, R3, P2 ;  /* 0x000000ffff037224 */ /* 0x001fca00010e0603 */
[----:B------:R0:W-:Y:S01]  /*cb40*/  LDGSTS.E.BYPASS.LTC128B.128 [R4+0x400], desc[UR36][R2.64], !P1 ;  /* 0x0040000002047fae */ /* 0x0001e2000c901d64 */
[----:B------:R-:W-:-:S03]  /*cb50*/  ISETP.LT.OR P1, PT, R6, 0x11, P0 ;  /* 0x000000110600780c */ /* 0x000fc60000721670 */
[----:B0-----:R-:W0:Y:S01]  /*cb60*/  SHFL.IDX PT, R3, R23, 0x1, 0x181f ;  /* 0x00381f0017037f89 */ /* 0x001e2200000e0000 */
[----:B-1----:R-:W-:-:S03]  /*cb70*/  IADD3 R2, P2, R14, R5, RZ ;  /* 0x000000050e027210 */ /* 0x002fc60007f5e0ff */
[----:B------:R-:W1:Y:S01]  /*cb80*/  SHFL.IDX PT, R14, R18, 0x2, 0x181f ;  /* 0x00581f00120e7f89 */ /* 0x000e6200000e0000 */
[----:B0-----:R-:W-:-:S05]  /*cb90*/  IADD3.X R3, RZ, R3, RZ, P2, !PT ;  /* 0x00000003ff037210 */ /* 0x001fca00017fe4ff */
[----:B------:R0:W-:Y:S01]  /*cba0*/  LDGSTS.E.BYPASS.LTC128B.128 [R4+0xc00], desc[UR36][R2.64], !P1 ;  /* 0x00c0000002047fae */ /* 0x0001e2000c901d64 */
[----:B------:R-:W-:-:S03]  /*cbb0*/  ISETP.LT.OR P1, PT, R6, 0x21, P0 ;  /* 0x000000210600780c */ /* 0x000fc60000721670 */
[----:B0-----:R-:W0:Y:S01]  /*cbc0*/  SHFL.IDX PT, R3, R23, 0x2, 0x181f ;  /* 0x00581f0017037f89 */ /* 0x001e2200000e0000 */
[----:B-1----:R-:W-:-:S03]  /*cbd0*/  IADD3 R2, P2, R14, R5, RZ ;  /* 0x000000050e027210 */ /* 0x002fc60007f5e0ff */
[----:B------:R-:W1:Y:S02]  /*cbe0*/  SHFL.IDX PT, R14, R18, 0x3, 0x181f ;  /* 0x00781f00120e7f89 */ /* 0x000e6400000e0000 */
[----:B0-----:R-:W-:-:S05]  /*cbf0*/  IMAD.X R3, RZ, RZ, R3, P2 ;  /* 0x000000ffff037224 */ /* 0x001fca00010e0603 */
        /* <DEDUP_REMOVED lines=22> */
[----:B------:R-:W1:Y:S04]  /*cd60*/  SHFL.IDX PT, R23, R23, 0x7, 0x181f ;  /* 0x00f81f0017177f89 */ /* 0x000e6800000e0000 */
[----:B------:R2:W3:Y:S01]  /*cd70*/  SHFL.IDX PT, R14, R18, 0x7, 0x181f ;  /* 0x00f81f00120e7f89 */ /* 0x0004e200000e0000 */
[----:B0-----:R-:W-:-:S05]  /*cd80*/  IMAD.X R3, RZ, RZ, R3, P2 ;  /* 0x000000ffff037224 */ /* 0x001fca00010e0603 */
[----:B-1----:R2:W-:Y:S02]  /*cd90*/  LDGSTS.E.BYPASS.LTC128B.128 [R4+0x3400], desc[UR36][R2.64], !P1 ;  /* 0x0340000002047fae */ /* 0x0025e4000c901d64 */
.L_x_431:
[----:B------:R-:W-:Y:S02]  /*cda0*/  ISETP.LT.OR P0, PT, R6, 0x71, P0 ;  /* 0x000000710600780c */ /* 0x000fe40000701670 */
[----:B--23--:R-:W-:-:S05]  /*cdb0*/  IADD3 R2, P1, R14, R5, RZ ;  /* 0x000000050e027210 */ /* 0x00cfca0007f3e0ff */
[----:B------:R-:W-:-:S06]  /*cdc0*/  IMAD.X R3, RZ, RZ, R23, P1 ;  /* 0x000000ffff037224 */ /* 0x000fcc00008e0617 */
[----:B------:R-:W-:Y:S01]  /*cdd0*/  @!PT LDS RZ, [RZ] ;  /* 0x00000000fffff984 */ /* 0x000fe20000000800 */
[----:B------:R-:W-:Y:S01]  /*cde0*/  @!PT LDS RZ, [RZ] ;  /* 0x00000000fffff984 */ /* 0x000fe20000000800 */
[----:B------:R-:W-:Y:S01]  /*cdf0*/  @!PT LDS RZ, [RZ] ;  /* 0x00000000fffff984 */ /* 0x000fe20000000800 */
[----:B------:R0:W-:Y:S01]  /*ce00*/  LDGSTS.E.BYPASS.LTC128B.128 [R4+0x3c00], desc[UR36][R2.64], !P0 ;  /* 0x03c0000002047fae */ /* 0x0001e2000c101d64 */
[----:B------:R-:W-:Y:S01]  /*ce10*/  PLOP3.LUT P0, PT, PT, PT, PT, 0x80, 0x0 ;  /* 0x000000000000781c */ /* 0x000fe20003f0f070 */
[----:B------:R-:W-:-:S12]  /*ce20*/  NOP ;  /* 0x0000000000007918 */ /* 0x000fd80000000000 */
.L_x_299:
[----:B------:R-:W-:Y:S02]  /*ce30*/  PLOP3.LUT P1, PT, P1, P0, PT, 0xa2, 0x0 ;  /* 0x000000000000781c */ /* 0x000fe40000f21472 */
[----:B------:R-:W-:-:S08]  /*ce40*/  @P0 R2UR P1, UR4, R0 ;  /* 0x00000000000402ca */ /* 0x000fd00000020000 */
[----:B------:R-:W-:-:S05]  /*ce50*/  @P0 PLOP3.LUT P0, PT, P1, PT, PT, 0x80, 0x0 ;  /* 0x000000000000081c */ /* 0x000fca0000f0f070 */
[----:B------:R-:W-:Y:S01]  /*ce60*/  @!P1 SYNCS.ARRIVE.TRANS64.RED.A0T1 RZ, [UR4+0x16850], RZ ;  /* 0x016850ffffff99a7 */ /* 0x000fe20008200404 */
[----:B------:R-:W-:Y:S07]  /*ce70*/  @!P1 ARRIVES.LDGSTSBAR.64.TRANSCNT [UR4+0x16850] ;  /* 0x01685000ff0099b0 */ /* 0x000fee0008000a84 */
[----:B------:R-:W-:Y:S05]  /*ce80*/  @P0 BRA.U.ANY `(.L_x_299) ;  /* 0xfffffffd00e80947 */ /* 0x000fea000393ffff */
[----:B------:R-:W-:Y:S01]  /*ce90*/  NOP ;  /* 0x0000000000007918 */ /* 0x000fe20000000000 */
[----:B0-----:R-:W2:Y:S02]  /*cea0*/  LDL R2, [R1+0x48] ;  /* 0x0000480001027983 */ /* 0x001ea40000100800 */
[----:B--2---:R-:W-:-:S13]  /*ceb0*/  ISETP.NE.AND P2, PT, R2, 0x3, PT ;  /* 0x000000030200780c */ /* 0x004fda0003f45270 */
[----:B------:R-:W-:Y:S05]  /*cec0*/  @!P2 BRA `(.L_x_300) ;  /* 0x000000000004a947 */ /* 0x000fea0003800000 */
[----:B------:R-:W-:Y:S01]  /*ced0*/  BPT.TRAP 0x1 ;  /* 0x000000040000795c */ /* 0x000fe20000300000 */
.L_x_300:
[----:B------:R-:W-:Y:S01]  /*cee0*/  VIADD R25, R25, 0x1 ;  /* 0x0000000119197836 */ /* 0x000fe20000000000 */
[----:B------:R0:W-:Y:S04]  /*cef0*/  SYNCS.ARRIVE.TRANS64.A1T0 RZ, [R0+URZ+0x16850], RZ ;  /* 0x016850ff00ff79a7 */ /* 0x0001e8000810003f */
[----:B------:R-:W-:-:S04]  /*cf00*/  ISETP.NE.AND P0, PT, R25, 0x2, PT ;  /* 0x000000021900780c */ /* 0x000fc80003f05270 */
[----:B0-----:R-:W-:Y:S02]  /*cf10*/  SEL R0, RZ, 0x1, P0 ;  /* 0x00000001ff007807 */ /* 0x001fe40000000000 */
[----:B------:R-:W-:Y:S02]  /*cf20*/  SEL R25, R25, RZ, P0 ;  /* 0x000000ff19197207 */ /* 0x000fe40000000000 */
[----:B------:R-:W-:-:S07]  /*cf30*/  LOP3.LUT R27, R27, R0, RZ, 0x3c, !PT ;  /* 0x000000001b1b7212 */ /* 0x000fce00078e3cff */
.L_x_259:
[----:B------:R-:W-:Y:S05]  /*cf40*/  BSYNC B7 ;  /* 0x0000000000077941 */ /* 0x000fea0003800000 */
.L_x_257:
[----:B------:R-:W2:Y:S02]  /*cf50*/  LDL R0, [R1+0x4] ;  /* 0x0000040001007983 */ /* 0x000ea40000100800 */
[----:B--2---:R-:W-:-:S13]  /*cf60*/  LOP3.LUT P0, RZ, R0, 0x10, RZ, 0xc0, !PT ;  /* 0x0000001000ff7812 */ /* 0x004fda000780c0ff */
[----:B------:R-:W-:Y:S05]  /*cf70*/  @!P0 BRA `(.L_x_301) ;  /* 0x0000000000248947 */ /* 0x000fea0003800000 */
[----:B------:R-:W-:Y:S05]  /*cf80*/  WARPSYNC.ALL ;  /* 0x0000000000007948 */ /* 0x000fea0003800000 */
[----:B------:R-:W0:Y:S08]  /*cf90*/  S2UR UR5, SR_CgaCtaId ;  /* 0x00000000000579c3 */ /* 0x000e300000008800 */
[----:B------:R-:W-:Y:S06]  /*cfa0*/  BAR.SYNC.DEFER_BLOCKING 0x5, 0x200 ;  /* 0x0148000000007b1d */ /* 0x000fec0000010000 */
[----:B------:R-:W-:-:S02]  /*cfb0*/  UMOV UR4, 0x400 ;  /* 0x0000040000047882 */ /* 0x000fc40000000000 */
[----:B0-----:R-:W-:-:S06]  /*cfc0*/  ULEA UR4, UR5, UR4, 0x18 ;  /* 0x0000000405047291 */ /* 0x001fcc000f8ec03f */
[----:B------:R-:W-:-:S05]  /*cfd0*/  IMAD.U32 R22, RZ, RZ, UR4 ;  /* 0x00000004ff167e24 */ /* 0x000fca000f8e00ff */
[----:B------:R0:W1:Y:S01]  /*cfe0*/  LDS.128 R16, [R22+0x168d0] ;  /* 0x0168d00016107984 */ /* 0x0000620000000c00 */
[----:B------:R-:W-:Y:S06]  /*cff0*/  BAR.ARV 0x4, 0x200 ;  /* 0x0108000000007b1d */ /* 0x000fec0000002000 */
[----:B------:R-:W-:Y:S05]  /*d000*/  BRA `(.L_x_302) ;  /* 0x0000000800d07947 */ /* 0x000fea0003800000 */
.L_x_301:
[----:B------:R-:W0:Y:S01]  /*d010*/  S2R R0, SR_TID.X ;  /* 0x0000000000007919 */ /* 0x000e220000002100 */
[----:B------:R-:W-:Y:S01]  /*d020*/  UMOV UR4, 0xffffffff ;  /* 0xffffffff00047882 */ /* 0x000fe20000000000 */
[----:B0-----:R-:W-:-:S04]  /*d030*/  LOP3.LUT R9, R0, 0x1f, RZ, 0xc0, !PT ;  /* 0x0000001f00097812 */ /* 0x001fc800078ec0ff */
[----:B------:R-:W-:Y:S01]  /*d040*/  ISETP.NE.AND P0, PT, R9, 0x1f, PT ;  /* 0x0000001f0900780c */ /* 0x000fe20003f05270 */
[----:B------:R-:W-:-:S12]  /*d050*/  BRA.DIV UR4, `(.L_x_303) ;  /* 0x0000004604f87947 */ /* 0x000fd8000b800000 */
[----:B------:R-:W-:Y:S01]  /*d060*/  IMAD.IADD R7, R19, 0x1, R9 ;  /* 0x0000000113077824 */ /* 0x000fe200078e0209 */
[----:B------:R-:W-:-:S04]  /*d070*/  ULDC UR4, c[0x0][0xc3c] ;  /* 0x00030f0000047ab9 */ /* 0x000fc80000000800 */
[----:B------:R-:W-:-:S13]  /*d080*/  ISETP.GE.OR P1, PT, R7, UR4, !P0 ;  /* 0x0000000407007c0c */ /* 0x000fda000c726670 */
[----:B------:R-:W0:Y:S08]  /*d090*/  @!P1 LDC.64 R2, c[0x0][0xc80] ;  /* 0x00032000ff029b82 */ /* 0x000e300000000a00 */
[----:B------:R-:W1:Y:S01]  /*d0a0*/  @!P1 LDC.64 R4, c[0x0][0xc78] ;  /* 0x00031e00ff049b82 */ /* 0x000e620000000a00 */
[----:B0-----:R-:W-:-:S05]  /*d0b0*/  @!P1 IMAD.WIDE R2, R7, 0x4, R2 ;  /* 0x0000000407029825 */ /* 0x001fca00078e0202 */
[----:B------:R1:W2:Y:S02]  /*d0c0*/  @!P1 LDG.E R8, desc[UR36][R2.64] ;  /* 0x0000002402089981 */ /* 0x0002a4000c1e1900 */
[----:B-1----:R-:W-:-:S05]  /*d0d0*/  @!P1 IMAD.WIDE R2, R7, 0x4, R4 ;  /* 0x0000000407029825 */ /* 0x002fca00078e0204 */
[----:B------:R-:W3:Y:S01]  /*d0e0*/  @!P1 LDG.E R5, desc[UR36][R2.64] ;  /* 0x0000002402059981 */ /* 0x000ee2000c1e1900 */
[----:B------:R-:W-:Y:S01]  /*d0f0*/  IMAD.MOV.U32 R7, RZ, RZ, RZ ;  /* 0x000000ffff077224 */ /* 0x000fe200078e00ff */
[C---:B------:R-:W-:Y:S01]  /*d100*/  ISETP.GE.U32.AND P2, PT, R9.reuse, 0x2, PT ;  /* 0x000000020900780c */ /* 0x040fe20003f46070 */
[----:B------:R-:W-:Y:S01]  /*d110*/  IMAD.MOV.U32 R4, RZ, RZ, RZ ;  /* 0x000000ffff047224 */ /* 0x000fe200078e00ff */
[C---:B------:R-:W-:Y:S01]  /*d120*/  ISETP.GE.U32.AND P3, PT, R9.reuse, 0x4, PT ;  /* 0x000000040900780c */ /* 0x040fe20003f66070 */
[----:B------:R-:W-:Y:S01]  /*d130*/  SHFL.IDX PT, R0, R16, RZ, 0x1f ;  /* 0x00001fff10007589 */ /* 0x000fe200000e0000 */
[C---:B------:R-:W-:Y:S02]  /*d140*/  ISETP.GE.U32.AND P4, PT, R9.reuse, 0x8, PT ;  /* 0x000000080900780c */ /* 0x040fe40003f86070 */
[C---:B------:R-:W-:Y:S01]  /*d150*/  ISETP.GE.U32.AND P5, PT, R9.reuse, 0x10, PT ;  /* 0x000000100900780c */ /* 0x040fe20003fa6070 */
[----:B------:R0:W-:Y:S02]  /*d160*/  SHFL.IDX PT, R6, R16, 0x1, 0x1f ;  /* 0x00201f0010067f89 */ /* 0x0001e400000e0000 */
[----:B0-----:R-:W-:Y:S01]  /*d170*/  IMAD.MOV.U32 R16, RZ, RZ, RZ ;  /* 0x000000ffff107224 */ /* 0x001fe200078e00ff */
[----:B--2---:R-:W-:Y:S01]  /*d180*/  @!P1 MOV R7, R8 ;  /* 0x0000000800079202 */ /* 0x004fe20000000f00 */
[----:B---3--:R-:W-:Y:S01]  /*d190*/  @!P1 IMAD.MOV.U32 R4, RZ, RZ, R5 ;  /* 0x000000ffff049224 */ /* 0x008fe200078e0005 */
[----:B------:R-:W-:-:S03]  /*d1a0*/  ISETP.NE.AND P1, PT, R9, RZ, PT ;  /* 0x000000ff0900720c */ /* 0x000fc60003f25270 */
[----:B------:R-:W-:-:S05]  /*d1b0*/  IMAD R13, R4, R7, RZ ;  /* 0x00000007040d7224 */ /* 0x000fca00078e02ff */
        /* <DEDUP_REMOVED lines=15> */
[----:B------:R0:W1:Y:S02]  /*d2b0*/  SHFL.IDX PT, R14, R3, 0x1f, 0x1f ;  /* 0x03e01f00030e7f89 */ /* 0x00006400000e0000 */
.L_x_441:
[----:B------:R-:W-:Y:S02]  /*d2c0*/  ULDC UR4, c[0x0][0xc38] ;  /* 0x00030e0000047ab9 */ /* 0x000fe40000000800 */
[----:B------:R-:W-:-:S04]  /*d2d0*/  IMAD.U32 R2, RZ, RZ, UR4 ;  /* 0x00000004ff027e24 */ /* 0x000fc8000f8e00ff */
[----:B-1----:R-:W-:-:S04]  /*d2e0*/  IMAD R5, R14, R2, RZ ;  /* 0x000000020e057224 */ /* 0x002fc800078e02ff */
[----:B------:R-:W-:-:S05]  /*d2f0*/  IMAD.IADD R6, R6, 0x1, R5 ;  /* 0x0000000106067824 */ /* 0x000fca00078e0205 */
[----:B------:R-:W-:-:S13]  /*d300*/  ISETP.GT.AND P6, PT, R6, R0, PT ;  /* 0x000000000600720c */ /* 0x000fda0003fc4270 */
[----:B------:R-:W-:Y:S05]  /*d310*/  @P6 BRA `(.L_x_304) ;  /* 0x0000000000a46947 */ /* 0x000fea0003800000 */
.L_x_307:
[----:B------:R-:W1:Y:S01]  /*d320*/  LDC R2, c[0x0][0xc3c] ;  /* 0x00030f00ff027b82 */ /* 0x000e620000000800 */
[----:B------:R-:W-:-:S04]  /*d330*/  IADD3 R19, R19, 0x1f, RZ ;  /* 0x0000001f13137810 */ /* 0x000fc80007ffe0ff */
[----:B-1----:R-:W-:-:S13]  /*d340*/  ISETP.GE.AND P6, PT, R19, R2, PT ;  /* 0x000000021300720c */ /* 0x002fda0003fc6270 */
[----:B------:R-:W-:Y:S05]  /*d350*/  @P6 BRA `(.L_x_305) ;  /* 0x0000000400b86947 */ /* 0x000fea0003800000 */
[----:B0-----:R-:W0:Y:S01]  /*d360*/  S2R R3, SR_TID.X ;  /* 0x0000000000037919 */ /* 0x001e220000002100 */
[----:B------:R-:W-:Y:S01]  /*d370*/  IMAD.MOV.U32 R7, RZ, RZ, RZ ;  /* 0x000000ffff077224 */ /* 0x000fe200078e00ff */
[----:B0-----:R-:W-:-:S05]  /*d380*/  LOP3.LUT R3, R3, 0x1f, RZ, 0xc0, !PT ;  /* 0x0000001f03037812 */ /* 0x001fca00078ec0ff */
[----:B------:R-:W-:-:S05]  /*d390*/  IMAD.IADD R9, R19, 0x1, R3 ;  /* 0x0000000113097824 */ /* 0x000fca00078e0203 */
[----:B------:R-:W-:-:S13]  /*d3a0*/  ISETP.GE.OR P6, PT, R9, R2, !P0 ;  /* 0x000000020900720c */ /* 0x000fda00047c6670 */
[----:B------:R-:W0:Y:S08]  /*d3b0*/  @!P6 LDC.64 R2, c[0x0][0xc80] ;  /* 0x00032000ff02eb82 */ /* 0x000e300000000a00 */
[----:B------:R-:W1:Y:S01]  /*d3c0*/  @!P6 LDC.64 R4, c[0x0][0xc78] ;  /* 0x00031e00ff04eb82 */ /* 0x000e620000000a00 */
[----:B0-----:R-:W-:-:S05]  /*d3d0*/  @!P6 IMAD.WIDE R2, R9, 0x4, R2 ;  /* 0x000000040902e825 */ /* 0x001fca00078e0202 */
[----:B------:R1:W2:Y:S02]  /*d3e0*/  @!P6 LDG.E R7, desc[UR36][R2.64] ;  /* 0x000000240207e981 */ /* 0x0002a4000c1e1900 */
[----:B-1----:R-:W-:-:S04]  /*d3f0*/  @!P6 IMAD.WIDE R2, R9, 0x4, R4 ;  /* 0x000000040902e825 */ /* 0x002fc800078e0204 */
[----:B------:R-:W-:-:S06]  /*d400*/  IMAD.MOV.U32 R4, RZ, RZ, RZ ;  /* 0x000000ffff047224 */ /* 0x000fcc00078e00ff */
[----:B------:R-:W2:Y:S01]  /*d410*/  @!P6 LDG.E R4, desc[UR36][R2.64] ;  /* 0x000000240204e981 */ /* 0x000ea2000c1e1900 */
[----:B------:R-:W-:Y:S01]  /*d420*/  UMOV UR4, 0xffffffff ;  /* 0xffffffff00047882 */ /* 0x000fe20000000000 */
[----:B--2---:R-:W-:Y:S02]  /*d430*/  IMAD R13, R4, R7, RZ ;  /* 0x00000007040d7224 */ /* 0x004fe400078e02ff */
[----:B------:R-:W-:Y:S05]  /*d440*/  BRA.DIV UR4, `(.L_x_306) ;  /* 0x0000004a04387947 */ /* 0x000fea000b800000 */
        /* <DEDUP_REMOVED lines=16> */
.L_x_449:
[----:B------:R-:W-:Y:S02]  /*d550*/  ULDC UR4, c[0x0][0xc38] ;  /* 0x00030e0000047ab9 */ /* 0x000fe40000000800 */
[----:B------:R-:W-:-:S04]  /*d560*/  IMAD.U32 R2, RZ, RZ, UR4 ;  /* 0x00000004ff027e24 */ /* 0x000fc8000f8e00ff */
[----:B-1----:R-:W-:-:S04]  /*d570*/  IMAD R5, R14, R2, RZ ;  /* 0x000000020e057224 */ /* 0x002fc800078e02ff */
[----:B------:R-:W-:-:S05]  /*d580*/  IMAD.IADD R6, R5, 0x1, R6 ;  /* 0x0000000105067824 */ /* 0x000fca00078e0206 */
[----:B------:R-:W-:-:S13]  /*d590*/  ISETP.GT.AND P6, PT, R6, R0, PT ;  /* 0x000000000600720c */ /* 0x000fda0003fc4270 */
[----:B------:R-:W-:Y:S05]  /*d5a0*/  @!P6 BRA `(.L_x_307) ;  /* 0xfffffffc005ce947 */ /* 0x000fea000383ffff */
.L_x_304:
[----:B------:R-:W-:Y:S01]  /*d5b0*/  IADD3 R6, -R5, R6, RZ ;  /* 0x0000000605067210 */ /* 0x000fe20007ffe1ff */
[----:B------:R-:W-:-:S04]  /*d5c0*/  UMOV UR4, 0xffffffff ;  /* 0xffffffff00047882 */ /* 0x000fc80000000000 */
[----:B------:R-:W-:-:S05]  /*d5d0*/  IMAD R5, R3, R2, R6 ;  /* 0x0000000203057224 */ /* 0x000fca00078e0206 */
[----:B------:R-:W-:Y:S01]  /*d5e0*/  ISETP.GT.AND P6, PT, R5, R0, PT ;  /* 0x000000000500720c */ /* 0x000fe20003fc4270 */
[----:B------:R-:W-:-:S12]  /*d5f0*/  BRA.DIV UR4, `(.L_x_308) ;  /* 0x0000004a04847947 */ /* 0x000fd8000b800000 */
[----:B------:R-:W-:-:S04]  /*d600*/  VOTE.ANY R8, PT, !P6 ;  /* 0x0000000000087806 */ /* 0x000fc800070e0100 */
[----:B------:R-:W1:Y:S02]  /*d610*/  POPC R5, R8 ;  /* 0x0000000800057309 */ /* 0x000e640000000000 */
[----:B-1----:R1:W2:Y:S04]  /*d620*/  SHFL.IDX PT, R7, R7, R5, 0x1f ;  /* 0x00001f0507077589 */ /* 0x0022a800000e0000 */
[----:B------:R1:W3:Y:S02]  /*d630*/  SHFL.IDX PT, R4, R4, R5, 0x1f ;  /* 0x00001f0504047589 */ /* 0x0002e400000e0000 */
.L_x_454:
[----:B------:R-:W-:-:S13]  /*d640*/  ISETP.NE.AND P0, PT, R8, RZ, PT ;  /* 0x000000ff0800720c */ /* 0x000fda0003f05270 */
[----:B------:R-:W-:Y:S05]  /*d650*/  @!P0 BRA `(.L_x_309) ;  /* 0x0000000000108947 */ /* 0x000fea0003800000 */
[----:B------:R-:W-:Y:S01]  /*d660*/  UMOV UR4, 0xffffffff ;  /* 0xffffffff00047882 */ /* 0x000fe20000000000 */
[----:B------:R-:W-:Y:S02]  /*d670*/  VIADD R12, R5, 0xffffffff ;  /* 0xffffffff050c7836 */ /* 0x000fe40000000000 */
[----:B------:R-:W-:Y:S05]  /*d680*/  BRA.DIV UR4, `(.L_x_310) ;  /* 0x0000004a04bc7947 */ /* 0x000fea000b800000 */
[----:B------:R4:W0:Y:S02]  /*d690*/  SHFL.IDX PT, R16, R3, R12, 0x1f ;  /* 0x00001f0c03107589 */ /* 0x00082400000e0000 */
.L_x_309:
[-C--:B--2---:R-:W-:Y:S01]  /*d6a0*/  IABS R8, R7.reuse ;  /* 0x0000000700087213 */ /* 0x084fe20000000000 */
[----:B0-----:R-:W-:Y:S01]  /*d6b0*/  IMAD R16, R16, R2, R6 ;  /* 0x0000000210107224 */ /* 0x001fe200078e0206 */
[----:B------:R-:W-:Y:S01]  /*d6c0*/  IABS R6, R7 ;  /* 0x0000000700067213 */ /* 0x000fe20000000000 */
[----:B------:R-:W-:Y:S01]  /*d6d0*/  IMAD.MOV.U32 R2, RZ, RZ, RZ ;  /* 0x000000ffff027224 */ /* 0x000fe200078e00ff */
[----:B------:R-:W0:Y:S01]  /*d6e0*/  I2F.RP R9, R8 ;  /* 0x0000000800097306 */ /* 0x000e220000209400 */
[----:B------:R-:W-:Y:S02]  /*d6f0*/  IMAD.IADD R0, R0, 0x1, -R16 ;  /* 0x0000000100007824 */ /* 0x000fe400078e0a10 */
[----:B------:R-:W-:Y:S01]  /*d700*/  IMAD.MOV R10, RZ, RZ, -R6 ;  /* 0x000000ffff0a7224 */ /* 0x000fe200078e0a06 */
[----:B---3--:R-:W-:Y:S01]  /*d710*/  IABS R6, R4 ;  /* 0x0000000400067213 */ /* 0x008fe20000000000 */
[----:B------:R-:W-:-:S03]  /*d720*/  IMAD.IADD R19, R5, 0x1, R19 ;  /* 0x0000000105137824 */ /* 0x000fc600078e0213 */
[----:B0-----:R-:W4:Y:S02]  /*d730*/  MUFU.RCP R9, R9 ;  /* 0x0000000900097308 */ /* 0x001f240000001000 */
[----:B----4-:R-:W-:-:S06]  /*d740*/  VIADD R3, R9, 0xffffffe ;  /* 0x0ffffffe09037836 */ /* 0x010fcc0000000000 */
[----:B------:R-:W0:Y:S02]  /*d750*/  F2I.FTZ.U32.TRUNC.NTZ R3, R3 ;  /* 0x0000000300037305 */ /* 0x000e24000021f000 */
[----:B0-----:R-:W-:-:S04]  /*d760*/  IMAD.MOV R11, RZ, RZ, -R3 ;  /* 0x000000ffff0b7224 */ /* 0x001fc800078e0a03 */
[----:B------:R-:W-:-:S04]  /*d770*/  IMAD R11, R11, R8, RZ ;  /* 0x000000080b0b7224 */ /* 0x000fc800078e02ff */
[----:B------:R-:W-:Y:S01]  /*d780*/  IMAD.HI.U32 R2, R3, R11, R2 ;  /* 0x0000000b03027227 */ /* 0x000fe200078e0002 */
[----:B------:R-:W-:-:S05]  /*d790*/  IABS R11, R0 ;  /* 0x00000000000b7213 */ /* 0x000fca0000000000 */
[----:B------:R-:W-:-:S04]  /*d7a0*/  IMAD.HI.U32 R9, R2, R11, RZ ;  /* 0x0000000b02097227 */ /* 0x000fc800078e00ff */
[----:B------:R-:W-:Y:S02]  /*d7b0*/  IMAD R11, R9, R10, R11 ;  /* 0x0000000a090b7224 */ /* 0x000fe400078e020b */
[----:B------:R-:W0:Y:S01]  /*d7c0*/  I2F.RP R10, R6 ;  /* 0x00000006000a7306 */ /* 0x000e220000209400 */
[----:B------:R-:W-:Y:S02]  /*d7d0*/  IMAD.MOV.U32 R2, RZ, RZ, RZ ;  /* 0x000000ffff027224 */ /* 0x000fe400078e00ff */
[----:B------:R-:W-:-:S05]  /*d7e0*/  ISETP.GT.U32.AND P1, PT, R8, R11, PT ;  /* 0x0000000b0800720c */ /* 0x000fca0003f24070 */
[----:B0-----:R-:W0:Y:S08]  /*d7f0*/  MUFU.RCP R10, R10 ;  /* 0x0000000a000a7308 */ /* 0x001e300000001000 */
[----:B------:R-:W-:Y:S01]  /*d800*/  @!P1 IMAD.IADD R11, R11, 0x1, -R8 ;  /* 0x000000010b0b9824 */ /* 0x000fe200078e0a08 */
[----:B------:R-:W-:Y:S02]  /*d810*/  @!P1 IADD3 R9, R9, 0x1, RZ ;  /* 0x0000000109099810 */ /* 0x000fe40007ffe0ff */
[----:B------:R-:W-:-:S02]  /*d820*/  ISETP.NE.AND P1, PT, R7, RZ, PT ;  /* 0x000000ff0700720c */ /* 0x000fc40003f25270 */
[----:B------:R-:W-:Y:S02]  /*d830*/  ISETP.GE.U32.AND P0, PT, R11, R8, PT ;  /* 0x000000080b00720c */ /* 0x000fe40003f06070 */
[----:B------:R-:W-:-:S05]  /*d840*/  IABS R8, R4 ;  /* 0x0000000400087213 */ /* 0x000fca0000000000 */
[----:B------:R-:W-:Y:S02]  /*d850*/  IMAD.MOV R8, RZ, RZ, -R8 ;  /* 0x000000ffff087224 */ /* 0x000fe400078e0a08 */
[----:B0-----:R-:W-:-:S04]  /*d860*/  VIADD R12, R10, 0xffffffe ;  /* 0x0ffffffe0a0c7836 */ /* 0x001fc80000000000 */
[----:B------:R-:W-:Y:S01]  /*d870*/  @P0 VIADD R9, R9, 0x1 ;  /* 0x0000000109090836 */ /* 0x000fe20000000000 */
[----:B------:R-:W0:Y:S02]  /*d880*/  F2I.FTZ.U32.TRUNC.NTZ R3, R12 ;  /* 0x0000000c00037305 */ /* 0x000e24000021f000 */
[----:B0-----:R-:W-:-:S04]  /*d890*/  IMAD.MOV R11, RZ, RZ, -R3 ;  /* 0x000000ffff0b7224 */ /* 0x001fc800078e0a03 */
[----:B------:R-:W-:-:S04]  /*d8a0*/  IMAD R11, R11, R6, RZ ;  /* 0x000000060b0b7224 */ /* 0x000fc800078e02ff */
[----:B------:R-:W-:Y:S01]  /*d8b0*/  IMAD.HI.U32 R2, R3, R11, R2 ;  /* 0x0000000b03027227 */ /* 0x000fe200078e0002 */
[----:B------:R-:W-:-:S04]  /*d8c0*/  LOP3.LUT R3, R0, R7, RZ, 0x3c, !PT ;  /* 0x0000000700037212 */ /* 0x000fc800078e3cff */
[----:B------:R-:W-:-:S13]  /*d8d0*/  ISETP.GE.AND P2, PT, R3, RZ, PT ;  /* 0x000000ff0300720c */ /* 0x000fda0003f46270 */
[----:B------:R-:W-:Y:S01]  /*d8e0*/  @!P2 IMAD.MOV R9, RZ, RZ, -R9 ;  /* 0x000000ffff09a224 */ /* 0x000fe200078e0a09 */
[----:B------:R-:W-:-:S04]  /*d8f0*/  @!P1 LOP3.LUT R9, RZ, R7, RZ, 0x33, !PT ;  /* 0x00000007ff099212 */ /* 0x000fc800078e33ff */
[-C--:B------:R-:W-:Y:S01]  /*d900*/  IABS R3, R9.reuse ;  /* 0x0000000900037213 */ /* 0x080fe20000000000 */
[----:B------:R-:W-:-:S04]  /*d910*/  IMAD R7, R7, R9, RZ ;  /* 0x0000000907077224 */ /* 0x000fc800078e02ff */
[----:B------:R-:W-:Y:S01]  /*d920*/  IMAD.HI.U32 R2, R2, R3, RZ ;  /* 0x0000000302027227 */ /* 0x000fe200078e00ff */
[----:B------:R-:W-:-:S03]  /*d930*/  IADD3 R17, R0, -R7, RZ ;  /* 0x8000000700117210 */ /* 0x000fc60007ffe0ff */
[----:B------:R-:W-:-:S05]  /*d940*/  IMAD R3, R2, R8, R3 ;  /* 0x0000000802037224 */ /* 0x000fca00078e0203 */
[----:B------:R-:W-:-:S13]  /*d950*/  ISETP.GT.U32.AND P1, PT, R6, R3, PT ;  /* 0x000000030600720c */ /* 0x000fda0003f24070 */
[----:B------:R-:W-:Y:S02]  /*d960*/  @!P1 IMAD.IADD R3, R3, 0x1, -R6 ;  /* 0x0000000103039824 */ /* 0x000fe400078e0a06 */
[----:B------:R-:W-:Y:S01]  /*d970*/  @!P1 VIADD R2, R2, 0x1 ;  /* 0x0000000102029836 */ /* 0x000fe20000000000 */
[----:B------:R-:W-:Y:S02]  /*d980*/  ISETP.NE.AND P1, PT, R4, RZ, PT ;  /* 0x000000ff0400720c */ /* 0x000fe40003f25270 */
[----:B------:R-:W-:Y:S02]  /*d990*/  ISETP.GE.U32.AND P0, PT, R3, R6, PT ;  /* 0x000000060300720c */ /* 0x000fe40003f06070 */
[----:B------:R-:W-:-:S04]  /*d9a0*/  LOP3.LUT R3, R9, R4, RZ, 0x3c, !PT ;  /* 0x0000000409037212 */ /* 0x000fc800078e3cff */
[----:B------:R-:W-:-:S07]  /*d9b0*/  ISETP.GE.AND P2, PT, R3, RZ, PT ;  /* 0x000000ff0300720c */ /* 0x000fce0003f46270 */
[----:B------:R-:W-:-:S06]  /*d9c0*/  @P0 VIADD R2, R2, 0x1 ;  /* 0x0000000102020836 */ /* 0x000fcc0000000000 */
[----:B------:R-:W-:Y:S01]  /*d9d0*/  @!P2 IMAD.MOV R2, RZ, RZ, -R2 ;  /* 0x000000ffff02a224 */ /* 0x000fe200078e0a02 */
[----:B------:R-:W-:-:S05]  /*d9e0*/  @!P1 LOP3.LUT R2, RZ, R4, RZ, 0x33, !PT ;  /* 0x00000004ff029212 */ /* 0x000fca00078e33ff */
[--C-:B------:R-:W-:Y:S02]  /*d9f0*/  IMAD.MOV R3, RZ, RZ, -R2.reuse ;  /* 0x000000ffff037224 */ /* 0x100fe400078e0a02 */
[C---:B------:R-:W-:Y:S02]  /*da00*/  IMAD R2, R4.reuse, 0x1000000, R2 ;  /* 0x0100000004027824 */ /* 0x040fe400078e0202 */
[----:B------:R-:W-:-:S04]  /*da10*/  IMAD R9, R4, R3, R9 ;  /* 0x0000000304097224 */ /* 0x000fc800078e0209 */
[----:B------:R-:W-:Y:S01]  /*da20*/  IMAD R18, R9, 0x10000, R2 ;  /* 0x0001000009127824 */ /* 0x000fe200078e0202 */
[----:B------:R-:W-:Y:S06]  /*da30*/  BRA `(.L_x_311) ;  /* 0x00000000001c7947 */ /* 0x000fec0003800000 */
.L_x_305:
[----:B------:R-:W-:Y:S01]  /*da40*/  UMOV UR4, URZ ;  /* 0x0000003f00047c82 */ /* 0x000fe20008000000 */
[----:B------:R-:W-:Y:S01]  /*da50*/  UMOV UR5, URZ ;  /* 0x0000003f00057c82 */ /* 0x000fe20008000000 */
[----:B------:R-:W-:Y:S01]  /*da60*/  ULDC UR6, c[0x0][0xc3c] ;  /* 0x00030f0000067ab9 */ /* 0x000fe20000000800 */
[----:B------:R-:W-:Y:S02]  /*da70*/  IMAD.MOV.U32 R16, RZ, RZ, R0 ;  /* 0x000000ffff107224 */ /* 0x000fe400078e0000 */
[----:B------:R-:W-:Y:S02]  /*da80*/  IMAD.U32 R17, RZ, RZ, UR4 ;  /* 0x00000004ff117e24 */ /* 0x000fe4000f8e00ff */
[----:B------:R-:W-:Y:S02]  /*da90*/  IMAD.U32 R18, RZ, RZ, UR5 ;  /* 0x00000005ff127e24 */ /* 0x000fe4000f8e00ff */
[----:B------:R-:W-:-:S07]  /*daa0*/  IMAD.U32 R19, RZ, RZ, UR6 ;  /* 0x00000006ff137e24 */ /* 0x000fce000f8e00ff */
.L_x_311:
[----:B------:R-:W2:Y:S01]  /*dab0*/  S2R R0, SR_TID.X ;  /* 0x0000000000007919 */ /* 0x000ea20000002100 */
[----:B------:R-:W-:Y:S05]  /*dac0*/  WARPSYNC.ALL ;  /* 0x0000000000007948 */ /* 0x000fea0003800000 */
[----:B------:R-:W-:Y:S01]  /*dad0*/  BAR.SYNC.DEFER_BLOCKING 0x4, 0x200 ;  /* 0x0108000000007b1d */ /* 0x000fe20000010000 */
[----:B--2---:R-:W-:-:S04]  /*dae0*/  LOP3.LUT R0, R0, 0x1f, RZ, 0xc0, !PT ;  /* 0x0000001f00007812 */ /* 0x004fc800078ec0ff */
[----:B------:R-:W-:-:S13]  /*daf0*/  ISETP.NE.AND P0, PT, R0, RZ, PT ;  /* 0x000000ff0000720c */ /* 0x000fda0003f05270 */
[----:B0-----:R-:W0:Y:S01]  /*db00*/  @!P0 S2R R3, SR_CgaCtaId ;  /* 0x0000000000038919 */ /* 0x001e220000008800 */
[----:B------:R-:W-:-:S04]  /*db10*/  @!P0 MOV R0, 0x400 ;  /* 0x0000040000008802 */ /* 0x000fc80000000f00 */
[----:B0-----:R-:W-:-:S05]  /*db20*/  @!P0 LEA R22, R3, R0, 0x18 ;  /* 0x0000000003168211 */ /* 0x001fca00078ec0ff */
[----:B------:R2:W-:Y:S01]  /*db30*/  @!P0 STS.128 [R22+0x168d0], R16 ;  /* 0x0168d01016008388 */ /* 0x0005e20000000c00 */
[----:B------:R-:W-:Y:S06]  /*db40*/  BAR.ARV 0x5, 0x200 ;  /* 0x0148000000007b1d */ /* 0x000fec0000002000 */
.L_x_302:
[----:B------:R-:W-:Y:S02]  /*db50*/  ULDC UR4, c[0x0][0xc3c] ;  /* 0x00030f0000047ab9 */ /* 0x000fe40000000800 */
[----:B-1----:R-:W-:-:S13]  /*db60*/  ISETP.GE.AND P0, PT, R19, UR4, PT ;  /* 0x0000000413007c0c */ /* 0x002fda000bf06270 */
[----:B------:R-:W-:Y:S05]  /*db70*/  @!P0 BRA `(.L_x_312) ;  /* 0xffffffb000cc8947 */ /* 0x000fea000383ffff */
[----:B------:R-:W-:Y:S05]  /*db80*/  BSYNC B8 ;  /* 0x0000000000087941 */ /* 0x000fea0003800000 */
.L_x_251:
[----:B0-----:R-:W3:Y:S01]  /*db90*/  LDL.LU R0, [R1+0x3c] ;  /* 0x00003c0001007983 */ /* 0x001ee20000300800 */
[----:B------:R-:W-:Y:S01]  /*dba0*/  BSSY B0, `(.L_x_313) ;  /* 0x000000b000007945 */ /* 0x000fe20003800000 */
[----:B------:R-:W0:Y:S01]  /*dbb0*/  S2R R5, SR_CgaCtaId ;  /* 0x0000000000057919 */ /* 0x000e220000008800 */
[----:B---3--:R-:W-:-:S05]  /*dbc0*/  VIADD R0, R0, 0x1 ;  /* 0x0000000100007836 */ /* 0x008fca0000000000 */
[----:B------:R-:W-:-:S04]  /*dbd0*/  LEA.HI R2, R0, R0, RZ, 0x1 ;  /* 0x0000000000027211 */ /* 0x000fc800078f08ff */
[----:B------:R-:W-:Y:S02]  /*dbe0*/  LOP3.LUT R3, R2, 0xfffffffe, RZ, 0xc0, !PT ;  /* 0xfffffffe02037812 */ /* 0x000fe400078ec0ff */
[----:B------:R-:W-:-:S03]  /*dbf0*/  MOV R2, 0x400 ;  /* 0x0000040000027802 */ /* 0x000fc60000000f00 */
[----:B------:R-:W-:Y:S01]  /*dc00*/  IMAD.IADD R0, R0, 0x1, -R3 ;  /* 0x0000000100007824 */ /* 0x000fe200078e0a03 */
[----:B0-----:R-:W-:-:S04]  /*dc10*/  LEA R5, R5, R2, 0x18 ;  /* 0x0000000205057211 */ /* 0x001fc800078ec0ff */
[----:B------:R-:W-:-:S04]  /*dc20*/  SHF.L.U32 R0, R0, 0x1f, RZ ;  /* 0x0000001f00007819 */ /* 0x000fc800000006ff */
[----:B------:R-:W0:Y:S02]  /*dc30*/  SYNCS.PHASECHK.TRANS64.TRYWAIT P0, [R5+URZ+0x16820], R0 ;  /* 0x01682000050075a7 */ /* 0x000e24000800017f */
[----:B0-----:R-:W-:Y:S05]  /*dc40*/  @!P0 BRA `(.L_x_314) ;  /* 0x0000004400748947 */ /* 0x001fea0003800000 */
.L_x_457:
[----:B------:R-:W-:Y:S05]  /*dc50*/  BSYNC B0 ;  /* 0x0000000000007941 */ /* 0x000fea0003800000 */
.L_x_313:
[----:B------:R-:W-:-:S03]  /*dc60*/  UMOV UR4, 0xffffffff ;  /* 0xffffffff00047882 */ /* 0x000fc60000000000 */
[----:B------:R-:W-:Y:S05]  /*dc70*/  BRA.DIV UR4, `(.L_x_315) ;  /* 0x00000046047c7947 */ /* 0x000fea000b800000 */
[----:B0-----:R-:W0:Y:S02]  /*dc80*/  S2R R0, SR_TID.X ;  /* 0x0000000000007919 */ /* 0x001e240000002100 */
[----:B0-----:R-:W-:-:S04]  /*dc90*/  SHF.R.U32.HI R0, RZ, 0x5, R0 ;  /* 0x00000005ff007819 */ /* 0x001fc80000011600 */
[----:B------:R-:W-:-:S05]  /*dca0*/  LOP3.LUT R0, R0, 0x3, RZ, 0xc0, !PT ;  /* 0x0000000300007812 */ /* 0x000fca00078ec0ff */
[----:B------:R0:W1:Y:S02]  /*dcb0*/  SHFL.IDX PT, R14, R0, RZ, 0x1f ;  /* 0x00001fff000e7589 */ /* 0x00006400000e0000 */
.L_x_460:
[----:B-1----:R-:W-:Y:S01]  /*dcc0*/  ISETP.NE.AND P0, PT, R14, RZ, PT ;  /* 0x000000ff0e00720c */ /* 0x002fe20003f05270 */
[----:B------:R-:W-:-:S12]  /*dcd0*/  BSSY B0, `(.L_x_316) ;  /* 0x0000024000007945 */ /* 0x000fd80003800000 */
[----:B------:R-:W-:Y:S05]  /*dce0*/  @P0 BRA `(.L_x_317) ;  /* 0x0000000000880947 */ /* 0x000fea0003800000 */
[----:B------:R-:W-:-:S03]  /*dcf0*/  UMOV UR4, 0xffffffff ;  /* 0xffffffff00047882 */ /* 0x000fc60000000000 */
[----:B------:R-:W-:Y:S05]  /*dd00*/  BRA.DIV UR4, `(.L_x_318) ;  /* 0x00000046048c7947 */ /* 0x000fea000b800000 */
[----:B------:R-:W-:-:S13]  /*dd10*/  ELECT P6, URZ, PT ;  /* 0x00000000003f782f */ /* 0x000fda00038c0000 */
.L_x_463:
[----:B------:R-:W-:Y:S05]  /*dd20*/  @!P6 BRA `(.L_x_317) ;  /* 0x000000000078e947 */ /* 0x000fea0003800000 */
[----:B0-----:R-:W3:Y:S02]  /*dd30*/  LDL.LU R0, [R1+0x28] ;  /* 0x0000280001007983 */ /* 0x001ee40000300800 */
[----:B---3--:R-:W-:-:S04]  /*dd40*/  LOP3.LUT R0, R0, 0x2, RZ, 0xfc, !PT ;  /* 0x0000000200007812 */ /* 0x008fc800078efcff */
[----:B------:R-:W-:-:S13]  /*dd50*/  ISETP.NE.AND P0, PT, R0, 0x3, PT ;  /* 0x000000030000780c */ /* 0x000fda0003f05270 */
[----:B------:R-:W-:Y:S05]  /*dd60*/  @!P0 BRA `(.L_x_319) ;  /* 0x0000000000048947 */ /* 0x000fea0003800000 */
[----:B------:R-:W-:Y:S01]  /*dd70*/  BPT.TRAP 0x1 ;  /* 0x000000040000795c */ /* 0x000fe20000300000 */
.L_x_319:
[----:B------:R-:W-:Y:S01]  /*dd80*/  IMAD R3, R25, 0x8, R5 ;  /* 0x0000000819037824 */ /* 0x000fe200078e0205 */
[----:B------:R-:W-:Y:S01]  /*dd90*/  SHF.L.U32 R2, R27, 0x1f, RZ ;  /* 0x0000001f1b027819 */ /* 0x000fe200000006ff */
[----:B------:R-:W-:-:S03]  /*dda0*/  VIADD R25, R25, 0x1 ;  /* 0x0000000119197836 */ /* 0x000fc60000000000 */
[----:B------:R-:W0:Y:S02]  /*ddb0*/  SYNCS.PHASECHK.TRANS64.TRYWAIT P1, [R3+URZ+0x16840], R2 ;  /* 0x01684002030075a7 */ /* 0x000e24000802017f */
[----:B------:R-:W-:-:S04]  /*ddc0*/  ISETP.NE.AND P2, PT, R25, 0x2, PT ;  /* 0x000000021900780c */ /* 0x000fc80003f45270 */
[----:B------:R-:W-:Y:S01]  /*ddd0*/  SEL R0, RZ, 0x1, P2 ;  /* 0x00000001ff007807 */ /* 0x000fe20001000000 */
[----:B0-----:R-:W-:Y:S08]  /*dde0*/  @!P1 BRA `(.L_x_320) ;  /* 0x0000004400749947 */ /* 0x001ff00003800000 */
.L_x_464:
[----:B------:R-:W-:Y:S02]  /*ddf0*/  SEL R25, R25, RZ, P2 ;  /* 0x000000ff19197207 */ /* 0x000fe40001000000 */
[----:B------:R-:W-:Y:S01]  /*de00*/  LOP3.LUT R0, R27, R0, RZ, 0x3c, !PT ;  /* 0x000000001b007212 */ /* 0x000fe200078e3cff */
[----:B------:R-:W-:Y:S06]  /*de10*/  @!P0 BRA `(.L_x_321) ;  /* 0x0000000000048947 */ /* 0x000fec0003800000 */
[----:B------:R-:W-:Y:S01]  /*de20*/  BPT.TRAP 0x1 ;  /* 0x000000040000795c */ /* 0x000fe20000300000 */
.L_x_321:
[----:B------:R-:W-:Y:S02]  /*de30*/  LEA R25, R25, R5, 0x3 ;  /* 0x0000000519197211 */ /* 0x000fe400078e18ff */
[----:B------:R-:W-:-:S04]  /*de40*/  SHF.L.U32 R0, R0, 0x1f, RZ ;  /* 0x0000001f00007819 */ /* 0x000fc800000006ff */
[----:B------:R-:W1:Y:S02]  /*de50*/  SYNCS.PHASECHK.TRANS64.TRYWAIT P1, [R25+URZ+0x16840], R0 ;  /* 0x01684000190075a7 */ /* 0x000e64000802017f */
[----:B-1----:R-:W-:Y:S05]  /*de60*/  @!P1 BRA `(.L_x_322) ;  /* 0x0000004400689947 */ /* 0x002fea0003800000 */
.L_x_465:
[----:B------:R-:W-:Y:S05]  /*de70*/  @!P0 BRA `(.L_x_323) ;  /* 0x0000000000048947 */ /* 0x000fea0003800000 */
[----:B------:R-:W-:Y:S01]  /*de80*/  BPT.TRAP 0x1 ;  /* 0x000000040000795c */ /* 0x000fe20000300000 */
.L_x_323:
[----:B------:R-:W3:Y:S02]  /*de90*/  SYNCS.PHASECHK.TRANS64.TRYWAIT P1, [R3+URZ+0x16860], R2 ;  /* 0x01686002030075a7 */ /* 0x000ee4000802017f */
[----:B---3--:R-:W-:Y:S05]  /*dea0*/  @!P1 BRA `(.L_x_324) ;  /* 0x00000044006c9947 */ /* 0x008fea0003800000 */
.L_x_466:
[----:B------:R-:W-:Y:S05]  /*deb0*/  @!P0 BRA `(.L_x_325) ;  /* 0x0000000000048947 */ /* 0x000fea0003800000 */
[----:B------:R-:W-:Y:S01]  /*dec0*/  BPT.TRAP 0x1 ;  /* 0x000000040000795c */ /* 0x000fe20000300000 */
.L_x_325:
[----:B----4-:R4:W0:Y:S02]  /*ded0*/  SYNCS.PHASECHK.TRANS64.TRYWAIT P0, [R25+URZ+0x16860], R0 ;  /* 0x01686000190075a7 */ /* 0x010824000800017f */
[----:B0-----:R-:W-:Y:S05]  /*dee0*/  @!P0 NANOSLEEP.SYNCS 0x989680 ;  /* 0x009896800000895d */ /* 0x001fea0003900000 */
[----:B------:R-:W0:Y:S02]  /*def0*/  @!P0 SYNCS.PHASECHK.TRANS64 P0, [R25+URZ+0x16860], R0 ;  /* 0x01686000190085a7 */ /* 0x000e24000800007f */
[----:B0-----:R-:W-:Y:S05]  /*df00*/  @!P0 BRA `(.L_x_325) ;  /* 0xfffffffc00f08947 */ /* 0x001fea000383ffff */
.L_x_317:
[----:B------:R-:W-:Y:S05]  /*df10*/  BSYNC B0 ;  /* 0x0000000000007941 */ /* 0x000fea0003800000 */
.L_x_316:
[----:B------:R-:W-:Y:S05]  /*df20*/  EXIT ;  /* 0x000000000000794d */ /* 0x000fea0003800000 */
.L_x_210:
[----:B-1----:R-:W-:-:S04]  /*df30*/  IMAD.U32 R3, RZ, RZ, UR43 ;  /* 0x0000002bff037e24 */ /* 0x002fc8000f8e00ff */
[----:B------:R1:W2:Y:S03]  /*df40*/  SYNCS.PHASECHK.TRANS64.TRYWAIT P1, [R3+URZ+0x16800], R0 ;  /* 0x01680000030075a7 */ /* 0x0002a6000802017f */
[----:B--2---:R-:W-:Y:S05]  /*df50*/  @!P1 NANOSLEEP.SYNCS 0x989680 ;  /* 0x009896800000995d */ /* 0x004fea0003900000 */
[----:B------:R-:W2:Y:S02]  /*df60*/  @!P1 SYNCS.PHASECHK.TRANS64 P1, [R3+URZ+0x16800], R0 ;  /* 0x01680000030095a7 */ /* 0x000ea4000802007f */
[----:B--2---:R-:W-:Y:S05]  /*df70*/  @!P1 BRA `(.L_x_210) ;  /* 0xfffffffc00ec9947 */ /* 0x004fea000383ffff */
[----:B------:R-:W-:Y:S05]  /*df80*/  BRA `(.L_x_326) ;  /* 0xffffff38000c7947 */ /* 0x000fea000383ffff */
.L_x_214:
[----:B--2---:R2:W3:Y:S02]  /*df90*/  SYNCS.PHASECHK.TRANS64.TRYWAIT P1, [R4+URZ+0x16830], R3 ;  /* 0x01683003040075a7 */ /* 0x0044e4000802017f */
[----:B---3--:R-:W-:Y:S05]  /*dfa0*/  @!P1 NANOSLEEP.SYNCS 0x989680 ;  /* 0x009896800000995d */ /* 0x008fea0003900000 */
[----:B------:R-:W3:Y:S02]  /*dfb0*/  @!P1 SYNCS.PHASECHK.TRANS64 P1, [R4+URZ+0x16830], R3 ;  /* 0x01683003040095a7 */ /* 0x000ee4000802007f */
[----:B---3--:R-:W-:Y:S05]  /*dfc0*/  @!P1 BRA `(.L_x_214) ;  /* 0xfffffffc00f09947 */ /* 0x008fea000383ffff */
[----:B------:R-:W-:Y:S05]  /*dfd0*/  BRA `(.L_x_213) ;  /* 0xffffff38002c7947 */ /* 0x000fea000383ffff */
.L_x_220:
[----:B-1----:R-:W-:-:S04]  /*dfe0*/  IMAD.U32 R3, RZ, RZ, UR10 ;  /* 0x0000000aff037e24 */ /* 0x002fc8000f8e00ff */
[----:B------:R1:W2:Y:S03]  /*dff0*/  SYNCS.PHASECHK.TRANS64.TRYWAIT P1, [R3+URZ+0x16830], R0 ;  /* 0x01683000030075a7 */ /* 0x0002a6000802017f */
[----:B--2---:R-:W-:Y:S05]  /*e000*/  @!P1 NANOSLEEP.SYNCS 0x989680 ;  /* 0x009896800000995d */ /* 0x004fea0003900000 */
[----:B------:R-:W2:Y:S02]  /*e010*/  @!P1 SYNCS.PHASECHK.TRANS64 P1, [R3+URZ+0x16830], R0 ;  /* 0x01683000030095a7 */ /* 0x000ea4000802007f */
[----:B--2---:R-:W-:Y:S05]  /*e020*/  @!P1 BRA `(.L_x_220) ;  /* 0xfffffffc00ec9947 */ /* 0x004fea000383ffff */
[----:B------:R-:W-:Y:S05]  /*e030*/  BRA `(.L_x_217) ;  /* 0xffffff5800507947 */ /* 0x000fea000383ffff */
.L_x_224:
[----:B-1----:R-:W-:-:S04]  /*e040*/  IMAD.U32 R3, RZ, RZ, UR10 ;  /* 0x0000000aff037e24 */ /* 0x002fc8000f8e00ff */
[----:B------:R1:W2:Y:S03]  /*e050*/  SYNCS.PHASECHK.TRANS64.TRYWAIT P1, [R3+URZ+0x16850], R0 ;  /* 0x01685000030075a7 */ /* 0x0002a6000802017f */
[----:B--2---:R-:W-:Y:S05]  /*e060*/  @!P1 NANOSLEEP.SYNCS 0x989680 ;  /* 0x009896800000995d */ /* 0x004fea0003900000 */
[----:B------:R-:W2:Y:S02]  /*e070*/  @!P1 SYNCS.PHASECHK.TRANS64 P1, [R3+URZ+0x16850], R0 ;  /* 0x01685000030095a7 */ /* 0x000ea4000802007f */
[----:B--2---:R-:W-:Y:S05]  /*e080*/  @!P1 BRA `(.L_x_224) ;  /* 0xfffffffc00ec9947 */ /* 0x004fea000383ffff */
[----:B------:R-:W-:Y:S05]  /*e090*/  BRA `(.L_x_221) ;  /* 0xffffff5800e87947 */ /* 0x000fea000383ffff */
.L_x_231:
[----:B-1----:R-:W-:-:S04]  /*e0a0*/  IMAD.U32 R9, RZ, RZ, UR5 ;  /* 0x00000005ff097e24 */ /* 0x002fc8000f8e00ff */
[----:B------:R1:W2:Y:S03]  /*e0b0*/  SYNCS.PHASECHK.TRANS64.TRYWAIT P1, [R9+URZ+0x16850], R4 ;  /* 0x01685004090075a7 */ /* 0x0002a6000802017f */
[----:B--2---:R-:W-:Y:S05]  /*e0c0*/  @!P1 NANOSLEEP.SYNCS 0x989680 ;  /* 0x009896800000995d */ /* 0x004fea0003900000 */
[----:B------:R-:W2:Y:S02]  /*e0d0*/  @!P1 SYNCS.PHASECHK.TRANS64 P1, [R9+URZ+0x16850], R4 ;  /* 0x01685004090095a7 */ /* 0x000ea4000802007f */
[----:B--2---:R-:W-:Y:S05]  /*e0e0*/  @!P1 BRA `(.L_x_231) ;  /* 0xfffffffc00ec9947 */ /* 0x004fea000383ffff */
[----:B------:R-:W-:Y:S05]  /*e0f0*/  BRA `(.L_x_230) ;  /* 0xffffff74008c7947 */ /* 0x000fea000383ffff */
.L_x_265:
[----:B0-----:R-:W0:Y:S01]  /*e100*/  S2R R20, SR_TID.X ;  /* 0x0000000000147919 */ /* 0x001e220000002100 */
[----:B------:R-:W-:Y:S01]  /*e110*/  BSSY B0, `(.L_x_327) ;  /* 0x000000a000007945 */ /* 0x000fe20003800000 */
[----:B------:R-:W-:Y:S02]  /*e120*/  IMAD.MOV.U32 R12, RZ, RZ, RZ ;  /* 0x000000ffff0c7224 */ /* 0x000fe400078e00ff */
[----:B------:R-:W-:Y:S02]  /*e130*/  IMAD.MOV.U32 R11, RZ, RZ, 0x1f ;  /* 0x0000001fff0b7424 */ /* 0x000fe400078e00ff */
[----:B------:R-:W-:Y:S01]  /*e140*/  IMAD.MOV.U32 R15, RZ, RZ, -0x1 ;  /* 0xffffffffff0f7424 */ /* 0x000fe200078e00ff */
[----:B0-----:R-:W-:-:S04]  /*e150*/  SHF.R.U32.HI R9, RZ, 0x5, R20 ;  /* 0x00000005ff097819 */ /* 0x001fc80000011614 */
[----:B------:R-:W-:-:S05]  /*e160*/  LOP3.LUT R9, R9, 0x3, RZ, 0xc0, !PT ;  /* 0x0000000309097812 */ /* 0x000fca00078ec0ff */
[----:B------:R-:W-:-:S07]  /*e170*/  IMAD.MOV.U32 R13, RZ, RZ, R9 ;  /* 0x000000ffff0d7224 */ /* 0x000fce00078e0009 */
[----:B-----5:R-:W-:Y:S05]  /*e180*/  WARPSYNC.COLLECTIVE R15, `(.L_x_328) ;  /* 0x000000000f087348 */ /* 0x020fea0003c00000 */
[----:B------:R0:W1:Y:S02]  /*e190*/  SHFL.IDX P6, R14, R13, R12, R11 ;  /* 0x0000000c0d0e7389 */ /* 0x00006400000c000b */
[----:B01---5:R-:W-:Y:S01]  /*e1a0*/  ENDCOLLECTIVE ;  /* 0x000000000000791b */ /* 0x023fe20003800000 */
.L_x_328:
[----:B------:R-:W-:Y:S05]  /*e1b0*/  BSYNC B0 ;  /* 0x0000000000007941 */ /* 0x000fea0003800000 */
.L_x_327:
[----:B------:R-:W-:Y:S05]  /*e1c0*/  BRA `(.L_x_329) ;  /* 0xffffffbc00247947 */ /* 0x000fea000383ffff */
.L_x_268:
[----:B0-----:R0:W1:Y:S02]  /*e1d0*/  SYNCS.PHASECHK.TRANS64.TRYWAIT P0, [R3+URZ+0x16840], R4 ;  /* 0x01684004030075a7 */ /* 0x001064000800017f */
[----:B-1----:R-:W-:Y:S05]  /*e1e0*/  @!P0 NANOSLEEP.SYNCS 0x989680 ;  /* 0x009896800000895d */ /* 0x002fea0003900000 */
[----:B------:R-:W1:Y:S02]  /*e1f0*/  @!P0 SYNCS.PHASECHK.TRANS64 P0, [R3+URZ+0x16840], R4 ;  /* 0x01684004030085a7 */ /* 0x000e64000800007f */
[----:B-1----:R-:W-:Y:S05]  /*e200*/  @!P0 BRA `(.L_x_268) ;  /* 0xfffffffc00f08947 */ /* 0x002fea000383ffff */
[----:B------:R-:W-:Y:S05]  /*e210*/  BRA `(.L_x_330) ;  /* 0xffffffbc00787947 */ /* 0x000fea000383ffff */
.L_x_269:
[----:B------:R-:W-:Y:S01]  /*e220*/  BSSY B0, `(.L_x_331) ;  /* 0x0000008000007945 */ /* 0x000fe20003800000 */
[----:B------:R-:W-:Y:S01]  /*e230*/  IMAD.MOV.U32 R13, RZ, RZ, R2 ;  /* 0x000000ffff0d7224 */ /* 0x000fe200078e0002 */
[----:B------:R-:W-:Y:S01]  /*e240*/  MOV R12, RZ ;  /* 0x000000ff000c7202 */ /* 0x000fe20000000f00 */
[----:B------:R-:W-:Y:S02]  /*e250*/  IMAD.MOV.U32 R11, RZ, RZ, 0x181f ;  /* 0x0000181fff0b7424 */ /* 0x000fe400078e00ff */
[----:B------:R-:W-:-:S07]  /*e260*/  IMAD.MOV.U32 R15, RZ, RZ, -0x1 ;  /* 0xffffffffff0f7424 */ /* 0x000fce00078e00ff */
[----:B0-----:R-:W-:Y:S05]  /*e270*/  WARPSYNC.COLLECTIVE R15, `(.L_x_332) ;  /* 0x000000000f087348 */ /* 0x001fea0003c00000 */
[----:B------:R1:W2:Y:S02]  /*e280*/  SHFL.IDX P6, R14, R13, R12, R11 ;  /* 0x0000000c0d0e7389 */ /* 0x0002a400000c000b */
[----:B012---:R-:W-:Y:S01]  /*e290*/  ENDCOLLECTIVE ;  /* 0x000000000000791b */ /* 0x007fe20003800000 */
.L_x_332:
[----:B------:R-:W-:Y:S05]  /*e2a0*/  BSYNC B0 ;  /* 0x0000000000007941 */ /* 0x000fea0003800000 */
.L_x_331:
[----:B------:R-:W-:Y:S01]  /*e2b0*/  IMAD.MOV.U32 R13, RZ, RZ, R0 ;  /* 0x000000ffff0d7224 */ /* 0x000fe200078e0000 */
[----:B------:R-:W-:Y:S01]  /*e2c0*/  @P0 LEA R8, R5, R22, 0x1 ;  /* 0x0000001605080211 */ /* 0x000fe200078e08ff */
[----:B------:R-:W-:Y:S02]  /*e2d0*/  IMAD.MOV.U32 R12, RZ, RZ, RZ ;  /* 0x000000ffff0c7224 */ /* 0x000fe400078e00ff */
[----:B------:R-:W-:Y:S02]  /*e2e0*/  IMAD.MOV.U32 R11, RZ, RZ, 0x181f ;  /* 0x0000181fff0b7424 */ /* 0x000fe400078e00ff */
[----:B------:R-:W-:Y:S02]  /*e2f0*/  IMAD.MOV.U32 R15, RZ, RZ, -0x1 ;  /* 0xffffffffff0f7424 */ /* 0x000fe400078e00ff */
[----:B------:R-:W-:-:S07]  /*e300*/  IMAD.MOV.U32 R6, RZ, RZ, R14 ;  /* 0x000000ffff067224 */ /* 0x000fce00078e000e */
[----:B------:R-:W-:Y:S05]  /*e310*/  WARPSYNC.COLLECTIVE R15, `(.L_x_333) ;  /* 0x000000000f087348 */ /* 0x000fea0003c00000 */
[----:B------:R0:W1:Y:S02]  /*e320*/  SHFL.IDX P6, R14, R13, R12, R11 ;  /* 0x0000000c0d0e7389 */ /* 0x00006400000c000b */
[----:B01----:R-:W-:Y:S01]  /*e330*/  ENDCOLLECTIVE ;  /* 0x000000000000791b */ /* 0x003fe20003800000 */
.L_x_333:
[----:B------:R-:W-:Y:S02]  /*e340*/  IMAD.MOV.U32 R13, RZ, RZ, R2 ;  /* 0x000000ffff0d7224 */ /* 0x000fe400078e0002 */
[----:B------:R-:W-:Y:S02]  /*e350*/  IMAD.MOV.U32 R12, RZ, RZ, 0x1 ;  /* 0x00000001ff0c7424 */ /* 0x000fe400078e00ff */
[----:B------:R-:W-:-:S07]  /*e360*/  IMAD.MOV.U32 R7, RZ, RZ, R14 ;  /* 0x000000ffff077224 */ /* 0x000fce00078e000e */
[----:B------:R-:W-:Y:S05]  /*e370*/  WARPSYNC.COLLECTIVE R15, `(.L_x_334) ;  /* 0x000000000f087348 */ /* 0x000fea0003c00000 */
[----:B------:R0:W1:Y:S02]  /*e380*/  SHFL.IDX P6, R14, R13, R12, R11 ;  /* 0x0000000c0d0e7389 */ /* 0x00006400000c000b */
[----:B01----:R-:W-:Y:S01]  /*e390*/  ENDCOLLECTIVE ;  /* 0x000000000000791b */ /* 0x003fe20003800000 */
.L_x_334:
[----:B------:R-:W-:-:S05]  /*e3a0*/  @P0 LEA R7, P1, R28, R7, 0x1 ;  /* 0x000000071c070211 */ /* 0x000fca00078208ff */
[----:B------:R-:W-:Y:S01]  /*e3b0*/  @P0 IMAD.X R6, RZ, RZ, R6, P1 ;  /* 0x000000ffff060224 */ /* 0x000fe200008e0606 */
[----:B------:R-:W-:-:S04]  /*e3c0*/  ISETP.GE.AND P1, PT, R4, 0x11, PT ;  /* 0x000000110400780c */ /* 0x000fc80003f26270 */
[----:B------:R-:W-:Y:S01]  /*e3d0*/  @P0 LOP3.LUT R7, R7, R6, RZ, 0x3c, !PT ;  /* 0x0000000607070212 */ /* 0x000fe200078e3cff */
[----:B------:R-:W-:-:S03]  /*e3e0*/  IMAD.MOV.U32 R13, RZ, RZ, R0 ;  /* 0x000000ffff0d7224 */ /* 0x000fc600078e0000 */
[----:B------:R-:W-:-:S04]  /*e3f0*/  @P0 LOP3.LUT R6, R7, R6, RZ, 0x3c, !PT ;  /* 0x0000000607060212 */ /* 0x000fc800078e3cff */
[----:B------:R-:W-:-:S05]  /*e400*/  @P0 LOP3.LUT R7, R7, R6, RZ, 0x3c, !PT ;  /* 0x0000000607070212 */ /* 0x000fca00078e3cff */
[----:B------:R-:W-:Y:S01]  /*e410*/  @!PT LDS RZ, [RZ] ;  /* 0x00000000fffff984 */ /* 0x000fe20000000800 */
[----:B------:R-:W-:Y:S01]  /*e420*/  @!PT LDS RZ, [RZ] ;  /* 0x00000000fffff984 */ /* 0x000fe20000000800 */
[----:B------:R-:W-:Y:S01]  /*e430*/  @!PT LDS RZ, [RZ] ;  /* 0x00000000fffff984 */ /* 0x000fe20000000800 */
[----:B------:R0:W-:Y:S02]  /*e440*/  @P0 LDGSTS.E.BYPASS.LTC128B.128 [R8+0xe400], desc[UR36][R6.64], !P2 ;  /* 0x0e40000006080fae */ /* 0x0001e4000d101d64 */
[----:B0-----:R-:W-:-:S07]  /*e450*/  IMAD.MOV.U32 R6, RZ, RZ, R14 ;  /* 0x000000ffff067224 */ /* 0x001fce00078e000e */
[----:B------:R-:W-:Y:S05]  /*e460*/  WARPSYNC.COLLECTIVE R15, `(.L_x_335) ;  /* 0x000000000f087348 */ /* 0x000fea0003c00000 */
[----:B------:R0:W1:Y:S02]  /*e470*/  SHFL.IDX P6, R14, R13, R12, R11 ;  /* 0x0000000c0d0e7389 */ /* 0x00006400000c000b */
[----:B01----:R-:W-:Y:S01]  /*e480*/  ENDCOLLECTIVE ;  /* 0x000000000000791b */ /* 0x003fe20003800000 */
.L_x_335:
[----:B------:R-:W-:Y:S02]  /*e490*/  @P1 IMAD R8, R5, 0x2, R22 ;  /* 0x0000000205081824 */ /* 0x000fe400078e0216 */
[----:B------:R-:W-:Y:S02]  /*e4a0*/  IMAD.MOV.U32 R13, RZ, RZ, R2 ;  /* 0x000000ffff0d7224 */ /* 0x000fe400078e0002 */
[----:B------:R-:W-:Y:S02]  /*e4b0*/  IMAD.MOV.U32 R12, RZ, RZ, 0x2 ;  /* 0x00000002ff0c7424 */ /* 0x000fe400078e00ff */
[----:B------:R-:W-:-:S07]  /*e4c0*/  IMAD.MOV.U32 R7, RZ, RZ, R14 ;  /* 0x000000ffff077224 */ /* 0x000fce00078e000e */
[----:B------:R-:W-:Y:S05]  /*e4d0*/  WARPSYNC.COLLECTIVE R15, `(.L_x_336) ;  /* 0x000000000f087348 */ /* 0x000fea0003c00000 */
[----:B------:R0:W1:Y:S02]  /*e4e0*/  SHFL.IDX P6, R14, R13, R12, R11 ;  /* 0x0000000c0d0e7389 */ /* 0x00006400000c000b */
[----:B01----:R-:W-:Y:S01]  /*e4f0*/  ENDCOLLECTIVE ;  /* 0x000000000000791b */ /* 0x003fe20003800000 */
.L_x_336:
[----:B------:R-:W-:-:S05]  /*e500*/  @P1 LEA R7, P0, R28, R7, 0x1 ;  /* 0x000000071c071211 */ /* 0x000fca00078008ff */
[----:B------:R-:W-:-:S05]  /*e510*/  @P1 IMAD.X R6, RZ, RZ, R6, P0 ;  /* 0x000000ffff061224 */ /* 0x000fca00000e0606 */
[----:B------:R-:W-:Y:S01]  /*e520*/  @P1 LOP3.LUT R7, R7, R6, RZ, 0x3c, !PT ;  /* 0x0000000607071212 */ /* 0x000fe200078e3cff */
[----:B------:R-:W-:-:S03]  /*e530*/  IMAD.MOV.U32 R13, RZ, RZ, R0 ;  /* 0x000000ffff0d7224 */ /* 0x000fc600078e0000 */
[----:B------:R-:W-:-:S04]  /*e540*/  @P1 LOP3.LUT R6, R7, R6, RZ, 0x3c, !PT ;  /* 0x0000000607061212 */ /* 0x000fc800078e3cff */
[----:B------:R-:W-:-:S05]  /*e550*/  @P1 LOP3.LUT R7, R7, R6, RZ, 0x3c, !PT ;  /* 0x0000000607071212 */ /* 0x000fca00078e3cff */
[----:B------:R-:W-:Y:S01]  /*e560*/  @!PT LDS RZ, [RZ] ;  /* 0x00000000fffff984 */ /* 0x000fe20000000800 */
[----:B------:R-:W-:Y:S01]  /*e570*/  @!PT LDS RZ, [RZ] ;  /* 0x00000000fffff984 */ /* 0x000fe20000000800 */
[----:B------:R-:W-:Y:S01]  /*e580*/  @!PT LDS RZ, [RZ] ;  /* 0x00000000fffff984 */ /* 0x000fe20000000800 */
[----:B------:R0:W-:Y:S01]  /*e590*/  @P1 LDGSTS.E.BYPASS.LTC128B.128 [R8+0xec00], desc[UR36][R6.64], !P2 ;  /* 0x0ec0000006081fae */ /* 0x0001e2000d101d64 */
[----:B------:R-:W-:Y:S02]  /*e5a0*/  ISETP.GE.AND P1, PT, R4, 0x21, PT ;  /* 0x000000210400780c */ /* 0x000fe40003f26270 */
[----:B0-----:R-:W-:-:S11]  /*e5b0*/  MOV R6, R14 ;  /* 0x0000000e00067202 */ /* 0x001fd60000000f00 */
[----:B------:R-:W-:Y:S05]  /*e5c0*/  WARPSYNC.COLLECTIVE R15, `(.L_x_337) ;  /* 0x000000000f087348 */ /* 0x000fea0003c00000 */
[----:B------:R0:W1:Y:S02]  /*e5d0*/  SHFL.IDX P6, R14, R13, R12, R11 ;  /* 0x0000000c0d0e7389 */ /* 0x00006400000c000b */
[----:B01----:R-:W-:Y:S01]  /*e5e0*/  ENDCOLLECTIVE ;  /* 0x000000000000791b */ /* 0x003fe20003800000 */
.L_x_337:
[----:B------:R-:W-:Y:S02]  /*e5f0*/  @P1 IMAD R8, R5, 0x2, R22 ;  /* 0x0000000205081824 */ /* 0x000fe400078e0216 */
[----:B------:R-:W-:Y:S02]  /*e600*/  IMAD.MOV.U32 R13, RZ, RZ, R2 ;  /* 0x000000ffff0d7224 */ /* 0x000fe400078e0002 */
[----:B------:R-:W-:Y:S02]  /*e610*/  IMAD.MOV.U32 R12, RZ, RZ, 0x3 ;  /* 0x00000003ff0c7424 */ /* 0x000fe400078e00ff */
[----:B------:R-:W-:-:S07]  /*e620*/  IMAD.MOV.U32 R7, RZ, RZ, R14 ;  /* 0x000000ffff077224 */ /* 0x000fce00078e000e */
[----:B------:R-:W-:Y:S05]  /*e630*/  WARPSYNC.COLLECTIVE R15, `(.L_x_338) ;  /* 0x000000000f087348 */ /* 0x000fea0003c00000 */
[----:B------:R0:W1:Y:S02]  /*e640*/  SHFL.IDX P6, R14, R13, R12, R11 ;  /* 0x0000000c0d0e7389 */ /* 0x00006400000c000b */
[----:B01----:R-:W-:Y:S01]  /*e650*/  ENDCOLLECTIVE ;  /* 0x000000000000791b */ /* 0x003fe20003800000 */
.L_x_338:
        /* <DEDUP_REMOVED lines=10> */
[----:B------:R-:W-:Y:S01]  /*e700*/  ISETP.GE.AND P1, PT, R4, 0x31, PT ;  /* 0x000000310400780c */ /* 0x000fe20003f26270 */
[----:B0-----:R-:W-:-:S12]  /*e710*/  IMAD.MOV.U32 R6, RZ, RZ, R14 ;  /* 0x000000ffff067224 */ /* 0x001fd800078e000e */
[----:B------:R-:W-:Y:S05]  /*e720*/  WARPSYNC.COLLECTIVE R15, `(.L_x_339) ;  /* 0x000000000f087348 */ /* 0x000fea0003c00000 */
[----:B------:R0:W1:Y:S02]  /*e730*/  SHFL.IDX P6, R14, R13, R12, R11 ;  /* 0x0000000c0d0e7389 */ /* 0x00006400000c000b */
[----:B01----:R-:W-:Y:S01]  /*e740*/  ENDCOLLECTIVE ;  /* 0x000000000000791b */ /* 0x003fe20003800000 */
.L_x_339:
[----:B------:R-:W-:Y:S02]  /*e750*/  @P1 IMAD R8, R5, 0x2, R22 ;  /* 0x0000000205081824 */ /* 0x000fe400078e0216 */
[----:B------:R-:W-:Y:S02]  /*e760*/  IMAD.MOV.U32 R13, RZ, RZ, R2 ;  /* 0x000000ffff0d7224 */ /* 0x000fe400078e0002 */
[----:B------:R-:W-:Y:S02]  /*e770*/  IMAD.MOV.U32 R12, RZ, RZ, 0x4 ;  /* 0x00000004ff0c7424 */ /* 0x000fe400078e00ff */
[----:B------:R-:W-:-:S07]  /*e780*/  IMAD.MOV.U32 R7, RZ, RZ, R14 ;  /* 0x000000ffff077224 */ /* 0x000fce00078e000e */
[----:B------:R-:W-:Y:S05]  /*e790*/  WARPSYNC.COLLECTIVE R15, `(.L_x_340) ;  /* 0x000000000f087348 */ /* 0x000fea0003c00000 */
[----:B------:R0:W1:Y:S02]  /*e7a0*/  SHFL.IDX P6, R14, R13, R12, R11 ;  /* 0x0000000c0d0e7389 */ /* 0x00006400000c000b */
[----:B01----:R-:W-:Y:S01]  /*e7b0*/  ENDCOLLECTIVE ;  /* 0x000000000000791b */ /* 0x003fe20003800000 */
.L_x_340:
[----:B------:R-:W-:-:S04]  /*e7c0*/  @P1 LEA R7, P0, R28, R7, 0x1 ;  /* 0x000000071c071211 */ /* 0x000fc800078008ff */
[----:B------:R-:W-:-:S04]  /*e7d0*/  @P1 IADD3.X R6, RZ, R6, RZ, P0, !PT ;  /* 0x00000006ff061210 */ /* 0x000fc800007fe4ff */
        /* <DEDUP_REMOVED lines=13> */
.L_x_341:
[----:B------:R-:W-:Y:S02]  /*e8b0*/  @P1 IMAD R8, R5, 0x2, R22 ;  /* 0x0000000205081824 */ /* 0x000fe400078e0216 */
[----:B------:R-:W-:Y:S01]  /*e8c0*/  IMAD.MOV.U32 R13, RZ, RZ, R2 ;  /* 0x000000ffff0d7224 */ /* 0x000fe200078e0002 */
[----:B------:R-:W-:Y:S01]  /*e8d0*/  MOV R12, 0x5 ;  /* 0x00000005000c7802 */ /* 0x000fe20000000f00 */
[----:B------:R-:W-:-:S07]  /*e8e0*/  IMAD.MOV.U32 R7, RZ, RZ, R14 ;  /* 0x000000ffff077224 */ /* 0x000fce00078e000e */
[----:B------:R-:W-:Y:S05]  /*e8f0*/  WARPSYNC.COLLECTIVE R15, `(.L_x_342) ;  /* 0x000000000f087348 */ /* 0x000fea0003c00000 */
[----:B------:R0:W1:Y:S02]  /*e900*/  SHFL.IDX P6, R14, R13, R12, R11 ;  /* 0x0000000c0d0e7389 */ /* 0x00006400000c000b */
[----:B01----:R-:W-:Y:S01]  /*e910*/  ENDCOLLECTIVE ;  /* 0x000000000000791b */ /* 0x003fe20003800000 */
.L_x_342:
        /* <DEDUP_REMOVED lines=15> */
.L_x_343:
[----:B------:R-:W-:Y:S02]  /*ea10*/  @P1 IMAD R8, R5, 0x2, R22 ;  /* 0x0000000205081824 */ /* 0x000fe400078e0216 */
[----:B------:R-:W-:Y:S02]  /*ea20*/  IMAD.MOV.U32 R13, RZ, RZ, R2 ;  /* 0x000000ffff0d7224 */ /* 0x000fe400078e0002 */
[----:B------:R-:W-:Y:S02]  /*ea30*/  IMAD.MOV.U32 R12, RZ, RZ, 0x6 ;  /* 0x00000006ff0c7424 */ /* 0x000fe400078e00ff */
[----:B------:R-:W-:-:S07]  /*ea40*/  IMAD.MOV.U32 R7, RZ, RZ, R14 ;  /* 0x000000ffff077224 */ /* 0x000fce00078e000e */
[----:B------:R-:W-:Y:S05]  /*ea50*/  WARPSYNC.COLLECTIVE R15, `(.L_x_344) ;  /* 0x000000000f087348 */ /* 0x000fea0003c00000 */
[----:B------:R0:W1:Y:S02]  /*ea60*/  SHFL.IDX P6, R14, R13, R12, R11 ;  /* 0x0000000c0d0e7389 */ /* 0x00006400000c000b */
[----:B01----:R-:W-:Y:S01]  /*ea70*/  ENDCOLLECTIVE ;  /* 0x000000000000791b */ /* 0x003fe20003800000 */
.L_x_344:
        /* <DEDUP_REMOVED lines=15> */
.L_x_345:
[----:B------:R-:W-:Y:S02]  /*eb70*/  @P1 IMAD R8, R5, 0x2, R22 ;  /* 0x0000000205081824 */ /* 0x000fe400078e0216 */
[----:B------:R-:W-:Y:S02]  /*eb80*/  IMAD.MOV.U32 R13, RZ, RZ, R2 ;  /* 0x000000ffff0d7224 */ /* 0x000fe400078e0002 */
[----:B------:R-:W-:Y:S01]  /*eb90*/  IMAD.MOV.U32 R12, RZ, RZ, 0x7 ;  /* 0x00000007ff0c7424 */ /* 0x000fe200078e00ff */
[----:B------:R-:W-:-:S07]  /*eba0*/  MOV R7, R14 ;  /* 0x0000000e00077202 */ /* 0x000fce0000000f00 */
[----:B------:R-:W-:Y:S05]  /*ebb0*/  WARPSYNC.COLLECTIVE R15, `(.L_x_346) ;  /* 0x000000000f087348 */ /* 0x000fea0003c00000 */
[----:B------:R0:W1:Y:S02]  /*ebc0*/  SHFL.IDX P6, R14, R13, R12, R11 ;  /* 0x0000000c0d0e7389 */ /* 0x00006400000c000b */
[----:B01----:R-:W-:Y:S01]  /*ebd0*/  ENDCOLLECTIVE ;  /* 0x000000000000791b */ /* 0x003fe20003800000 */
.L_x_346:
[----:B------:R-:W-:-:S05]  /*ebe0*/  @P1 LEA R7, P0, R28, R7, 0x1 ;  /* 0x000000071c071211 */ /* 0x000fca00078008ff */
[----:B------:R-:W-:-:S05]  /*ebf0*/  @P1 IMAD.X R6, RZ, RZ, R6, P0 ;  /* 0x000000ffff061224 */ /* 0x000fca00000e0606 */
[----:B------:R-:W-:Y:S01]  /*ec00*/  @P1 LOP3.LUT R7, R7, R6, RZ, 0x3c, !PT ;  /* 0x0000000607071212 */ /* 0x000fe200078e3cff */
[----:B------:R-:W-:-:S03]  /*ec10*/  IMAD.MOV.U32 R13, RZ, RZ, R0 ;  /* 0x000000ffff0d7224 */ /* 0x000fc600078e0000 */
[----:B------:R-:W-:-:S04]  /*ec20*/  @P1 LOP3.LUT R6, R7, R6, RZ, 0x3c, !PT ;  /* 0x0000000607061212 */ /* 0x000fc800078e3cff */
[----:B------:R-:W-:Y:S01]  /*ec30*/  @P1 LOP3.LUT R7, R7, R6, RZ, 0x3c, !PT ;  /* 0x0000000607071212 */ /* 0x000fe200078e3cff */
[----:B------:R-:W-:-:S04]  /*ec40*/  IMAD.MOV.U32 R2, RZ, RZ, R14 ;  /* 0x000000ffff027224 */ /* 0x000fc800078e000e */
[----:B------:R-:W-:Y:S01]  /*ec50*/  @!PT LDS RZ, [RZ] ;  /* 0x00000000fffff984 */ /* 0x000fe20000000800 */
[----:B------:R-:W-:Y:S01]  /*ec60*/  @!PT LDS RZ, [RZ] ;  /* 0x00000000fffff984 */ /* 0x000fe20000000800 */
[----:B------:R-:W-:Y:S01]  /*ec70*/  @!PT LDS RZ, [RZ] ;  /* 0x00000000fffff984 */ /* 0x000fe20000000800 */
[----:B------:R0:W-:Y:S03]  /*ec80*/  @P1 LDGSTS.E.BYPASS.LTC128B.128 [R8+0x11400], desc[UR36][R6.64], !P2 ;  /* 0x1140000006081fae */ /* 0x0001e6000d101d64 */
[----:B0-----:R-:W-:Y:S05]  /*ec90*/  WARPSYNC.COLLECTIVE R15, `(.L_x_347) ;  /* 0x000000000f087348 */ /* 0x001fea0003c00000 */
[----:B------:R1:W2:Y:S02]  /*eca0*/  SHFL.IDX P6, R14, R13, R12, R11 ;  /* 0x0000000c0d0e7389 */ /* 0x0002a400000c000b */
[----:B012---:R-:W-:Y:S01]  /*ecb0*/  ENDCOLLECTIVE ;  /* 0x000000000000791b */ /* 0x007fe20003800000 */
.L_x_347:
[----:B------:R-:W-:Y:S01]  /*ecc0*/  IMAD.MOV.U32 R0, RZ, RZ, R14 ;  /* 0x000000ffff007224 */ /* 0x000fe200078e000e */
[----:B------:R-:W-:Y:S06]  /*ecd0*/  BRA `(.L_x_348) ;  /* 0xffffffb800807947 */ /* 0x000fec000383ffff */
.L_x_274:
[----:B------:R-:W-:Y:S01]  /*ece0*/  IMAD.MOV.U32 R13, RZ, RZ, R4 ;  /* 0x000000ffff0d7224 */ /* 0x000fe200078e0004 */
[----:B------:R-:W-:Y:S01]  /*ecf0*/  MOV R11, 0x181f ;  /* 0x0000181f000b7802 */ /* 0x000fe20000000f00 */
[----:B------:R-:W-:Y:S02]  /*ed00*/  IMAD.MOV.U32 R12, RZ, RZ, RZ ;  /* 0x000000ffff0c7224 */ /* 0x000fe400078e00ff */
[----:B------:R-:W-:Y:S02]  /*ed10*/  IMAD.MOV.U32 R15, RZ, RZ, -0x1 ;  /* 0xffffffffff0f7424 */ /* 0x000fe400078e00ff */
[----:B-----5:R-:W-:Y:S02]  /*ed20*/  IMAD R3, R21, R9, RZ ;  /* 0x0000000915037224 */ /* 0x020fe400078e02ff */
[----:B------:R-:W-:-:S07]  /*ed30*/  IMAD R17, R17, 0xc0, R20 ;  /* 0x000000c011117824 */ /* 0x000fce00078e0214 */
[----:B------:R-:W-:Y:S05]  /*ed40*/  WARPSYNC.COLLECTIVE R15, `(.L_x_349) ;  /* 0x000000000f087348 */ /* 0x000fea0003c00000 */
[----:B------:R0:W1:Y:S02]  /*ed50*/  SHFL.IDX P6, R14, R13, R12, R11 ;  /* 0x0000000c0d0e7389 */ /* 0x00006400000c000b */
[----:B01----:R-:W-:Y:S01]  /*ed60*/  ENDCOLLECTIVE ;  /* 0x000000000000791b */ /* 0x003fe20003800000 */
.L_x_349:
[C---:B------:R-:W-:Y:S01]  /*ed70*/  VIADD R8, R17.reuse, 0x10 ;  /* 0x0000001011087836 */ /* 0x040fe20000000000 */
[----:B------:R-:W-:Y:S01]  /*ed80*/  ISETP.GE.AND P2, PT, R17, R3, PT ;  /* 0x000000031100720c */ /* 0x000fe20003f46270 */
[----:B------:R-:W-:Y:S02]  /*ed90*/  IMAD.MOV.U32 R13, RZ, RZ, R0 ;  /* 0x000000ffff0d7224 */ /* 0x000fe400078e0000 */
[----:B------:R-:W-:-:S10]  /*eda0*/  IMAD.MOV.U32 R6, RZ, RZ, R14 ;  /* 0x000000ffff067224 */ /* 0x000fd400078e000e */
[----:B------:R-:W-:Y:S05]  /*edb0*/  WARPSYNC.COLLECTIVE R15, `(.L_x_350) ;  /* 0x000000000f087348 */ /* 0x000fea0003c00000 */
[----:B------:R0:W1:Y:S02]  /*edc0*/  SHFL.IDX P6, R14, R13, R12, R11 ;  /* 0x0000000c0d0e7389 */ /* 0x00006400000c000b */
[----:B01----:R-:W-:Y:S01]  /*edd0*/  ENDCOLLECTIVE ;  /* 0x000000000000791b */ /* 0x003fe20003800000 */
.L_x_350:
[----:B------:R-:W-:Y:S02]  /*ede0*/  IMAD.MOV.U32 R13, RZ, RZ, R4 ;  /* 0x000000ffff0d7224 */ /* 0x000fe400078e0004 */
[----:B------:R-:W-:Y:S02]  /*edf0*/  IMAD.MOV.U32 R12, RZ, RZ, 0x1 ;  /* 0x00000001ff0c7424 */ /* 0x000fe400078e00ff */
[----:B------:R-:W-:-:S07]  /*ee00*/  IMAD.MOV.U32 R7, RZ, RZ, R14 ;  /* 0x000000ffff077224 */ /* 0x000fce00078e000e */
[----:B------:R-:W-:Y:S05]  /*ee10*/  WARPSYNC.COLLECTIVE R15, `(.L_x_351) ;  /* 0x000000000f087348 */ /* 0x000fea0003c00000 */
[----:B------:R0:W1:Y:S02]  /*ee20*/  SHFL.IDX P6, R14, R13, R12, R11 ;  /* 0x0000000c0d0e7389 */ /* 0x00006400000c000b */
[----:B01----:R-:W-:Y:S01]  /*ee30*/  ENDCOLLECTIVE ;  /* 0x000000000000791b */ /* 0x003fe20003800000 */
.L_x_351:
[----:B------:R-:W-:-:S05]  /*ee40*/  @!P2 LEA R7, P1, R28, R7, 0x1 ;  /* 0x000000071c07a211 */ /* 0x000fca00078208ff */
[----:B------:R-:W-:Y:S01]  /*ee50*/  @!P2 IMAD.X R6, RZ, RZ, R6, P1 ;  /* 0x000000ffff06a224 */ /* 0x000fe200008e0606 */
[----:B------:R-:W-:-:S04]  /*ee60*/  ISETP.GE.AND P1, PT, R8, R3, PT ;  /* 0x000000030800720c */ /* 0x000fc80003f26270 */
[----:B------:R-:W-:Y:S02]  /*ee70*/  @!P2 LOP3.LUT R7, R7, R6, RZ, 0x3c, !PT ;  /* 0x000000060707a212 */ /* 0x000fe400078e3cff */
[----:B------:R-:W-:Y:S02]  /*ee80*/  MOV R13, R0 ;  /* 0x00000000000d7202 */ /* 0x000fe40000000f00 */
[----:B------:R-:W-:-:S04]  /*ee90*/  @!P2 LOP3.LUT R6, R7, R6, RZ, 0x3c, !PT ;  /* 0x000000060706a212 */ /* 0x000fc800078e3cff */
[----:B------:R-:W-:-:S05]  /*eea0*/  @!P2 LOP3.LUT R7, R7, R6, RZ, 0x3c, !PT ;  /* 0x000000060707a212 */ /* 0x000fca00078e3cff */
[----:B------:R-:W-:Y:S01]  /*eeb0*/  @!PT LDS RZ, [RZ] ;  /* 0x00000000fffff984 */ /* 0x000fe20000000800 */
[----:B------:R-:W-:Y:S01]  /*eec0*/  @!PT LDS RZ, [RZ] ;  /* 0x00000000fffff984 */ /* 0x000fe20000000800 */
[----:B------:R-:W-:Y:S01]  /*eed0*/  @!PT LDS RZ, [RZ] ;  /* 0x00000000fffff984 */ /* 0x000fe20000000800 */
[----:B------:R0:W-:Y:S02]  /*eee0*/  @!P2 LDGSTS.E.BYPASS.LTC128B.128 [R10+0x8400], desc[UR36][R6.64], !P0 ;  /* 0x08400000060aafae */ /* 0x0001e4000c101d64 */
[----:B0-----:R-:W-:-:S07]  /*eef0*/  IMAD.MOV.U32 R6, RZ, RZ, R14 ;  /* 0x000000ffff067224 */ /* 0x001fce00078e000e */
[----:B------:R-:W-:Y:S05]  /*ef00*/  WARPSYNC.COLLECTIVE R15, `(.L_x_352) ;  /* 0x000000000f087348 */ /* 0x000fea0003c00000 */
[----:B------:R0:W1:Y:S02]  /*ef10*/  SHFL.IDX P6, R14, R13, R12, R11 ;  /* 0x0000000c0d0e7389 */ /* 0x00006400000c000b */
[----:B01----:R-:W-:Y:S01]  /*ef20*/  ENDCOLLECTIVE ;  /* 0x000000000000791b */ /* 0x003fe20003800000 */
.L_x_352:
[----:B------:R-:W-:Y:S02]  /*ef30*/  IMAD.MOV.U32 R13, RZ, RZ, R4 ;  /* 0x000000ffff0d7224 */ /* 0x000fe400078e0004 */
[----:B------:R-:W-:Y:S02]  /*ef40*/  IMAD.MOV.U32 R12, RZ, RZ, 0x2 ;  /* 0x00000002ff0c7424 */ /* 0x000fe400078e00ff */
[----:B------:R-:W-:-:S07]  /*ef50*/  IMAD.MOV.U32 R7, RZ, RZ, R14 ;  /* 0x000000ffff077224 */ /* 0x000fce00078e000e */
[----:B------:R-:W-:Y:S05]  /*ef60*/  WARPSYNC.COLLECTIVE R15, `(.L_x_353) ;  /* 0x000000000f087348 */ /* 0x000fea0003c00000 */
[----:B------:R0:W1:Y:S02]  /*ef70*/  SHFL.IDX P6, R14, R13, R12, R11 ;  /* 0x0000000c0d0e7389 */ /* 0x00006400000c000b */
[----:B01----:R-:W-:Y:S01]  /*ef80*/  ENDCOLLECTIVE ;  /* 0x000000000000791b */ /* 0x003fe20003800000 */
.L_x_353:
[----:B------:R-:W-:-:S05]  /*ef90*/  @!P1 LEA R7, P2, R28, R7, 0x1 ;  /* 0x000000071c079211 */ /* 0x000fca00078408ff */
[----:B------:R-:W-:-:S05]  /*efa0*/  @!P1 IMAD.X R6, RZ, RZ, R6, P2 ;  /* 0x000000ffff069224 */ /* 0x000fca00010e0606 */
[----:B------:R-:W-:Y:S01]  /*efb0*/  @!P1 LOP3.LUT R7, R7, R6, RZ, 0x3c, !PT ;  /* 0x0000000607079212 */ /* 0x000fe200078e3cff */
[----:B------:R-:W-:-:S03]  /*efc0*/  IMAD.MOV.U32 R13, RZ, RZ, R0 ;  /* 0x000000ffff0d7224 */ /* 0x000fc600078e0000 */
[----:B------:R-:W-:-:S04]  /*efd0*/  @!P1 LOP3.LUT R6, R7, R6, RZ, 0x3c, !PT ;  /* 0x0000000607069212 */ /* 0x000fc800078e3cff */
[----:B------:R-:W-:-:S05]  /*efe0*/  @!P1 LOP3.LUT R7, R7, R6, RZ, 0x3c, !PT ;  /* 0x0000000607079212 */ /* 0x000fca00078e3cff */
[----:B------:R-:W-:Y:S01]  /*eff0*/  @!PT LDS RZ, [RZ] ;  /* 0x00000000fffff984 */ /* 0x000fe20000000800 */
[----:B------:R-:W-:Y:S01]  /*f000*/  @!PT LDS RZ, [RZ] ;  /* 0x00000000fffff984 */ /* 0x000fe20000000800 */
[----:B------:R-:W-:Y:S01]  /*f010*/  @!PT LDS RZ, [RZ] ;  /* 0x00000000fffff984 */ /* 0x000fe20000000800 */
[----:B------:R0:W-:Y:S02]  /*f020*/  @!P1 LDGSTS.E.BYPASS.LTC128B.128 [R10+0x8c00], desc[UR36][R6.64], !P0 ;  /* 0x08c00000060a9fae */ /* 0x0001e4000c101d64 */
[----:B0-----:R-:W-:-:S05]  /*f030*/  VIADD R6, R17, 0x20 ;  /* 0x0000002011067836 */ /* 0x001fca0000000000 */
[----:B------:R-:W-:Y:S01]  /*f040*/  ISETP.GE.AND P1, PT, R6, R3, PT ;  /* 0x000000030600720c */ /* 0x000fe20003f26270 */
[----:B------:R-:W-:-:S12]  /*f050*/  IMAD.MOV.U32 R6, RZ, RZ, R14 ;  /* 0x000000ffff067224 */ /* 0x000fd800078e000e */
[----:B------:R-:W-:Y:S05]  /*f060*/  WARPSYNC.COLLECTIVE R15, `(.L_x_354) ;  /* 0x000000000f087348 */ /* 0x000fea0003c00000 */
[----:B------:R0:W1:Y:S02]  /*f070*/  SHFL.IDX P6, R14, R13, R12, R11 ;  /* 0x0000000c0d0e7389 */ /* 0x00006400000c000b */
[----:B01----:R-:W-:Y:S01]  /*f080*/  ENDCOLLECTIVE ;  /* 0x000000000000791b */ /* 0x003fe20003800000 */
.L_x_354:
[----:B------:R-:W-:Y:S02]  /*f090*/  IMAD.MOV.U32 R13, RZ, RZ, R4 ;  /* 0x000000ffff0d7224 */ /* 0x000fe400078e0004 */
[----:B------:R-:W-:Y:S02]  /*f0a0*/  IMAD.MOV.U32 R12, RZ, RZ, 0x3 ;  /* 0x00000003ff0c7424 */ /* 0x000fe400078e00ff */
[----:B------:R-:W-:-:S07]  /*f0b0*/  IMAD.MOV.U32 R7, RZ, RZ, R14 ;  /* 0x000000ffff077224 */ /* 0x000fce00078e000e */
[----:B------:R-:W-:Y:S05]  /*f0c0*/  WARPSYNC.COLLECTIVE R15, `(.L_x_355) ;  /* 0x000000000f087348 */ /* 0x000fea0003c00000 */
[----:B------:R0:W1:Y:S02]  /*f0d0*/  SHFL.IDX P6, R14, R13, R12, R11 ;  /* 0x0000000c0d0e7389 */ /* 0x00006400000c000b */
[----:B01----:R-:W-:Y:S01]  /*f0e0*/  ENDCOLLECTIVE ;  /* 0x000000000000791b */ /* 0x003fe20003800000 */
.L_x_355:
        /* <DEDUP_REMOVED lines=10> */
[----:B0-----:R-:W-:-:S04]  /*f190*/  IADD3 R6, R17, 0x30, RZ ;  /* 0x0000003011067810 */ /* 0x001fc80007ffe0ff */
[----:B------:R-:W-:Y:S01]  /*f1a0*/  ISETP.GE.AND P1, PT, R6, R3, PT ;  /* 0x000000030600720c */ /* 0x000fe20003f26270 */
[----:B------:R-:W-:-:S12]  /*f1b0*/  IMAD.MOV.U32 R6, RZ, RZ, R14 ;  /* 0x000000ffff067224 */ /* 0x000fd800078e000e */
[----:B------:R-:W-:Y:S05]  /*f1c0*/  WARPSYNC.COLLECTIVE R15, `(.L_x_356) ;  /* 0x000000000f087348 */ /* 0x000fea0003c00000 */
[----:B------:R0:W1:Y:S02]  /*f1d0*/  SHFL.IDX P6, R14, R13, R12, R11 ;  /* 0x0000000c0d0e7389 */ /* 0x00006400000c000b */
[----:B01----:R-:W-:Y:S01]  /*f1e0*/  ENDCOLLECTIVE ;  /* 0x000000000000791b */ /* 0x003fe20003800000 */
.L_x_356:
[----:B------:R-:W-:Y:S02]  /*f1f0*/  IMAD.MOV.U32 R13, RZ, RZ, R4 ;  /* 0x000000ffff0d7224 */ /* 0x000fe400078e0004 */
[----:B------:R-:W-:Y:S02]  /*f200*/  IMAD.MOV.U32 R12, RZ, RZ, 0x4 ;  /* 0x00000004ff0c7424 */ /* 0x000fe400078e00ff */
[----:B------:R-:W-:-:S07]  /*f210*/  IMAD.MOV.U32 R7, RZ, RZ, R14 ;  /* 0x000000ffff077224 */ /* 0x000fce00078e000e */
[----:B------:R-:W-:Y:S05]  /*f220*/  WARPSYNC.COLLECTIVE R15, `(.L_x_357) ;  /* 0x000000000f087348 */ /* 0x000fea0003c00000 */
[----:B------:R0:W1:Y:S02]  /*f230*/  SHFL.IDX P6, R14, R13, R12, R11 ;  /* 0x0000000c0d0e7389 */ /* 0x00006400000c000b */
[----:B01----:R-:W-:Y:S01]  /*f240*/  ENDCOLLECTIVE ;  /* 0x000000000000791b */ /* 0x003fe20003800000 */
.L_x_357:
        /* <DEDUP_REMOVED lines=11> */
[----:B------:R-:W-:Y:S02]  /*f300*/  ISETP.GE.AND P1, PT, R6, R3, PT ;  /* 0x000000030600720c */ /* 0x000fe40003f26270 */
[----:B------:R-:W-:-:S11]  /*f310*/  MOV R6, R14 ;  /* 0x0000000e00067202 */ /* 0x000fd60000000f00 */
[----:B------:R-:W-:Y:S05]  /*f320*/  WARPSYNC.COLLECTIVE R15, `(.L_x_358) ;  /* 0x000000000f087348 */ /* 0x000fea0003c00000 */
[----:B------:R0:W1:Y:S02]  /*f330*/  SHFL.IDX P6, R14, R13, R12, R11 ;  /* 0x0000000c0d0e7389 */ /* 0x00006400000c000b */
[----:B01----:R-:W-:Y:S01]  /*f340*/  ENDCOLLECTIVE ;  /* 0x000000000000791b */ /* 0x003fe20003800000 */
.L_x_358:
[----:B------:R-:W-:Y:S02]  /*f350*/  IMAD.MOV.U32 R13, RZ, RZ, R4 ;  /* 0x000000ffff0d7224 */ /* 0x000fe400078e0004 */
[----:B------:R-:W-:Y:S02]  /*f360*/  IMAD.MOV.U32 R12, RZ, RZ, 0x5 ;  /* 0x00000005ff0c7424 */ /* 0x000fe400078e00ff */
[----:B------:R-:W-:-:S07]  /*f370*/  IMAD.MOV.U32 R7, RZ, RZ, R14 ;  /* 0x000000ffff077224 */ /* 0x000fce00078e000e */
[----:B------:R-:W-:Y:S05]  /*f380*/  WARPSYNC.COLLECTIVE R15, `(.L_x_359) ;  /* 0x000000000f087348 */ /* 0x000fea0003c00000 */
[----:B------:R0:W1:Y:S02]  /*f390*/  SHFL.IDX P6, R14, R13, R12, R11 ;  /* 0x0000000c0d0e7389 */ /* 0x00006400000c000b */
[----:B01----:R-:W-:Y:S01]  /*f3a0*/  ENDCOLLECTIVE ;  /* 0x000000000000791b */ /* 0x003fe20003800000 */
.L_x_359:
        /* <DEDUP_REMOVED lines=16> */
.L_x_360:
[----:B------:R-:W-:Y:S02]  /*f4b0*/  IMAD.MOV.U32 R13, RZ, RZ, R4 ;  /* 0x000000ffff0d7224 */ /* 0x000fe400078e0004 */
[----:B------:R-:W-:Y:S02]  /*f4c0*/  IMAD.MOV.U32 R12, RZ, RZ, 0x6 ;  /* 0x00000006ff0c7424 */ /* 0x000fe400078e00ff */
[----:B------:R-:W-:-:S07]  /*f4d0*/  IMAD.MOV.U32 R7, RZ, RZ, R14 ;  /* 0x000000ffff077224 */ /* 0x000fce00078e000e */
[----:B------:R-:W-:Y:S05]  /*f4e0*/  WARPSYNC.COLLECTIVE R15, `(.L_x_361) ;  /* 0x000000000f087348 */ /* 0x000fea0003c00000 */
[----:B------:R0:W1:Y:S02]  /*f4f0*/  SHFL.IDX P6, R14, R13, R12, R11 ;  /* 0x0000000c0d0e7389 */ /* 0x00006400000c000b */
[----:B01----:R-:W-:Y:S01]  /*f500*/  ENDCOLLECTIVE ;  /* 0x000000000000791b */ /* 0x003fe20003800000 */
.L_x_361:
[----:B------:R-:W-:-:S04]  /*f510*/  @!P1 LEA R7, P2, R28, R7, 0x1 ;  /* 0x000000071c079211 */ /* 0x000fc800078408ff */
[----:B------:R-:W-:-:S04]  /*f520*/  @!P1 IADD3.X R6, RZ, R6, RZ, P2, !PT ;  /* 0x00000006ff069210 */ /* 0x000fc800017fe4ff */
        /* <DEDUP_REMOVED lines=14> */
.L_x_362:
[----:B------:R-:W-:Y:S02]  /*f610*/  IMAD.MOV.U32 R13, RZ, RZ, R4 ;  /* 0x000000ffff0d7224 */ /* 0x000fe400078e0004 */
[----:B------:R-:W-:Y:S02]  /*f620*/  IMAD.MOV.U32 R12, RZ, RZ, 0x7 ;  /* 0x00000007ff0c7424 */ /* 0x000fe400078e00ff */
[----:B------:R-:W-:-:S07]  /*f630*/  IMAD.MOV.U32 R7, RZ, RZ, R14 ;  /* 0x000000ffff077224 */ /* 0x000fce00078e000e */
[----:B------:R-:W-:Y:S05]  /*f640*/  WARPSYNC.COLLECTIVE R15, `(.L_x_363) ;  /* 0x000000000f087348 */ /* 0x000fea0003c00000 */
[----:B------:R0:W1:Y:S02]  /*f650*/  SHFL.IDX P6, R14, R13, R12, R11 ;  /* 0x0000000c0d0e7389 */ /* 0x00006400000c000b */
[----:B01----:R-:W-:Y:S01]  /*f660*/  ENDCOLLECTIVE ;  /* 0x000000000000791b */ /* 0x003fe20003800000 */
.L_x_363:
[----:B------:R-:W-:-:S05]  /*f670*/  @!P1 LEA R7, P2, R28, R7, 0x1 ;  /* 0x000000071c079211 */ /* 0x000fca00078408ff */
[----:B------:R-:W-:-:S05]  /*f680*/  @!P1 IMAD.X R6, RZ, RZ, R6, P2 ;  /* 0x000000ffff069224 */ /* 0x000fca00010e0606 */
[-C--:B------:R-:W-:Y:S01]  /*f690*/  @!P1 LOP3.LUT R7, R7, R6.reuse, RZ, 0x3c, !PT ;  /* 0x0000000607079212 */ /* 0x080fe200078e3cff */
[----:B------:R-:W-:Y:S02]  /*f6a0*/  IMAD.MOV.U32 R13, RZ, RZ, R0 ;  /* 0x000000ffff0d7224 */ /* 0x000fe400078e0000 */
[----:B------:R-:W-:Y:S01]  /*f6b0*/  VIADD R0, R17, 0x70 ;  /* 0x0000007011007836 */ /* 0x000fe20000000000 */
[----:B------:R-:W-:-:S04]  /*f6c0*/  @!P1 LOP3.LUT R6, R7, R6, RZ, 0x3c, !PT ;  /* 0x0000000607069212 */ /* 0x000fc800078e3cff */
[----:B------:R-:W-:Y:S02]  /*f6d0*/  @!P1 LOP3.LUT R7, R7, R6, RZ, 0x3c, !PT ;  /* 0x0000000607079212 */ /* 0x000fe400078e3cff */
[----:B------:R-:W-:-:S07]  /*f6e0*/  MOV R4, R14 ;  /* 0x0000000e00047202 */ /* 0x000fce0000000f00 */
[----:B------:R-:W-:Y:S05]  /*f6f0*/  WARPSYNC.COLLECTIVE R15, `(.L_x_364) ;  /* 0x000000000f087348 */ /* 0x000fea0003c00000 */
[----:B------:R0:W1:Y:S02]  /*f700*/  SHFL.IDX P6, R14, R13, R12, R11 ;  /* 0x0000000c0d0e7389 */ /* 0x00006400000c000b */
[----:B01----:R-:W-:Y:S01]  /*f710*/  ENDCOLLECTIVE ;  /* 0x000000000000791b */ /* 0x003fe20003800000 */
.L_x_364:
[----:B------:R-:W-:Y:S01]  /*f720*/  @!PT LDS RZ, [RZ] ;  /* 0x00000000fffff984 */ /* 0x000fe20000000800 */
[----:B------:R-:W-:Y:S01]  /*f730*/  @!PT LDS RZ, [RZ] ;  /* 0x00000000fffff984 */ /* 0x000fe20000000800 */
[----:B------:R-:W-:Y:S01]  /*f740*/  @!PT LDS RZ, [RZ] ;  /* 0x00000000fffff984 */ /* 0x000fe20000000800 */
[----:B------:R0:W-:Y:S01]  /*f750*/  @!P1 LDGSTS.E.BYPASS.LTC128B.128 [R10+0xb400], desc[UR36][R6.64], !P0 ;  /* 0x0b400000060a9fae */ /* 0x0001e2000c101d64 */
[----:B------:R-:W-:Y:S01]  /*f760*/  ISETP.GE.AND P1, PT, R0, R3, PT ;  /* 0x000000030000720c */ /* 0x000fe20003f26270 */
[----:B------:R-:W-:Y:S02]  /*f770*/  VIADD R0, R17, 0x80 ;  /* 0x0000008011007836 */ /* 0x000fe40000000000 */
[----:B------:R-:W-:Y:S02]  /*f780*/  IMAD.MOV.U32 R13, RZ, RZ, R2 ;  /* 0x000000ffff0d7224 */ /* 0x000fe400078e0002 */
[----:B------:R-:W-:Y:S02]  /*f790*/  IMAD.MOV.U32 R12, RZ, RZ, RZ ;  /* 0x000000ffff0c7224 */ /* 0x000fe400078e00ff */
[----:B0-----:R-:W-:-:S07]  /*f7a0*/  IMAD.MOV.U32 R6, RZ, RZ, R14 ;  /* 0x000000ffff067224 */ /* 0x001fce00078e000e */
[----:B------:R-:W-:Y:S05]  /*f7b0*/  WARPSYNC.COLLECTIVE R15, `(.L_x_365) ;  /* 0x000000000f087348 */ /* 0x000fea0003c00000 */
[----:B------:R0:W1:Y:S02]  /*f7c0*/  SHFL.IDX P6, R14, R13, R12, R11 ;  /* 0x0000000c0d0e7389 */ /* 0x00006400000c000b */
[----:B01----:R-:W-:Y:S01]  /*f7d0*/  ENDCOLLECTIVE ;  /* 0x000000000000791b */ /* 0x003fe20003800000 */
.L_x_365:
        /* <DEDUP_REMOVED lines=12> */
.L_x_366:
[----:B------:R-:W-:Y:S02]  /*f8a0*/  IMAD.MOV.U32 R13, RZ, RZ, R2 ;  /* 0x000000ffff0d7224 */ /* 0x000fe400078e0002 */
[----:B------:R-:W-:Y:S01]  /*f8b0*/  IMAD.MOV.U32 R12, RZ, RZ, 0x1 ;  /* 0x00000001ff0c7424 */ /* 0x000fe200078e00ff */
[----:B------:R-:W-:-:S07]  /*f8c0*/  MOV R4, R14 ;  /* 0x0000000e00047202 */ /* 0x000fce0000000f00 */
[----:B------:R-:W-:Y:S05]  /*f8d0*/  WARPSYNC.COLLECTIVE R15, `(.L_x_367) ;  /* 0x000000000f087348 */ /* 0x000fea0003c00000 */
[----:B------:R0:W1:Y:S02]  /*f8e0*/  SHFL.IDX P6, R14, R13, R12, R11 ;  /* 0x0000000c0d0e7389 */ /* 0x00006400000c000b */
[----:B01----:R-:W-:Y:S01]  /*f8f0*/  ENDCOLLECTIVE ;  /* 0x000000000000791b */ /* 0x003fe20003800000 */
.L_x_367:
[----:B------:R-:W-:-:S05]  /*f900*/  @!P1 LEA R4, P3, R28, R4, 0x1 ;  /* 0x000000041c049211 */ /* 0x000fca00078608ff */
[----:B------:R-:W-:Y:S02]  /*f910*/  @!P1 IMAD.X R0, RZ, RZ, R0, P3 ;  /* 0x000000ffff009224 */ /* 0x000fe400018e0600 */
[----:B------:R-:W-:Y:S02]  /*f920*/  @!P1 IMAD.MOV.U32 R6, RZ, RZ, R4 ;  /* 0x000000ffff069224 */ /* 0x000fe400078e0004 */
[----:B------:R-:W-:Y:S02]  /*f930*/  @!P1 IMAD.MOV.U32 R7, RZ, RZ, R0 ;  /* 0x000000ffff079224 */ /* 0x000fe400078e0000 */
[C---:B------:R-:W-:Y:S02]  /*f940*/  VIADD R0, R17.reuse, 0x90 ;  /* 0x0000009011007836 */ /* 0x040fe40000000000 */
[----:B------:R-:W-:Y:S01]  /*f950*/  IMAD.MOV.U32 R13, RZ, RZ, R5 ;  /* 0x000000ffff0d7224 */ /* 0x000fe200078e0005 */
[----:B------:R-:W-:Y:S01]  /*f960*/  @!PT LDS RZ, [RZ] ;  /* 0x00000000fffff984 */ /* 0x000fe20000000800 */
[----:B------:R-:W-:Y:S01]  /*f970*/  @!PT LDS RZ, [RZ] ;  /* 0x00000000fffff984 */ /* 0x000fe20000000800 */
[----:B------:R-:W-:Y:S01]  /*f980*/  @!PT LDS RZ, [RZ] ;  /* 0x00000000fffff984 */ /* 0x000fe20000000800 */
[----:B------:R0:W-:Y:S01]  /*f990*/  @!P1 LDGSTS.E.BYPASS.LTC128B.128 [R10+0xc400], desc[UR36][R6.64], !P0 ;  /* 0x0c400000060a9fae */ /* 0x0001e2000c101d64 */
[----:B------:R-:W-:Y:S01]  /*f9a0*/  VIADD R4, R17, 0xa0 ;  /* 0x000000a011047836 */ /* 0x000fe20000000000 */
[----:B------:R-:W-:Y:S01]  /*f9b0*/  ISETP.GE.AND P1, PT, R0, R3, PT ;  /* 0x000000030000720c */ /* 0x000fe20003f26270 */
[----:B------:R-:W-:-:S12]  /*f9c0*/  IMAD.MOV.U32 R0, RZ, RZ, R14 ;  /* 0x000000ffff007224 */ /* 0x000fd800078e000e */
[----:B0-----:R-:W-:Y:S05]  /*f9d0*/  WARPSYNC.COLLECTIVE R15, `(.L_x_368) ;  /* 0x000000000f087348 */ /* 0x001fea0003c00000 */
[----:B------:R1:W2:Y:S02]  /*f9e0*/  SHFL.IDX P6, R14, R13, R12, R11 ;  /* 0x0000000c0d0e7389 */ /* 0x0002a400000c000b */
[----:B012---:R-:W-:Y:S01]  /*f9f0*/  ENDCOLLECTIVE ;  /* 0x000000000000791b */ /* 0x007fe20003800000 */
.L_x_368:
[----:B------:R-:W-:Y:S02]  /*fa00*/  IMAD.MOV.U32 R13, RZ, RZ, R2 ;  /* 0x000000ffff0d7224 */ /* 0x000fe400078e0002 */
[----:B------:R-:W-:Y:S02]  /*fa10*/  IMAD.MOV.U32 R12, RZ, RZ, 0x2 ;  /* 0x00000002ff0c7424 */ /* 0x000fe400078e00ff */
[----:B------:R-:W-:-:S07]  /*fa20*/  IMAD.MOV.U32 R6, RZ, RZ, R14 ;  /* 0x000000ffff067224 */ /* 0x000fce00078e000e */
[----:B------:R-:W-:Y:S05]  /*fa30*/  WARPSYNC.COLLECTIVE R15, `(.L_x_369) ;  /* 0x000000000f087348 */ /* 0x000fea0003c00000 */
[----:B------:R0:W1:Y:S02]  /*fa40*/  SHFL.IDX P6, R14, R13, R12, R11 ;  /* 0x0000000c0d0e7389 */ /* 0x00006400000c000b */
[----:B01----:R-:W-:Y:S01]  /*fa50*/  ENDCOLLECTIVE ;  /* 0x000000000000791b */ /* 0x003fe20003800000 */
.L_x_369:
[----:B------:R-:W-:-:S04]  /*fa60*/  @!P1 LEA R6, P2, R28, R6, 0x1 ;  /* 0x000000061c069211 */ /* 0x000fc800078408ff */
[----:B------:R-:W-:Y:S02]  /*fa70*/  @!P1 IADD3.X R0, RZ, R0, RZ, P2, !PT ;  /* 0x00000000ff009210 */ /* 0x000fe400017fe4ff */
[----:B------:R-:W-:-:S03]  /*fa80*/  ISETP.GE.AND P2, PT, R4, R3, PT ;  /* 0x000000030400720c */ /* 0x000fc60003f46270 */
[----:B------:R-:W-:Y:S02]  /*fa90*/  @!P1 IMAD.MOV.U32 R7, RZ, RZ, R0 ;  /* 0x000000ffff079224 */ /* 0x000fe400078e0000 */
[----:B------:R-:W-:-:S03]  /*faa0*/  IMAD.MOV.U32 R13, RZ, RZ, R5 ;  /* 0x000000ffff0d7224 */ /* 0x000fc600078e0005 */
[----:B------:R-:W-:Y:S01]  /*fab0*/  @!PT LDS RZ, [RZ] ;  /* 0x00000000fffff984 */ /* 0x000fe20000000800 */
[----:B------:R-:W-:Y:S01]  /*fac0*/  @!PT LDS RZ, [RZ] ;  /* 0x00000000fffff984 */ /* 0x000fe20000000800 */
[----:B------:R-:W-:Y:S01]  /*fad0*/  @!PT LDS RZ, [RZ] ;  /* 0x00000000fffff984 */ /* 0x000fe20000000800 */
[----:B------:R0:W-:Y:S01]  /*fae0*/  @!P1 LDGSTS.E.BYPASS.LTC128B.128 [R10+0xcc00], desc[UR36][R6.64], !P0 ;  /* 0x0cc00000060a9fae */ /* 0x0001e2000c101d64 */
[----:B------:R-:W-:-:S07]  /*faf0*/  IMAD.MOV.U32 R0, RZ, RZ, R14 ;  /* 0x000000ffff007224 */ /* 0x000fce00078e000e */
[----:B0-----:R-:W-:Y:S05]  /*fb00*/  WARPSYNC.COLLECTIVE R15, `(.L_x_370) ;  /* 0x000000000f087348 */ /* 0x001fea0003c00000 */
[----:B------:R1:W2:Y:S02]  /*fb10*/  SHFL.IDX P6, R14, R13, R12, R11 ;  /* 0x0000000c0d0e7389 */ /* 0x0002a400000c000b */
[----:B012---:R-:W-:Y:S01]  /*fb20*/  ENDCOLLECTIVE ;  /* 0x000000000000791b */ /* 0x007fe20003800000 */
.L_x_370:
[----:B------:R-:W-:Y:S01]  /*fb30*/  MOV R13, R2 ;  /* 0x00000002000d7202 */ /* 0x000fe20000000f00 */
[----:B------:R-:W-:Y:S02]  /*fb40*/  IMAD.MOV.U32 R12, RZ, RZ, 0x3 ;  /* 0x00000003ff0c7424 */ /* 0x000fe400078e00ff */
[----:B------:R-:W-:-:S07]  /*fb50*/  IMAD.MOV.U32 R6, RZ, RZ, R14 ;  /* 0x000000ffff067224 */ /* 0x000fce00078e000e */
[----:B------:R-:W-:Y:S05]  /*fb60*/  WARPSYNC.COLLECTIVE R15, `(.L_x_371) ;  /* 0x000000000f087348 */ /* 0x000fea0003c00000 */
[----:B------:R0:W1:Y:S02]  /*fb70*/  SHFL.IDX P6, R14, R13, R12, R11 ;  /* 0x0000000c0d0e7389 */ /* 0x00006400000c000b */
[----:B01----:R-:W-:Y:S01]  /*fb80*/  ENDCOLLECTIVE ;  /* 0x000000000000791b */ /* 0x003fe20003800000 */
.L_x_371:
[----:B------:R-:W-:-:S05]  /*fb90*/  @!P2 LEA R6, P1, R28, R6, 0x1 ;  /* 0x000000061c06a211 */ /* 0x000fca00078208ff */
[----:B------:R-:W-:-:S04]  /*fba0*/  @!P2 IMAD.X R0, RZ, RZ, R0, P1 ;  /* 0x000000ffff00a224 */ /* 0x000fc800008e0600 */
        /* <DEDUP_REMOVED lines=10> */
.L_x_372:
[----:B------:R-:W-:Y:S01]  /*fc50*/  IMAD.MOV.U32 R2, RZ, RZ, R14 ;  /* 0x000000ffff027224 */ /* 0x000fe200078e000e */
[----:B------:R-:W-:Y:S06]  /*fc60*/  BRA `(.L_x_373) ;  /* 0xffffffb8005c7947 */ /* 0x000fec000383ffff */
.L_x_277:
[----:B0-----:R0:W1:Y:S02]  /*fc70*/  SYNCS.PHASECHK.TRANS64.TRYWAIT P0, [R22+URZ+0x16820], R0 ;  /* 0x01682000160075a7 */ /* 0x001064000800017f */
[----:B-1----:R-:W-:Y:S05]  /*fc80*/  @!P0 NANOSLEEP.SYNCS 0x989680 ;  /* 0x009896800000895d */ /* 0x002fea0003900000 */
[----:B------:R-:W1:Y:S02]  /*fc90*/  @!P0 SYNCS.PHASECHK.TRANS64 P0, [R22+URZ+0x16820], R0 ;  /* 0x01682000160085a7 */ /* 0x000e64000800007f */
[----:B-1----:R-:W-:Y:S05]  /*fca0*/  @!P0 BRA `(.L_x_277) ;  /* 0xfffffffc00f08947 */ /* 0x002fea000383ffff */
[----:B------:R-:W-:Y:S05]  /*fcb0*/  BRA `(.L_x_374) ;  /* 0xffffffb800b87947 */ /* 0x000fea000383ffff */
.L_x_282:
[----:B0-----:R0:W1:Y:S02]  /*fcc0*/  SYNCS.PHASECHK.TRANS64.TRYWAIT P0, [R5+URZ+0x16840], R2 ;  /* 0x01684002050075a7 */ /* 0x001064000800017f */
[----:B-1----:R-:W-:Y:S05]  /*fcd0*/  @!P0 NANOSLEEP.SYNCS 0x989680 ;  /* 0x009896800000895d */ /* 0x002fea0003900000 */
[----:B------:R-:W1:Y:S02]  /*fce0*/  @!P0 SYNCS.PHASECHK.TRANS64 P0, [R5+URZ+0x16840], R2 ;  /* 0x01684002050085a7 */ /* 0x000e64000800007f */
[----:B-1----:R-:W-:Y:S05]  /*fcf0*/  @!P0 BRA `(.L_x_282) ;  /* 0xfffffffc00f08947 */ /* 0x002fea000383ffff */
[----:B------:R-:W-:Y:S05]  /*fd00*/  BRA `(.L_x_375) ;  /* 0xffffffbc00907947 */ /* 0x000fea000383ffff */
.L_x_283:
[----:B------:R-:W-:Y:S01]  /*fd10*/  BSSY B1, `(.L_x_376) ;  /* 0x0000008000017945 */ /* 0x000fe20003800000 */
[----:B------:R-:W-:Y:S02]  /*fd20*/  IMAD.MOV.U32 R13, RZ, RZ, R10 ;  /* 0x000000ffff0d7224 */ /* 0x000fe400078e000a */
[----:B------:R-:W-:Y:S02]  /*fd30*/  IMAD.MOV.U32 R12, RZ, RZ, RZ ;  /* 0x000000ffff0c7224 */ /* 0x000fe400078e00ff */
[----:B------:R-:W-:Y:S02]  /*fd40*/  IMAD.MOV.U32 R11, RZ, RZ, 0x181f ;  /* 0x0000181fff0b7424 */ /* 0x000fe400078e00ff */
[----:B------:R-:W-:-:S07]  /*fd50*/  IMAD.MOV.U32 R15, RZ, RZ, -0x1 ;  /* 0xffffffffff0f7424 */ /* 0x000fce00078e00ff */
[----:B------:R-:W-:Y:S05]  /*fd60*/  WARPSYNC.COLLECTIVE R15, `(.L_x_377) ;  /* 0x000000000f087348 */ /* 0x000fea0003c00000 */
[----:B------:R0:W1:Y:S02]  /*fd70*/  SHFL.IDX P6, R14, R13, R12, R11 ;  /* 0x0000000c0d0e7389 */ /* 0x00006400000c000b */
[----:B01----:R-:W-:Y:S01]  /*fd80*/  ENDCOLLECTIVE ;  /* 0x000000000000791b */ /* 0x003fe20003800000 */
.L_x_377:
[----:B------:R-:W-:Y:S05]  /*fd90*/  BSYNC B1 ;  /* 0x0000000000017941 */ /* 0x000fea0003800000 */
.L_x_376:
[----:B------:R-:W-:Y:S01]  /*fda0*/  MOV R13, R8 ;  /* 0x00000008000d7202 */ /* 0x000fe20000000f00 */
[----:B------:R-:W-:Y:S02]  /*fdb0*/  IMAD.MOV.U32 R12, RZ, RZ, RZ ;  /* 0x000000ffff0c7224 */ /* 0x000fe400078e00ff */
[----:B------:R-:W-:Y:S02]  /*fdc0*/  IMAD.MOV.U32 R11, RZ, RZ, 0x181f ;  /* 0x0000181fff0b7424 */ /* 0x000fe400078e00ff */
[----:B------:R-:W-:Y:S02]  /*fdd0*/  IMAD.MOV.U32 R15, RZ, RZ, -0x1 ;  /* 0xffffffffff0f7424 */ /* 0x000fe400078e00ff */
[----:B------:R-:W-:Y:S02]  /*fde0*/  IMAD.MOV.U32 R3, RZ, RZ, R14 ;  /* 0x000000ffff037224 */ /* 0x000fe400078e000e */
[----:B------:R-:W-:-:S07]  /*fdf0*/  IMAD.SHL.U32 R7, R28, 0x2, RZ ;  /* 0x000000021c077824 */ /* 0x000fce00078e00ff */
[----:B------:R-:W-:Y:S05]  /*fe00*/  WARPSYNC.COLLECTIVE R15, `(.L_x_378) ;  /* 0x000000000f087348 */ /* 0x000fea0003c00000 */
[----:B------:R0:W1:Y:S02]  /*fe10*/  SHFL.IDX P6, R14, R13, R12, R11 ;  /* 0x0000000c0d0e7389 */ /* 0x00006400000c000b */
[----:B01----:R-:W-:Y:S01]  /*fe20*/  ENDCOLLECTIVE ;  /* 0x000000000000791b */ /* 0x003fe20003800000 */
.L_x_378:
[----:B------:R-:W-:Y:S02]  /*fe30*/  IMAD R9, R9, 0x2, R22 ;  /* 0x0000000209097824 */ /* 0x000fe400078e0216 */
[----:B------:R-:W-:Y:S02]  /*fe40*/  IMAD.MOV.U32 R13, RZ, RZ, R10 ;  /* 0x000000ffff0d7224 */ /* 0x000fe400078e000a */
[----:B------:R-:W-:Y:S02]  /*fe50*/  IMAD.MOV.U32 R12, RZ, RZ, 0x1 ;  /* 0x00000001ff0c7424 */ /* 0x000fe400078e00ff */
[----:B------:R-:W-:-:S07]  /*fe60*/  IMAD.MOV.U32 R2, RZ, RZ, R14 ;  /* 0x000000ffff027224 */ /* 0x000fce00078e000e */
[----:B------:R-:W-:Y:S05]  /*fe70*/  WARPSYNC.COLLECTIVE R15, `(.L_x_379) ;  /* 0x000000000f087348 */ /* 0x000fea0003c00000 */
[----:B------:R0:W1:Y:S02]  /*fe80*/  SHFL.IDX P6, R14, R13, R12, R11 ;  /* 0x0000000c0d0e7389 */ /* 0x00006400000c000b */
[----:B01----:R-:W-:Y:S01]  /*fe90*/  ENDCOLLECTIVE ;  /* 0x000000000000791b */ /* 0x003fe20003800000 */
.L_x_379:
[----:B------:R-:W-:-:S05]  /*fea0*/  IADD3 R2, P0, R2, R7, RZ ;  /* 0x0000000702027210 */ /* 0x000fca0007f1e0ff */
[----:B------:R-:W-:-:S05]  /*feb0*/  IMAD.X R3, RZ, RZ, R3, P0 ;  /* 0x000000ffff037224 */ /* 0x000fca00000e0603 */
        /* <DEDUP_REMOVED lines=9> */
.L_x_380:
[----:B------:R-:W-:Y:S02]  /*ff50*/  IMAD.MOV.U32 R13, RZ, RZ, R10 ;  /* 0x000000ffff0d7224 */ /* 0x000fe400078e000a */
[----:B------:R-:W-:Y:S02]  /*ff60*/  IMAD.MOV.U32 R12, RZ, RZ, 0x2 ;  /* 0x00000002ff0c7424 */ /* 0x000fe400078e00ff */
[----:B------:R-:W-:-:S07]  /*ff70*/  IMAD.MOV.U32 R2, RZ, RZ, R14 ;  /* 0x000000ffff027224 */ /* 0x000fce00078e000e */
[----:B------:R-:W-:Y:S05]  /*ff80*/  WARPSYNC.COLLECTIVE R15, `(.L_x_381) ;  /* 0x000000000f087348 */ /* 0x000fea0003c00000 */
[----:B------:R0:W1:Y:S02]  /*ff90*/  SHFL.IDX P6, R14, R13, R12, R11 ;  /* 0x0000000c0d0e7389 */ /* 0x00006400000c000b */
[----:B01----:R-:W-:Y:S01]  /*ffa0*/  ENDCOLLECTIVE ;  /* 0x000000000000791b */ /* 0x003fe20003800000 */
.L_x_381:
[----:B------:R-:W-:-:S05]  /*ffb0*/  IADD3 R2, P0, R2, R7, RZ ;  /* 0x0000000702027210 */ /* 0x000fca0007f1e0ff */
[----:B------:R-:W-:-:S05]  /*ffc0*/  IMAD.X R3, RZ, RZ, R3, P0 ;  /* 0x000000ffff037224 */ /* 0x000fca00000e0603 */
        /* <DEDUP_REMOVED lines=9> */
.L_x_382:
[----:B------:R-:W-:Y:S01]  /*10060*/  MOV R13, R10 ;  /* 0x0000000a000d7202 */ /* 0x000fe20000000f00 */
[----:B------:R-:W-:Y:S02]  /*10070*/  IMAD.MOV.U32 R12, RZ, RZ, 0x3 ;  /* 0x00000003ff0c7424 */ /* 0x000fe400078e00ff */
[----:B------:R-:W-:-:S07]  /*10080*/  IMAD.MOV.U32 R2, RZ, RZ, R14 ;  /* 0x000000ffff027224 */ /* 0x000fce00078e000e */
[----:B------:R-:W-:Y:S05]  /*10090*/  WARPSYNC.COLLECTIVE R15, `(.L_x_383) ;  /* 0x000000000f087348 */ /* 0x000fea0003c00000 */
[----:B------:R0:W1:Y:S02]  /*100a0*/  SHFL.IDX P6, R14, R13, R12, R11 ;  /* 0x0000000c0d0e7389 */ /* 0x00006400000c000b */
[----:B01----:R-:W-:Y:S01]  /*100b0*/  ENDCOLLECTIVE ;  /* 0x000000000000791b */ /* 0x003fe20003800000 */
.L_x_383:
        /* <DEDUP_REMOVED lines=11> */
.L_x_384:
[----:B------:R-:W-:Y:S02]  /*10170*/  IMAD.MOV.U32 R13, RZ, RZ, R10 ;  /* 0x000000ffff0d7224 */ /* 0x000fe400078e000a */
[----:B------:R-:W-:Y:S02]  /*10180*/  IMAD.MOV.U32 R12, RZ, RZ, 0x4 ;  /* 0x00000004ff0c7424 */ /* 0x000fe400078e00ff */
[----:B------:R-:W-:-:S07]  /*10190*/  IMAD.MOV.U32 R2, RZ, RZ, R14 ;  /* 0x000000ffff027224 */ /* 0x000fce00078e000e */
[----:B------:R-:W-:Y:S05]  /*101a0*/  WARPSYNC.COLLECTIVE R15, `(.L_x_385) ;  /* 0x000000000f087348 */ /* 0x000fea0003c00000 */
[----:B------:R0:W1:Y:S02]  /*101b0*/  SHFL.IDX P6, R14, R13, R12, R11 ;  /* 0x0000000c0d0e7389 */ /* 0x00006400000c000b */
[----:B01----:R-:W-:Y:S01]  /*101c0*/  ENDCOLLECTIVE ;  /* 0x000000000000791b */ /* 0x003fe20003800000 */
.L_x_385:
        /* <DEDUP_REMOVED lines=11> */
.L_x_386:
[----:B------:R-:W-:Y:S02]  /*10280*/  IMAD.MOV.U32 R13, RZ, RZ, R10 ;  /* 0x000000ffff0d7224 */ /* 0x000fe400078e000a */
[----:B------:R-:W-:Y:S01]  /*10290*/  IMAD.MOV.U32 R12, RZ, RZ, 0x5 ;  /* 0x00000005ff0c7424 */ /* 0x000fe200078e00ff */
[----:B------:R-:W-:-:S07]  /*102a0*/  MOV R2, R14 ;  /* 0x0000000e00027202 */ /* 0x000fce0000000f00 */
[----:B------:R-:W-:Y:S05]  /*102b0*/  WARPSYNC.COLLECTIVE R15, `(.L_x_387) ;  /* 0x000000000f087348 */ /* 0x000fea0003c00000 */
[----:B------:R0:W1:Y:S02]  /*102c0*/  SHFL.IDX P6, R14, R13, R12, R11 ;  /* 0x0000000c0d0e7389 */ /* 0x00006400000c000b */
[----:B01----:R-:W-:Y:S01]  /*102d0*/  ENDCOLLECTIVE ;  /* 0x000000000000791b */ /* 0x003fe20003800000 */
.L_x_387:
        /* <DEDUP_REMOVED lines=11> */
.L_x_388:
[----:B------:R-:W-:Y:S02]  /*10390*/  IMAD.MOV.U32 R13, RZ, RZ, R10 ;  /* 0x000000ffff0d7224 */ /* 0x000fe400078e000a */
[----:B------:R-:W-:Y:S02]  /*103a0*/  IMAD.MOV.U32 R12, RZ, RZ, 0x6 ;  /* 0x00000006ff0c7424 */ /* 0x000fe400078e00ff */
[----:B------:R-:W-:-:S07]  /*103b0*/  IMAD.MOV.U32 R2, RZ, RZ, R14 ;  /* 0x000000ffff027224 */ /* 0x000fce00078e000e */
[----:B------:R-:W-:Y:S05]  /*103c0*/  WARPSYNC.COLLECTIVE R15, `(.L_x_389) ;  /* 0x000000000f087348 */ /* 0x000fea0003c00000 */
[----:B------:R0:W1:Y:S02]  /*103d0*/  SHFL.IDX P6, R14, R13, R12, R11 ;  /* 0x0000000c0d0e7389 */ /* 0x00006400000c000b */
[----:B01----:R-:W-:Y:S01]  /*103e0*/  ENDCOLLECTIVE ;  /* 0x000000000000791b */ /* 0x003fe20003800000 */
.L_x_389:
        /* <DEDUP_REMOVED lines=11> */
.L_x_390:
[----:B------:R-:W-:Y:S02]  /*104a0*/  IMAD.MOV.U32 R13, RZ, RZ, R10 ;  /* 0x000000ffff0d7224 */ /* 0x000fe400078e000a */
[----:B------:R-:W-:Y:S02]  /*104b0*/  IMAD.MOV.U32 R12, RZ, RZ, 0x7 ;  /* 0x00000007ff0c7424 */ /* 0x000fe400078e00ff */
[----:B------:R-:W-:-:S07]  /*104c0*/  IMAD.MOV.U32 R2, RZ, RZ, R14 ;  /* 0x000000ffff027224 */ /* 0x000fce00078e000e */
[----:B------:R-:W-:Y:S05]  /*104d0*/  WARPSYNC.COLLECTIVE R15, `(.L_x_391) ;  /* 0x000000000f087348 */ /* 0x000fea0003c00000 */
[----:B------:R0:W1:Y:S02]  /*104e0*/  SHFL.IDX P6, R14, R13, R12, R11 ;  /* 0x0000000c0d0e7389 */ /* 0x00006400000c000b */
[----:B01----:R-:W-:Y:S01]  /*104f0*/  ENDCOLLECTIVE ;  /* 0x000000000000791b */ /* 0x003fe20003800000 */
.L_x_391:
        /* <DEDUP_REMOVED lines=11> */
.L_x_392:
[----:B------:R-:W-:Y:S01]  /*105b0*/  IMAD.MOV.U32 R2, RZ, RZ, R14 ;  /* 0x000000ffff027224 */ /* 0x000fe200078e000e */
[----:B------:R-:W-:Y:S06]  /*105c0*/  BRA `(.L_x_393) ;  /* 0xffffffb800747947 */ /* 0x000fec000383ffff */
.L_x_288:
[----:B-1----:R1:W2:Y:S02]  /*105d0*/  SYNCS.PHASECHK.TRANS64.TRYWAIT P0, [R5+URZ+0x16860], R2 ;  /* 0x01686002050075a7 */ /* 0x0022a4000800017f */
[----:B--2---:R-:W-:Y:S05]  /*105e0*/  @!P0 NANOSLEEP.SYNCS 0x989680 ;  /* 0x009896800000895d */ /* 0x004fea0003900000 */
[----:B------:R-:W2:Y:S02]  /*105f0*/  @!P0 SYNCS.PHASECHK.TRANS64 P0, [R5+URZ+0x16860], R2 ;  /* 0x01686002050085a7 */ /* 0x000ea4000800007f */
[----:B--2---:R-:W-:Y:S05]  /*10600*/  @!P0 BRA `(.L_x_288) ;  /* 0xfffffffc00f08947 */ /* 0x004fea000383ffff */
[----:B------:R-:W-:Y:S05]  /*10610*/  BRA `(.L_x_394) ;  /* 0xffffffb800cc7947 */ /* 0x000fea000383ffff */
.L_x_289:
[----:B------:R-:W-:Y:S01]  /*10620*/  BSSY B1, `(.L_x_395) ;  /* 0x0000008000017945 */ /* 0x000fe20003800000 */
[----:B------:R-:W-:Y:S01]  /*10630*/  IMAD.MOV.U32 R13, RZ, RZ, R23 ;  /* 0x000000ffff0d7224 */ /* 0x000fe200078e0017 */
[----:B------:R-:W-:Y:S01]  /*10640*/  MOV R12, RZ ;  /* 0x000000ff000c7202 */ /* 0x000fe20000000f00 */
[----:B------:R-:W-:Y:S02]  /*10650*/  IMAD.MOV.U32 R11, RZ, RZ, 0x181f ;  /* 0x0000181fff0b7424 */ /* 0x000fe400078e00ff */
[----:B------:R-:W-:-:S07]  /*10660*/  IMAD.MOV.U32 R15, RZ, RZ, -0x1 ;  /* 0xffffffffff0f7424 */ /* 0x000fce00078e00ff */
[----:B-1----:R-:W-:Y:S05]  /*10670*/  WARPSYNC.COLLECTIVE R15, `(.L_x_396) ;  /* 0x000000000f087348 */ /* 0x002fea0003c00000 */
[----:B------:R0:W2:Y:S02]  /*10680*/  SHFL.IDX P6, R14, R13, R12, R11 ;  /* 0x0000000c0d0e7389 */ /* 0x0000a400000c000b */
[----:B012---:R-:W-:Y:S01]  /*10690*/  ENDCOLLECTIVE ;  /* 0x000000000000791b */ /* 0x007fe20003800000 */
.L_x_396:
[----:B------:R-:W-:Y:S05]  /*106a0*/  BSYNC B1 ;  /* 0x0000000000017941 */ /* 0x000fea0003800000 */
.L_x_395:
[----:B------:R-:W-:Y:S01]  /*106b0*/  IMAD.MOV.U32 R13, RZ, RZ, R18 ;  /* 0x000000ffff0d7224 */ /* 0x000fe200078e0012 */
[----:B------:R-:W-:Y:S01]  /*106c0*/  ISETP.LT.OR P2, PT, R8, 0x1, P1 ;  /* 0x000000010800780c */ /* 0x000fe20000f41670 */
[----:B------:R-:W-:Y:S01]  /*106d0*/  IMAD.MOV.U32 R12, RZ, RZ, RZ ;  /* 0x000000ffff0c7224 */ /* 0x000fe200078e00ff */
[----:B------:R-:W-:Y:S01]  /*106e0*/  LEA R6, R6, R22, 0x1 ;  /* 0x0000001606067211 */ /* 0x000fe200078e08ff */
[----:B------:R-:W-:Y:S02]  /*106f0*/  IMAD.MOV.U32 R11, RZ, RZ, 0x181f ;  /* 0x0000181fff0b7424 */ /* 0x000fe400078e00ff */
[----:B------:R-:W-:Y:S02]  /*10700*/  IMAD.MOV.U32 R15, RZ, RZ, -0x1 ;  /* 0xffffffffff0f7424 */ /* 0x000fe400078e00ff */
[----:B------:R-:W-:-:S07]  /*10710*/  IMAD.MOV.U32 R3, RZ, RZ, R14 ;  /* 0x000000ffff037224 */ /* 0x000fce00078e000e */
[----:B------:R-:W-:Y:S05]  /*10720*/  WARPSYNC.COLLECTIVE R15, `(.L_x_397) ;  /* 0x000000000f087348 */ /* 0x000fea0003c00000 */
[----:B------:R0:W1:Y:S02]  /*10730*/  SHFL.IDX P6, R14, R13, R12, R11 ;  /* 0x0000000c0d0e7389 */ /* 0x00006400000c000b */
[----:B01----:R-:W-:Y:S01]  /*10740*/  ENDCOLLECTIVE ;  /* 0x000000000000791b */ /* 0x003fe20003800000 */
.L_x_397:
[----:B------:R-:W-:Y:S02]  /*10750*/  IMAD.MOV.U32 R13, RZ, RZ, R23 ;  /* 0x000000ffff0d7224 */ /* 0x000fe400078e0017 */
[----:B------:R-:W-:Y:S02]  /*10760*/  IMAD.MOV.U32 R12, RZ, RZ, 0x1 ;  /* 0x00000001ff0c7424 */ /* 0x000fe400078e00ff */
[----:B------:R-:W-:-:S07]  /*10770*/  IMAD.MOV.U32 R2, RZ, RZ, R14 ;  /* 0x000000ffff027224 */ /* 0x000fce00078e000e */
[----:B------:R-:W-:Y:S05]  /*10780*/  WARPSYNC.COLLECTIVE R15, `(.L_x_398) ;  /* 0x000000000f087348 */ /* 0x000fea0003c00000 */
[----:B------:R0:W1:Y:S02]  /*10790*/  SHFL.IDX P6, R14, R13, R12, R11 ;  /* 0x0000000c0d0e7389 */ /* 0x00006400000c000b */
[----:B01----:R-:W-:Y:S01]  /*107a0*/  ENDCOLLECTIVE ;  /* 0x000000000000791b */ /* 0x003fe20003800000 */
.L_x_398:
        /* <DEDUP_REMOVED lines=8> */
[----:B0-----:R-:W-:-:S12]  /*10830*/  IMAD.MOV.U32 R3, RZ, RZ, R14 ;  /* 0x000000ffff037224 */ /* 0x001fd800078e000e */
[----:B------:R-:W-:Y:S05]  /*10840*/  WARPSYNC.COLLECTIVE R15, `(.L_x_399) ;  /* 0x000000000f087348 */ /* 0x000fea0003c00000 */
[----:B------:R0:W1:Y:S02]  /*10850*/  SHFL.IDX P6, R14, R13, R12, R11 ;  /* 0x0000000c0d0e7389 */ /* 0x00006400000c000b */
[----:B01----:R-:W-:Y:S01]  /*10860*/  ENDCOLLECTIVE ;  /* 0x000000000000791b */ /* 0x003fe20003800000 */
.L_x_399:
[----:B------:R-:W-:Y:S02]  /*10870*/  IMAD.MOV.U32 R13, RZ, RZ, R23 ;  /* 0x000000ffff0d7224 */ /* 0x000fe400078e0017 */
[----:B------:R-:W-:Y:S02]  /*10880*/  IMAD.MOV.U32 R12, RZ, RZ, 0x2 ;  /* 0x00000002ff0c7424 */ /* 0x000fe400078e00ff */
[----:B------:R-:W-:-:S07]  /*10890*/  IMAD.MOV.U32 R2, RZ, RZ, R14 ;  /* 0x000000ffff027224 */ /* 0x000fce00078e000e */
[----:B------:R-:W-:Y:S05]  /*108a0*/  WARPSYNC.COLLECTIVE R15, `(.L_x_400) ;  /* 0x000000000f087348 */ /* 0x000fea0003c00000 */
[----:B------:R0:W1:Y:S02]  /*108b0*/  SHFL.IDX P6, R14, R13, R12, R11 ;  /* 0x0000000c0d0e7389 */ /* 0x00006400000c000b */
[----:B01----:R-:W-:Y:S01]  /*108c0*/  ENDCOLLECTIVE ;  /* 0x000000000000791b */ /* 0x003fe20003800000 */
.L_x_400:
[----:B------:R-:W-:-:S05]  /*108d0*/  IADD3 R2, P0, R2, R7, RZ ;  /* 0x0000000702027210 */ /* 0x000fca0007f1e0ff */
[----:B------:R-:W-:-:S05]  /*108e0*/  IMAD.X R3, RZ, RZ, R3, P0 ;  /* 0x000000ffff037224 */ /* 0x000fca00000e0603 */
[----:B------:R-:W-:Y:S01]  /*108f0*/  @!PT LDS RZ, [RZ] ;  /* 0x00000000fffff984 */ /* 0x000fe20000000800 */
[----:B------:R-:W-:Y:S01]  /*10900*/  @!PT LDS RZ, [RZ] ;  /* 0x00000000fffff984 */ /* 0x000fe20000000800 */
[----:B------:R-:W-:Y:S01]  /*10910*/  @!PT LDS RZ, [RZ] ;  /* 0x00000000fffff984 */ /* 0x000fe20000000800 */
[----:B------:R0:W-:Y:S01]  /*10920*/  LDGSTS.E.BYPASS.LTC128B.128 [R6+0xc00], desc[UR36][R2.64], !P2 ;  /* 0x00c0000002067fae */ /* 0x0001e2000d101d64 */
[----:B------:R-:W-:Y:S02]  /*10930*/  MOV R13, R18 ;  /* 0x00000012000d7202 */ /* 0x000fe40000000f00 */
[----:B------:R-:W-:Y:S01]  /*10940*/  ISETP.LT.OR P2, PT, R8, 0x21, P1 ;  /* 0x000000210800780c */ /* 0x000fe20000f41670 */
[----:B0-----:R-:W-:-:S12]  /*10950*/  IMAD.MOV.U32 R3, RZ, RZ, R14 ;  /* 0x000000ffff037224 */ /* 0x001fd800078e000e */
[----:B------:R-:W-:Y:S05]  /*10960*/  WARPSYNC.COLLECTIVE R15, `(.L_x_401) ;  /* 0x000000000f087348 */ /* 0x000fea0003c00000 */
[----:B------:R0:W1:Y:S02]  /*10970*/  SHFL.IDX P6, R14, R13, R12, R11 ;  /* 0x0000000c0d0e7389 */ /* 0x00006400000c000b */
[----:B01----:R-:W-:Y:S01]  /*10980*/  ENDCOLLECTIVE ;  /* 0x000000000000791b */ /* 0x003fe20003800000 */
.L_x_401:
[----:B------:R-:W-:Y:S02]  /*10990*/  IMAD.MOV.U32 R13, RZ, RZ, R23 ;  /* 0x000000ffff0d7224 */ /* 0x000fe400078e0017 */
[----:B------:R-:W-:Y:S02]  /*109a0*/  IMAD.MOV.U32 R12, RZ, RZ, 0x3 ;  /* 0x00000003ff0c7424 */ /* 0x000fe400078e00ff */
[----:B------:R-:W-:-:S07]  /*109b0*/  IMAD.MOV.U32 R2, RZ, RZ, R14 ;  /* 0x000000ffff027224 */ /* 0x000fce00078e000e */
[----:B------:R-:W-:Y:S05]  /*109c0*/  WARPSYNC.COLLECTIVE R15, `(.L_x_402) ;  /* 0x000000000f087348 */ /* 0x000fea0003c00000 */
[----:B------:R0:W1:Y:S02]  /*109d0*/  SHFL.IDX P6, R14, R13, R12, R11 ;  /* 0x0000000c0d0e7389 */ /* 0x00006400000c000b */
[----:B01----:R-:W-:Y:S01]  /*109e0*/  ENDCOLLECTIVE ;  /* 0x000000000000791b */ /* 0x003fe20003800000 */
.L_x_402:
        /* <DEDUP_REMOVED lines=12> */
.L_x_403:
[----:B------:R-:W-:Y:S01]  /*10ab0*/  IMAD.MOV.U32 R13, RZ, RZ, R23 ;  /* 0x000000ffff0d7224 */ /* 0x000fe200078e0017 */
[----:B------:R-:W-:Y:S01]  /*10ac0*/  MOV R12, 0x4 ;  /* 0x00000004000c7802 */ /* 0x000fe20000000f00 */
[----:B------:R-:W-:-:S07]  /*10ad0*/  IMAD.MOV.U32 R2, RZ, RZ, R14 ;  /* 0x000000ffff027224 */ /* 0x000fce00078e000e */
[----:B------:R-:W-:Y:S05]  /*10ae0*/  WARPSYNC.COLLECTIVE R15, `(.L_x_404) ;  /* 0x000000000f087348 */ /* 0x000fea0003c00000 */
[----:B------:R0:W1:Y:S02]  /*10af0*/  SHFL.IDX P6, R14, R13, R12, R11 ;  /* 0x0000000c0d0e7389 */ /* 0x00006400000c000b */
[----:B01----:R-:W-:Y:S01]  /*10b00*/  ENDCOLLECTIVE ;  /* 0x000000000000791b */ /* 0x003fe20003800000 */
.L_x_404:
        /* <DEDUP_REMOVED lines=12> */
.L_x_405:
[----:B------:R-:W-:Y:S02]  /*10bd0*/  IMAD.MOV.U32 R13, RZ, RZ, R23 ;  /* 0x000000ffff0d7224 */ /* 0x000fe400078e0017 */
[----:B------:R-:W-:Y:S02]  /*10be0*/  IMAD.MOV.U32 R12, RZ, RZ, 0x5 ;  /* 0x00000005ff0c7424 */ /* 0x000fe400078e00ff */
[----:B------:R-:W-:-:S07]  /*10bf0*/  IMAD.MOV.U32 R2, RZ, RZ, R14 ;  /* 0x000000ffff027224 */ /* 0x000fce00078e000e */
[----:B------:R-:W-:Y:S05]  /*10c00*/  WARPSYNC.COLLECTIVE R15, `(.L_x_406) ;  /* 0x000000000f087348 */ /* 0x000fea0003c00000 */
[----:B------:R0:W1:Y:S02]  /*10c10*/  SHFL.IDX P6, R14, R13, R12, R11 ;  /* 0x0000000c0d0e7389 */ /* 0x00006400000c000b */
[----:B01----:R-:W-:Y:S01]  /*10c20*/  ENDCOLLECTIVE ;  /* 0x000000000000791b */ /* 0x003fe20003800000 */
.L_x_406:
        /* <DEDUP_REMOVED lines=12> */
.L_x_407:
[----:B------:R-:W-:Y:S02]  /*10cf0*/  IMAD.MOV.U32 R13, RZ, RZ, R23 ;  /* 0x000000ffff0d7224 */ /* 0x000fe400078e0017 */
[----:B------:R-:W-:Y:S02]  /*10d00*/  IMAD.MOV.U32 R12, RZ, RZ, 0x6 ;  /* 0x00000006ff0c7424 */ /* 0x000fe400078e00ff */
[----:B------:R-:W-:-:S07]  /*10d10*/  IMAD.MOV.U32 R2, RZ, RZ, R14 ;  /* 0x000000ffff027224 */ /* 0x000fce00078e000e */
[----:B------:R-:W-:Y:S05]  /*10d20*/  WARPSYNC.COLLECTIVE R15, `(.L_x_408) ;  /* 0x000000000f087348 */ /* 0x000fea0003c00000 */
[----:B------:R0:W1:Y:S02]  /*10d30*/  SHFL.IDX P6, R14, R13, R12, R11 ;  /* 0x0000000c0d0e7389 */ /* 0x00006400000c000b */
[----:B01----:R-:W-:Y:S01]  /*10d40*/  ENDCOLLECTIVE ;  /* 0x000000000000791b */ /* 0x003fe20003800000 */
.L_x_408:
        /* <DEDUP_REMOVED lines=8> */
[----:B0-----:R-:W-:-:S10]  /*10dd0*/  IMAD.MOV.U32 R3, RZ, RZ, R14 ;  /* 0x000000ffff037224 */ /* 0x001fd400078e000e */
[----:B------:R-:W-:Y:S05]  /*10de0*/  WARPSYNC.COLLECTIVE R15, `(.L_x_409) ;  /* 0x000000000f087348 */ /* 0x000fea0003c00000 */
[----:B------:R0:W1:Y:S02]  /*10df0*/  SHFL.IDX P6, R14, R13, R12, R11 ;  /* 0x0000000c0d0e7389 */ /* 0x00006400000c000b */
[----:B01----:R-:W-:Y:S01]  /*10e00*/  ENDCOLLECTIVE ;  /* 0x000000000000791b */ /* 0x003fe20003800000 */
.L_x_409:
[----:B------:R-:W-:Y:S02]  /*10e10*/  IMAD.MOV.U32 R13, RZ, RZ, R23 ;  /* 0x000000ffff0d7224 */ /* 0x000fe400078e0017 */
[----:B------:R-:W-:Y:S02]  /*10e20*/  IMAD.MOV.U32 R12, RZ, RZ, 0x7 ;  /* 0x00000007ff0c7424 */ /* 0x000fe400078e00ff */
[----:B------:R-:W-:-:S07]  /*10e30*/  IMAD.MOV.U32 R2, RZ, RZ, R14 ;  /* 0x000000ffff027224 */ /* 0x000fce00078e000e */
[----:B------:R-:W-:Y:S05]  /*10e40*/  WARPSYNC.COLLECTIVE R15, `(.L_x_410) ;  /* 0x000000000f087348 */ /* 0x000fea0003c00000 */
[----:B------:R0:W1:Y:S02]  /*10e50*/  SHFL.IDX P6, R14, R13, R12, R11 ;  /* 0x0000000c0d0e7389 */ /* 0x00006400000c000b */
[----:B01----:R-:W-:Y:S01]  /*10e60*/  ENDCOLLECTIVE ;  /* 0x000000000000791b */ /* 0x003fe20003800000 */
.L_x_410:
[----:B------:R-:W-:-:S05]  /*10e70*/  IADD3 R2, P0, R2, R7, RZ ;  /* 0x0000000702027210 */ /* 0x000fca0007f1e0ff */
[----:B------:R-:W-:-:S05]  /*10e80*/  IMAD.X R3, RZ, RZ, R3, P0 ;  /* 0x000000ffff037224 */ /* 0x000fca00000e0603 */
[----:B------:R-:W-:Y:S01]  /*10e90*/  @!PT LDS RZ, [RZ] ;  /* 0x00000000fffff984 */ /* 0x000fe20000000800 */
[----:B------:R-:W-:Y:S01]  /*10ea0*/  @!PT LDS RZ, [RZ] ;  /* 0x00000000fffff984 */ /* 0x000fe20000000800 */
[----:B------:R-:W-:Y:S01]  /*10eb0*/  @!PT LDS RZ, [RZ] ;  /* 0x00000000fffff984 */ /* 0x000fe20000000800 */
[----:B------:R0:W-:Y:S01]  /*10ec0*/  LDGSTS.E.BYPASS.LTC128B.128 [R6+0x3400], desc[UR36][R2.64], !P2 ;  /* 0x0340000002067fae */ /* 0x0001e2000d101d64 */
[----:B------:R-:W-:Y:S01]  /*10ed0*/  MOV R13, R18 ;  /* 0x00000012000d7202 */ /* 0x000fe20000000f00 */
[----:B------:R-:W-:-:S07]  /*10ee0*/  IMAD.MOV.U32 R23, RZ, RZ, R14 ;  /* 0x000000ffff177224 */ /* 0x000fce00078e000e */
[----:B0-----:R-:W-:Y:S05]  /*10ef0*/  WARPSYNC.COLLECTIVE R15, `(.L_x_411) ;  /* 0x000000000f087348 */ /* 0x001fea0003c00000 */
[----:B------:R1:W2:Y:S02]  /*10f00*/  SHFL.IDX P6, R14, R13, R12, R11 ;  /* 0x0000000c0d0e7389 */ /* 0x0002a400000c000b */
[----:B012---:R-:W-:Y:S01]  /*10f10*/  ENDCOLLECTIVE ;  /* 0x000000000000791b */ /* 0x007fe20003800000 */
.L_x_411:
[----:B------:R-:W-:Y:S01]  /*10f20*/  IMAD.MOV.U32 R2, RZ, RZ, R14 ;  /* 0x000000ffff027224 */ /* 0x000fe200078e000e */
[----:B------:R-:W-:Y:S06]  /*10f30*/  BRA `(.L_x_412) ;  /* 0xffffffb400787947 */ /* 0x000fec000383ffff */
.L_x_297:
[----:B0-----:R0:W1:Y:S02]  /*10f40*/  SYNCS.PHASECHK.TRANS64.TRYWAIT P0, [R0+URZ+0x16860], R3 ;  /* 0x01686003000075a7 */ /* 0x001064000800017f */
[----:B-1----:R-:W-:Y:S05]  /*10f50*/  @!P0 NANOSLEEP.SYNCS 0x989680 ;  /* 0x009896800000895d */ /* 0x002fea0003900000 */
[----:B------:R-:W1:Y:S02]  /*10f60*/  @!P0 SYNCS.PHASECHK.TRANS64 P0, [R0+URZ+0x16860], R3 ;  /* 0x01686003000085a7 */ /* 0x000e64000800007f */
[----:B-1----:R-:W-:Y:S05]  /*10f70*/  @!P0 BRA `(.L_x_297) ;  /* 0xfffffffc00f08947 */ /* 0x002fea000383ffff */
[----:B------:R-:W-:Y:S05]  /*10f80*/  BRA `(.L_x_413) ;  /* 0xffffffb800907947 */ /* 0x000fea000383ffff */
.L_x_298:
[----:B------:R-:W-:Y:S01]  /*10f90*/  BSSY B0, `(.L_x_414) ;  /* 0x0000008000007945 */ /* 0x000fe20003800000 */
[----:B------:R-:W-:Y:S02]  /*10fa0*/  IMAD.MOV.U32 R13, RZ, RZ, R23 ;  /* 0x000000ffff0d7224 */ /* 0x000fe400078e0017 */
[----:B------:R-:W-:Y:S02]  /*10fb0*/  IMAD.MOV.U32 R12, RZ, RZ, RZ ;  /* 0x000000ffff0c7224 */ /* 0x000fe400078e00ff */
[----:B------:R-:W-:Y:S02]  /*10fc0*/  IMAD.MOV.U32 R11, RZ, RZ, 0x181f ;  /* 0x0000181fff0b7424 */ /* 0x000fe400078e00ff */
[----:B------:R-:W-:-:S07]  /*10fd0*/  IMAD.MOV.U32 R15, RZ, RZ, -0x1 ;  /* 0xffffffffff0f7424 */ /* 0x000fce00078e00ff */
[----:B0-----:R-:W-:Y:S05]  /*10fe0*/  WARPSYNC.COLLECTIVE R15, `(.L_x_415) ;  /* 0x000000000f087348 */ /* 0x001fea0003c00000 */
[----:B------:R1:W2:Y:S02]  /*10ff0*/  SHFL.IDX P6, R14, R13, R12, R11 ;  /* 0x0000000c0d0e7389 */ /* 0x0002a400000c000b */
[----:B012---:R-:W-:Y:S01]  /*11000*/  ENDCOLLECTIVE ;  /* 0x000000000000791b */ /* 0x007fe20003800000 */
.L_x_415:
[----:B------:R-:W-:Y:S05]  /*11010*/  BSYNC B0 ;  /* 0x0000000000007941 */ /* 0x000fea0003800000 */
.L_x_414:
[----:B------:R-:W-:Y:S01]  /*11020*/  IMAD.MOV.U32 R13, RZ, RZ, R18 ;  /* 0x000000ffff0d7224 */ /* 0x000fe200078e0012 */
[----:B------:R-:W-:Y:S01]  /*11030*/  MOV R15, 0xffffffff ;  /* 0xffffffff000f7802 */ /* 0x000fe20000000f00 */
[----:B------:R-:W-:Y:S01]  /*11040*/  IMAD.MOV.U32 R12, RZ, RZ, RZ ;  /* 0x000000ffff0c7224 */ /* 0x000fe200078e00ff */
[----:B------:R-:W-:Y:S01]  /*11050*/  ISETP.LT.OR P2, PT, R6, 0x1, P0 ;  /* 0x000000010600780c */ /* 0x000fe20000741670 */
[----:B------:R-:W-:Y:S02]  /*11060*/  IMAD.MOV.U32 R11, RZ, RZ, 0x181f ;  /* 0x0000181fff0b7424 */ /* 0x000fe400078e00ff */
[----:B------:R-:W-:Y:S02]  /*11070*/  IMAD.MOV.U32 R3, RZ, RZ, R14 ;  /* 0x000000ffff037224 */ /* 0x000fe400078e000e */
[----:B------:R-:W-:-:S08]  /*11080*/  IMAD.SHL.U32 R5, R28, 0x2, RZ ;  /* 0x000000021c057824 */ /* 0x000fd000078e00ff */
[----:B------:R-:W-:Y:S05]  /*11090*/  WARPSYNC.COLLECTIVE R15, `(.L_x_416) ;  /* 0x000000000f087348 */ /* 0x000fea0003c00000 */
[----:B------:R0:W1:Y:S02]  /*110a0*/  SHFL.IDX P6, R14, R13, R12, R11 ;  /* 0x0000000c0d0e7389 */ /* 0x00006400000c000b */
[----:B01----:R-:W-:Y:S01]  /*110b0*/  ENDCOLLECTIVE ;  /* 0x000000000000791b */ /* 0x003fe20003800000 */
.L_x_416:
[----:B------:R-:W-:Y:S02]  /*110c0*/  IMAD R4, R4, 0x2, R22 ;  /* 0x0000000204047824 */ /* 0x000fe400078e0216 */
[----:B------:R-:W-:Y:S02]  /*110d0*/  IMAD.MOV.U32 R13, RZ, RZ, R23 ;  /* 0x000000ffff0d7224 */ /* 0x000fe400078e0017 */
[----:B------:R-:W-:Y:S01]  /*110e0*/  IMAD.MOV.U32 R12, RZ, RZ, 0x1 ;  /* 0x00000001ff0c7424 */ /* 0x000fe200078e00ff */
[----:B------:R-:W-:-:S13]  /*110f0*/  IADD3 R2, P1, R14, R5, RZ ;  /* 0x000000050e027210 */ /* 0x000fda0007f3e0ff */
[----:B------:R-:W-:Y:S05]  /*11100*/  WARPSYNC.COLLECTIVE R15, `(.L_x_417) ;  /* 0x000000000f087348 */ /* 0x000fea0003c00000 */
[----:B------:R0:W1:Y:S02]  /*11110*/  SHFL.IDX P6, R14, R13, R12, R11 ;  /* 0x0000000c0d0e7389 */ /* 0x00006400000c000b */
[----:B01----:R-:W-:Y:S01]  /*11120*/  ENDCOLLECTIVE ;  /* 0x000000000000791b */ /* 0x003fe20003800000 */
.L_x_417:
[----:B------:R-:W-:-:S05]  /*11130*/  IMAD.X R3, RZ, RZ, R3, P1 ;  /* 0x000000ffff037224 */ /* 0x000fca00008e0603 */
        /* <DEDUP_REMOVED lines=10> */
.L_x_418:
[----:B------:R-:W-:Y:S01]  /*111e0*/  IMAD.MOV.U32 R13, RZ, RZ, R23 ;  /* 0x000000ffff0d7224 */ /* 0x000fe200078e0017 */
[----:B------:R-:W-:Y:S02]  /*111f0*/  MOV R12, 0x2 ;  /* 0x00000002000c7802 */ /* 0x000fe40000000f00 */
[----:B------:R-:W-:-:S13]  /*11200*/  IADD3 R2, P1, R14, R5, RZ ;  /* 0x000000050e027210 */ /* 0x000fda0007f3e0ff */
[----:B------:R-:W-:Y:S05]  /*11210*/  WARPSYNC.COLLECTIVE R15, `(.L_x_419) ;  /* 0x000000000f087348 */ /* 0x000fea0003c00000 */
[----:B------:R0:W1:Y:S02]  /*11220*/  SHFL.IDX P6, R14, R13, R12, R11 ;  /* 0x0000000c0d0e7389 */ /* 0x00006400000c000b */
[----:B01----:R-:W-:Y:S01]  /*11230*/  ENDCOLLECTIVE ;  /* 0x000000000000791b */ /* 0x003fe20003800000 */
.L_x_419:
        /* <DEDUP_REMOVED lines=11> */
.L_x_420:
[----:B------:R-:W-:Y:S02]  /*112f0*/  IMAD.MOV.U32 R13, RZ, RZ, R23 ;  /* 0x000000ffff0d7224 */ /* 0x000fe400078e0017 */
[----:B------:R-:W-:Y:S01]  /*11300*/  IMAD.MOV.U32 R12, RZ, RZ, 0x3 ;  /* 0x00000003ff0c7424 */ /* 0x000fe200078e00ff */
[----:B------:R-:W-:-:S13]  /*11310*/  IADD3 R2, P1, R14, R5, RZ ;  /* 0x000000050e027210 */ /* 0x000fda0007f3e0ff */
[----:B------:R-:W-:Y:S05]  /*11320*/  WARPSYNC.COLLECTIVE R15, `(.L_x_421) ;  /* 0x000000000f087348 */ /* 0x000fea0003c00000 */
[----:B------:R0:W1:Y:S02]  /*11330*/  SHFL.IDX P6, R14, R13, R12, R11 ;  /* 0x0000000c0d0e7389 */ /* 0x00006400000c000b */
[----:B01----:R-:W-:Y:S01]  /*11340*/  ENDCOLLECTIVE ;  /* 0x000000000000791b */ /* 0x003fe20003800000 */
.L_x_421:
        /* <DEDUP_REMOVED lines=11> */
.L_x_422:
[----:B------:R-:W-:Y:S01]  /*11400*/  IMAD.MOV.U32 R13, RZ, RZ, R23 ;  /* 0x000000ffff0d7224 */ /* 0x000fe200078e0017 */
[----:B------:R-:W-:Y:S02]  /*11410*/  MOV R12, 0x4 ;  /* 0x00000004000c7802 */ /* 0x000fe40000000f00 */
[----:B------:R-:W-:-:S13]  /*11420*/  IADD3 R2, P1, R14, R5, RZ ;  /* 0x000000050e027210 */ /* 0x000fda0007f3e0ff */
[----:B------:R-:W-:Y:S05]  /*11430*/  WARPSYNC.COLLECTIVE R15, `(.L_x_423) ;  /* 0x000000000f087348 */ /* 0x000fea0003c00000 */
[----:B------:R0:W1:Y:S02]  /*11440*/  SHFL.IDX P6, R14, R13, R12, R11 ;  /* 0x0000000c0d0e7389 */ /* 0x00006400000c000b */
[----:B01----:R-:W-:Y:S01]  /*11450*/  ENDCOLLECTIVE ;  /* 0x000000000000791b */ /* 0x003fe20003800000 */
.L_x_423:
        /* <DEDUP_REMOVED lines=11> */
.L_x_424:
[----:B------:R-:W-:Y:S02]  /*11510*/  IMAD.MOV.U32 R13, RZ, RZ, R23 ;  /* 0x000000ffff0d7224 */ /* 0x000fe400078e0017 */
[----:B------:R-:W-:Y:S01]  /*11520*/  IMAD.MOV.U32 R12, RZ, RZ, 0x5 ;  /* 0x00000005ff0c7424 */ /* 0x000fe200078e00ff */
[----:B------:R-:W-:-:S13]  /*11530*/  IADD3 R2, P1, R14, R5, RZ ;  /* 0x000000050e027210 */ /* 0x000fda0007f3e0ff */
[----:B------:R-:W-:Y:S05]  /*11540*/  WARPSYNC.COLLECTIVE R15, `(.L_x_425) ;  /* 0x000000000f087348 */ /* 0x000fea0003c00000 */
[----:B------:R0:W1:Y:S02]  /*11550*/  SHFL.IDX P6, R14, R13, R12, R11 ;  /* 0x0000000c0d0e7389 */ /* 0x00006400000c000b */
[----:B01----:R-:W-:Y:S01]  /*11560*/  ENDCOLLECTIVE ;  /* 0x000000000000791b */ /* 0x003fe20003800000 */
.L_x_425:
        /* <DEDUP_REMOVED lines=11> */
.L_x_426:
[----:B------:R-:W-:Y:S01]  /*11620*/  IMAD.MOV.U32 R13, RZ, RZ, R23 ;  /* 0x000000ffff0d7224 */ /* 0x000fe200078e0017 */
[----:B------:R-:W-:Y:S02]  /*11630*/  MOV R12, 0x6 ;  /* 0x00000006000c7802 */ /* 0x000fe40000000f00 */
[----:B------:R-:W-:-:S13]  /*11640*/  IADD3 R2, P1, R14, R5, RZ ;  /* 0x000000050e027210 */ /* 0x000fda0007f3e0ff */
[----:B------:R-:W-:Y:S05]  /*11650*/  WARPSYNC.COLLECTIVE R15, `(.L_x_427) ;  /* 0x000000000f087348 */ /* 0x000fea0003c00000 */
[----:B------:R0:W1:Y:S02]  /*11660*/  SHFL.IDX P6, R14, R13, R12, R11 ;  /* 0x0000000c0d0e7389 */ /* 0x00006400000c000b */
[----:B01----:R-:W-:Y:S01]  /*11670*/  ENDCOLLECTIVE ;  /* 0x000000000000791b */ /* 0x003fe20003800000 */
.L_x_427:
        /* <DEDUP_REMOVED lines=11> */
.L_x_428:
[----:B------:R-:W-:Y:S02]  /*11730*/  IMAD.MOV.U32 R13, RZ, RZ, R23 ;  /* 0x000000ffff0d7224 */ /* 0x000fe400078e0017 */
[----:B------:R-:W-:Y:S01]  /*11740*/  IMAD.MOV.U32 R12, RZ, RZ, 0x7 ;  /* 0x00000007ff0c7424 */ /* 0x000fe200078e00ff */
[----:B------:R-:W-:-:S13]  /*11750*/  IADD3 R2, P1, R14, R5, RZ ;  /* 0x000000050e027210 */ /* 0x000fda0007f3e0ff */
[----:B------:R-:W-:Y:S05]  /*11760*/  WARPSYNC.COLLECTIVE R15, `(.L_x_429) ;  /* 0x000000000f087348 */ /* 0x000fea0003c00000 */
[----:B------:R0:W1:Y:S02]  /*11770*/  SHFL.IDX P6, R14, R13, R12, R11 ;  /* 0x0000000c0d0e7389 */ /* 0x00006400000c000b */
[----:B01----:R-:W-:Y:S01]  /*11780*/  ENDCOLLECTIVE ;  /* 0x000000000000791b */ /* 0x003fe20003800000 */
.L_x_429:
        /* <DEDUP_REMOVED lines=10> */
.L_x_430:
[----:B------:R-:W-:Y:S05]  /*11830*/  BRA `(.L_x_431) ;  /* 0xffffffb400587947 */ /* 0x000fea000383ffff */
.L_x_303:
[----:B------:R-:W-:Y:S01]  /*11840*/  BSSY B0, `(.L_x_432) ;  /* 0x0000008000007945 */ /* 0x000fe20003800000 */
[----:B------:R-:W-:Y:S01]  /*11850*/  IMAD.MOV.U32 R13, RZ, RZ, R16 ;  /* 0x000000ffff0d7224 */ /* 0x000fe200078e0010 */
[----:B------:R-:W-:Y:S01]  /*11860*/  MOV R11, 0x1f ;  /* 0x0000001f000b7802 */ /* 0x000fe20000000f00 */
[----:B------:R-:W-:Y:S02]  /*11870*/  IMAD.MOV.U32 R12, RZ, RZ, RZ ;  /* 0x000000ffff0c7224 */ /* 0x000fe400078e00ff */
[----:B------:R-:W-:-:S07]  /*11880*/  IMAD.MOV.U32 R15, RZ, RZ, -0x1 ;  /* 0xffffffffff0f7424 */ /* 0x000fce00078e00ff */
[----:B------:R-:W-:Y:S05]  /*11890*/  WARPSYNC.COLLECTIVE R15, `(.L_x_433) ;  /* 0x000000000f087348 */ /* 0x000fea0003c00000 */
[----:B------:R0:W1:Y:S02]  /*118a0*/  SHFL.IDX P6, R14, R13, R12, R11 ;  /* 0x0000000c0d0e7389 */ /* 0x00006400000c000b */
[----:B01----:R-:W-:Y:S01]  /*118b0*/  ENDCOLLECTIVE ;  /* 0x000000000000791b */ /* 0x003fe20003800000 */
.L_x_433:
[----:B------:R-:W-:Y:S05]  /*118c0*/  BSYNC B0 ;  /* 0x0000000000007941 */ /* 0x000fea0003800000 */
.L_x_432:
[----:B------:R-:W-:Y:S02]  /*118d0*/  IMAD.MOV.U32 R13, RZ, RZ, R16 ;  /* 0x000000ffff0d7224 */ /* 0x000fe400078e0010 */
[----:B------:R-:W-:Y:S02]  /*118e0*/  IMAD.MOV.U32 R12, RZ, RZ, 0x1 ;  /* 0x00000001ff0c7424 */ /* 0x000fe400078e00ff */
[----:B------:R-:W-:Y:S02]  /*118f0*/  IMAD.MOV.U32 R11, RZ, RZ, 0x1f ;  /* 0x0000001fff0b7424 */ /* 0x000fe400078e00ff */
[----:B------:R-:W-:Y:S02]  /*11900*/  IMAD.MOV.U32 R15, RZ, RZ, -0x1 ;  /* 0xffffffffff0f7424 */ /* 0x000fe400078e00ff */
[----:B------:R-:W-:Y:S02]  /*11910*/  IMAD.IADD R7, R19, 0x1, R9 ;  /* 0x0000000113077824 */ /* 0x000fe400078e0209 */
[----:B------:R-:W-:-:S07]  /*11920*/  IMAD.MOV.U32 R0, RZ, RZ, R14 ;  /* 0x000000ffff007224 */ /* 0x000fce00078e000e */
[----:B------:R-:W-:Y:S05]  /*11930*/  WARPSYNC.COLLECTIVE R15, `(.L_x_434) ;  /* 0x000000000f087348 */ /* 0x000fea0003c00000 */
[----:B------:R0:W1:Y:S02]  /*11940*/  SHFL.IDX P6, R14, R13, R12, R11 ;  /* 0x0000000c0d0e7389 */ /* 0x00006400000c000b */
[----:B01----:R-:W-:Y:S01]  /*11950*/  ENDCOLLECTIVE ;  /* 0x000000000000791b */ /* 0x003fe20003800000 */
.L_x_434:
[----:B------:R-:W-:Y:S02]  /*11960*/  ULDC UR4, c[0x0][0xc3c] ;  /* 0x00030f0000047ab9 */ /* 0x000fe40000000800 */
[----:B------:R-:W-:-:S13]  /*11970*/  ISETP.GE.OR P1, PT, R7, UR4, !P0 ;  /* 0x0000000407007c0c */ /* 0x000fda000c726670 */
[----:B------:R-:W0:Y:S08]  /*11980*/  @!P1 LDC.64 R2, c[0x0][0xc80] ;  /* 0x00032000ff029b82 */ /* 0x000e300000000a00 */
[----:B------:R-:W1:Y:S01]  /*11990*/  @!P1 LDC.64 R4, c[0x0][0xc78] ;  /* 0x00031e00ff049b82 */ /* 0x000e620000000a00 */
[----:B------:R-:W-:Y:S02]  /*119a0*/  IMAD.MOV.U32 R11, RZ, RZ, RZ ;  /* 0x000000ffff0b7224 */ /* 0x000fe400078e00ff */
[----:B------:R-:W-:-:S02]  /*119b0*/  IMAD.MOV.U32 R6, RZ, RZ, R14 ;  /* 0x000000ffff067224 */ /* 0x000fc400078e000e */
[----:B0-----:R-:W-:-:S05]  /*119c0*/  @!P1 IMAD.WIDE R2, R7, 0x4, R2 ;  /* 0x0000000407029825 */ /* 0x001fca00078e0202 */
[----:B------:R1:W2:Y:S02]  /*119d0*/  @!P1 LDG.E R8, desc[UR36][R2.64] ;  /* 0x0000002402089981 */ /* 0x0002a4000c1e1900 */
[----:B-1----:R-:W-:-:S05]  /*119e0*/  @!P1 IMAD.WIDE R2, R7, 0x4, R4 ;  /* 0x0000000407029825 */ /* 0x002fca00078e0204 */
[----:B------:R-:W3:Y:S01]  /*119f0*/  @!P1 LDG.E R5, desc[UR36][R2.64] ;  /* 0x0000002402059981 */ /* 0x000ee2000c1e1900 */
[----:B------:R-:W-:Y:S01]  /*11a00*/  IMAD.MOV.U32 R7, RZ, RZ, RZ ;  /* 0x000000ffff077224 */ /* 0x000fe200078e00ff */
[C---:B------:R-:W-:Y:S01]  /*11a10*/  ISETP.GE.U32.AND P2, PT, R9.reuse, 0x2, PT ;  /* 0x000000020900780c */ /* 0x040fe20003f46070 */
[----:B------:R-:W-:Y:S01]  /*11a20*/  IMAD.MOV.U32 R4, RZ, RZ, RZ ;  /* 0x000000ffff047224 */ /* 0x000fe200078e00ff */
[C---:B------:R-:W-:Y:S02]  /*11a30*/  ISETP.GE.U32.AND P3, PT, R9.reuse, 0x4, PT ;  /* 0x000000040900780c */ /* 0x040fe40003f66070 */
[C---:B------:R-:W-:Y:S02]  /*11a40*/  ISETP.GE.U32.AND P4, PT, R9.reuse, 0x8, PT ;  /* 0x000000080900780c */ /* 0x040fe40003f86070 */
[----:B------:R-:W-:Y:S02]  /*11a50*/  ISETP.GE.U32.AND P5, PT, R9, 0x10, PT ;  /* 0x000000100900780c */ /* 0x000fe40003fa6070 */
[----:B------:R-:W-:-:S02]  /*11a60*/  MOV R16, RZ ;  /* 0x000000ff00107202 */ /* 0x000fc40000000f00 */
[----:B--2---:R-:W-:Y:S01]  /*11a70*/  @!P1 MOV R7, R8 ;  /* 0x0000000800079202 */ /* 0x004fe20000000f00 */
[----:B---3--:R-:W-:Y:S01]  /*11a80*/  @!P1 IMAD.MOV.U32 R4, RZ, RZ, R5 ;  /* 0x000000ffff049224 */ /* 0x008fe200078e0005 */
[----:B------:R-:W-:-:S03]  /*11a90*/  ISETP.NE.AND P1, PT, R9, RZ, PT ;  /* 0x000000ff0900720c */ /* 0x000fc60003f25270 */
[----:B------:R-:W-:-:S10]  /*11aa0*/  IMAD R13, R4, R7, RZ ;  /* 0x00000007040d7224 */ /* 0x000fd400078e02ff */
[----:B------:R-:W-:Y:S05]  /*11ab0*/  WARPSYNC.COLLECTIVE R15, `(.L_x_435) ;  /* 0x000000000f087348 */ /* 0x000fea0003c00000 */
[----:B------:R0:W1:Y:S02]  /*11ac0*/  SHFL.UP P6, R14, R13, R12, R11 ;  /* 0x0400000c0d0e7389 */ /* 0x00006400000c000b */
[----:B01----:R-:W-:Y:S01]  /*11ad0*/  ENDCOLLECTIVE ;  /* 0x000000000000791b */ /* 0x003fe20003800000 */
.L_x_435:
[----:B------:R-:W-:Y:S01]  /*11ae0*/  IMAD.MOV.U32 R12, RZ, RZ, 0x2 ;  /* 0x00000002ff0c7424 */ /* 0x000fe200078e00ff */
[----:B------:R-:W-:-:S05]  /*11af0*/  SEL R14, R14, RZ, P1 ;  /* 0x000000ff0e0e7207 */ /* 0x000fca0000800000 */
[----:B------:R-:W-:-:S04]  /*11b00*/  IMAD.IADD R5, R13, 0x1, R14 ;  /* 0x000000010d057824 */ /* 0x000fc800078e020e */
[----:B------:R-:W-:-:S07]  /*11b10*/  IMAD.MOV.U32 R13, RZ, RZ, R5 ;  /* 0x000000ffff0d7224 */ /* 0x000fce00078e0005 */
[----:B------:R-:W-:Y:S05]  /*11b20*/  WARPSYNC.COLLECTIVE R15, `(.L_x_436) ;  /* 0x000000000f087348 */ /* 0x000fea0003c00000 */
[----:B------:R0:W1:Y:S02]  /*11b30*/  SHFL.UP P6, R14, R13, R12, R11 ;  /* 0x0400000c0d0e7389 */ /* 0x00006400000c000b */
[----:B01----:R-:W-:Y:S01]  /*11b40*/  ENDCOLLECTIVE ;  /* 0x000000000000791b */ /* 0x003fe20003800000 */
.L_x_436:
[----:B------:R-:W-:Y:S01]  /*11b50*/  IMAD.MOV.U32 R12, RZ, RZ, 0x4 ;  /* 0x00000004ff0c7424 */ /* 0x000fe200078e00ff */
[----:B------:R-:W-:-:S05]  /*11b60*/  SEL R2, R14, RZ, P2 ;  /* 0x000000ff0e027207 */ /* 0x000fca0001000000 */
[----:B------:R-:W-:-:S04]  /*11b70*/  IMAD.IADD R2, R5, 0x1, R2 ;  /* 0x0000000105027824 */ /* 0x000fc800078e0202 */
[----:B------:R-:W-:-:S07]  /*11b80*/  IMAD.MOV.U32 R13, RZ, RZ, R2 ;  /* 0x000000ffff0d7224 */ /* 0x000fce00078e0002 */
[----:B------:R-:W-:Y:S05]  /*11b90*/  WARPSYNC.COLLECTIVE R15, `(.L_x_437) ;  /* 0x000000000f087348 */ /* 0x000fea0003c00000 */
[----:B------:R0:W1:Y:S02]  /*11ba0*/  SHFL.UP P6, R14, R13, R12, R11 ;  /* 0x0400000c0d0e7389 */ /* 0x00006400000c000b */
[----:B01----:R-:W-:Y:S01]  /*11bb0*/  ENDCOLLECTIVE ;  /* 0x000000000000791b */ /* 0x003fe20003800000 */
.L_x_437:
[----:B------:R-:W-:Y:S01]  /*11bc0*/  IMAD.MOV.U32 R12, RZ, RZ, 0x8 ;  /* 0x00000008ff0c7424 */ /* 0x000fe200078e00ff */
[----:B------:R-:W-:-:S04]  /*11bd0*/  SEL R3, R14, RZ, P3 ;  /* 0x000000ff0e037207 */ /* 0x000fc80001800000 */
[----:B------:R-:W-:-:S05]  /*11be0*/  IADD3 R8, R2, R3, RZ ;  /* 0x0000000302087210 */ /* 0x000fca0007ffe0ff */
[----:B------:R-:W-:-:S07]  /*11bf0*/  IMAD.MOV.U32 R13, RZ, RZ, R8 ;  /* 0x000000ffff0d7224 */ /* 0x000fce00078e0008 */
[----:B------:R-:W-:Y:S05]  /*11c00*/  WARPSYNC.COLLECTIVE R15, `(.L_x_438) ;  /* 0x000000000f087348 */ /* 0x000fea0003c00000 */
[----:B------:R0:W1:Y:S02]  /*11c10*/  SHFL.UP P6, R14, R13, R12, R11 ;  /* 0x0400000c0d0e7389 */ /* 0x00006400000c000b */
[----:B01----:R-:W-:Y:S01]  /*11c20*/  ENDCOLLECTIVE ;  /* 0x000000000000791b */ /* 0x003fe20003800000 */
.L_x_438:
[----:B------:R-:W-:Y:S01]  /*11c30*/  IMAD.MOV.U32 R12, RZ, RZ, 0x10 ;  /* 0x00000010ff0c7424 */ /* 0x000fe200078e00ff */
[----:B------:R-:W-:-:S05]  /*11c40*/  SEL R5, R14, RZ, P4 ;  /* 0x000000ff0e057207 */ /* 0x000fca0002000000 */
[----:B------:R-:W-:-:S04]  /*11c50*/  IMAD.IADD R5, R8, 0x1, R5 ;  /* 0x0000000108057824 */ /* 0x000fc800078e0205 */
[----:B------:R-:W-:-:S07]  /*11c60*/  IMAD.MOV.U32 R13, RZ, RZ, R5 ;  /* 0x000000ffff0d7224 */ /* 0x000fce00078e0005 */
[----:B------:R-:W-:Y:S05]  /*11c70*/  WARPSYNC.COLLECTIVE R15, `(.L_x_439) ;  /* 0x000000000f087348 */ /* 0x000fea0003c00000 */
[----:B------:R0:W1:Y:S02]  /*11c80*/  SHFL.UP P6, R14, R13, R12, R11 ;  /* 0x0400000c0d0e7389 */ /* 0x00006400000c000b */
[----:B01----:R-:W-:Y:S01]  /*11c90*/  ENDCOLLECTIVE ;  /* 0x000000000000791b */ /* 0x003fe20003800000 */
.L_x_439:
[----:B------:R-:W-:Y:S02]  /*11ca0*/  IMAD.MOV.U32 R12, RZ, RZ, 0x1f ;  /* 0x0000001fff0c7424 */ /* 0x000fe400078e00ff */
[----:B------:R-:W-:Y:S01]  /*11cb0*/  IMAD.MOV.U32 R11, RZ, RZ, 0x1f ;  /* 0x0000001fff0b7424 */ /* 0x000fe200078e00ff */
[----:B------:R-:W-:-:S05]  /*11cc0*/  SEL R14, R14, RZ, P5 ;  /* 0x000000ff0e0e7207 */ /* 0x000fca0002800000 */
[----:B------:R-:W-:-:S04]  /*11cd0*/  IMAD.IADD R3, R5, 0x1, R14 ;  /* 0x0000000105037824 */ /* 0x000fc800078e020e */
[----:B------:R-:W-:-:S07]  /*11ce0*/  IMAD.MOV.U32 R13, RZ, RZ, R3 ;  /* 0x000000ffff0d7224 */ /* 0x000fce00078e0003 */
[----:B------:R-:W-:Y:S05]  /*11cf0*/  WARPSYNC.COLLECTIVE R15, `(.L_x_440) ;  /* 0x000000000f087348 */ /* 0x000fea0003c00000 */
[----:B------:R0:W1:Y:S02]  /*11d00*/  SHFL.IDX P6, R14, R13, R12, R11 ;  /* 0x0000000c0d0e7389 */ /* 0x00006400000c000b */
[----:B01----:R-:W-:Y:S01]  /*11d10*/  ENDCOLLECTIVE ;  /* 0x000000000000791b */ /* 0x003fe20003800000 */
.L_x_440:
[----:B------:R-:W-:Y:S05]  /*11d20*/  BRA `(.L_x_441) ;  /* 0xffffffb400647947 */ /* 0x000fea000383ffff */
.L_x_306:
[----:B------:R-:W-:Y:S01]  /*11d30*/  BSSY B0, `(.L_x_442) ;  /* 0x0000007000007945 */ /* 0x000fe20003800000 */
[----:B------:R-:W-:Y:S02]  /*11d40*/  IMAD.MOV.U32 R12, RZ, RZ, 0x1 ;  /* 0x00000001ff0c7424 */ /* 0x000fe400078e00ff */
[----:B------:R-:W-:Y:S02]  /*11d50*/  IMAD.MOV.U32 R11, RZ, RZ, RZ ;  /* 0x000000ffff0b7224 */ /* 0x000fe400078e00ff */
[----:B------:R-:W-:-:S07]  /*11d60*/  IMAD.MOV.U32 R15, RZ, RZ, -0x1 ;  /* 0xffffffffff0f7424 */ /* 0x000fce00078e00ff */
[----:B------:R-:W-:Y:S05]  /*11d70*/  WARPSYNC.COLLECTIVE R15, `(.L_x_443) ;  /* 0x000000000f087348 */ /* 0x000fea0003c00000 */
[----:B------:R0:W1:Y:S02]  /*11d80*/  SHFL.UP P6, R14, R13, R12, R11 ;  /* 0x0400000c0d0e7389 */ /* 0x00006400000c000b */
[----:B01----:R-:W-:Y:S01]  /*11d90*/  ENDCOLLECTIVE ;  /* 0x000000000000791b */ /* 0x003fe20003800000 */
.L_x_443:
[----:B------:R-:W-:Y:S05]  /*11da0*/  BSYNC B0 ;  /* 0x0000000000007941 */ /* 0x000fea0003800000 */
.L_x_442:
[----:B------:R-:W-:Y:S01]  /*11db0*/  SEL R14, R14, RZ, P1 ;  /* 0x000000ff0e0e7207 */ /* 0x000fe20000800000 */
[----:B------:R-:W-:Y:S02]  /*11dc0*/  IMAD.MOV.U32 R12, RZ, RZ, 0x2 ;  /* 0x00000002ff0c7424 */ /* 0x000fe400078e00ff */
[----:B------:R-:W-:Y:S02]  /*11dd0*/  IMAD.MOV.U32 R11, RZ, RZ, RZ ;  /* 0x000000ffff0b7224 */ /* 0x000fe400078e00ff */
[----:B------:R-:W-:Y:S02]  /*11de0*/  IMAD.IADD R13, R13, 0x1, R14 ;  /* 0x000000010d0d7824 */ /* 0x000fe400078e020e */
[----:B------:R-:W-:-:S07]  /*11df0*/  IMAD.MOV.U32 R15, RZ, RZ, -0x1 ;  /* 0xffffffffff0f7424 */ /* 0x000fce00078e00ff */
[----:B------:R-:W-:Y:S05]  /*11e00*/  WARPSYNC.COLLECTIVE R15, `(.L_x_444) ;  /* 0x000000000f087348 */ /* 0x000fea0003c00000 */
[----:B------:R0:W1:Y:S02]  /*11e10*/  SHFL.UP P6, R14, R13, R12, R11 ;  /* 0x0400000c0d0e7389 */ /* 0x00006400000c000b */
[----:B01----:R-:W-:Y:S01]  /*11e20*/  ENDCOLLECTIVE ;  /* 0x000000000000791b */ /* 0x003fe20003800000 */
.L_x_444:
[----:B------:R-:W-:Y:S02]  /*11e30*/  MOV R12, 0x4 ;  /* 0x00000004000c7802 */ /* 0x000fe40000000f00 */
[----:B------:R-:W-:-:S05]  /*11e40*/  SEL R2, R14, RZ, P2 ;  /* 0x000000ff0e027207 */ /* 0x000fca0001000000 */
[----:B------:R-:W-:-:S04]  /*11e50*/  IMAD.IADD R2, R13, 0x1, R2 ;  /* 0x000000010d027824 */ /* 0x000fc800078e0202 */
[----:B------:R-:W-:-:S07]  /*11e60*/  IMAD.MOV.U32 R13, RZ, RZ, R2 ;  /* 0x000000ffff0d7224 */ /* 0x000fce00078e0002 */
[----:B------:R-:W-:Y:S05]  /*11e70*/  WARPSYNC.COLLECTIVE R15, `(.L_x_445) ;  /* 0x000000000f087348 */ /* 0x000fea0003c00000 */
[----:B------:R0:W1:Y:S02]  /*11e80*/  SHFL.UP P6, R14, R13, R12, R11 ;  /* 0x0400000c0d0e7389 */ /* 0x00006400000c000b */
[----:B01----:R-:W-:Y:S01]  /*11e90*/  ENDCOLLECTIVE ;  /* 0x000000000000791b */ /* 0x003fe20003800000 */
.L_x_445:
[----:B------:R-:W-:Y:S01]  /*11ea0*/  IMAD.MOV.U32 R12, RZ, RZ, 0x8 ;  /* 0x00000008ff0c7424 */ /* 0x000fe200078e00ff */
[----:B------:R-:W-:-:S05]  /*11eb0*/  SEL R3, R14, RZ, P3 ;  /* 0x000000ff0e037207 */ /* 0x000fca0001800000 */
[----:B------:R-:W-:-:S04]  /*11ec0*/  IMAD.IADD R3, R2, 0x1, R3 ;  /* 0x0000000102037824 */ /* 0x000fc800078e0203 */
[----:B------:R-:W-:-:S07]  /*11ed0*/  IMAD.MOV.U32 R13, RZ, RZ, R3 ;  /* 0x000000ffff0d7224 */ /* 0x000fce00078e0003 */
[----:B------:R-:W-:Y:S05]  /*11ee0*/  WARPSYNC.COLLECTIVE R15, `(.L_x_446) ;  /* 0x000000000f087348 */ /* 0x000fea0003c00000 */
[----:B------:R0:W1:Y:S02]  /*11ef0*/  SHFL.UP P6, R14, R13, R12, R11 ;  /* 0x0400000c0d0e7389 */ /* 0x00006400000c000b */
[----:B01----:R-:W-:Y:S01]  /*11f00*/  ENDCOLLECTIVE ;  /* 0x000000000000791b */ /* 0x003fe20003800000 */
.L_x_446:
[----:B------:R-:W-:Y:S01]  /*11f10*/  IMAD.MOV.U32 R12, RZ, RZ, 0x10 ;  /* 0x00000010ff0c7424 */ /* 0x000fe200078e00ff */
[----:B------:R-:W-:-:S05]  /*11f20*/  SEL R14, R14, RZ, P4 ;  /* 0x000000ff0e0e7207 */ /* 0x000fca0002000000 */
[----:B------:R-:W-:-:S04]  /*11f30*/  IMAD.IADD R5, R3, 0x1, R14 ;  /* 0x0000000103057824 */ /* 0x000fc800078e020e */
[----:B------:R-:W-:-:S07]  /*11f40*/  IMAD.MOV.U32 R13, RZ, RZ, R5 ;  /* 0x000000ffff0d7224 */ /* 0x000fce00078e0005 */
[----:B------:R-:W-:Y:S05]  /*11f50*/  WARPSYNC.COLLECTIVE R15, `(.L_x_447) ;  /* 0x000000000f087348 */ /* 0x000fea0003c00000 */
[----:B------:R0:W1:Y:S02]  /*11f60*/  SHFL.UP P6, R14, R13, R12, R11 ;  /* 0x0400000c0d0e7389 */ /* 0x00006400000c000b */
[----:B01----:R-:W-:Y:S01]  /*11f70*/  ENDCOLLECTIVE ;  /* 0x000000000000791b */ /* 0x003fe20003800000 */
.L_x_447:
[----:B------:R-:W-:Y:S01]  /*11f80*/  IMAD.MOV.U32 R12, RZ, RZ, 0x1f ;  /* 0x0000001fff0c7424 */ /* 0x000fe200078e00ff */
[----:B------:R-:W-:Y:S02]  /*11f90*/  MOV R11, 0x1f ;  /* 0x0000001f000b7802 */ /* 0x000fe40000000f00 */
[----:B------:R-:W-:-:S05]  /*11fa0*/  SEL R14, R14, RZ, P5 ;  /* 0x000000ff0e0e7207 */ /* 0x000fca0002800000 */
[----:B------:R-:W-:-:S04]  /*11fb0*/  IMAD.IADD R3, R5, 0x1, R14 ;  /* 0x0000000105037824 */ /* 0x000fc800078e020e */
[----:B------:R-:W-:-:S07]  /*11fc0*/  IMAD.MOV.U32 R13, RZ, RZ, R3 ;  /* 0x000000ffff0d7224 */ /* 0x000fce00078e0003 */
[----:B------:R-:W-:Y:S05]  /*11fd0*/  WARPSYNC.COLLECTIVE R15, `(.L_x_448) ;  /* 0x000000000f087348 */ /* 0x000fea0003c00000 */
[----:B------:R0:W1:Y:S02]  /*11fe0*/  SHFL.IDX P6, R14, R13, R12, R11 ;  /* 0x0000000c0d0e7389 */ /* 0x00006400000c000b */
[----:B01----:R-:W-:Y:S01]  /*11ff0*/  ENDCOLLECTIVE ;  /* 0x000000000000791b */ /* 0x003fe20003800000 */
.L_x_448:
[----:B------:R-:W-:Y:S05]  /*12000*/  BRA `(.L_x_449) ;  /* 0xffffffb400507947 */ /* 0x000fea000383ffff */
.L_x_308:
[----:B------:R-:W-:Y:S01]  /*12010*/  BSSY B0, `(.L_x_450) ;  /* 0x0000006000007945 */ /* 0x000fe20003800000 */
[----:B------:R-:W-:Y:S01]  /*12020*/  PLOP3.LUT P6, PT, P6, PT, PT, 0x8, 0x0 ;  /* 0x000000000000781c */ /* 0x000fe200037ce170 */
[----:B------:R-:W-:-:S12]  /*12030*/  IMAD.MOV.U32 R15, RZ, RZ, -0x1 ;  /* 0xffffffffff0f7424 */ /* 0x000fd800078e00ff */
[----:B0-----:R-:W-:Y:S05]  /*12040*/  WARPSYNC.COLLECTIVE R15, `(.L_x_451) ;  /* 0x000000000f087348 */ /* 0x001fea0003c00000 */
[----:B------:R-:W-:Y:S01]  /*12050*/  VOTE.ANY R14, PT, P6 ;  /* 0x00000000000e7806 */ /* 0x000fe200030e0100 */
[----:B0-----:R-:W-:Y:S06]  /*12060*/  ENDCOLLECTIVE ;  /* 0x000000000000791b */ /* 0x001fec0003800000 */
.L_x_451:
[----:B------:R-:W-:Y:S05]  /*12070*/  BSYNC B0 ;  /* 0x0000000000007941 */ /* 0x000fea0003800000 */
.L_x_450:
[----:B------:R-:W-:Y:S02]  /*12080*/  IMAD.MOV.U32 R8, RZ, RZ, R14 ;  /* 0x000000ffff087224 */ /* 0x000fe400078e000e */
[----:B------:R-:W-:Y:S02]  /*12090*/  IMAD.MOV.U32 R13, RZ, RZ, R7 ;  /* 0x000000ffff0d7224 */ /* 0x000fe400078e0007 */
[----:B------:R-:W0:Y:S01]  /*120a0*/  POPC R5, R8 ;  /* 0x0000000800057309 */ /* 0x000e220000000000 */
[----:B------:R-:W-:Y:S02]  /*120b0*/  IMAD.MOV.U32 R11, RZ, RZ, 0x1f ;  /* 0x0000001fff0b7424 */ /* 0x000fe400078e00ff */
[----:B------:R-:W-:Y:S02]  /*120c0*/  IMAD.MOV.U32 R15, RZ, RZ, -0x1 ;  /* 0xffffffffff0f7424 */ /* 0x000fe400078e00ff */
[----:B0-----:R-:W-:-:S07]  /*120d0*/  IMAD.MOV.U32 R12, RZ, RZ, R5 ;  /* 0x000000ffff0c7224 */ /* 0x001fce00078e0005 */
[----:B------:R-:W-:Y:S05]  /*120e0*/  WARPSYNC.COLLECTIVE R15, `(.L_x_452) ;  /* 0x000000000f087348 */ /* 0x000fea0003c00000 */
[----:B------:R0:W1:Y:S02]  /*120f0*/  SHFL.IDX P6, R14, R13, R12, R11 ;  /* 0x0000000c0d0e7389 */ /* 0x00006400000c000b */
[----:B01----:R-:W-:Y:S01]  /*12100*/  ENDCOLLECTIVE ;  /* 0x000000000000791b */ /* 0x003fe20003800000 */
.L_x_452:
[----:B------:R-:W-:Y:S02]  /*12110*/  IMAD.MOV.U32 R13, RZ, RZ, R4 ;  /* 0x000000ffff0d7224 */ /* 0x000fe400078e0004 */
[----:B------:R-:W-:-:S07]  /*12120*/  IMAD.MOV.U32 R7, RZ, RZ, R14 ;  /* 0x000000ffff077224 */ /* 0x000fce00078e000e */
[----:B------:R-:W-:Y:S05]  /*12130*/  WARPSYNC.COLLECTIVE R15, `(.L_x_453) ;  /* 0x000000000f087348 */ /* 0x000fea0003c00000 */
[----:B------:R0:W1:Y:S02]  /*12140*/  SHFL.IDX P6, R14, R13, R12, R11 ;  /* 0x0000000c0d0e7389 */ /* 0x00006400000c000b */
[----:B01----:R-:W-:Y:S01]  /*12150*/  ENDCOLLECTIVE ;  /* 0x000000000000791b */ /* 0x003fe20003800000 */
.L_x_453:
[----:B------:R-:W-:Y:S01]  /*12160*/  IMAD.MOV.U32 R4, RZ, RZ, R14 ;  /* 0x000000ffff047224 */ /* 0x000fe200078e000e */
[----:B------:R-:W-:Y:S06]  /*12170*/  BRA `(.L_x_454) ;  /* 0xffffffb400307947 */ /* 0x000fec000383ffff */
.L_x_310:
[----:B------:R-:W-:Y:S01]  /*12180*/  BSSY B0, `(.L_x_455) ;  /* 0x0000007000007945 */ /* 0x000fe20003800000 */
[----:B------:R-:W-:Y:S01]  /*12190*/  MOV R13, R3 ;  /* 0x00000003000d7202 */ /* 0x000fe20000000f00 */
[----:B------:R-:W-:Y:S02]  /*121a0*/  IMAD.MOV.U32 R11, RZ, RZ, 0x1f ;  /* 0x0000001fff0b7424 */ /* 0x000fe400078e00ff */
[----:B------:R-:W-:-:S07]  /*121b0*/  IMAD.MOV.U32 R15, RZ, RZ, -0x1 ;  /* 0xffffffffff0f7424 */ /* 0x000fce00078e00ff */
[----:B0123--:R-:W-:Y:S05]  /*121c0*/  WARPSYNC.COLLECTIVE R15, `(.L_x_456) ;  /* 0x000000000f087348 */ /* 0x00ffea0003c00000 */
[----:B------:R4:W0:Y:S02]  /*121d0*/  SHFL.IDX P6, R14, R13, R12, R11 ;  /* 0x0000000c0d0e7389 */ /* 0x00082400000c000b */
[----:B01234-:R-:W-:Y:S01]  /*121e0*/  ENDCOLLECTIVE ;  /* 0x000000000000791b */ /* 0x01ffe20003800000 */
.L_x_456:
[----:B------:R-:W-:Y:S05]  /*121f0*/  BSYNC B0 ;  /* 0x0000000000007941 */ /* 0x000fea0003800000 */
.L_x_455:
[----:B------:R-:W-:Y:S01]  /*12200*/  IMAD.MOV.U32 R16, RZ, RZ, R14 ;  /* 0x000000ffff107224 */ /* 0x000fe200078e000e */
[----:B------:R-:W-:Y:S06]  /*12210*/  BRA `(.L_x_309) ;  /* 0xffffffb400207947 */ /* 0x000fec000383ffff */
.L_x_314:
[----:B0-----:R0:W1:Y:S02]  /*12220*/  SYNCS.PHASECHK.TRANS64.TRYWAIT P0, [R5+URZ+0x16820], R0 ;  /* 0x01682000050075a7 */ /* 0x001064000800017f */
[----:B-1----:R-:W-:Y:S05]  /*12230*/  @!P0 NANOSLEEP.SYNCS 0x989680 ;  /* 0x009896800000895d */ /* 0x002fea0003900000 */
[----:B------:R-:W1:Y:S02]  /*12240*/  @!P0 SYNCS.PHASECHK.TRANS64 P0, [R5+URZ+0x16820], R0 ;  /* 0x01682000050085a7 */ /* 0x000e64000800007f */
[----:B-1----:R-:W-:Y:S05]  /*12250*/  @!P0 BRA `(.L_x_314) ;  /* 0xfffffffc00f08947 */ /* 0x002fea000383ffff */
[----:B------:R-:W-:Y:S05]  /*12260*/  BRA `(.L_x_457) ;  /* 0xffffffb800787947 */ /* 0x000fea000383ffff */
.L_x_315:
[----:B------:R-:W1:Y:S01]  /*12270*/  S2R R2, SR_TID.X ;  /* 0x0000000000027919 */ /* 0x000e620000002100 */
[----:B------:R-:W-:Y:S01]  /*12280*/  BSSY B0, `(.L_x_458) ;  /* 0x000000a000007945 */ /* 0x000fe20003800000 */
[----:B------:R-:W-:Y:S02]  /*12290*/  IMAD.MOV.U32 R12, RZ, RZ, RZ ;  /* 0x000000ffff0c7224 */ /* 0x000fe400078e00ff */
[----:B------:R-:W-:Y:S02]  /*122a0*/  IMAD.MOV.U32 R11, RZ, RZ, 0x1f ;  /* 0x0000001fff0b7424 */ /* 0x000fe400078e00ff */
[----:B------:R-:W-:Y:S01]  /*122b0*/  IMAD.MOV.U32 R15, RZ, RZ, -0x1 ;  /* 0xffffffffff0f7424 */ /* 0x000fe200078e00ff */
[----:B-1----:R-:W-:-:S04]  /*122c0*/  SHF.R.U32.HI R2, RZ, 0x5, R2 ;  /* 0x00000005ff027819 */ /* 0x002fc80000011602 */
[----:B------:R-:W-:-:S05]  /*122d0*/  LOP3.LUT R2, R2, 0x3, RZ, 0xc0, !PT ;  /* 0x0000000302027812 */ /* 0x000fca00078ec0ff */
[----:B------:R-:W-:-:S07]  /*122e0*/  IMAD.MOV.U32 R13, RZ, RZ, R2 ;  /* 0x000000ffff0d7224 */ /* 0x000fce00078e0002 */
[----:B0-2---:R-:W-:Y:S05]  /*122f0*/  WARPSYNC.COLLECTIVE R15, `(.L_x_459) ;  /* 0x000000000f087348 */ /* 0x005fea0003c00000 */
[----:B------:R1:W3:Y:S02]  /*12300*/  SHFL.IDX P6, R14, R13, R12, R11 ;  /* 0x0000000c0d0e7389 */ /* 0x0002e400000c000b */
[----:B0123--:R-:W-:Y:S01]  /*12310*/  ENDCOLLECTIVE ;  /* 0x000000000000791b */ /* 0x00ffe20003800000 */
.L_x_459:
[----:B------:R-:W-:Y:S05]  /*12320*/  BSYNC B0 ;  /* 0x0000000000007941 */ /* 0x000fea0003800000 */
.L_x_458:
[----:B------:R-:W-:Y:S05]  /*12330*/  BRA `(.L_x_460) ;  /* 0xffffffb800607947 */ /* 0x000fea000383ffff */
.L_x_318:
[----:B------:R-:W-:Y:S01]  /*12340*/  BSSY B1, `(.L_x_461) ;  /* 0x0000006000017945 */ /* 0x000fe20003800000 */
[----:B------:R-:W-:-:S07]  /*12350*/  IMAD.MOV.U32 R15, RZ, RZ, -0x1 ;  /* 0xffffffffff0f7424 */ /* 0x000fce00078e00ff */
[----:B0-2---:R-:W-:Y:S05]  /*12360*/  WARPSYNC.COLLECTIVE R15, `(.L_x_462) ;  /* 0x000000000f0c7348 */ /* 0x005fea0003c00000 */
[----:B------:R-:W-:Y:S02]  /*12370*/  ELECT P6, UR62, PT ;  /* 0x00000000003e782f */ /* 0x000fe400038c0000 */
[----:B------:R-:W-:Y:S01]  /*12380*/  MOV R14, UR62 ;  /* 0x0000003e000e7c02 */ /* 0x000fe20008000f00 */
[----:B0-2---:R-:W-:Y:S10]  /*12390*/  ENDCOLLECTIVE ;  /* 0x000000000000791b */ /* 0x005ff40003800000 */
.L_x_462:
[----:B------:R-:W-:Y:S05]  /*123a0*/  BSYNC B1 ;  /* 0x0000000000017941 */ /* 0x000fea0003800000 */
.L_x_461:
[----:B------:R-:W-:Y:S05]  /*123b0*/  BRA `(.L_x_463) ;  /* 0xffffffb800587947 */ /* 0x000fea000383ffff */
.L_x_320:
[----:B0-----:R0:W1:Y:S02]  /*123c0*/  SYNCS.PHASECHK.TRANS64.TRYWAIT P1, [R3+URZ+0x16840], R2 ;  /* 0x01684002030075a7 */ /* 0x001064000802017f */
[----:B-1----:R-:W-:Y:S05]  /*123d0*/  @!P1 NANOSLEEP.SYNCS 0x989680 ;  /* 0x009896800000995d */ /* 0x002fea0003900000 */
[----:B------:R-:W1:Y:S02]  /*123e0*/  @!P1 SYNCS.PHASECHK.TRANS64 P1, [R3+URZ+0x16840], R2 ;  /* 0x01684002030095a7 */ /* 0x000e64000802007f */
[----:B-1----:R-:W-:Y:S05]  /*123f0*/  @!P1 BRA `(.L_x_320) ;  /* 0xfffffffc00f09947 */ /* 0x002fea000383ffff */
[----:B------:R-:W-:Y:S05]  /*12400*/  BRA `(.L_x_464) ;  /* 0xffffffb800787947 */ /* 0x000fea000383ffff */
.L_x_322:
[----:B-1----:R1:W3:Y:S02]  /*12410*/  SYNCS.PHASECHK.TRANS64.TRYWAIT P1, [R25+URZ+0x16840], R0 ;  /* 0x01684000190075a7 */ /* 0x0022e4000802017f */
[----:B---3--:R-:W-:Y:S05]  /*12420*/  @!P1 NANOSLEEP.SYNCS 0x989680 ;  /* 0x009896800000995d */ /* 0x008fea0003900000 */
[----:B------:R-:W3:Y:S02]  /*12430*/  @!P1 SYNCS.PHASECHK.TRANS64 P1, [R25+URZ+0x16840], R0 ;  /* 0x01684000190095a7 */ /* 0x000ee4000802007f */
[----:B---3--:R-:W-:Y:S05]  /*12440*/  @!P1 BRA `(.L_x_322) ;  /* 0xfffffffc00f09947 */ /* 0x008fea000383ffff */
[----:B------:R-:W-:Y:S05]  /*12450*/  BRA `(.L_x_465) ;  /* 0xffffffb800847947 */ /* 0x000fea000383ffff */
.L_x_324:
[----:B---3--:R3:W4:Y:S02]  /*12460*/  SYNCS.PHASECHK.TRANS64.TRYWAIT P1, [R3+URZ+0x16860], R2 ;  /* 0x01686002030075a7 */ /* 0x008724000802017f */
[----:B----4-:R-:W-:Y:S05]  /*12470*/  @!P1 NANOSLEEP.SYNCS 0x989680 ;  /* 0x009896800000995d */ /* 0x010fea0003900000 */
[----:B------:R-:W4:Y:S02]  /*12480*/  @!P1 SYNCS.PHASECHK.TRANS64 P1, [R3+URZ+0x16860], R2 ;  /* 0x01686002030095a7 */ /* 0x000f24000802007f */
[----:B----4-:R-:W-:Y:S05]  /*12490*/  @!P1 BRA `(.L_x_324) ;  /* 0xfffffffc00f09947 */ /* 0x010fea000383ffff */
[----:B------:R-:W-:Y:S05]  /*124a0*/  BRA `(.L_x_466) ;  /* 0xffffffb800807947 */ /* 0x000fea000383ffff */
.L_x_467:
        /* <DEDUP_REMOVED lines=13> */
.L_x_3167:


//--------------------- .text._ZN7cutlass13device_kernelIN5flash11enable_sm90INS1_16FlashAttnFwdSm90INS1_25CollectiveMainloopFwdSm90ILi2EN4cute5tupleIJNS5_1CILi1EEES8_S8_EEENS6_IJNS7_ILi192EEENS7_ILi128EEENS7_ILi64EEEEEELi64ENS_6half_tEfNS_4arch4Sm90ELb0ELb0ELb0ELb1ELb1ELb1ELb0ELb1ELb1ELb1ELb1ELb0EEENS1_21CollectiveEpilogueFwdINS6_IJSA_SC_SB_EEES9_SE_SG_Li384ELb1ELb1ELb1ELb0EEENS1_36VarlenDynamicPersistentTileSchedulerILi192ELi128ELi384ELi128ELb1ELb1ELb1ELb0ELb1ELb1EEEEEEEEEvNT_6ParamsE --------------------------
	.section	.text._ZN7cutlass13device_kernelIN5flash11enable_sm90INS1_16FlashAttnFwdSm90INS1_25CollectiveMainloopFwdSm90ILi2EN4cute5tupleIJNS5_1CILi1EEES8_S8_EEENS6_IJNS7_ILi192EEENS7_ILi128EEENS7_ILi64EEEEEELi64ENS_6half_tEfNS_4arch4Sm90ELb0ELb0ELb0ELb1ELb1ELb1ELb0ELb1ELb1ELb1ELb1ELb0EEENS1_21CollectiveEpilogueFwdINS6_IJSA_SC_SB_EEES9_SE_SG_Li384ELb1ELb1ELb1ELb0EEENS1_36VarlenDynamicPersistentTileSchedulerILi192ELi128ELi384ELi128ELb1ELb1ELb1ELb0ELb1ELb1EEEEEEEEEvNT_6ParamsE,"ax",@progbits
	.align	128
.text._ZN7cutlass13device_kernelIN5flash11enable_sm90INS1_16FlashAttnFwdSm90INS1_25CollectiveMainloopFwdSm90ILi2EN4cute5tupleIJNS5_1CILi1EEES8_S8_EEENS6_IJNS7_ILi192EEENS7_ILi128EEENS7_ILi64EEEEEELi64ENS_6half_tEfNS_4arch4Sm90ELb0ELb0ELb0ELb1ELb1ELb1ELb0ELb1ELb1ELb1ELb1ELb0EEENS1_21CollectiveEpilogueFwdINS6_IJSA_SC_SB_EEES9_SE_SG_Li384ELb1ELb1ELb1ELb0EEENS1_36VarlenDynamicPersistentTileSchedulerILi192ELi128ELi384ELi128ELb1ELb1ELb1ELb0ELb1ELb1EEEEEEEEEvNT_6ParamsE:
        .type           _ZN7cutlass13device_kernelIN5flash11enable_sm90INS1_16FlashAttnFwdSm90INS1_25CollectiveMainloopFwdSm90ILi2EN4cute5tupleIJNS5_1CILi1EEES8_S8_EEENS6_IJNS7_ILi192EEENS7_ILi128EEENS7_ILi64EEEEEELi64ENS_6half_tEfNS_4arch4Sm90ELb0ELb0ELb0ELb1ELb1ELb1ELb0ELb1ELb1ELb1ELb1ELb0EEENS1_21CollectiveEpilogueFwdINS6_IJSA_SC_SB_EEES9_SE_SG_Li384ELb1ELb1ELb1ELb0EEENS1_36VarlenDynamicPersistentTileSchedulerILi192ELi128ELi384ELi128ELb1ELb1ELb1ELb0ELb1ELb1EEEEEEEEEvNT_6ParamsE,@function
        .size           _ZN7cutlass13device_kernelIN5flash11enable_sm90INS1_16FlashAttnFwdSm90INS1_25CollectiveMainloopFwdSm90ILi2EN4cute5tupleIJNS5_1CILi1EEES8_S8_EEENS6_IJNS7_ILi192EEENS7_ILi128EEENS7_ILi64EEEEEELi64ENS_6half_tEfNS_4arch4Sm90ELb0ELb0ELb0ELb1ELb1ELb1ELb0ELb1ELb1ELb1ELb1ELb0EEENS1_21CollectiveEpilogueFwdINS6_IJSA_SC_SB_EEES9_SE_SG_Li384ELb1ELb1ELb1ELb0EEENS1_36VarlenDynamicPersistentTileSchedulerILi192ELi128ELi384ELi128ELb1ELb1ELb1ELb0ELb1ELb1EEEEEEEEEvNT_6ParamsE,(.L_x_3168 - _ZN7cutlass13device_kernelIN5flash11enable_sm90INS1_16FlashAttnFwdSm90INS1_25CollectiveMainloopFwdSm90ILi2EN4cute5tupleIJNS5_1CILi1EEES8_S8_EEENS6_IJNS7_ILi192EEENS7_ILi128EEENS7_ILi64EEEEEELi64ENS_6half_tEfNS_4arch4Sm90ELb0ELb0ELb0ELb1ELb1ELb1ELb0ELb1ELb1ELb1ELb1ELb0EEENS1_21CollectiveEpilogueFwdINS6_IJSA_SC_SB_EEES9_SE_SG_Li384ELb1ELb1ELb1ELb0EEENS1_36VarlenDynamicPersistentTileSchedulerILi192ELi128ELi384ELi128ELb1ELb1ELb1ELb0ELb1ELb1EEEEEEEEEvNT_6ParamsE)
        .other          _ZN7cutlass13device_kernelIN5flash11enable_sm90INS1_16FlashAttnFwdSm90INS1_25CollectiveMainloopFwdSm90ILi2EN4cute5tupleIJNS5_1CILi1EEES8_S8_EEENS6_IJNS7_ILi192EEENS7_ILi128EEENS7_ILi64EEEEEELi64ENS_6half_tEfNS_4arch4Sm90ELb0ELb0ELb0ELb1ELb1ELb1ELb0ELb1ELb1ELb1ELb1ELb0EEENS1_21CollectiveEpilogueFwdINS6_IJSA_SC_SB_EEES9_SE_SG_Li384ELb1ELb1ELb1ELb0EEENS1_36VarlenDynamicPersistentTileSchedulerILi192ELi128ELi384ELi128ELb1ELb1ELb1ELb0ELb1ELb1EEEEEEEEEvNT_6ParamsE,@"STO_CUDA_ENTRY STV_DEFAULT"
_ZN7cutlass13device_kernelIN5flash11enable_sm90INS1_16FlashAttnFwdSm90INS1_25CollectiveMainloopFwdSm90ILi2EN4cute5tupleIJNS5_1CILi1EEES8_S8_EEENS6_IJNS7_ILi192EEENS7_ILi128EEENS7_ILi64EEEEEELi64ENS_6half_tEfNS_4arch4Sm90ELb0ELb0ELb0ELb1ELb1ELb1ELb0ELb1ELb1ELb1ELb1ELb0EEENS1_21CollectiveEpilogueFwdINS6_IJSA_SC_SB_EEES9_SE_SG_Li384ELb1ELb1ELb1ELb0EEENS1_36VarlenDynamicPersistentTileSchedulerILi192ELi128ELi384ELi128ELb1ELb1ELb1ELb0ELb1ELb1EEEEEEEEEvNT_6ParamsE:
[----:B------:R-:W0:Y:S02]  /*0000*/  LDC R1, c[0x0][0x28] ;  /* 0x00000a00ff017b82 */ /* 0x000e240000000800 */
[----:B0-----:R-:W-:Y:S01]  /*0010*/  VIADD R1, R1, 0xffffff88 ;  /* 0xffffff8801017836 */ /* 0x001fe20000000000 */
[----:B------:R-:W0:Y:S01]  /*0020*/  S2R R3, SR_TID.X ;  /* 0x0000000000037919 */ /* 0x000e220000002100 */
[----:B------:R-:W-:Y:S01]  /*0030*/  ELECT P0, URZ, PT ;  /* 0x00000000003f782f */ /* 0x000fe20003800000 */
[----:B------:R-:W-:Y:S01]  /*0040*/  BSSY B0, `(.L_x_468) ;  /* 0x000000e000007945 */ /* 0x000fe20003800000 */
[--C-:B0-----:R-:W-:Y:S02]  /*0050*/  SHF.R.U32.HI R0, RZ, 0x5, R3.reuse ;  /* 0x00000005ff007819 */ /* 0x101fe40000011603 */
[----:B------:R-:W-:-:S03]  /*0060*/  SHF.R.U32.HI R3, RZ, 0x7, R3 ;  /* 0x00000007ff037819 */ /* 0x000fc60000011603 */
[----:B------:R-:W0:Y:S02]  /*0070*/  SHFL.IDX PT, R2, R0, RZ, 0x1f ;  /* 0x00001fff00027589 */ /* 0x000e2400000e0000 */
[----:B0-----:R-:W-:-:S13]  /*0080*/  ISETP.EQ.AND P0, PT, R2, RZ, P0 ;  /* 0x000000ff0200720c */ /* 0x001fda0000702270 */
[----:B------:R-:W-:Y:S05]  /*0090*/  @!P0 BRA `(.L_x_469) ;  /* 0x0000000000208947 */ /* 0x000fea0003800000 */
[----:B------:R-:W-:Y:S02]  /*00a0*/  ULDC.64 UR4, c[0x0][0x198] ;  /* 0x0000660000047ab9 */ /* 0x000fe40000000a00 */
[----:B------:R-:W-:Y:S02]  /*00b0*/  UIADD3 UR6, UP0, UR4, 0x570, URZ ;  /* 0x0000057004067890 */ /* 0x000fe4000ff1e03f */
[----:B------:R-:W-:Y:S02]  /*00c0*/  UIADD3 UR4, UP1, UR4, 0x670, URZ ;  /* 0x0000067004047890 */ /* 0x000fe4000ff3e03f */
[----:B------:R-:W-:Y:S02]  /*00d0*/  UIADD3.X UR7, URZ, UR5, URZ, UP0, !UPT ;  /* 0x000000053f077290 */ /* 0x000fe400087fe43f */
[----:B------:R-:W-:-:S07]  /*00e0*/  UIADD3.X UR5, URZ, UR5, URZ, UP1, !UPT ;  /* 0x000000053f057290 */ /* 0x000fce0008ffe43f */
[----:B------:R0:W-:Y:S02]  /*00f0*/  UTMACCTL.PF [UR6] ;  /* 0x00000000060079b9 */ /* 0x0001e40008040000 */
[----:B------:R0:W-:Y:S02]  /*0100*/  UTMACCTL.PF [UR4] ;  /* 0x00000000040079b9 */ /* 0x0001e40008040000 */
[----:B0-----:R-:W-:Y:S01]  /*0110*/  NOP ;  /* 0x0000000000007918 */ /* 0x001fe20000000000 */
.L_x_469:
[----:B------:R-:W-:Y:S05]  /*0120*/  BSYNC B0 ;  /* 0x0000000000007941 */ /* 0x000fea0003800000 */
.L_x_468:
[----:B------:R-:W-:Y:S01]  /*0130*/  VOTEU.ANY UP0, P0 ;  /* 0x00000000003f7886 */ /* 0x000fe20000000100 */
[----:B------:R-:W0:Y:S01]  /*0140*/  SHFL.IDX PT, R3, R3, RZ, 0x1f ;  /* 0x00001fff03037589 */ /* 0x000e2200000e0000 */
[----:B------:R-:W-:Y:S01]  /*0150*/  UMOV UR4, 0x80 ;  /* 0x0000008000047882 */ /* 0x000fe20000000000 */
[----:B------:R-:W-:Y:S01]  /*0160*/  UMOV UR7, 0x180 ;  /* 0x0000018000077882 */ /* 0x000fe20000000000 */
[----:B------:R-:W-:Y:S01]  /*0170*/  VOTEU.ANY UP1, P0 ;  /* 0x00000000003f7886 */ /* 0x000fe20000020100 */
[----:B------:R-:W1:Y:S01]  /*0180*/  @UP0 S2UR UR8, SR_CgaCtaId ;  /* 0x00000000000809c3 */ /* 0x000e620000008800 */
[----:B------:R-:W2:Y:S01]  /*0190*/  SHFL.IDX PT, R2, R0, RZ, 0x1f ;  /* 0x00001fff00027589 */ /* 0x000ea200000e0000 */
[----:B------:R-:W-:Y:S01]  /*01a0*/  @UP0 UMOV UR6, 0x400 ;  /* 0x0000040000060882 */ /* 0x000fe20000000000 */
[----:B------:R-:W-:-:S04]  /*01b0*/  @UP0 UIADD3 UR4, -UR4, 0x100000, URZ ;  /* 0x0010000004040890 */ /* 0x000fc8000fffe13f */
[----:B------:R-:W-:Y:S02]  /*01c0*/  @UP0 USHF.L.U32 UR5, UR4, 0xb, URZ ;  /* 0x0000000b04050899 */ /* 0x000fe4000800063f */
[----:B------:R-:W-:Y:S01]  /*01d0*/  @UP0 USHF.L.U32 UR4, UR4, 0x1, URZ ;  /* 0x0000000104040899 */ /* 0x000fe2000800063f */
[----:B------:R-:W-:Y:S01]  /*01e0*/  VOTEU.ANY UP2, P0 ;  /* 0x00000000003f7886 */ /* 0x000fe20000040100 */
[----:B0-----:R-:W-:Y:S01]  /*01f0*/  R2UR UR9, R3 ;  /* 0x00000000030972ca */ /* 0x001fe200000e0000 */
[----:B-1----:R-:W-:Y:S01]  /*0200*/  @UP0 ULEA UR8, UR8, UR6, 0x18 ;  /* 0x0000000608080291 */ /* 0x002fe2000f8ec03f */
[----:B--2---:R-:W-:Y:S01]  /*0210*/  ISETP.NE.AND P1, PT, R2, RZ, PT ;  /* 0x000000ff0200720c */ /* 0x004fe20003f25270 */
[----:B------:R-:W-:-:S04]  /*0220*/  @UP0 UIADD3 UR6, -UR7, 0x100000, URZ ;  /* 0x0010000007060890 */ /* 0x000fc8000fffe13f */
[----:B------:R-:W-:Y:S02]  /*0230*/  @UP0 USHF.L.U32 UR7, UR6, 0xb, URZ ;  /* 0x0000000b06070899 */ /* 0x000fe4000800063f */
[----:B------:R-:W-:-:S04]  /*0240*/  @UP0 USHF.L.U32 UR6, UR6, 0x1, URZ ;  /* 0x0000000106060899 */ /* 0x000fc8000800063f */
[----:B------:R-:W-:Y:S01]  /*0250*/  UISETP.NE.AND UP0, UPT, UR9, URZ, UPT ;  /* 0x0000003f0900728c */ /* 0x000fe2000bf05270 */
[----:B------:R-:W0:Y:S02]  /*0260*/  FENCE.VIEW.ASYNC.S ;  /* 0x00000000000073c6 */ /* 0x000e240000000000 */
[----:B0-----:R0:W1:Y:S05]  /*0270*/  @UP1 SYNCS.EXCH.64 URZ, [UR8+0x16800], UR4 ;  /* 0x01680004083f15b2 */ /* 0x00106a0008000100 */
[----:B------:R0:W2:Y:S01]  /*0280*/  @UP2 SYNCS.EXCH.64 URZ, [UR8+0x16820], UR6 ;  /* 0x01682006083f25b2 */ /* 0x0000a20008000100 */
        /* <DEDUP_REMOVED lines=14> */
[----:B0-----:R3:W4:Y:S08]  /*0370*/  SYNCS.EXCH.64 URZ, [UR8+0x16830], UR4 ;  /* 0x01683004083f75b2 */ /* 0x0017300008000100 */
[----:B------:R3:W0:Y:S01]  /*0380*/  SYNCS.EXCH.64 URZ, [UR8+0x16840], UR6 ;  /* 0x01684006083f75b2 */ /* 0x0006220008000100 */
[----:B------:R3:W0:Y:S01]  /*0390*/  SYNCS.EXCH.64 URZ, [UR8+0x16838], UR4 ;  /* 0x01683804083f75b2 */ /* 0x0006220008000100 */
[----:B------:R3:W0:Y:S02]  /*03a0*/  SYNCS.EXCH.64 URZ, [UR8+0x16848], UR6 ;  /* 0x01684806083f75b2 */ /* 0x0006240008000100 */
[----:B---3--:R-:W-:Y:S01]  /*03b0*/  NOP ;  /* 0x0000000000007918 */ /* 0x008fe20000000000 */
.L_x_470:
[----:B------:R-:W3:Y:S01]  /*03c0*/  SHFL.IDX PT, R2, R0, RZ, 0x1f ;  /* 0x00001fff00027589 */ /* 0x000ee200000e0000 */
[----:B------:R-:W-:Y:S01]  /*03d0*/  NOP ;  /* 0x0000000000007918 */ /* 0x000fe20000000000 */
[----:B---3--:R-:W-:-:S13]  /*03e0*/  ISETP.NE.AND P0, PT, R2, RZ, PT ;  /* 0x000000ff0200720c */ /* 0x008fda0003f05270 */
        /* <DEDUP_REMOVED lines=17> */
[----:B------:R3:W0:Y:S02]  /*0500*/  SYNCS.EXCH.64 URZ, [UR8+0x16868], UR6 ;  /* 0x01686806083f75b2 */ /* 0x0006240008000100 */
[----:B---3--:R-:W-:Y:S01]  /*0510*/  NOP ;  /* 0x0000000000007918 */ /* 0x008fe20000000000 */
.L_x_471:
[----:B------:R-:W3:Y:S01]  /*0520*/  SHFL.IDX PT, R2, R0, RZ, 0x1f ;  /* 0x00001fff00027589 */ /* 0x000ee200000e0000 */
[----:B------:R-:W-:Y:S01]  /*0530*/  NOP ;  /* 0x0000000000007918 */ /* 0x000fe20000000000 */
[----:B---3--:R-:W-:-:S13]  /*0540*/  ISETP.NE.AND P0, PT, R2, RZ, PT ;  /* 0x000000ff0200720c */ /* 0x008fda0003f05270 */
        /* <DEDUP_REMOVED lines=13> */
[----:B------:R3:W0:Y:S02]  /*0620*/  SYNCS.EXCH.64 URZ, [UR6+0x16888], UR4 ;  /* 0x01688804063f75b2 */ /* 0x0006240008000100 */
[----:B---3--:R-:W-:Y:S01]  /*0630*/  NOP ;  /* 0x0000000000007918 */ /* 0x008fe20000000000 */
.L_x_472:
        /* <DEDUP_REMOVED lines=22> */
.L_x_473:
        /* <DEDUP_REMOVED lines=22> */
.L_x_474:
[----:B------:R-:W-:Y:S01]  /*0900*/  PLOP3.LUT P0, PT, PT, PT, UP0, 0x80, 0x0 ;  /* 0x000000000000781c */ /* 0x000fe20003f0f008 */
[----:B------:R-:W-:Y:S01]  /*0910*/  UMOV UR36, 0x1 ;  /* 0x0000000100247882 */ /* 0x000fe20000000000 */
[----:B------:R-:W-:Y:S01]  /*0920*/  NOP ;  /* 0x0000000000007918 */ /* 0x000fe20000000000 */
[----:B------:R-:W-:Y:S01]  /*0930*/  USEL UR36, UR36, 0x2, !UP0 ;  /* 0x0000000224247887 */ /* 0x000fe2000c000000 */
[----:B------:R-:W-:Y:S01]  /*0940*/  BSSY B9, `(.L_x_475) ;  /* 0x00015a5000097945 */ /* 0x000fe20003800000 */
[----:B------:R-:W-:Y:S01]  /*0950*/  ULDC.64 UR42, c[0x0][0x208] ;  /* 0x00008200002a7ab9 */ /* 0x000fe20000000a00 */
[----:B012-4-:R-:W-:Y:S07]  /*0960*/  BAR.SYNC.DEFER_BLOCKING 0x0 ;  /* 0x0000000000007b1d */ /* 0x017fee0000010000 */
[----:B------:R-:W-:Y:S05]  /*0970*/  @!P0 BRA `(.L_x_476) ;  /* 0x000000e800b88947 */ /* 0x000fea0003800000 */
.L_x_477:
[----:B------:R-:W-:-:S08]  /*0980*/  NOP ;  /* 0x0000000000007918 */ /* 0x000fd00000000000 */
[----:B------:R-:W0:Y:S02]  /*0990*/  USETMAXREG.TRY_ALLOC.CTAPOOL UP0, 0xa0 ;  /* 0x000000a0000079c8 */ /* 0x000e240008000600 */
[----:B0-----:R-:W-:-:S13]  /*09a0*/  PLOP3.LUT P0, PT, PT, PT, UP0, 0x80, 0x0 ;  /* 0x000000000000781c */ /* 0x001fda0003f0f008 */
[----:B------:R-:W-:Y:S05]  /*09b0*/  @!P0 BRA `(.L_x_477) ;  /* 0xfffffffc00f08947 */ /* 0x000fea000383ffff */
[----:B------:R-:W2:Y:S01]  /*09c0*/  LDL.LU R0, [R1] ;  /* 0x0000000001007983 */ /* 0x000ea20000300800 */
[----:B------:R-:W0:Y:S01]  /*09d0*/  S2R R2, SR_TID.X ;  /* 0x0000000000027919 */ /* 0x000e220000002100 */
[----:B------:R-:W1:Y:S01]  /*09e0*/  S2UR UR38, SR_CgaCtaId ;  /* 0x00000000002679c3 */ /* 0x000e620000008800 */
[----:B------:R-:W-:Y:S01]  /*09f0*/  UMOV UR4, 0x400 ;  /* 0x0000040000047882 */ /* 0x000fe20000000000 */
[----:B0-----:R-:W-:-:S06]  /*0a00*/  SHF.R.U32.HI R2, RZ, 0x7, R2 ;  /* 0x00000007ff027819 */ /* 0x001fcc0000011602 */
[----:B------:R-:W-:Y:S06]  /*0a10*/  BAR.ARV 0x8, 0x200 ;  /* 0x0208000000007b1d */ /* 0x000fec0000002000 */
[----:B------:R-:W-:-:S13]  /*0a20*/  ISETP.NE.AND P0, PT, R2, 0x1, PT ;  /* 0x000000010200780c */ /* 0x000fda0003f05270 */
[----:B------:R-:W-:Y:S08]  /*0a30*/  @!P0 BAR.ARV 0x9, 0x100 ;  /* 0x0244000000008b1d */ /* 0x000ff00000002000 */
[----:B------:R-:W-:Y:S01]  /*0a40*/  BAR.SYNC.DEFER_BLOCKING 0x5, 0x200 ;  /* 0x0148000000007b1d */ /* 0x000fe20000010000 */
[----:B-1----:R-:W-:-:S06]  /*0a50*/  ULEA UR4, UR38, UR4, 0x18 ;  /* 0x0000000426047291 */ /* 0x002fcc000f8ec03f */
[----:B------:R-:W-:Y:S01]  /*0a60*/  IMAD.U32 R18, RZ, RZ, UR4 ;  /* 0x00000004ff127e24 */ /* 0x000fe2000f8e00ff */
[----:B------:R-:W-:-:S04]  /*0a70*/  ULDC UR4, c[0x0][0xc3c] ;  /* 0x00030f0000047ab9 */ /* 0x000fc80000000800 */
[----:B------:R-:W0:Y:S01]  /*0a80*/  LDS.128 R32, [R18+0x168d0] ;  /* 0x0168d00012207984 */ /* 0x000e220000000c00 */
[----:B------:R-:W-:Y:S06]  /*0a90*/  BAR.ARV 0x4, 0x200 ;  /* 0x0108000000007b1d */ /* 0x000fec0000002000 */
[----:B--2---:R-:W-:-:S04]  /*0aa0*/  LOP3.LUT R0, R0, 0xffffffef, RZ, 0xc0, !PT ;  /* 0xffffffef00007812 */ /* 0x004fc800078ec0ff */
[----:B------:R-:W-:-:S05]  /*0ab0*/  @P0 LOP3.LUT R0, R0, 0x10, RZ, 0xfc, !PT ;  /* 0x0000001000000812 */ /* 0x000fca00078efcff */
[----:B------:R1:W-:Y:S01]  /*0ac0*/  STL [R1], R0 ;  /* 0x0000000001007387 */ /* 0x0003e20000100800 */
[----:B0-----:R-:W-:-:S13]  /*0ad0*/  ISETP.GE.AND P0, PT, R35, UR4, PT ;  /* 0x0000000423007c0c */ /* 0x001fda000bf06270 */
[----:B-1----:R-:W-:Y:S05]  /*0ae0*/  @P0 BRA `(.L_x_478) ;  /* 0x0000015800280947 */ /* 0x002fea0003800000 */
[----:B------:R-:W0:Y:S01]  /*0af0*/  S2R R0, SR_TID.X ;  /* 0x0000000000007919 */ /* 0x000e220000002100 */
[----:B------:R-:W-:Y:S01]  /*0b00*/  IMAD.MOV.U32 R19, RZ, RZ, RZ ;  /* 0x000000ffff137224 */ /* 0x000fe200078e00ff */
[----:B------:R-:W-:Y:S01]  /*0b10*/  ULOP3.LUT UR39, UR36, 0x1, URZ, 0xfc, !UPT ;  /* 0x0000000124277892 */ /* 0x000fe2000f8efc3f */
[----:B------:R-:W-:Y:S01]  /*0b20*/  IMAD.MOV.U32 R155, RZ, RZ, RZ ;  /* 0x000000ffff9b7224 */ /* 0x000fe200078e00ff */
[----:B------:R-:W-:Y:S01]  /*0b30*/  UMOV UR37, URZ ;  /* 0x0000003f00257c82 */ /* 0x000fe20008000000 */
[----:B------:R-:W-:Y:S02]  /*0b40*/  IMAD.MOV.U32 R156, RZ, RZ, RZ ;  /* 0x000000ffff9c7224 */ /* 0x000fe400078e00ff */
[----:B0-----:R-:W-:-:S05]  /*0b50*/  VIADD R11, R0, 0xffffff80 ;  /* 0xffffff80000b7836 */ /* 0x001fca0000000000 */
[----:B------:R-:W-:-:S04]  /*0b60*/  SHF.R.S32.HI R0, RZ, 0x1f, R11 ;  /* 0x0000001fff007819 */ /* 0x000fc8000001140b */
[CC--:B------:R-:W-:Y:S02]  /*0b70*/  LEA.HI R2, R0.reuse, R11.reuse, RZ, 0x7 ;  /* 0x0000000b00027211 */ /* 0x0c0fe400078f38ff */
[-C--:B------:R-:W-:Y:S02]  /*0b80*/  LEA.HI R4, R0, R11.reuse, RZ, 0x5 ;  /* 0x0000000b00047211 */ /* 0x080fe400078f28ff */
[----:B------:R-:W-:Y:S02]  /*0b90*/  LOP3.LUT R3, R2, 0xffffff80, RZ, 0xc0, !PT ;  /* 0xffffff8002037812 */ /* 0x000fe400078ec0ff */
[----:B------:R-:W-:Y:S02]  /*0ba0*/  SHF.R.S32.HI R12, RZ, 0x7, R2 ;  /* 0x00000007ff0c7819 */ /* 0x000fe40000011402 */
[----:B------:R-:W-:Y:S01]  /*0bb0*/  SHF.R.S32.HI R13, RZ, 0x5, R4 ;  /* 0x00000005ff0d7819 */ /* 0x000fe20000011404 */
[----:B------:R-:W-:Y:S01]  /*0bc0*/  IMAD.IADD R10, R11, 0x1, -R3 ;  /* 0x000000010b0a7824 */ /* 0x000fe200078e0a03 */
[----:B------:R-:W-:Y:S01]  /*0bd0*/  LEA.HI R3, R0, R11, RZ, 0x4 ;  /* 0x0000000b00037211 */ /* 0x000fe200078f20ff */
[----:B------:R-:W-:-:S03]  /*0be0*/  IMAD.HI R4, R12, 0x55555556, RZ ;  /* 0x555555560c047827 */ /* 0x000fc600078e02ff */
[----:B------:R-:W-:Y:S02]  /*0bf0*/  SHF.R.S32.HI R5, RZ, 0x1f, R10 ;  /* 0x0000001fff057819 */ /* 0x000fe4000001140a */
[----:B------:R-:W-:Y:S02]  /*0c00*/  SHF.R.S32.HI R6, RZ, 0x4, R3 ;  /* 0x00000004ff067819 */ /* 0x000fe40000011403 */
[----:B------:R-:W-:Y:S02]  /*0c10*/  LEA.HI R7, R5, R10, RZ, 0x2 ;  /* 0x0000000a05077211 */ /* 0x000fe400078f10ff */
[C---:B------:R-:W-:Y:S02]  /*0c20*/  LOP3.LUT R2, R3.reuse, 0x3fffff0, RZ, 0xc0, !PT ;  /* 0x03fffff003027812 */ /* 0x040fe400078ec0ff */
[----:B------:R-:W-:Y:S02]  /*0c30*/  LEA.HI R3, R3, R6, RZ, 0x1 ;  /* 0x0000000603037211 */ /* 0x000fe400078f08ff */
[----:B------:R-:W-:-:S02]  /*0c40*/  SHF.R.S32.HI R8, RZ, 0x2, R7 ;  /* 0x00000002ff087819 */ /* 0x000fc40000011407 */
[----:B------:R-:W-:Y:S02]  /*0c50*/  SHF.R.S32.HI R9, RZ, 0x1f, R7 ;  /* 0x0000001fff097819 */ /* 0x000fe40000011407 */
[----:B------:R-:W-:Y:S02]  /*0c60*/  IADD3 R2, R11, -R2, RZ ;  /* 0x800000020b027210 */ /* 0x000fe40007ffe0ff */
[----:B------:R-:W-:Y:S02]  /*0c70*/  LOP3.LUT R3, R3, 0x1ffffffe, RZ, 0xc0, !PT ;  /* 0x1ffffffe03037812 */ /* 0x000fe400078ec0ff */
[----:B------:R-:W-:Y:S01]  /*0c80*/  LEA.HI R9, R9, R8, RZ, 0x3 ;  /* 0x0000000809097211 */ /* 0x000fe200078f18ff */
[----:B------:R-:W-:Y:S01]  /*0c90*/  IMAD R2, R13, 0x10, R2 ;  /* 0x000000100d027824 */ /* 0x000fe200078e0202 */
[----:B------:R-:W-:Y:S01]  /*0ca0*/  LEA.HI R5, R5, R10, RZ, 0x5 ;  /* 0x0000000a05057211 */ /* 0x000fe200078f28ff */
[----:B------:R-:W-:Y:S01]  /*0cb0*/  IMAD.IADD R3, R6, 0x1, -R3 ;  /* 0x0000000106037824 */ /* 0x000fe200078e0a03 */
[----:B------:R-:W-:-:S02]  /*0cc0*/  LOP3.LUT R9, R9, 0xfffffff8, RZ, 0xc0, !PT ;  /* 0xfffffff809097812 */ /* 0x000fc400078ec0ff */
[----:B------:R-:W-:Y:S02]  /*0cd0*/  LEA.HI R4, R4, R4, RZ, 0x1 ;  /* 0x0000000404047211 */ /* 0x000fe400078f08ff */
[----:B------:R-:W-:Y:S01]  /*0ce0*/  SHF.R.S32.HI R5, RZ, 0x5, R5 ;  /* 0x00000005ff057819 */ /* 0x000fe20000011405 */
[----:B------:R-:W-:Y:S01]  /*0cf0*/  IMAD.IADD R8, R8, 0x1, -R9 ;  /* 0x0000000108087824 */ /* 0x000fe200078e0a09 */
[----:B------:R-:W-:Y:S01]  /*0d00*/  LEA R6, R2, R3, 0x3 ;  /* 0x0000000302067211 */ /* 0x000fe200078e18ff */
[----:B------:R-:W-:Y:S01]  /*0d10*/  IMAD R4, R4, -0x3, R12 ;  /* 0xfffffffd04047824 */ /* 0x000fe200078e020c */
[CC--:B------:R-:W-:Y:S01]  /*0d20*/  LEA.HI R2, R0.reuse, R11.reuse, RZ, 0x2 ;  /* 0x0000000b00027211 */ /* 0x0c0fe200078f10ff */
[----:B------:R-:W-:Y:S01]  /*0d30*/  IMAD R5, R5, 0x10, R8 ;  /* 0x0000001005057824 */ /* 0x000fe200078e0208 */
[----:B------:R-:W-:Y:S01]  /*0d40*/  LEA.HI R3, R0, R11, RZ, 0x3 ;  /* 0x0000000b00037211 */ /* 0x000fe200078f18ff */
[----:B------:R-:W-:Y:S01]  /*0d50*/  IMAD.SHL.U32 R6, R6, 0x8, RZ ;  /* 0x0000000806067824 */ /* 0x000fe200078e00ff */
[--C-:B------:R-:W-:Y:S01]  /*0d60*/  SHF.R.S32.HI R153, RZ, 0x2, R2.reuse ;  /* 0x00000002ff997819 */ /* 0x100fe20000011402 */
[----:B------:R-:W-:Y:S01]  /*0d70*/  IMAD R9, R4, 0x40, R5 ;  /* 0x0000004004097824 */ /* 0x000fe200078e0205 */
[----:B------:R-:W-:-:S02]  /*0d80*/  SHF.R.S32.HI R0, RZ, 0x1f, R2 ;  /* 0x0000001fff007819 */ /* 0x000fc40000011402 */
[----:B------:R-:W-:Y:S01]  /*0d90*/  LOP3.LUT R2, R2, 0xfffffffc, RZ, 0xc0, !PT ;  /* 0xfffffffc02027812 */ /* 0x000fe200078ec0ff */
[----:B------:R-:W-:Y:S01]  /*0da0*/  VIADD R8, R153, 0x60 ;  /* 0x0000006099087836 */ /* 0x000fe20000000000 */
[----:B------:R-:W-:Y:S01]  /*0db0*/  SHF.R.S32.HI R4, RZ, 0x3, R3 ;  /* 0x00000003ff047819 */ /* 0x000fe20000011403 */
[----:B------:R-:W-:Y:S01]  /*0dc0*/  STL [R1+0x60], R9 ;  /* 0x0000600901007387 */ /* 0x000fe20000100800 */
[----:B------:R-:W-:Y:S02]  /*0dd0*/  LOP3.LUT R3, R3, 0xfffffff8, RZ, 0xc0, !PT ;  /* 0xfffffff803037812 */ /* 0x000fe400078ec0ff */
[----:B------:R-:W-:Y:S01]  /*0de0*/  LEA.HI R0, R0, R153, RZ, 0x3 ;  /* 0x0000009900007211 */ /* 0x000fe200078f18ff */
[----:B------:R-:W-:Y:S01]  /*0df0*/  STL [R1+0x4], RZ ;  /* 0x000004ff01007387 */ /* 0x000fe20000100800 */
[C---:B------:R-:W-:Y:S01]  /*0e00*/  IADD3 R5, R11.reuse, -R2, RZ ;  /* 0x800000020b057210 */ /* 0x040fe20007ffe0ff */
[----:B------:R-:W-:Y:S01]  /*0e10*/  IMAD.IADD R2, R11, 0x1, -R3 ;  /* 0x000000010b027824 */ /* 0x000fe200078e0a03 */
[----:B------:R-:W-:Y:S01]  /*0e20*/  LOP3.LUT R0, R0, 0xfffffff8, RZ, 0xc0, !PT ;  /* 0xfffffff800007812 */ /* 0x000fe200078ec0ff */
[----:B------:R-:W-:Y:S01]  /*0e30*/  IMAD.SHL.U32 R3, R8, 0x40, RZ ;  /* 0x0000004008037824 */ /* 0x000fe200078e00ff */
[----:B------:R-:W-:Y:S01]  /*0e40*/  SHF.R.S32.HI R4, RZ, 0x1f, R8 ;  /* 0x0000001fff047819 */ /* 0x000fe20000011408 */
[C---:B------:R-:W-:Y:S01]  /*0e50*/  IMAD.SHL.U32 R16, R5.reuse, 0x8, RZ ;  /* 0x0000000805107824 */ /* 0x040fe200078e00ff */
[----:B------:R-:W-:Y:S01]  /*0e60*/  LEA.HI R2, R5, R5, RZ, 0x1 ;  /* 0x0000000505027211 */ /* 0x000fe200078f08ff */
[----:B------:R-:W-:Y:S01]  /*0e70*/  IMAD.IADD R11, R153, 0x1, -R0 ;  /* 0x00000001990b7824 */ /* 0x000fe200078e0a00 */
[----:B------:R-:W-:-:S02]  /*0e80*/  SHF.L.U32 R22, R5, 0x2, RZ ;  /* 0x0000000205167819 */ /* 0x000fc400000006ff */
[----:B------:R-:W-:Y:S02]  /*0e90*/  LEA.HI R4, R4, R8, RZ, 0x3 ;  /* 0x0000000804047211 */ /* 0x000fe400078f18ff */
[----:B------:R-:W-:Y:S01]  /*0ea0*/  LOP3.LUT R0, R2, 0x1ffffffe, RZ, 0xc0, !PT ;  /* 0x1ffffffe02007812 */ /* 0x000fe200078ec0ff */
[----:B------:R-:W-:Y:S01]  /*0eb0*/  VIADD R157, R22, 0x10 ;  /* 0x00000010169d7836 */ /* 0x000fe20000000000 */
[----:B------:R-:W-:Y:S01]  /*0ec0*/  LOP3.LUT R3, R3, 0x1c0, RZ, 0xc0, !PT ;  /* 0x000001c003037812 */ /* 0x000fe200078ec0ff */
[----:B------:R0:W-:Y:S01]  /*0ed0*/  STL [R1+0x20], R11 ;  /* 0x0000200b01007387 */ /* 0x0001e20000100800 */
[----:B------:R-:W-:Y:S01]  /*0ee0*/  SHF.L.U32 R4, R4, 0x6, RZ ;  /* 0x0000000604047819 */ /* 0x000fe200000006ff */
[----:B------:R-:W-:Y:S01]  /*0ef0*/  IMAD.IADD R0, R5, 0x1, -R0 ;  /* 0x0000000105007824 */ /* 0x000fe200078e0a00 */
[----:B------:R-:W-:Y:S01]  /*0f00*/  LOP3.LUT R7, R7, 0x7ffffffc, RZ, 0xc0, !PT ;  /* 0x7ffffffc07077812 */ /* 0x000fe200078ec0ff */
[----:B------:R-:W-:Y:S01]  /*0f10*/  VIADD R2, R16, 0x20 ;  /* 0x0000002010027836 */ /* 0x000fe20000000000 */
[----:B------:R-:W-:Y:S01]  /*0f20*/  SHF.R.U32.HI R5, RZ, 0x3, R3 ;  /* 0x00000003ff057819 */ /* 0x000fe20000011603 */
[----:B------:R-:W-:Y:S01]  /*0f30*/  IMAD R0, R0, 0x8, R9 ;  /* 0x0000000800007824 */ /* 0x000fe200078e0209 */
[----:B------:R-:W-:Y:S01]  /*0f40*/  LOP3.LUT R3, R3, 0x38, R16, 0xf8, !PT ;  /* 0x0000003803037812 */ /* 0x000fe200078ef810 */
[----:B------:R-:W-:Y:S01]  /*0f50*/  IMAD.IADD R7, R10, 0x1, -R7 ;  /* 0x000000010a077824 */ /* 0x000fe200078e0a07 */
[----:B------:R-:W-:Y:S01]  /*0f60*/  LOP3.LUT R4, R4, 0xfffffe00, RZ, 0xc0, !PT ;  /* 0xfffffe0004047812 */ /* 0x000fe200078ec0ff */
[----:B0-----:R-:W-:Y:S01]  /*0f70*/  IMAD.SHL.U32 R11, R157, 0x2, RZ ;  /* 0x000000029d0b7824 */ /* 0x001fe200078e00ff */
[----:B------:R-:W-:-:S02]  /*0f80*/  SHF.R.S32.HI R8, RZ, 0x1f, R157 ;  /* 0x0000001fff087819 */ /* 0x000fc4000001149d */
[----:B------:R-:W-:Y:S01]  /*0f90*/  LOP3.LUT R3, R4, R3, R5, 0xf6, !PT ;  /* 0x0000000304037212 */ /* 0x000fe200078ef605 */
[----:B------:R0:W-:Y:S01]  /*0fa0*/  STL [R1+0x2c], R4 ;  /* 0x00002c0401007387 */ /* 0x0001e20000100800 */
[----:B------:R-:W-:Y:S02]  /*0fb0*/  SHF.L.U64.HI R5, R157, 0x1, R8 ;  /* 0x000000019d057819 */ /* 0x000fe40000010208 */
[----:B------:R-:W-:Y:S01]  /*0fc0*/  LEA R3, R3, R18, 0x1 ;  /* 0x0000001203037211 */ /* 0x000fe200078e08ff */
[----:B------:R1:W-:Y:S01]  /*0fd0*/  STL [R1+0x58], R11 ;  /* 0x0000580b01007387 */ /* 0x0003e20000100800 */
[----:B------:R-:W-:Y:S02]  /*0fe0*/  SHF.R.S32.HI R17, RZ, 0x1f, R16 ;  /* 0x0000001fff117819 */ /* 0x000fe40000011410 */
[----:B------:R-:W-:Y:S01]  /*0ff0*/  SHF.R.S32.HI R154, RZ, 0x1f, R2 ;  /* 0x0000001fff9a7819 */ /* 0x000fe20000011402 */
[----:B------:R1:W-:Y:S01]  /*1000*/  STL [R1+0x68], R6 ;  /* 0x0000680601007387 */ /* 0x0003e20000100800 */
[----:B0-----:R-:W-:-:S03]  /*1010*/  IMAD.SHL.U32 R4, R7, 0x2, RZ ;  /* 0x0000000207047824 */ /* 0x001fc600078e00ff */
[----:B------:R1:W-:Y:S04]  /*1020*/  STL [R1+0x54], R5 ;  /* 0x0000540501007387 */ /* 0x0003e80000100800 */
[----:B------:R1:W-:Y:S04]  /*1030*/  STL [R1+0x30], R4 ;  /* 0x0000300401007387 */ /* 0x0003e80000100800 */
[----:B------:R1:W-:Y:S04]  /*1040*/  STL [R1+0x5c], R3 ;  /* 0x00005c0301007387 */ /* 0x0003e80000100800 */
[----:B------:R1:W-:Y:S02]  /*1050*/  STL [R1+0x64], R0 ;  /* 0x0000640001007387 */ /* 0x0003e40000100800 */
.L_x_617:
[----:B01----:R-:W0:Y:S02]  /*1060*/  LDC.64 R4, c[0x0][0xc88] ;  /* 0x00032200ff047b82 */ /* 0x003e240000000a00 */
[----:B0-----:R-:W-:-:S05]  /*1070*/  IMAD.WIDE R4, R35, 0x4, R4 ;  /* 0x0000000423047825 */ /* 0x001fca00078e0204 */
[----:B--2---:R-:W2:Y:S01]  /*1080*/  LDG.E R36, desc[UR42][R4.64] ;  /* 0x0000002a04247981 */ /* 0x004ea2000c1e1900 */
[----:B------:R-:W-:Y:S05]  /*1090*/  YIELD ;  /* 0x0000000000007946 */ /* 0x000fea0003800000 */
[----:B------:R-:W-:Y:S01]  /*10a0*/  ULDC.64 UR4, c[0x0][0xa28] ;  /* 0x00028a0000047ab9 */ /* 0x000fe20000000a00 */
[----:B------:R-:W-:Y:S01]  /*10b0*/  ULDC.64 UR8, c[0x0][0xa18] ;  /* 0x0002860000087ab9 */ /* 0x000fe20000000a00 */
[----:B------:R-:W-:Y:S01]  /*10c0*/  ISETP.NE.U32.AND P1, PT, RZ, UR4, PT ;  /* 0x00000004ff007c0c */ /* 0x000fe2000bf25070 */
[----:B------:R-:W-:Y:S01]  /*10d0*/  ULDC.64 UR6, c[0x0][0xa08] ;  /* 0x0002820000067ab9 */ /* 0x000fe20000000a00 */
[----:B------:R-:W-:Y:S01]  /*10e0*/  IMAD.MOV.U32 R10, RZ, RZ, RZ ;  /* 0x000000ffff0a7224 */ /* 0x000fe200078e00ff */
[----:B------:R-:W-:Y:S01]  /*10f0*/  ISETP.NE.U32.AND P0, PT, RZ, UR6, PT ;  /* 0x00000006ff007c0c */ /* 0x000fe2000bf05070 */
[----:B------:R-:W-:Y:S01]  /*1100*/  IMAD.MOV.U32 R68, RZ, RZ, RZ ;  /* 0x000000ffff447224 */ /* 0x000fe200078e00ff */
[----:B------:R-:W-:-:S02]  /*1110*/  ISETP.NE.AND.EX P1, PT, RZ, UR5, PT, P1 ;  /* 0x00000005ff007c0c */ /* 0x000fc4000bf25310 */
[----:B------:R-:W-:Y:S02]  /*1120*/  ISETP.NE.AND.EX P0, PT, RZ, UR7, PT, P0 ;  /* 0x00000007ff007c0c */ /* 0x000fe4000bf05300 */
[----:B--2---:R-:W-:Y:S01]  /*1130*/  SHF.R.S32.HI R0, RZ, 0x1f, R36 ;  /* 0x0000001fff007819 */ /* 0x004fe20000011424 */
[----:B------:R-:W-:-:S08]  /*1140*/  IMAD.SHL.U32 R38, R36, 0x4, RZ ;  /* 0x0000000424267824 */ /* 0x000fd000078e00ff */
[C---:B------:R-:W-:Y:S01]  /*1150*/  @P1 LEA R6, P2, R36.reuse, UR4, 0x2 ;  /* 0x0000000424061c11 */ /* 0x040fe2000f8410ff */
[----:B------:R0:W-:Y:S01]  /*1160*/  STL [R1+0x38], R36 ;  /* 0x0000382401007387 */ /* 0x0001e20000100800 */
[C-C-:B------:R-:W-:Y:S02]  /*1170*/  SHF.L.U64.HI R37, R36.reuse, 0x2, R0.reuse ;  /* 0x0000000224257819 */ /* 0x140fe40000010200 */
[----:B------:R-:W-:Y:S01]  /*1180*/  @P1 LEA.HI.X R7, R36, UR5, R0, 0x2, P2 ;  /* 0x0000000524071c11 */ /* 0x000fe200090f1400 */
[----:B------:R-:W-:Y:S01]  /*1190*/  ULDC UR4, c[0x0][0x288] ;  /* 0x0000a20000047ab9 */ /* 0x000fe20000000800 */
[----:B------:R-:W-:Y:S01]  /*11a0*/  ISETP.NE.U32.AND P2, PT, RZ, UR8, PT ;  /* 0x00000008ff007c0c */ /* 0x000fe2000bf45070 */
[----:B------:R0:W-:Y:S01]  /*11b0*/  STL [R1+0x50], R0 ;  /* 0x0000500001007387 */ /* 0x0001e20000100800 */
[C---:B------:R-:W-:Y:S02]  /*11c0*/  IADD3 R8, P3, R38.reuse, UR6, RZ ;  /* 0x0000000626087c10 */ /* 0x040fe4000ff7e0ff */
[----:B------:R-:W-:Y:S01]  /*11d0*/  ISETP.NE.AND.EX P2, PT, RZ, UR9, PT, P2 ;  /* 0x00000009ff007c0c */ /* 0x000fe2000bf45320 */
[----:B------:R0:W5:Y:S01]  /*11e0*/  @P1 LDG.E R10, desc[UR42][R6.64] ;  /* 0x0000002a060a1981 */ /* 0x000162000c1e1900 */
[----:B------:R-:W-:Y:S01]  /*11f0*/  MOV R24, UR4 ;  /* 0x0000000400187c02 */ /* 0x000fe20008000f00 */
[----:B------:R-:W-:Y:S01]  /*1200*/  ULDC.64 UR4, c[0x0][0x418] ;  /* 0x0001060000047ab9 */ /* 0x000fe20000000a00 */
[C---:B------:R-:W-:Y:S01]  /*1210*/  IADD3.X R9, R37.reuse, UR7, RZ, P3, !PT ;  /* 0x0000000725097c10 */ /* 0x040fe20009ffe4ff */
[----:B------:R0:W-:Y:S04]  /*1220*/  STL [R1+0x40], R38 ;  /* 0x0000402601007387 */ /* 0x0001e80000100800 */
[----:B------:R0:W5:Y:S04]  /*1230*/  @P0 LDG.E R68, desc[UR42][R8.64] ;  /* 0x0000002a08440981 */ /* 0x000168000c1e1900 */
[----:B------:R-:W-:Y:S01]  /*1240*/  @P2 IADD3 R4, P1, R38, UR8, RZ ;  /* 0x0000000826042c10 */ /* 0x000fe2000ff3e0ff */
[----:B------:R-:W-:Y:S01]  /*1250*/  UISETP.NE.U32.AND UP0, UPT, UR4, URZ, UPT ;  /* 0x0000003f0400728c */ /* 0x000fe2000bf05070 */
[----:B------:R0:W-:Y:S02]  /*1260*/  STL [R1+0x44], R37 ;  /* 0x0000442501007387 */ /* 0x0001e40000100800 */
[----:B------:R-:W-:Y:S01]  /*1270*/  @P2 IADD3.X R5, R37, UR9, RZ, P1, !PT ;  /* 0x0000000925052c10 */ /* 0x000fe20008ffe4ff */
[----:B------:R-:W-:-:S04]  /*1280*/  ULDC UR4, c[0x0][0x424] ;  /* 0x0001090000047ab9 */ /* 0x000fc80000000800 */
[----:B------:R0:W5:Y:S01]  /*1290*/  @P2 LDG.E R24, desc[UR42][R4.64] ;  /* 0x0000002a04182981 */ /* 0x000162000c1e1900 */
[----:B------:R-:W-:-:S03]  /*12a0*/  UISETP.NE.AND.EX UP0, UPT, UR5, URZ, UPT, UP0 ;  /* 0x0000003f0500728c */ /* 0x000fc6000bf05300 */
[----:B------:R-:W-:Y:S01]  /*12b0*/  ULDC UR5, c[0x0][0x2f0] ;  /* 0x0000bc0000057ab9 */ /* 0x000fe20000000800 */
[----:B------:R-:W-:-:S04]  /*12c0*/  USEL UR4, UR4, 0x1, UP0 ;  /* 0x0000000104047887 */ /* 0x000fc80008000000 */
[----:B------:R-:W-:-:S03]  /*12d0*/  UIMAD UR4, UR4, UR5, URZ ;  /* 0x00000005040472a4 */ /* 0x000fc6000f8e023f */
[----:B------:R-:W-:Y:S02]  /*12e0*/  ULDC UR5, c[0x0][0x348] ;  /* 0x0000d20000057ab9 */ /* 0x000fe40000000800 */
[----:B------:R-:W-:Y:S02]  /*12f0*/  IMAD.U32 R27, RZ, RZ, UR5 ;  /* 0x00000005ff1b7e24 */ /* 0x000fe4000f8e00ff */
[----:B------:R-:W-:Y:S01]  /*1300*/  IMAD.U32 R31, RZ, RZ, UR4 ;  /* 0x00000004ff1f7e24 */ /* 0x000fe2000f8e00ff */
[----:B0---4-:R-:W-:Y:S06]  /*1310*/  @P2 BRA `(.L_x_479) ;  /* 0x0000000000242947 */ /* 0x011fec0003800000 */
[----:B------:R-:W-:Y:S02]  /*1320*/  ULDC.64 UR4, c[0x0][0xa00] ;  /* 0x0002800000047ab9 */ /* 0x000fe40000000a00 */
[----:B------:R-:W-:-:S04]  /*1330*/  ISETP.NE.U32.AND P1, PT, RZ, UR4, PT ;  /* 0x00000004ff007c0c */ /* 0x000fc8000bf25070 */
[----:B------:R-:W-:-:S13]  /*1340*/  ISETP.NE.AND.EX P1, PT, RZ, UR5, PT, P1 ;  /* 0x00000005ff007c0c */ /* 0x000fda000bf25310 */
[----:B------:R-:W-:Y:S05]  /*1350*/  @!P1 BRA `(.L_x_479) ;  /* 0x0000000000149947 */ /* 0x000fea0003800000 */
[----:B------:R-:W0:Y:S02]  /*1360*/  LDC.64 R4, c[0x0][0xa00] ;  /* 0x00028000ff047b82 */ /* 0x000e240000000a00 */
[----:B0-----:R-:W-:-:S05]  /*1370*/  IMAD.WIDE R4, R36, 0x4, R4 ;  /* 0x0000000424047825 */ /* 0x001fca00078e0204 */
[----:B-----5:R-:W2:Y:S04]  /*1380*/  LDG.E R24, desc[UR42][R4.64] ;  /* 0x0000002a04187981 */ /* 0x020ea8000c1e1900 */
[----:B------:R-:W2:Y:S02]  /*1390*/  LDG.E R3, desc[UR42][R4.64+0x4] ;  /* 0x0000042a04037981 */ /* 0x000ea4000c1e1900 */
[----:B--2---:R-:W-:-:S07]  /*13a0*/  IMAD.IADD R24, R3, 0x1, -R24 ;  /* 0x0000000103187824 */ /* 0x004fce00078e0a18 */
.L_x_479:
[----:B------:R-:W-:Y:S01]  /*13b0*/  ULDC.64 UR4, c[0x0][0xa20] ;  /* 0x0002880000047ab9 */ /* 0x000fe20000000a00 */
[----:B------:R0:W-:Y:S01]  /*13c0*/  STL [R1+0x48], R33 ;  /* 0x0000482101007387 */ /* 0x0001e20000100800 */
[----:B------:R-:W-:Y:S02]  /*13d0*/  ISETP.NE.U32.AND P1, PT, RZ, UR4, PT ;  /* 0x00000004ff007c0c */ /* 0x000fe4000bf25070 */
[C---:B------:R-:W-:Y:S02]  /*13e0*/  LOP3.LUT R3, R34.reuse, 0xff000000, RZ, 0xc0, !PT ;  /* 0xff00000022037812 */ /* 0x040fe400078ec0ff */
[----:B------:R-:W-:Y:S02]  /*13f0*/  ISETP.NE.AND.EX P1, PT, RZ, UR5, PT, P1 ;  /* 0x00000005ff007c0c */ /* 0x000fe4000bf25310 */
[----:B------:R-:W-:Y:S02]  /*1400*/  LOP3.LUT R0, R34, 0xff0000, RZ, 0xc0, !PT ;  /* 0x00ff000022007812 */ /* 0x000fe400078ec0ff */
[----:B------:R-:W-:-:S02]  /*1410*/  SHF.R.U32.HI R3, RZ, 0x8, R3 ;  /* 0x00000008ff037819 */ /* 0x000fc40000011603 */
[----:B------:R-:W-:Y:S02]  /*1420*/  LOP3.LUT R152, R34, 0xffff, RZ, 0xc0, !PT ;  /* 0x0000ffff22987812 */ /* 0x000fe400078ec0ff */
[----:B------:R-:W-:-:S05]  /*1430*/  LEA.HI R11, R0, R3, RZ, 0x10 ;  /* 0x00000003000b7211 */ /* 0x000fca00078f80ff */
[----:B0-----:R-:W-:Y:S05]  /*1440*/  @!P1 BRA `(.L_x_480) ;  /* 0x0000000000109947 */ /* 0x001fea0003800000 */
[----:B------:R-:W-:-:S04]  /*1450*/  IADD3 R4, P0, R38, UR4, RZ ;  /* 0x0000000426047c10 */ /* 0x000fc8000ff1e0ff */
[----:B------:R-:W-:-:S05]  /*1460*/  IADD3.X R5, R37, UR5, RZ, P0, !PT ;  /* 0x0000000525057c10 */ /* 0x000fca00087fe4ff */
[----:B------:R0:W5:Y:S01]  /*1470*/  LDG.E R31, desc[UR42][R4.64] ;  /* 0x0000002a041f7981 */ /* 0x000162000c1e1900 */
[----:B------:R-:W-:Y:S05]  /*1480*/  BRA `(.L_x_481) ;  /* 0x0000000000107947 */ /* 0x000fea0003800000 */
.L_x_480:
[----:B------:R-:W-:Y:S05]  /*1490*/  @!P0 BRA `(.L_x_481) ;  /* 0x00000000000c8947 */ /* 0x000fea0003800000 */
[----:B------:R-:W2:Y:S04]  /*14a0*/  LDG.E R0, desc[UR42][R8.64] ;  /* 0x0000002a08007981 */ /* 0x000ea8000c1e1900 */
[----:B------:R-:W2:Y:S02]  /*14b0*/  LDG.E R31, desc[UR42][R8.64+0x4] ;  /* 0x0000042a081f7981 */ /* 0x000ea4000c1e1900 */
[----:B--2---:R-:W-:-:S07]  /*14c0*/  IMAD.IADD R31, R31, 0x1, -R0 ;  /* 0x000000011f1f7824 */ /* 0x004fce00078e0a00 */
.L_x_481:
[----:B------:R-:W-:Y:S01]  /*14d0*/  ULDC.64 UR4, c[0x0][0xa10] ;  /* 0x0002840000047ab9 */ /* 0x000fe20000000a00 */
[----:B------:R-:W2:Y:S01]  /*14e0*/  LDL.LU R32, [R1] ;  /* 0x0000000001207983 */ /* 0x000ea20000300800 */
[----:B------:R-:W-:-:S04]  /*14f0*/  ISETP.NE.U32.AND P0, PT, RZ, UR4, PT ;  /* 0x00000004ff007c0c */ /* 0x000fc8000bf05070 */
[----:B------:R-:W-:Y:S01]  /*1500*/  ISETP.NE.AND.EX P0, PT, RZ, UR5, PT, P0 ;  /* 0x00000005ff007c0c */ /* 0x000fe2000bf05300 */
[----:B------:R-:W-:Y:S02]  /*1510*/  ULDC.64 UR4, c[0x0][0xa30] ;  /* 0x00028c0000047ab9 */ /* 0x000fe40000000a00 */
[----:B------:R-:W-:-:S10]  /*1520*/  ISETP.NE.U32.AND P1, PT, RZ, UR4, PT ;  /* 0x00000004ff007c0c */ /* 0x000fd4000bf25070 */
[----:B0-----:R-:W0:Y:S02]  /*1530*/  @P0 LDC.64 R4, c[0x0][0xa10] ;  /* 0x00028400ff040b82 */ /* 0x001e240000000a00 */
[----:B0-----:R-:W-:-:S05]  /*1540*/  @P0 IMAD.WIDE R4, R36, 0x4, R4 ;  /* 0x0000000424040825 */ /* 0x001fca00078e0204 */
[----:B------:R-:W3:Y:S04]  /*1550*/  @P0 LDG.E R0, desc[UR42][R4.64] ;  /* 0x0000002a04000981 */ /* 0x000ee8000c1e1900 */
[----:B------:R0:W3:Y:S01]  /*1560*/  @P0 LDG.E R3, desc[UR42][R4.64+0x4] ;  /* 0x0000042a04030981 */ /* 0x0000e2000c1e1900 */
[----:B------:R-:W-:Y:S02]  /*1570*/  ISETP.NE.AND.EX P1, PT, RZ, UR5, PT, P1 ;  /* 0x00000005ff007c0c */ /* 0x000fe4000bf25310 */
[----:B-----5:R-:W-:-:S11]  /*1580*/  MOV R25, R31 ;  /* 0x0000001f00197202 */ /* 0x020fd60000000f00 */
[----:B------:R-:W-:-:S04]  /*1590*/  @P1 IADD3 R6, P2, R38, UR4, RZ ;  /* 0x0000000426061c10 */ /* 0x000fc8000ff5e0ff */
[----:B------:R-:W-:-:S05]  /*15a0*/  @P1 IADD3.X R7, R37, UR5, RZ, P2, !PT ;  /* 0x0000000525071c10 */ /* 0x000fca00097fe4ff */
[----:B------:R1:W5:Y:S01]  /*15b0*/  @P1 LDG.E R25, desc[UR42][R6.64] ;  /* 0x0000002a06191981 */ /* 0x000362000c1e1900 */
[----:B------:R-:W-:Y:S01]  /*15c0*/  IMAD.IADD R10, R31, 0x1, -R10 ;  /* 0x000000011f0a7824 */ /* 0x000fe200078e0a0a */
[----:B------:R-:W-:Y:S01]  /*15d0*/  LOP3.LUT R12, R11, 0xff, RZ, 0xc0, !PT ;  /* 0x000000ff0b0c7812 */ /* 0x000fe200078ec0ff */
[----:B------:R-:W-:Y:S01]  /*15e0*/  BSSY B0, `(.L_x_482) ;  /* 0x000002c000007945 */ /* 0x000fe20003800000 */
[----:B------:R-:W-:Y:S02]  /*15f0*/  SHF.R.U32.HI R8, RZ, 0x10, R11 ;  /* 0x00000010ff087819 */ /* 0x000fe4000001160b */
[----:B0-----:R-:W-:Y:S01]  /*1600*/  MOV R5, RZ ;  /* 0x000000ff00057202 */ /* 0x001fe20000000f00 */
[----:B------:R1:W-:Y:S04]  /*1610*/  STL [R1+0x4c], R12 ;  /* 0x00004c0c01007387 */ /* 0x0003e80000100800 */
[----:B------:R1:W-:Y:S01]  /*1620*/  STL [R1+0x34], R8 ;  /* 0x0000340801007387 */ /* 0x0003e20000100800 */
[----:B--2---:R-:W-:Y:S01]  /*1630*/  LOP3.LUT R32, R32, 0xfffffffb, RZ, 0xc0, !PT ;  /* 0xfffffffb20207812 */ /* 0x004fe200078ec0ff */
[----:B---3--:R-:W-:-:S04]  /*1640*/  @P0 IMAD.IADD R27, R3, 0x1, -R0 ;  /* 0x00000001031b0824 */ /* 0x008fc800078e0a00 */
[----:B------:R-:W-:-:S04]  /*1650*/  IMAD.IADD R89, R10, 0x1, R27 ;  /* 0x000000010a597824 */ /* 0x000fc800078e021b */
[C---:B------:R-:W-:Y:S01]  /*1660*/  VIADD R0, R89.reuse, 0x7f ;  /* 0x0000007f59007836 */ /* 0x040fe20000000000 */
[----:B------:R-:W-:-:S04]  /*1670*/  ISETP.GE.AND P3, PT, R89, 0x1, PT ;  /* 0x000000015900780c */ /* 0x000fc80003f66270 */
[----:B------:R-:W-:-:S04]  /*1680*/  SHF.R.S32.HI R3, RZ, 0x1f, R0 ;  /* 0x0000001fff037819 */ /* 0x000fc80000011400 */
[----:B------:R-:W-:-:S04]  /*1690*/  LEA.HI R3, R3, R0, RZ, 0x7 ;  /* 0x0000000003037211 */ /* 0x000fc800078f38ff */
[----:B------:R-:W-:Y:S02]  /*16a0*/  SHF.R.S32.HI R26, RZ, 0x7, R3 ;  /* 0x00000007ff1a7819 */ /* 0x000fe40000011403 */
[----:B------:R-:W-:-:S05]  /*16b0*/  @P3 LOP3.LUT R32, R32, 0x4, RZ, 0xfc, !PT ;  /* 0x0000000420203812 */ /* 0x000fca00078efcff */
[----:B------:R1:W-:Y:S01]  /*16c0*/  STL [R1], R32 ;  /* 0x0000002001007387 */ /* 0x0003e20000100800 */
[----:B------:R-:W-:Y:S05]  /*16d0*/  @!P3 BRA `(.L_x_483) ;  /* 0x000000000070b947 */ /* 0x000fea0003800000 */
[----:B------:R-:W-:Y:S01]  /*16e0*/  ISETP.NE.AND P0, PT, R8, RZ, PT ;  /* 0x000000ff0800720c */ /* 0x000fe20003f05270 */
[----:B------:R-:W-:-:S03]  /*16f0*/  ULDC UR4, c[0x0][0x9f0] ;  /* 0x00027c0000047ab9 */ /* 0x000fc60000000800 */
[----:B------:R-:W-:-:S04]  /*1700*/  SEL R9, R8, UR4, P0 ;  /* 0x0000000408097c07 */ /* 0x000fc80008000000 */
[-C--:B-1----:R-:W-:Y:S02]  /*1710*/  IABS R6, R9.reuse ;  /* 0x0000000900067213 */ /* 0x082fe40000000000 */
[----:B------:R-:W-:Y:S02]  /*1720*/  IADD3 R0, R26, -0x1, R9 ;  /* 0xffffffff1a007810 */ /* 0x000fe40007ffe009 */
[----:B------:R-:W0:Y:S01]  /*1730*/  I2F.RP R3, R6 ;  /* 0x0000000600037306 */ /* 0x000e220000209400 */
[-C--:B------:R-:W-:Y:S02]  /*1740*/  IABS R11, R9.reuse ;  /* 0x00000009000b7213 */ /* 0x080fe40000000000 */
[----:B------:R-:W-:Y:S02]  /*1750*/  IABS R8, R0 ;  /* 0x0000000000087213 */ /* 0x000fe40000000000 */
[----:B------:R-:W-:-:S04]  /*1760*/  LOP3.LUT R0, R0, R9, RZ, 0x3c, !PT ;  /* 0x0000000900007212 */ /* 0x000fc800078e3cff */
[----:B------:R-:W-:Y:S01]  /*1770*/  ISETP.GE.AND P2, PT, R0, RZ, PT ;  /* 0x000000ff0000720c */ /* 0x000fe20003f46270 */
[----:B0-----:R-:W0:Y:S02]  /*1780*/  MUFU.RCP R3, R3 ;  /* 0x0000000300037308 */ /* 0x001e240000001000 */
[----:B0-----:R-:W-:Y:S02]  /*1790*/  VIADD R4, R3, 0xffffffe ;  /* 0x0ffffffe03047836 */ /* 0x001fe40000000000 */
[----:B------:R-:W-:-:S04]  /*17a0*/  IMAD.MOV R3, RZ, RZ, -R11 ;  /* 0x000000ffff037224 */ /* 0x000fc800078e0a0b */
[----:B------:R0:W1:Y:S02]  /*17b0*/  F2I.FTZ.U32.TRUNC.NTZ R5, R4 ;  /* 0x0000000400057305 */ /* 0x000064000021f000 */
[----:B0-----:R-:W-:Y:S02]  /*17c0*/  IMAD.MOV.U32 R4, RZ, RZ, RZ ;  /* 0x000000ffff047224 */ /* 0x001fe400078e00ff */
[----:B-1----:R-:W-:-:S04]  /*17d0*/  IMAD.MOV R7, RZ, RZ, -R5 ;  /* 0x000000ffff077224 */ /* 0x002fc800078e0a05 */
[----:B------:R-:W-:-:S04]  /*17e0*/  IMAD R7, R7, R6, RZ ;  /* 0x0000000607077224 */ /* 0x000fc800078e02ff */
[----:B------:R-:W-:-:S06]  /*17f0*/  IMAD.HI.U32 R5, R5, R7, R4 ;  /* 0x0000000705057227 */ /* 0x000fcc00078e0004 */
[----:B------:R-:W-:-:S04]  /*1800*/  IMAD.HI.U32 R5, R5, R8, RZ ;  /* 0x0000000805057227 */ /* 0x000fc800078e00ff */
[----:B------:R-:W-:-:S05]  /*1810*/  IMAD R3, R5, R3, R8 ;  /* 0x0000000305037224 */ /* 0x000fca00078e0208 */
[----:B------:R-:W-:-:S13]  /*1820*/  ISETP.GT.U32.AND P1, PT, R6, R3, PT ;  /* 0x000000030600720c */ /* 0x000fda0003f24070 */
[-C--:B------:R-:W-:Y:S01]  /*1830*/  @!P1 IADD3 R3, R3, -R6.reuse, RZ ;  /* 0x8000000603039210 */ /* 0x080fe20007ffe0ff */
[----:B------:R-:W-:Y:S01]  /*1840*/  @!P1 VIADD R5, R5, 0x1 ;  /* 0x0000000105059836 */ /* 0x000fe20000000000 */
[----:B------:R-:W-:Y:S02]  /*1850*/  ISETP.NE.AND P1, PT, R9, RZ, PT ;  /* 0x000000ff0900720c */ /* 0x000fe40003f25270 */
[----:B------:R-:W-:-:S13]  /*1860*/  ISETP.GE.U32.AND P0, PT, R3, R6, PT ;  /* 0x000000060300720c */ /* 0x000fda0003f06070 */
[----:B------:R-:W-:-:S04]  /*1870*/  @P0 VIADD R5, R5, 0x1 ;  /* 0x0000000105050836 */ /* 0x000fc80000000000 */
[----:B------:R-:W-:Y:S01]  /*1880*/  @!P2 IMAD.MOV R5, RZ, RZ, -R5 ;  /* 0x000000ffff05a224 */ /* 0x000fe200078e0a05 */
[----:B------:R-:W-:-:S07]  /*1890*/  @!P1 LOP3.LUT R5, RZ, R9, RZ, 0x33, !PT ;  /* 0x00000009ff059212 */ /* 0x000fce00078e33ff */
.L_x_483:
[----:B------:R-:W-:Y:S05]  /*18a0*/  BSYNC B0 ;  /* 0x0000000000007941 */ /* 0x000fea0003800000 */
.L_x_482:
[----:B------:R-:W-:-:S05]  /*18b0*/  IMAD R0, R12, R5, RZ ;  /* 0x000000050c007224 */ /* 0x000fca00078e02ff */
[C---:B------:R-:W-:Y:S01]  /*18c0*/  VIADDMNMX R5, R0.reuse, R5, R26, PT ;  /* 0x0000000500057246 */ /* 0x040fe2000380011a */
[----:B------:R-:W-:-:S03]  /*18d0*/  IMAD R0, R0, 0x80, -R10 ;  /* 0x0000008000007824 */ /* 0x000fc600078e0a0a */
[----:B------:R-:W-:Y:S02]  /*18e0*/  LEA R4, R5, -R10, 0x7 ;  /* 0x8000000a05047211 */ /* 0x000fe400078e38ff */
[----:B------:R-:W-:Y:S02]  /*18f0*/  VIMNMX R0, RZ, R0, !PT ;  /* 0x00000000ff007248 */ /* 0x000fe40007fe0100 */
[----:B------:R-:W-:Y:S02]  /*1900*/  VIMNMX R3, R4, R27, PT ;  /* 0x0000001b04037248 */ /* 0x000fe40003fe0100 */
[----:B------:R-:W-:Y:S02]  /*1910*/  SHF.R.U32.HI R30, RZ, 0x7, R0 ;  /* 0x00000007ff1e7819 */ /* 0x000fe40000011600 */
[----:B------:R-:W-:-:S03]  /*1920*/  ISETP.GT.AND P0, PT, R3, R0, PT ;  /* 0x000000000300720c */ /* 0x000fc60003f04270 */
[----:B------:R-:W-:-:S10]  /*1930*/  IMAD.MOV.U32 R29, RZ, RZ, R30 ;  /* 0x000000ffff1d7224 */ /* 0x000fd400078e001e */
[----:B------:R-:W-:-:S05]  /*1940*/  @P0 VIADD R3, R3, 0x7f ;  /* 0x0000007f03030836 */ /* 0x000fca0000000000 */
[----:B------:R-:W-:-:S04]  /*1950*/  @P0 SHF.R.S32.HI R0, RZ, 0x1f, R3 ;  /* 0x0000001fff000819 */ /* 0x000fc80000011403 */
[----:B------:R-:W-:-:S04]  /*1960*/  @P0 LEA.HI R0, R0, R3, RZ, 0x7 ;  /* 0x0000000300000211 */ /* 0x000fc800078f38ff */
[----:B------:R-:W-:Y:S02]  /*1970*/  @P0 SHF.R.S32.HI R29, RZ, 0x7, R0 ;  /* 0x00000007ff1d0819 */ /* 0x000fe40000011400 */
[----:B------:R-:W-:Y:S02]  /*1980*/  PLOP3.LUT P0, PT, PT, PT, PT, 0x80, 0x0 ;  /* 0x000000000000781c */ /* 0x000fe40003f0f070 */
[----:B------:R-:W-:-:S13]  /*1990*/  ISETP.GT.AND P1, PT, R29, R30, PT ;  /* 0x0000001e1d00720c */ /* 0x000fda0003f24270 */
[----:B------:R-:W-:Y:S05]  /*19a0*/  @!P1 BRA `(.L_x_484) ;  /* 0x0000004000109947 */ /* 0x000fea0003800000 */
[----:B------:R-:W-:Y:S01]  /*19b0*/  VIADD R0, R18, 0xe400 ;  /* 0x0000e40012007836 */ /* 0x000fe20000000000 */
[----:B------:R-:W-:Y:S04]  /*19c0*/  BSSY B6, `(.L_x_485) ;  /* 0x0000013000067945 */ /* 0x000fe80003800000 */
[----:B------:R-:W-:-:S13]  /*19d0*/  LOP3.LUT P0, RZ, R0, 0x3ff, RZ, 0xc0, !PT ;  /* 0x000003ff00ff7812 */ /* 0x000fda000780c0ff */
[----:B------:R-:W-:Y:S05]  /*19e0*/  @!P0 BRA `(.L_x_486) ;  /* 0x0000000000408947 */ /* 0x000fea0003800000 */
[----:B------:R-:W-:Y:S01]  /*19f0*/  MOV R0, 0x0 ;  /* 0x0000000000007802 */ /* 0x000fe20000000f00 */
[----:B------:R-:W-:Y:S01]  /*1a00*/  ULDC.64 UR4, c[0x4][0x88] ;  /* 0x0100220000047ab9 */ /* 0x000fe20000000a00 */
[----:B------:R-:W-:Y:S01]  /*1a10*/  ULDC.64 UR6, c[0x4][0x18] ;  /* 0x0100060000067ab9 */ /* 0x000fe20000000a00 */
[----:B------:R-:W-:Y:S01]  /*1a20*/  IMAD.U32 R4, RZ, RZ, UR4 ;  /* 0x00000004ff047e24 */ /* 0x000fe2000f8e00ff */
[----:B------:R0:W2:Y:S01]  /*1a30*/  LDC.64 R14, c[0x4][R0] ;  /* 0x01000000000e7b82 */ /* 0x0000a20000000a00 */
[----:B------:R-:W-:Y:S01]  /*1a40*/  MOV R5, UR5 ;  /* 0x0000000500057c02 */ /* 0x000fe20008000f00 */
[----:B------:R-:W-:Y:S01]  /*1a50*/  ULDC.64 UR4, c[0x4][0x90] ;  /* 0x0100240000047ab9 */ /* 0x000fe20000000a00 */
[----:B------:R-:W-:Y:S01]  /*1a60*/  IMAD.U32 R10, RZ, RZ, UR6 ;  /* 0x00000006ff0a7e24 */ /* 0x000fe2000f8e00ff */
[----:B-1----:R-:W-:Y:S01]  /*1a70*/  MOV R8, 0x70 ;  /* 0x0000007000087802 */ /* 0x002fe20000000f00 */
[----:B------:R-:W-:Y:S02]  /*1a80*/  IMAD.U32 R6, RZ, RZ, UR4 ;  /* 0x00000004ff067e24 */ /* 0x000fe4000f8e00ff */
[----:B------:R-:W-:-:S02]  /*1a90*/  IMAD.U32 R7, RZ, RZ, UR5 ;  /* 0x00000005ff077e24 */ /* 0x000fc4000f8e00ff */
[----:B------:R-:W-:Y:S02]  /*1aa0*/  IMAD.U32 R11, RZ, RZ, UR7 ;  /* 0x00000007ff0b7e24 */ /* 0x000fe4000f8e00ff */
[----:B------:R-:W-:Y:S02]  /*1ab0*/  IMAD.MOV.U32 R12, RZ, RZ, 0x1 ;  /* 0x00000001ff0c7424 */ /* 0x000fe400078e00ff */
[----:B0-----:R-:W-:-:S07]  /*1ac0*/  IMAD.MOV.U32 R13, RZ, RZ, RZ ;  /* 0x000000ffff0d7224 */ /* 0x001fce00078e00ff */
[----:B------:R-:W-:-:S07]  /*1ad0*/  LEPC R20, `(.L_x_486) ;  /* 0x000000001014794e */ /* 0x000fce0000000000 */
[----:B--2--5:R-:W-:Y:S05]  /*1ae0*/  CALL.ABS.NOINC R14 ;  /* 0x000000000e007343 */ /* 0x024fea0003c00000 */
.L_x_486:
[----:B------:R-:W-:Y:S05]  /*1af0*/  BSYNC B6 ;  /* 0x0000000000067941 */ /* 0x000fea0003800000 */
.L_x_485:
        /* <DEDUP_REMOVED lines=20> */
.L_x_488:
[----:B------:R-:W-:Y:S05]  /*1c40*/  BSYNC B6 ;  /* 0x0000000000067941 */ /* 0x000fea0003800000 */
.L_x_487:
[----:B------:R-:W2:Y:S01]  /*1c50*/  LDL R39, [R1+0x20] ;  /* 0x0000200001277983 */ /* 0x000ea20000100800 */
[----:B------:R-:W-:Y:S01]  /*1c60*/  ULDC.64 UR4, c[0x0][0x9f8] ;  /* 0x00027e0000047ab9 */ /* 0x000fe20000000a00 */
[----:B------:R-:W-:Y:S01]  /*1c70*/  IMAD.MOV.U32 R69, RZ, RZ, R36 ;  /* 0x000000ffff457224 */ /* 0x000fe200078e0024 */
[----:B------:R-:W-:Y:S01]  /*1c80*/  ISETP.NE.U32.AND P0, PT, RZ, UR4, PT ;  /* 0x00000004ff007c0c */ /* 0x000fe2000bf05070 */
[----:B------:R-:W3:Y:S01]  /*1c90*/  LDL R14, [R1+0x2c] ;  /* 0x00002c00010e7983 */ /* 0x000ee20000100800 */
[----:B------:R-:W0:Y:S02]  /*1ca0*/  LDC.64 R4, c[0x0][0x3f8] ;  /* 0x0000fe00ff047b82 */ /* 0x000e240000000a00 */
[----:B------:R-:W-:-:S06]  /*1cb0*/  ISETP.NE.AND.EX P0, PT, RZ, UR5, PT, P0 ;  /* 0x00000005ff007c0c */ /* 0x000fcc000bf05300 */
[----:B------:R-:W4:Y:S07]  /*1cc0*/  LDC.64 R62, c[0x0][0x408] ;  /* 0x00010200ff3e7b82 */ /* 0x000f2e0000000a00 */
[----:B-1----:R-:W-:-:S04]  /*1cd0*/  @P0 IADD3 R6, P1, R38, UR4, RZ ;  /* 0x0000000426060c10 */ /* 0x002fc8000ff3e0ff */
[----:B------:R-:W-:Y:S02]  /*1ce0*/  @P0 IADD3.X R7, R37, UR5, RZ, P1, !PT ;  /* 0x0000000525070c10 */ /* 0x000fe40008ffe4ff */
[----:B------:R-:W1:Y:S03]  /*1cf0*/  LDC R37, c[0x0][0x3f4] ;  /* 0x0000fd00ff257b82 */ /* 0x000e660000000800 */
[----:B------:R4:W3:Y:S01]  /*1d00*/  @P0 LDG.E R69, desc[UR42][R6.64] ;  /* 0x0000002a06450981 */ /* 0x0008e2000c1e1900 */
[----:B------:R-:W4:Y:S01]  /*1d10*/  S2R R36, SR_TID.X ;  /* 0x0000000000247919 */ /* 0x000f220000002100 */
[----:B------:R-:W-:Y:S02]  /*1d20*/  SHF.R.S32.HI R3, RZ, 0x1f, R153 ;  /* 0x0000001fff037819 */ /* 0x000fe40000011499 */
[----:B------:R-:W-:-:S03]  /*1d30*/  SHF.R.S32.HI R23, RZ, 0x1f, R22 ;  /* 0x0000001fff177819 */ /* 0x000fc60000011416 */
[-C--:B0-----:R-:W-:Y:S02]  /*1d40*/  IMAD R0, R3, R4.reuse, RZ ;  /* 0x0000000403007224 */ /* 0x081fe400078e02ff */
[----:B------:R-:W-:-:S04]  /*1d50*/  IMAD.WIDE.U32 R8, R153, R4, R22 ;  /* 0x0000000499087225 */ /* 0x000fc800078e0016 */
[C---:B------:R-:W-:Y:S02]  /*1d60*/  IMAD R13, R153.reuse, R5, R0 ;  /* 0x00000005990d7224 */ /* 0x040fe400078e0200 */
[----:B------:R-:W-:Y:S01]  /*1d70*/  IMAD.WIDE.U32 R10, R153, R4, R16 ;  /* 0x00000004990a7225 */ /* 0x000fe200078e0010 */
[----:B-1----:R-:W-:-:S03]  /*1d80*/  ISETP.GE.AND P0, PT, R16, R37, PT ;  /* 0x000000251000720c */ /* 0x002fc60003f06270 */
[----:B----4-:R-:W-:Y:S01]  /*1d90*/  IMAD R0, R3, R62, RZ ;  /* 0x0000003e03007224 */ /* 0x010fe200078e02ff */
[----:B------:R-:W-:Y:S01]  /*1da0*/  IADD3 R9, R9, R13, RZ ;  /* 0x0000000d09097210 */ /* 0x000fe20007ffe0ff */
[----:B------:R-:W-:Y:S01]  /*1db0*/  IMAD.IADD R11, R13, 0x1, R11 ;  /* 0x000000010d0b7824 */ /* 0x000fe200078e020b */
[----:B------:R-:W-:Y:S02]  /*1dc0*/  SEL R3, R37, RZ, P0 ;  /* 0x000000ff25037207 */ /* 0x000fe40000000000 */
[----:B-----5:R-:W-:-:S03]  /*1dd0*/  SHF.R.S32.HI R13, RZ, 0x1f, R25 ;  /* 0x0000001fff0d7819 */ /* 0x020fc60000011419 */
[----:B------:R-:W-:Y:S02]  /*1de0*/  IMAD.IADD R3, R16, 0x1, R3 ;  /* 0x0000000110037824 */ /* 0x000fe400078e0203 */
[----:B------:R-:W-:Y:S02]  /*1df0*/  IMAD R12, R13, R4, RZ ;  /* 0x000000040d0c7224 */ /* 0x000fe400078e02ff */
[----:B------:R-:W-:Y:S01]  /*1e00*/  IMAD R15, R153, R63, R0 ;  /* 0x0000003f990f7224 */ /* 0x000fe200078e0200 */
[----:B------:R-:W-:Y:S01]  /*1e10*/  SHF.R.U32.HI R38, RZ, 0x7, R36 ;  /* 0x00000007ff267819 */ /* 0x000fe20000011624 */
[----:B------:R-:W-:Y:S01]  /*1e20*/  IMAD R57, R25, R5, R12 ;  /* 0x0000000519397224 */ /* 0x000fe200078e020c */
[----:B------:R-:W-:Y:S01]  /*1e30*/  SHF.R.S32.HI R0, RZ, 0x1f, R3 ;  /* 0x0000001fff007819 */ /* 0x000fe20000011403 */
[----:B------:R-:W-:Y:S01]  /*1e40*/  IMAD R12, R13, R62, RZ ;  /* 0x0000003e0d0c7224 */ /* 0x000fe200078e02ff */
[C---:B------:R-:W-:Y:S01]  /*1e50*/  ISETP.NE.AND P6, PT, R38.reuse, 0x1, PT ;  /* 0x000000012600780c */ /* 0x040fe20003fc5270 */
[----:B------:R-:W-:Y:S01]  /*1e60*/  VIADD R78, R38, 0x8 ;  /* 0x00000008264e7836 */ /* 0x000fe20000000000 */
[----:B------:R-:W-:Y:S01]  /*1e70*/  LEA.HI R0, R0, R3, RZ, 0x3 ;  /* 0x0000000300007211 */ /* 0x000fe200078f18ff */
[----:B------:R-:W-:Y:S01]  /*1e80*/  VIADD R38, R153, 0x60 ;  /* 0x0000006099267836 */ /* 0x000fe20000000000 */
[----:B------:R-:W-:Y:S01]  /*1e90*/  SHF.L.U64.HI R66, R4, 0x7, R5 ;  /* 0x0000000704427819 */ /* 0x000fe20000010205 */
[----:B------:R-:W-:Y:S01]  /*1ea0*/  IMAD.WIDE.U32 R20, R25, R4, R8 ;  /* 0x0000000419147225 */ /* 0x000fe200078e0008 */
[----:B------:R-:W-:-:S02]  /*1eb0*/  SHF.L.U64.HI R64, R62, 0x7, R63 ;  /* 0x000000073e407819 */ /* 0x000fc4000001023f */
[----:B------:R-:W-:Y:S01]  /*1ec0*/  LOP3.LUT R32, R32, 0xfffffffd, RZ, 0xc0, !PT ;  /* 0xfffffffd20207812 */ /* 0x000fe200078ec0ff */
[----:B------:R-:W-:-:S04]  /*1ed0*/  IMAD.WIDE.U32 R34, R25, R4, R10 ;  /* 0x0000000419227225 */ /* 0x000fc800078e000a */
[----:B------:R-:W-:Y:S02]  /*1ee0*/  IMAD.SHL.U32 R65, R4, 0x80, RZ ;  /* 0x0000008004417824 */ /* 0x000fe400078e00ff */
[----:B------:R-:W-:Y:S02]  /*1ef0*/  IMAD R3, R25, R63, R12 ;  /* 0x0000003f19037224 */ /* 0x000fe400078e020c */
[----:B------:R-:W-:Y:S01]  /*1f00*/  IMAD.SHL.U32 R38, R38, 0x40, RZ ;  /* 0x0000004026267824 */ /* 0x000fe200078e00ff */
[----:B------:R-:W-:Y:S01]  /*1f10*/  LOP3.LUT R10, R0, 0xfffffff8, RZ, 0xc0, !PT ;  /* 0xfffffff8000a7812 */ /* 0x000fe200078ec0ff */
[----:B------:R-:W-:-:S03]  /*1f20*/  IMAD.IADD R68, R68, 0x1, R31 ;  /* 0x0000000144447824 */ /* 0x000fc600078e021f */
[----:B------:R-:W-:Y:S02]  /*1f30*/  LOP3.LUT R38, R38, 0x1c0, RZ, 0xc0, !PT ;  /* 0x000001c026267812 */ /* 0x000fe400078ec0ff */
[----:B------:R-:W-:Y:S01]  /*1f40*/  SHF.R.S32.HI R31, RZ, 0x3, R0 ;  /* 0x00000003ff1f7819 */ /* 0x000fe20000011400 */
[----:B------:R-:W-:Y:S05]  /*1f50*/  @!P6 WARPSYNC.ALL ;  /* 0x000000000000e948 */ /* 0x000fea0003800000 */
[----:B------:R-:W-:Y:S01]  /*1f60*/  IMAD.WIDE.U32 R52, R153, R62, R22 ;  /* 0x0000003e99347225 */ /* 0x000fe200078e0016 */
[----:B------:R-:W-:-:S03]  /*1f70*/  ULDC UR4, c[0x0][0x2f4] ;  /* 0x0000bd0000047ab9 */ /* 0x000fc60000000800 */
[----:B------:R-:W-:-:S04]  /*1f80*/  IMAD.WIDE.U32 R6, R153, R62, R16 ;  /* 0x0000003e99067225 */ /* 0x000fc800078e0010 */
[----:B------:R-:W-:Y:S02]  /*1f90*/  IMAD.IADD R53, R53, 0x1, R15 ;  /* 0x0000000135357824 */ /* 0x000fe400078e020f */
[----:B------:R-:W-:Y:S02]  /*1fa0*/  IMAD.IADD R7, R15, 0x1, R7 ;  /* 0x000000010f077824 */ /* 0x000fe400078e0207 */
[----:B------:R-:W-:-:S04]  /*1fb0*/  IMAD.WIDE.U32 R52, R25, R62, R52 ;  /* 0x0000003e19347225 */ /* 0x000fc800078e0034 */
[----:B------:R-:W-:Y:S01]  /*1fc0*/  IMAD.WIDE.U32 R54, R25, R62, R6 ;  /* 0x0000003e19367225 */ /* 0x000fe200078e0006 */
[----:B------:R-:W-:Y:S02]  /*1fd0*/  IADD3 R56, R53, R3, RZ ;  /* 0x0000000335387210 */ /* 0x000fe40007ffe0ff */
[----:B------:R-:W-:Y:S01]  /*1fe0*/  ISETP.GE.AND P2, PT, R2, UR4, PT ;  /* 0x0000000402007c0c */ /* 0x000fe2000bf46270 */
[----:B------:R-:W-:Y:S01]  /*1ff0*/  IMAD.IADD R58, R21, 0x1, R57 ;  /* 0x00000001153a7824 */ /* 0x000fe200078e0239 */
[----:B------:R-:W-:Y:S01]  /*2000*/  SHF.R.S32.HI R8, RZ, 0x1f, R10 ;  /* 0x0000001fff087819 */ /* 0x000fe2000001140a */
[----:B------:R-:W-:Y:S02]  /*2010*/  IMAD.SHL.U32 R62, R62, 0x80, RZ ;  /* 0x000000803e3e7824 */ /* 0x000fe400078e00ff */
[----:B------:R-:W-:Y:S02]  /*2020*/  IMAD.SHL.U32 R60, R37, 0x2, RZ ;  /* 0x00000002253c7824 */ /* 0x000fe400078e00ff */
[----:B------:R-:W-:Y:S01]  /*2030*/  IMAD.IADD R57, R57, 0x1, R35 ;  /* 0x0000000139397824 */ /* 0x000fe200078e0223 */
[C---:B--2---:R-:W-:Y:S01]  /*2040*/  SHF.L.U32 R67, R39.reuse, 0x6, RZ ;  /* 0x0000000627437819 */ /* 0x044fe200000006ff */
[----:B------:R-:W-:Y:S01]  /*2050*/  @!P6 BAR.SYNC.DEFER_BLOCKING 0x9, 0x100 ;  /* 0x024400000000eb1d */ /* 0x000fe20000010000 */
[----:B------:R-:W-:Y:S01]  /*2060*/  LOP3.LUT P1, RZ, R39, 0x4, RZ, 0xc0, !PT ;  /* 0x0000000427ff7812 */ /* 0x000fe2000782c0ff */
[----:B------:R-:W-:Y:S01]  /*2070*/  VIADD R39, R36, 0xffffff80 ;  /* 0xffffff8024277836 */ /* 0x000fe20000000000 */
[----:B------:R-:W-:-:S04]  /*2080*/  LOP3.LUT R67, R67, 0x1c0, RZ, 0xc0, !PT ;  /* 0x000001c043437812 */ /* 0x000fc800078ec0ff */
[----:B------:R-:W-:Y:S02]  /*2090*/  SHF.R.S32.HI R36, RZ, 0x1f, R39 ;  /* 0x0000001fff247819 */ /* 0x000fe40000011427 */
[----:B------:R-:W-:Y:S02]  /*20a0*/  SHF.R.U32.HI R63, RZ, 0x3, R67 ;  /* 0x00000003ff3f7819 */ /* 0x000fe40000011643 */
[----:B------:R-:W-:Y:S02]  /*20b0*/  LOP3.LUT R4, R67, 0x18, R16, 0xf8, !PT ;  /* 0x0000001843047812 */ /* 0x000fe400078ef810 */
[----:B------:R-:W-:Y:S02]  /*20c0*/  LEA.HI R36, R36, R39, RZ, 0x5 ;  /* 0x0000002724247211 */ /* 0x000fe400078f28ff */
[----:B------:R-:W-:Y:S02]  /*20d0*/  LOP3.LUT R4, R4, R63, RZ, 0x3c, !PT ;  /* 0x0000003f04047212 */ /* 0x000fe400078e3cff */
[----:B------:R-:W-:-:S02]  /*20e0*/  @P1 LOP3.LUT R32, R32, 0x2, RZ, 0xfc, !PT ;  /* 0x0000000220201812 */ /* 0x000fc400078efcff */
[----:B------:R-:W-:-:S03]  /*20f0*/  SHF.R.S32.HI R36, RZ, 0x5, R36 ;  /* 0x00000005ff247819 */ /* 0x000fc60000011424 */
[----:B------:R0:W-:Y:S02]  /*2100*/  STL [R1], R32 ;  /* 0x0000002001007387 */ /* 0x0001e40000100800 */
[----:B------:R-:W-:Y:S01]  /*2110*/  IMAD R59, R36, 0x200, R4 ;  /* 0x00000200243b7824 */ /* 0x000fe200078e0204 */
[--C-:B------:R-:W-:Y:S02]  /*2120*/  LOP3.LUT R4, R67, 0x38, R0.reuse, 0xf8, !PT ;  /* 0x0000003843047812 */ /* 0x100fe400078ef800 */
[----:B------:R-:W-:Y:S01]  /*2130*/  LOP3.LUT R0, R38, 0x38, R0, 0xf8, !PT ;  /* 0x0000003826007812 */ /* 0x000fe200078ef800 */
[----:B------:R-:W-:Y:S01]  /*2140*/  VIADD R38, R153, 0x60 ;  /* 0x0000006099267836 */ /* 0x000fe20000000000 */
[----:B0-----:R-:W-:-:S04]  /*2150*/  SHF.R.S32.HI R32, RZ, 0x1f, R39 ;  /* 0x0000001fff207819 */ /* 0x001fc80000011427 */
[----:B------:R-:W-:Y:S02]  /*2160*/  LEA.HI R32, R32, R39, RZ, 0x2 ;  /* 0x0000002720207211 */ /* 0x000fe400078f10ff */
[----:B------:R-:W-:Y:S02]  /*2170*/  SHF.L.U32 R38, R38, 0x6, RZ ;  /* 0x0000000626267819 */ /* 0x000fe400000006ff */
[----:B------:R-:W-:Y:S02]  /*2180*/  LOP3.LUT R32, R32, 0xfffffffc, RZ, 0xc0, !PT ;  /* 0xfffffffc20207812 */ /* 0x000fe400078ec0ff */
[----:B------:R-:W-:Y:S02]  /*2190*/  LOP3.LUT R38, R38, 0x1c0, RZ, 0xc0, !PT ;  /* 0x000001c026267812 */ /* 0x000fe400078ec0ff */
[----:B------:R-:W-:Y:S02]  /*21a0*/  IADD3 R32, R39, -R32, RZ ;  /* 0x8000002027207210 */ /* 0x000fe40007ffe0ff */
[----:B------:R-:W-:-:S03]  /*21b0*/  SHF.R.U32.HI R38, RZ, 0x3, R38 ;  /* 0x00000003ff267819 */ /* 0x000fc60000011626 */
[----:B------:R-:W-:Y:S01]  /*21c0*/  IMAD R61, R32, 0x60, R153 ;  /* 0x00000060203d7824 */ /* 0x000fe200078e0299 */
[----:B------:R-:W-:Y:S01]  /*21d0*/  LOP3.LUT R0, R0, R38, RZ, 0x3c, !PT ;  /* 0x0000002600007212 */ /* 0x000fe200078e3cff */
[----:B------:R-:W-:Y:S01]  /*21e0*/  IMAD.IADD R32, R3, 0x1, R55 ;  /* 0x0000000103207824 */ /* 0x000fe200078e0237 */
[----:B------:R-:W-:Y:S02]  /*21f0*/  LOP3.LUT R3, R4, R63, RZ, 0x3c, !PT ;  /* 0x0000003f04037212 */ /* 0x000fe400078e3cff */
[----:B------:R-:W-:Y:S01]  /*2200*/  ISETP.GE.AND P1, PT, R16, UR4, PT ;  /* 0x0000000410007c0c */ /* 0x000fe2000bf26270 */
[----:B---3--:R-:W-:Y:S01]  /*2210*/  IMAD.IADD R0, R14, 0x1, R0 ;  /* 0x000000010e007824 */ /* 0x008fe200078e0200 */
[----:B------:R-:W-:Y:S01]  /*2220*/  SHF.R.S32.HI R9, RZ, 0x1f, R69 ;  /* 0x0000001fff097819 */ /* 0x000fe20000011445 */
[----:B------:R-:W-:-:S10]  /*2230*/  IMAD R3, R36, 0x200, R3 ;  /* 0x0000020024037824 */ /* 0x000fd400078e0203 */
.L_x_544:
[----:B--2---:R-:W2:Y:S01]  /*2240*/  LDL R37, [R1+0x20] ;  /* 0x0000200001257983 */ /* 0x004ea20000100800 */
[----:B------:R-:W0:Y:S03]  /*2250*/  LDC R74, c[0x0][0x430] ;  /* 0x00010c00ff4a7b82 */ /* 0x000e260000000800 */
[----:B---3--:R-:W3:Y:S01]  /*2260*/  LDL.LU R36, [R1] ;  /* 0x0000000001247983 */ /* 0x008ee20000300800 */
[----:B------:R-:W-:Y:S02]  /*2270*/  VIADD R29, R29, 0xffffffff ;  /* 0xffffffff1d1d7836 */ /* 0x000fe40000000000 */
[----:B------:R-:W-:Y:S02]  /*2280*/  IMAD.MOV.U32 R73, RZ, RZ, RZ ;  /* 0x000000ffff497224 */ /* 0x000fe400078e00ff */
[----:B------:R-:W-:Y:S01]  /*2290*/  IMAD R6, R29, 0x80, R61 ;  /* 0x000000801d067824 */ /* 0x000fe200078e023d */
[----:B------:R-:W1:Y:S04]  /*22a0*/  LDC R80, c[0x0][0x3f4] ;  /* 0x0000fd00ff507b82 */ /* 0x000e680000000800 */
[----:B------:R-:W-:-:S05]  /*22b0*/  IADD3 R15, R68, R6, RZ ;  /* 0x00000006440f7210 */ /* 0x000fca0007ffe0ff */
[----:B------:R-:W-:Y:S01]  /*22c0*/  IMAD.MOV.U32 R12, RZ, RZ, R15 ;  /* 0x000000ffff0c7224 */ /* 0x000fe200078e000f */
[----:B0-----:R-:W-:-:S13]  /*22d0*/  ISETP.NE.AND P3, PT, R74, 0x1, PT ;  /* 0x000000014a00780c */ /* 0x001fda0003f65270 */
[----:B------:R-:W0:Y:S08]  /*22e0*/  @P3 LDC R4, c[0x0][0x434] ;  /* 0x00010d00ff043b82 */ /* 0x000e300000000800 */
[----:B----4-:R-:W4:Y:S01]  /*22f0*/  @P3 LDC R5, c[0x0][0x438] ;  /* 0x00010e00ff053b82 */ /* 0x010f220000000800 */
[----:B0-----:R-:W-:-:S05]  /*2300*/  @P3 IMAD.HI.U32 R4, R15, R4, RZ ;  /* 0x000000040f043227 */ /* 0x001fca00078e00ff */
[----:B----4-:R-:W-:Y:S02]  /*2310*/  @P3 SHF.R.U32.HI R12, RZ, R5, R4 ;  /* 0x00000005ff0c3219 */ /* 0x010fe40000011604 */
[----:B------:R-:W-:-:S04]  /*2320*/  ISETP.GE.AND P3, PT, R6, R27, PT ;  /* 0x0000001b0600720c */ /* 0x000fc80003f66270 */
[----:B------:R-:W-:-:S13]  /*2330*/  ISETP.GT.OR P3, PT, R61, 0x7f, P3 ;  /* 0x0000007f3d00780c */ /* 0x000fda0001f64670 */
[----:B------:R-:W0:Y:S01]  /*2340*/  @!P3 LDC.64 R6, c[0x0][0x428] ;  /* 0x00010a00ff06bb82 */ /* 0x000e220000000a00 */
[----:B------:R-:W-:-:S07]  /*2350*/  @!P3 SHF.R.S32.HI R13, RZ, 0x1f, R12 ;  /* 0x0000001fff0db819 */ /* 0x000fce000001140c */
[----:B------:R-:W4:Y:S01]  /*2360*/  @!P3 LDC.64 R4, c[0x0][0x418] ;  /* 0x00010600ff04bb82 */ /* 0x000f220000000a00 */
[----:B0-----:R-:W-:-:S04]  /*2370*/  @!P3 IMAD R14, R9, R6, RZ ;  /* 0x00000006090eb224 */ /* 0x001fc800078e02ff */
[C---:B------:R-:W-:Y:S02]  /*2380*/  @!P3 IMAD R11, R69.reuse, R7, R14 ;  /* 0x00000007450bb224 */ /* 0x040fe400078e020e */
[----:B------:R-:W-:-:S04]  /*2390*/  @!P3 IMAD.WIDE.U32 R6, R69, R6, R12 ;  /* 0x000000064506b225 */ /* 0x000fc800078e000c */
[----:B------:R-:W-:Y:S01]  /*23a0*/  @!P3 IMAD.IADD R7, R7, 0x1, R11 ;  /* 0x000000010707b824 */ /* 0x000fe200078e020b */
[----:B----4-:R-:W-:-:S04]  /*23b0*/  @!P3 LEA R4, P4, R6, R4, 0x2 ;  /* 0x000000040604b211 */ /* 0x010fc800078810ff */
[----:B------:R-:W-:-:S05]  /*23c0*/  @!P3 LEA.HI.X R5, R6, R5, R7, 0x2, P4 ;  /* 0x000000050605b211 */ /* 0x000fca00020f1407 */
[----:B------:R0:W5:Y:S01]  /*23d0*/  @!P3 LDG.E R73, desc[UR42][R4.64] ;  /* 0x0000002a0449b981 */ /* 0x000162000c1e1900 */
[----:B------:R-:W-:Y:S01]  /*23e0*/  ISETP.GT.AND P3, PT, R29, R30, PT ;  /* 0x0000001e1d00720c */ /* 0x000fe20003f64270 */
[----:B------:R-:W-:Y:S01]  /*23f0*/  IMAD.MOV R11, RZ, RZ, -R12 ;  /* 0x000000ffff0b7224 */ /* 0x000fe200078e0a0c */
[----:B------:R-:W-:Y:S01]  /*2400*/  LEA R7, R19, R59, 0xd ;  /* 0x0000003b13077211 */ /* 0x000fe200078e68ff */
[----:B------:R-:W-:Y:S05]  /*2410*/  YIELD ;  /* 0x0000000000007946 */ /* 0x000fea0003800000 */
[----:B------:R-:W-:Y:S01]  /*2420*/  VIADD R71, R7, 0x20 ;  /* 0x0000002007477836 */ /* 0x000fe20000000000 */
[----:B------:R-:W-:Y:S01]  /*2430*/  BSSY B0, `(.L_x_489) ;  /* 0x00002fd000007945 */ /* 0x000fe20003800000 */
[----:B------:R-:W-:-:S02]  /*2440*/  IMAD R74, R74, R11, R15 ;  /* 0x0000000b4a4a7224 */ /* 0x000fc400078e020f */
[----:B------:R-:W-:Y:S01]  /*2450*/  IMAD R72, R7, 0x2, R28 ;  /* 0x0000000207487824 */ /* 0x000fe200078e021c */
[----:B--2---:R-:W-:Y:S02]  /*2460*/  LOP3.LUT P5, RZ, R37, 0x4, RZ, 0xc0, !PT ;  /* 0x0000000425ff7812 */ /* 0x004fe400078ac0ff */
[----:B---3--:R-:W-:-:S04]  /*2470*/  LOP3.LUT R36, R36, 0xfffffffe, RZ, 0xc0, !PT ;  /* 0xfffffffe24247812 */ /* 0x008fc800078ec0ff */
[----:B------:R-:W-:Y:S02]  /*2480*/  @P3 LOP3.LUT R36, R36, 0x1, RZ, 0xfc, !PT ;  /* 0x0000000124243812 */ /* 0x000fe400078efcff */
[----:B-1----:R-:W-:-:S03]  /*2490*/  ISETP.GE.AND P3, PT, R80, 0x1, PT ;  /* 0x000000015000780c */ /* 0x002fc60003f66270 */
[----:B------:R0:W-:Y:S02]  /*24a0*/  STL [R1], R36 ;  /* 0x0000002401007387 */ /* 0x0001e40000100800 */
[----:B------:R-:W-:-:S04]  /*24b0*/  @P5 VIADD R71, R7, 0xffffffe0 ;  /* 0xffffffe007475836 */ /* 0x000fc80000000000 */
[----:B------:R-:W-:-:S04]  /*24c0*/  IMAD R71, R71, 0x2, R28 ;  /* 0x0000000247477824 */ /* 0x000fc800078e021c */
[----:B0-----:R-:W-:Y:S05]  /*24d0*/  @!P3 BRA `(.L_x_490) ;  /* 0x0000002800bcb947 */ /* 0x001fea0003800000 */
[----:B------:R-:W-:Y:S01]  /*24e0*/  SHF.R.S32.HI R75, RZ, 0x1f, R74 ;  /* 0x0000001fff4b7819 */ /* 0x000fe2000001144a */
[----:B------:R-:W-:Y:S01]  /*24f0*/  ULDC.64 UR4, c[0x0][0x300] ;  /* 0x0000c00000047ab9 */ /* 0x000fe20000000a00 */
[----:B-----5:R-:W-:Y:S01]  /*2500*/  SHF.R.S32.HI R76, RZ, 0x1f, R73 ;  /* 0x0000001fff4c7819 */ /* 0x020fe20000011449 */
[----:B------:R-:W-:Y:S01]  /*2510*/  IMAD.WIDE.U32 R4, R74, UR4, RZ ;  /* 0x000000044a047c25 */ /* 0x000fe2000f8e00ff */
[----:B------:R-:W-:-:S03]  /*2520*/  ULDC.64 UR6, c[0x0][0x2e8] ;  /* 0x0000ba0000067ab9 */ /* 0x000fc60000000a00 */
[----:B------:R-:W-:Y:S02]  /*2530*/  IMAD R7, R75, UR4, RZ ;  /* 0x000000044b077c24 */ /* 0x000fe4000f8e02ff */
[----:B------:R-:W-:Y:S02]  /*2540*/  IMAD R77, R29, -0x80, R27 ;  /* 0xffffff801d4d7824 */ /* 0x000fe400078e021b */
[----:B------:R-:W-:Y:S01]  /*2550*/  IMAD R7, R74, UR5, R7 ;  /* 0x000000054a077c24 */ /* 0x000fe2000f8e0207 */
[----:B------:R-:W-:Y:S01]  /*2560*/  ULDC.64 UR4, c[0x0][0x310] ;  /* 0x0000c40000047ab9 */ /* 0x000fe20000000a00 */
[----:B------:R-:W-:Y:S01]  /*2570*/  IMAD.WIDE.U32 R14, R65, R29, RZ ;  /* 0x0000001d410e7225 */ /* 0x000fe200078e00ff */
[----:B------:R-:W-:Y:S02]  /*2580*/  VIMNMX R77, R77, 0x80, PT ;  /* 0x000000804d4d7848 */ /* 0x000fe40003fe0100 */
[----:B------:R-:W-:Y:S01]  /*2590*/  IADD3 R5, R5, R7, RZ ;  /* 0x0000000705057210 */ /* 0x000fe20007ffe0ff */
[----:B------:R-:W-:-:S02]  /*25a0*/  IMAD R6, R76, UR4, RZ ;  /* 0x000000044c067c24 */ /* 0x000fc4000f8e02ff */
[----:B------:R-:W-:-:S04]  /*25b0*/  IMAD.WIDE.U32 R12, R62, R29, RZ ;  /* 0x0000001d3e0c7225 */ /* 0x000fc800078e00ff */
[C---:B------:R-:W-:Y:S02]  /*25c0*/  IMAD R7, R73.reuse, UR5, R6 ;  /* 0x0000000549077c24 */ /* 0x040fe4000f8e0206 */
[----:B------:R-:W-:Y:S01]  /*25d0*/  IMAD.WIDE.U32 R4, R73, UR4, R4 ;  /* 0x0000000449047c25 */ /* 0x000fe2000f8e0004 */
[----:B------:R-:W-:-:S03]  /*25e0*/  ULDC.64 UR4, c[0x0][0x308] ;  /* 0x0000c20000047ab9 */ /* 0x000fc60000000a00 */
[----:B------:R-:W-:Y:S02]  /*25f0*/  IMAD.IADD R5, R5, 0x1, R7 ;  /* 0x0000000105057824 */ /* 0x000fe400078e0207 */
[----:B------:R-:W-:Y:S02]  /*2600*/  IMAD R7, R64, R29, RZ ;  /* 0x0000001d40077224 */ /* 0x000fe400078e02ff */
[----:B------:R-:W-:Y:S01]  /*2610*/  IMAD.WIDE.U32 R4, R152, UR4, R4 ;  /* 0x0000000498047c25 */ /* 0x000fe2000f8e0004 */
[----:B------:R-:W-:-:S03]  /*2620*/  ULDC.U8 UR4, c[0x0][0x410] ;  /* 0x0001040000047ab9 */ /* 0x000fc60000000000 */
[----:B------:R-:W-:Y:S01]  /*2630*/  IMAD R85, R152, UR5, R5 ;  /* 0x0000000598557c24 */ /* 0x000fe2000f8e0205 */
[----:B------:R-:W-:Y:S01]  /*2640*/  LEA R84, P3, R4, UR6, 0x1 ;  /* 0x0000000604547c11 */ /* 0x000fe2000f8608ff */
[----:B------:R-:W-:-:S03]  /*2650*/  IMAD R5, R66, R29, RZ ;  /* 0x0000001d42057224 */ /* 0x000fc600078e02ff */
[----:B------:R-:W-:Y:S02]  /*2660*/  LEA.HI.X R85, R4, UR7, R85, 0x1, P3 ;  /* 0x0000000704557c11 */ /* 0x000fe400098f0c55 */
[----:B------:R-:W-:Y:S02]  /*2670*/  ISETP.NE.AND P3, PT, RZ, UR4, PT ;  /* 0x00000004ff007c0c */ /* 0x000fe4000bf65270 */
[----:B------:R-:W-:-:S05]  /*2680*/  SHF.R.S32.HI R4, RZ, 0x1f, R29 ;  /* 0x0000001fff047819 */ /* 0x000fca000001141d */
[C---:B------:R-:W-:Y:S02]  /*2690*/  IMAD R5, R4.reuse, R65, R5 ;  /* 0x0000004104057224 */ /* 0x040fe400078e0205 */
[----:B------:R-:W-:Y:S02]  /*26a0*/  IMAD R7, R4, R62, R7 ;  /* 0x0000003e04077224 */ /* 0x000fe400078e0207 */
[----:B------:R-:W-:Y:S02]  /*26b0*/  IMAD.IADD R79, R15, 0x1, R5 ;  /* 0x000000010f4f7824 */ /* 0x000fe400078e0205 */
[----:B------:R-:W-:Y:S01]  /*26c0*/  IMAD.IADD R11, R13, 0x1, R7 ;  /* 0x000000010d0b7824 */ /* 0x000fe200078e0207 */
[----:B------:R-:W-:Y:S06]  /*26d0*/  @!P3 BRA `(.L_x_491) ;  /* 0x0000001000f8b947 */ /* 0x000fec0003800000 */
[----:B------:R-:W-:Y:S01]  /*26e0*/  ISETP.GE.AND P3, PT, R153, R77, PT ;  /* 0x0000004d9900720c */ /* 0x000fe20003f66270 */
[----:B------:R-:W-:Y:S01]  /*26f0*/  BSSY B1, `(.L_x_492) ;  /* 0x000001e000017945 */ /* 0x000fe20003800000 */
[----:B------:R-:W-:Y:S02]  /*2700*/  CS2R R36, SRZ ;  /* 0x0000000000247805 */ /* 0x000fe4000001ff00 */
[----:B------:R-:W-:Y:S02]  /*2710*/  CS2R R44, SRZ ;  /* 0x00000000002c7805 */ /* 0x000fe4000001ff00 */
[----:B------:R-:W-:Y:S02]  /*2720*/  CS2R R48, SRZ ;  /* 0x0000000000307805 */ /* 0x000fe4000001ff00 */
[----:B------:R-:W-:Y:S02]  /*2730*/  CS2R R46, SRZ ;  /* 0x00000000002e7805 */ /* 0x000fe4000001ff00 */
[----:B------:R-:W-:-:S02]  /*2740*/  CS2R R50, SRZ ;  /* 0x0000000000327805 */ /* 0x000fc4000001ff00 */
[----:B------:R-:W-:Y:S02]  /*2750*/  CS2R R40, SRZ ;  /* 0x0000000000287805 */ /* 0x000fe4000001ff00 */
[----:B------:R-:W-:Y:S02]  /*2760*/  CS2R R38, SRZ ;  /* 0x0000000000267805 */ /* 0x000fe4000001ff00 */
[----:B------:R-:W-:Y:S01]  /*2770*/  CS2R R42, SRZ ;  /* 0x00000000002a7805 */ /* 0x000fe2000001ff00 */
[----:B------:R-:W-:Y:S06]  /*2780*/  @P3 BRA `(.L_x_493) ;  /* 0x0000000000503947 */ /* 0x000fec0003800000 */
[----:B------:R-:W-:Y:S01]  /*2790*/  IADD3 R5, P4, R20, R14, RZ ;  /* 0x0000000e14057210 */ /* 0x000fe20007f9e0ff */
[----:B------:R-:W-:Y:S01]  /*27a0*/  ULDC.64 UR4, c[0x0][0x3e8] ;  /* 0x0000fa0000047ab9 */ /* 0x000fe20000000a00 */
[----:B------:R-:W-:Y:S02]  /*27b0*/  CS2R R48, SRZ ;  /* 0x0000000000307805 */ /* 0x000fe4000001ff00 */
[----:B------:R-:W-:Y:S01]  /*27c0*/  CS2R R50, SRZ ;  /* 0x0000000000327805 */ /* 0x000fe2000001ff00 */
[----:B------:R-:W-:Y:S01]  /*27d0*/  IMAD.X R6, R79, 0x1, R58, P4 ;  /* 0x000000014f067824 */ /* 0x000fe200020e063a */
[----:B------:R-:W-:-:S04]  /*27e0*/  IADD3 R7, P4, R52, R12, RZ ;  /* 0x0000000c34077210 */ /* 0x000fc80007f9e0ff */
[----:B------:R-:W-:Y:S02]  /*27f0*/  IADD3.X R44, R11, R56, RZ, P4, !PT ;  /* 0x000000380b2c7210 */ /* 0x000fe400027fe4ff */
[----:B------:R-:W-:-:S04]  /*2800*/  LEA R4, P4, R5, UR4, 0x1 ;  /* 0x0000000405047c11 */ /* 0x000fc8000f8808ff */
[----:B------:R-:W-:Y:S01]  /*2810*/  LEA.HI.X R5, R5, UR5, R6, 0x1, P4 ;  /* 0x0000000505057c11 */ /* 0x000fe2000a0f0c06 */
[----:B------:R-:W-:Y:S02]  /*2820*/  ULDC.64 UR4, c[0x0][0x400] ;  /* 0x0001000000047ab9 */ /* 0x000fe40000000a00 */
[----:B------:R-:W-:-:S04]  /*2830*/  LEA R6, P4, R7, UR4, 0x1 ;  /* 0x0000000407067c11 */ /* 0x000fc8000f8808ff */
[----:B------:R-:W-:Y:S02]  /*2840*/  LEA.HI.X R7, R7, UR5, R44, 0x1, P4 ;  /* 0x0000000507077c11 */ /* 0x000fe4000a0f0c2c */
[----:B------:R-:W-:Y:S02]  /*2850*/  ISETP.GE.AND P4, PT, R22, R80, PT ;  /* 0x000000501600720c */ /* 0x000fe40003f86270 */
[----:B------:R-:W-:Y:S02]  /*2860*/  CS2R R44, SRZ ;  /* 0x00000000002c7805 */ /* 0x000fe4000001ff00 */
[----:B------:R-:W-:-:S09]  /*2870*/  CS2R R46, SRZ ;  /* 0x00000000002e7805 */ /* 0x000fd2000001ff00 */
[----:B------:R0:W5:Y:S04]  /*2880*/  @!P4 LDG.E.64 R48, desc[UR42][R4.64] ;  /* 0x0000002a0430c981 */ /* 0x000168000c1e1b00 */
[----:B------:R0:W5:Y:S01]  /*2890*/  @!P4 LDG.E.64 R50, desc[UR42][R6.64] ;  /* 0x0000002a0632c981 */ /* 0x000162000c1e1b00 */
[----:B------:R-:W-:-:S13]  /*28a0*/  ISETP.GE.AND P4, PT, R157, R80, PT ;  /* 0x000000509d00720c */ /* 0x000fda0003f86270 */
[----:B------:R0:W5:Y:S04]  /*28b0*/  @!P4 LDG.E.64 R44, desc[UR42][R4.64+0x20] ;  /* 0x0000202a042cc981 */ /* 0x000168000c1e1b00 */
[----:B------:R0:W5:Y:S02]  /*28c0*/  @!P4 LDG.E.64 R46, desc[UR42][R6.64+0x20] ;  /* 0x0000202a062ec981 */ /* 0x000164000c1e1b00 */
.L_x_493:
[----:B------:R-:W-:Y:S05]  /*28d0*/  BSYNC B1 ;  /* 0x0000000000017941 */ /* 0x000fea0003800000 */
.L_x_492:
[----:B0-----:R-:W-:Y:S01]  /*28e0*/  VIADD R4, R153, 0x60 ;  /* 0x0000006099047836 */ /* 0x001fe20000000000 */
[----:B------:R-:W-:Y:S01]  /*28f0*/  BSSY B1, `(.L_x_494) ;  /* 0x0000021000017945 */ /* 0x000fe20003800000 */
[----:B-----5:R-:W-:Y:S02]  /*2900*/  IMAD.MOV.U32 R70, RZ, RZ, R44 ;  /* 0x000000ffff467224 */ /* 0x020fe400078e002c */
[----:B------:R-:W-:Y:S01]  /*2910*/  IMAD.MOV.U32 R81, RZ, RZ, R45 ;  /* 0x000000ffff517224 */ /* 0x000fe200078e002d */
[----:B------:R-:W-:-:S13]  /*2920*/  ISETP.GE.AND P4, PT, R4, R77, PT ;  /* 0x0000004d0400720c */ /* 0x000fda0003f86270 */
[----:B------:R-:W-:Y:S05]  /*2930*/  @P4 BRA `(.L_x_495) ;  /* 0x0000000000704947 */ /* 0x000fea0003800000 */
[----:B------:R-:W0:Y:S01]  /*2940*/  LDC.64 R4, c[0x0][0x3f8] ;  /* 0x0000fe00ff047b82 */ /* 0x000e220000000a00 */
[----:B------:R-:W-:Y:S01]  /*2950*/  IMAD.MOV.U32 R15, RZ, RZ, R79 ;  /* 0x000000ffff0f7224 */ /* 0x000fe200078e004f */
[----:B------:R-:W-:Y:S01]  /*2960*/  MOV R13, R11 ;  /* 0x0000000b000d7202 */ /* 0x000fe20000000f00 */
[----:B------:R-:W-:Y:S01]  /*2970*/  ULDC.64 UR4, c[0x0][0x3e8] ;  /* 0x0000fa0000047ab9 */ /* 0x000fe20000000a00 */
[----:B------:R-:W-:Y:S02]  /*2980*/  CS2R R40, SRZ ;  /* 0x0000000000287805 */ /* 0x000fe4000001ff00 */
[----:B------:R-:W-:Y:S01]  /*2990*/  CS2R R42, SRZ ;  /* 0x00000000002a7805 */ /* 0x000fe2000001ff00 */
[----:B0-----:R-:W-:-:S04]  /*29a0*/  IMAD.WIDE.U32 R14, R4, 0x60, R14 ;  /* 0x00000060040e7825 */ /* 0x001fc800078e000e */
[----:B------:R-:W-:Y:S01]  /*29b0*/  IMAD R5, R5, 0x60, RZ ;  /* 0x0000006005057824 */ /* 0x000fe200078e02ff */
[----:B------:R-:W-:-:S04]  /*29c0*/  IADD3 R6, P5, R20, R14, RZ ;  /* 0x0000000e14067210 */ /* 0x000fc80007fbe0ff */
[----:B------:R-:W-:Y:S02]  /*29d0*/  IADD3.X R15, R58, R15, R5, P5, !PT ;  /* 0x0000000f3a0f7210 */ /* 0x000fe40002ffe405 */
[----:B------:R-:W0:Y:S02]  /*29e0*/  LDC.64 R4, c[0x0][0x408] ;  /* 0x00010200ff047b82 */ /* 0x000e240000000a00 */
[----:B0-----:R-:W-:-:S04]  /*29f0*/  IMAD.WIDE.U32 R12, R4, 0x60, R12 ;  /* 0x00000060040c7825 */ /* 0x001fc800078e000c */
[----:B------:R-:W-:Y:S01]  /*2a00*/  IMAD R5, R5, 0x60, RZ ;  /* 0x0000006005057824 */ /* 0x000fe200078e02ff */
[----:B------:R-:W-:-:S04]  /*2a10*/  IADD3 R7, P5, R52, R12, RZ ;  /* 0x0000000c34077210 */ /* 0x000fc80007fbe0ff */
[----:B------:R-:W-:Y:S02]  /*2a20*/  IADD3.X R12, R56, R13, R5, P5, !PT ;  /* 0x0000000d380c7210 */ /* 0x000fe40002ffe405 */
        /* <DEDUP_REMOVED lines=13> */
.L_x_495:
[----:B------:R-:W-:Y:S05]  /*2b00*/  BSYNC B1 ;  /* 0x0000000000017941 */ /* 0x000fea0003800000 */
.L_x_494:
[----:B0-----:R-:W-:Y:S01]  /*2b10*/  IMAD.MOV.U32 R4, RZ, RZ, R48 ;  /* 0x000000ffff047224 */ /* 0x001fe200078e0030 */
[----:B------:R-:W-:Y:S01]  /*2b20*/  UISETP.NE.AND UP0, UPT, UR39, 0x3, UPT ;  /* 0x000000032700788c */ /* 0x000fe2000bf05270 */
[----:B------:R-:W-:Y:S01]  /*2b30*/  IMAD.MOV.U32 R5, RZ, RZ, R49 ;  /* 0x000000ffff057224 */ /* 0x000fe200078e0031 */
[----:B------:R-:W-:Y:S01]  /*2b40*/  PRMT R90, R90, 0x5410, R70 ;  /* 0x000054105a5a7816 */ /* 0x000fe20000000046 */
[----:B------:R-:W-:Y:S01]  /*2b50*/  IMAD.MOV.U32 R7, RZ, RZ, R51 ;  /* 0x000000ffff077224 */ /* 0x000fe200078e0033 */
[----:B------:R-:W-:Y:S02]  /*2b60*/  PRMT R88, R81, 0x7610, R88 ;  /* 0x0000761051587816 */ /* 0x000fe40000000058 */
[----:B------:R-:W-:Y:S01]  /*2b70*/  PRMT R95, R4, 0x5410, R5 ;  /* 0x00005410045f7816 */ /* 0x000fe20000000005 */
[----:B------:R-:W-:Y:S01]  /*2b80*/  IMAD.MOV.U32 R4, RZ, RZ, R46 ;  /* 0x000000ffff047224 */ /* 0x000fe200078e002e */
[----:B------:R-:W-:Y:S01]  /*2b90*/  MOV R6, R50 ;  /* 0x0000003200067202 */ /* 0x000fe20000000f00 */
[----:B------:R-:W-:Y:S01]  /*2ba0*/  IMAD.MOV.U32 R5, RZ, RZ, R47 ;  /* 0x000000ffff057224 */ /* 0x000fe200078e002f */
[----:B------:R-:W-:-:S02]  /*2bb0*/  PLOP3.LUT P5, PT, PT, PT, UP0, 0x80, 0x0 ;  /* 0x000000000000781c */ /* 0x000fc40003faf008 */
[----:B------:R-:W-:Y:S01]  /*2bc0*/  PRMT R90, R4, 0x7610, R90 ;  /* 0x00007610045a7816 */ /* 0x000fe2000000005a */
[----:B-----5:R-:W-:Y:S01]  /*2bd0*/  IMAD.MOV.U32 R4, RZ, RZ, R36 ;  /* 0x000000ffff047224 */ /* 0x020fe200078e0024 */
[----:B------:R-:W-:Y:S01]  /*2be0*/  PRMT R88, R88, 0x5410, R5 ;  /* 0x0000541058587816 */ /* 0x000fe20000000005 */
[----:B------:R-:W-:Y:S01]  /*2bf0*/  IMAD.MOV.U32 R5, RZ, RZ, R37 ;  /* 0x000000ffff057224 */ /* 0x000fe200078e0025 */
[----:B------:R-:W-:Y:S01]  /*2c00*/  PRMT R97, R6, 0x5410, R7 ;  /* 0x0000541006617816 */ /* 0x000fe20000000007 */
[----:B------:R-:W-:Y:S01]  /*2c10*/  IMAD.MOV.U32 R6, RZ, RZ, R40 ;  /* 0x000000ffff067224 */ /* 0x000fe200078e0028 */
[----:B------:R-:W-:Y:S02]  /*2c20*/  MOV R7, R41 ;  /* 0x0000002900077202 */ /* 0x000fe40000000f00 */
[----:B------:R-:W-:Y:S01]  /*2c30*/  PRMT R82, R4, 0x5410, R5 ;  /* 0x0000541004527816 */ /* 0x000fe20000000005 */
[----:B------:R-:W-:Y:S01]  /*2c40*/  IMAD.MOV.U32 R4, RZ, RZ, R38 ;  /* 0x000000ffff047224 */ /* 0x000fe200078e0026 */
[----:B------:R-:W-:Y:S01]  /*2c50*/  PRMT R86, R6, 0x5410, R7 ;  /* 0x0000541006567816 */ /* 0x000fe20000000007 */
[----:B------:R-:W-:-:S02]  /*2c60*/  IMAD.MOV.U32 R5, RZ, RZ, R39 ;  /* 0x000000ffff057224 */ /* 0x000fc400078e0027 */
[----:B------:R-:W-:Y:S02]  /*2c70*/  IMAD.MOV.U32 R6, RZ, RZ, R42 ;  /* 0x000000ffff067224 */ /* 0x000fe400078e002a */
[----:B------:R-:W-:Y:S01]  /*2c80*/  IMAD.MOV.U32 R7, RZ, RZ, R43 ;  /* 0x000000ffff077224 */ /* 0x000fe200078e002b */
[----:B------:R-:W-:-:S04]  /*2c90*/  PRMT R83, R4, 0x5410, R5 ;  /* 0x0000541004537816 */ /* 0x000fc80000000005 */
[----:B------:R-:W-:Y:S01]  /*2ca0*/  PRMT R87, R6, 0x5410, R7 ;  /* 0x0000541006577816 */ /* 0x000fe20000000007 */
[----:B------:R-:W-:Y:S06]  /*2cb0*/  @!P5 BRA `(.L_x_496) ;  /* 0x000000000004d947 */ /* 0x000fec0003800000 */
[----:B------:R-:W-:Y:S01]  /*2cc0*/  BPT.TRAP 0x1 ;  /* 0x000000040000795c */ /* 0x000fe20000300000 */
.L_x_496:
[----:B------:R-:W-:Y:S01]  /*2cd0*/  LEA R70, R19, R18, 0x3 ;  /* 0x0000001213467211 */ /* 0x000fe200078e18ff */
[----:B------:R-:W-:Y:S01]  /*2ce0*/  BSSY B1, `(.L_x_497) ;  /* 0x0000004000017945 */ /* 0x000fe20003800000 */
[----:B------:R-:W-:-:S04]  /*2cf0*/  SHF.L.U32 R79, R155, 0x1f, RZ ;  /* 0x0000001f9b4f7819 */ /* 0x000fc800000006ff */
[----:B------:R-:W0:Y:S02]  /*2d00*/  SYNCS.PHASECHK.TRANS64.TRYWAIT P6, [R70+URZ+0x16890], R79 ;  /* 0x0168904f460075a7 */ /* 0x000e2400080c017f */
[----:B0-----:R-:W-:Y:S05]  /*2d10*/  @!P6 BRA `(.L_x_498) ;  /* 0x0000013400a4e947 */ /* 0x001fea0003800000 */
.L_x_732:
[----:B------:R-:W-:Y:S05]  /*2d20*/  BSYNC B1 ;  /* 0x0000000000017941 */ /* 0x000fea0003800000 */
.L_x_497:
[----:B------:R-:W-:-:S03]  /*2d30*/  UMOV UR4, 0xffffffff ;  /* 0xffffffff00047882 */ /* 0x000fc60000000000 */
[----:B------:R-:W-:Y:S05]  /*2d40*/  BRA.DIV UR4, `(.L_x_499) ;  /* 0x0000013604ac7947 */ /* 0x000fea000b800000 */
[----:B------:R1:W2:Y:S04]  /*2d50*/  SHFL.IDX PT, R81, R85, RZ, 0x1c1f ;  /* 0x001c1fff55517589 */ /* 0x0002a800000e0000 */
[----:B------:R1:W3:Y:S02]  /*2d60*/  SHFL.IDX PT, R14, R84, RZ, 0x1c1f ;  /* 0x001c1fff540e7589 */ /* 0x0002e400000e0000 */
.L_x_736:
[----:B------:R-:W-:Y:S04]  /*2d70*/  BSSY B1, `(.L_x_500) ;  /* 0x0000068000017945 */ /* 0x000fe80003800000 */
[----:B------:R-:W-:Y:S05]  /*2d80*/  @P3 BRA `(.L_x_501) ;  /* 0x0000000400983947 */ /* 0x000fea0003800000 */
[----:B------:R-:W-:Y:S04]  /*2d90*/  BSSY B2, `(.L_x_502) ;  /* 0x0000033000027945 */ /* 0x000fe80003800000 */
[----:B------:R-:W-:Y:S05]  /*2da0*/  @P1 BRA `(.L_x_503) ;  /* 0x0000000000c41947 */ /* 0x000fea0003800000 */
[----:B------:R4:W0:Y:S01]  /*2db0*/  LDS.128 R4, [R72+0xe000] ;  /* 0x00e0000048047984 */ /* 0x0008220000000c00 */
[C---:B---3--:R-:W-:Y:S01]  /*2dc0*/  LEA R12, P3, R16.reuse, R14, 0x1 ;  /* 0x0000000e100c7211 */ /* 0x048fe200078608ff */
[----:B------:R-:W-:Y:S03]  /*2dd0*/  BSSY B3, `(.L_x_504) ;  /* 0x000002d000037945 */ /* 0x000fe60003800000 */
[----:B--2---:R-:W-:Y:S02]  /*2de0*/  LEA.HI.X R13, R16, R81, R17, 0x1, P3 ;  /* 0x00000051100d7211 */ /* 0x004fe400018f0c11 */
[----:B------:R-:W-:-:S13]  /*2df0*/  ISETP.GE.AND P3, PT, R22, R80, PT ;  /* 0x000000501600720c */ /* 0x000fda0003f66270 */
[----:B----4-:R-:W-:Y:S05]  /*2e00*/  @P3 BRA `(.L_x_505) ;  /* 0x0000000000a43947 */ /* 0x010fea0003800000 */
[--C-:B------:R-:W-:Y:S01]  /*2e10*/  SHF.R.U64 R48, R48, 0x10, R49.reuse ;  /* 0x0000001030307819 */ /* 0x100fe20000001231 */
[----:B0-----:R-:W-:Y:S01]  /*2e20*/  IMAD.MOV.U32 R11, RZ, RZ, R6 ;  /* 0x000000ffff0b7224 */ /* 0x001fe200078e0006 */
[----:B------:R-:W-:Y:S01]  /*2e30*/  SHF.R.U32.HI R91, RZ, 0x10, R49 ;  /* 0x00000010ff5b7819 */ /* 0x000fe20000011631 */
[--C-:B------:R-:W-:Y:S01]  /*2e40*/  HADD2.F32 R6, -RZ, R5.reuse.H1_H1 ;  /* 0x30000005ff067230 */ /* 0x100fe20000004100 */
[--C-:B------:R-:W-:Y:S01]  /*2e50*/  SHF.R.U64 R49, R50, 0x10, R51.reuse ;  /* 0x0000001032317819 */ /* 0x100fe20000001233 */
[----:B------:R-:W-:Y:S01]  /*2e60*/  HADD2.F32 R5, -RZ, R5.H0_H0 ;  /* 0x20000005ff057230 */ /* 0x000fe20000004100 */
[----:B------:R-:W-:Y:S01]  /*2e70*/  SHF.R.U32.HI R92, RZ, 0x10, R51 ;  /* 0x00000010ff5c7819 */ /* 0x000fe20000011633 */
[----:B------:R-:W-:Y:S02]  /*2e80*/  HADD2.F32 R48, -RZ, R48.H0_H0 ;  /* 0x20000030ff307230 */ /* 0x000fe40000004100 */
[----:B------:R-:W-:Y:S02]  /*2e90*/  HADD2.F32 R49, -RZ, R49.H0_H0 ;  /* 0x20000031ff317230 */ /* 0x000fe40000004100 */
[----:B------:R-:W-:-:S02]  /*2ea0*/  HADD2.F32 R92, -RZ, R92.H0_H0 ;  /* 0x2000005cff5c7230 */ /* 0x000fc40000004100 */
[--C-:B------:R-:W-:Y:S02]  /*2eb0*/  HADD2.F32 R15, -RZ, R7.reuse.H1_H1 ;  /* 0x30000007ff0f7230 */ /* 0x100fe40000004100 */
[CC--:B------:R-:W-:Y:S01]  /*2ec0*/  FMUL.FTZ R94, R6.reuse, R49.reuse ;  /* 0x00000031065e7220 */ /* 0x0c0fe20000410000 */
[----:B------:R-:W-:Y:S02]  /*2ed0*/  HADD2.F32 R7, -RZ, R7.H0_H0 ;  /* 0x20000007ff077230 */ /* 0x000fe40000004100 */
[----:B------:R-:W-:Y:S01]  /*2ee0*/  FMUL.FTZ R49, R5, R49 ;  /* 0x0000003105317220 */ /* 0x000fe20000410000 */
[----:B------:R-:W-:Y:S02]  /*2ef0*/  HADD2.F32 R50, -RZ, R91.H0_H0 ;  /* 0x2000005bff327230 */ /* 0x000fe40000004100 */
[----:B------:R-:W-:Y:S01]  /*2f00*/  FMUL.FTZ R96, R15, R92 ;  /* 0x0000005c0f607220 */ /* 0x000fe20000410000 */
[-C--:B------:R-:W-:Y:S01]  /*2f10*/  FFMA.FTZ R94, R5, R48.reuse, -R94 ;  /* 0x00000030055e7223 */ /* 0x080fe2000001085e */
[----:B------:R-:W-:Y:S01]  /*2f20*/  FFMA.FTZ R91, R6, R48, R49 ;  /* 0x00000030065b7223 */ /* 0x000fe20000010031 */
[----:B------:R-:W-:Y:S01]  /*2f30*/  FMUL.FTZ R92, R7, R92 ;  /* 0x0000005c075c7220 */ /* 0x000fe20000410000 */
[----:B------:R-:W-:-:S02]  /*2f40*/  HADD2.F32 R48, -RZ, R97.H0_H0 ;  /* 0x20000061ff307230 */ /* 0x000fc40000004100 */
[-C--:B------:R-:W-:Y:S01]  /*2f50*/  FFMA.FTZ R96, R7, R50.reuse, -R96 ;  /* 0x0000003207607223 */ /* 0x080fe20000010860 */
[----:B------:R-:W-:Y:S02]  /*2f60*/  HADD2.F32 R49, -RZ, R97.H1_H1 ;  /* 0x30000061ff317230 */ /* 0x000fe40000004100 */
[----:B------:R-:W-:Y:S01]  /*2f70*/  FFMA.FTZ R93, R15, R50, R92 ;  /* 0x000000320f5d7223 */ /* 0x000fe2000001005c */
[--C-:B------:R-:W-:Y:S02]  /*2f80*/  HADD2.F32 R5, -RZ, R4.reuse.H1_H1 ;  /* 0x30000004ff057230 */ /* 0x100fe40000004100 */
[--C-:B------:R-:W-:Y:S02]  /*2f90*/  HADD2.F32 R6, -RZ, R11.reuse.H1_H1 ;  /* 0x3000000bff067230 */ /* 0x100fe40000004100 */
[----:B------:R-:W-:Y:S02]  /*2fa0*/  HADD2.F32 R4, -RZ, R4.H0_H0 ;  /* 0x20000004ff047230 */ /* 0x000fe40000004100 */
[----:B------:R-:W-:Y:S01]  /*2fb0*/  FMUL.FTZ R51, R5, R48 ;  /* 0x0000003005337220 */ /* 0x000fe20000410000 */
[----:B------:R-:W-:-:S02]  /*2fc0*/  HADD2.F32 R11, -RZ, R11.H0_H0 ;  /* 0x2000000bff0b7230 */ /* 0x000fc40000004100 */
[-C--:B------:R-:W-:Y:S01]  /*2fd0*/  FMUL.FTZ R50, R6, R49.reuse ;  /* 0x0000003106327220 */ /* 0x080fe20000410000 */
[--C-:B------:R-:W-:Y:S02]  /*2fe0*/  HADD2.F32 R7, -RZ, R95.reuse.H0_H0 ;  /* 0x2000005fff077230 */ /* 0x100fe40000004100 */
[C---:B------:R-:W-:Y:S01]  /*2ff0*/  FMUL.FTZ R48, R4.reuse, R48 ;  /* 0x0000003004307220 */ /* 0x040fe20000410000 */
[----:B------:R-:W-:Y:S02]  /*3000*/  HADD2.F32 R15, -RZ, R95.H1_H1 ;  /* 0x3000005fff0f7230 */ /* 0x000fe40000004100 */
[----:B------:R-:W-:Y:S01]  /*3010*/  FMUL.FTZ R49, R11, R49 ;  /* 0x000000310b317220 */ /* 0x000fe20000410000 */
[-C--:B------:R-:W-:Y:S01]  /*3020*/  FFMA.FTZ R51, R4, R7.reuse, -R51 ;  /* 0x0000000704337223 */ /* 0x080fe20000010833 */
[----:B------:R-:W-:Y:S01]  /*3030*/  FFMA.FTZ R48, R5, R7, R48 ;  /* 0x0000000705307223 */ /* 0x000fe20000010030 */
[-C--:B------:R-:W-:Y:S01]  /*3040*/  FFMA.FTZ R50, R11, R15.reuse, -R50 ;  /* 0x0000000f0b327223 */ /* 0x080fe20000010832 */
[----:B------:R-:W-:Y:S01]  /*3050*/  FFMA.FTZ R49, R6, R15, R49 ;  /* 0x0000000f06317223 */ /* 0x000fe20000010031 */
[----:B------:R-:W-:-:S02]  /*3060*/  F2FP.F16.F32.PACK_AB R5, R91, R94 ;  /* 0x0000005e5b05723e */ /* 0x000fc400000000ff */
[----:B------:R-:W-:Y:S02]  /*3070*/  F2FP.F16.F32.PACK_AB R7, R93, R96 ;  /* 0x000000605d07723e */ /* 0x000fe400000000ff */
[----:B------:R-:W-:Y:S02]  /*3080*/  F2FP.F16.F32.PACK_AB R4, R48, R51 ;  /* 0x000000333004723e */ /* 0x000fe400000000ff */
[----:B------:R-:W-:-:S07]  /*3090*/  F2FP.F16.F32.PACK_AB R6, R49, R50 ;  /* 0x000000323106723e */ /* 0x000fce00000000ff */
.L_x_505:
[----:B------:R-:W-:Y:S05]  /*30a0*/  BSYNC B3 ;  /* 0x0000000000037941 */ /* 0x000fea0003800000 */
.L_x_504:
[----:B0-----:R4:W-:Y:S02]  /*30b0*/  ST.E.128 desc[UR42][R12.64], R4 ;  /* 0x000000040c007985 */ /* 0x0019e4000c101d2a */
.L_x_503:
[----:B------:R-:W-:Y:S05]  /*30c0*/  BSYNC B2 ;  /* 0x0000000000027941 */ /* 0x000fea0003800000 */
.L_x_502:
[----:B------:R-:W-:Y:S05]  /*30d0*/  @P2 BRA `(.L_x_501) ;  /* 0x0000000000c42947 */ /* 0x000fea0003800000 */
[----:B----4-:R4:W0:Y:S01]  /*30e0*/  LDS.128 R4, [R71+0xe000] ;  /* 0x00e0000047047984 */ /* 0x0108220000000c00 */
        /* <DEDUP_REMOVED lines=8> */
[----:B------:R-:W-:Y:S01]  /*3170*/  HADD2.F32 R6, -RZ, R5.H1_H1 ;  /* 0x30000005ff067230 */ /* 0x000fe20000004100 */
[--C-:B------:R-:W-:Y:S01]  /*3180*/  SHF.R.U64 R45, R46, 0x10, R47.reuse ;  /* 0x000000102e2d7819 */ /* 0x100fe2000000122f */
[----:B------:R-:W-:Y:S01]  /*3190*/  HADD2.F32 R14, -RZ, R7.H1_H1 ;  /* 0x30000007ff0e7230 */ /* 0x000fe20000004100 */
[----:B------:R-:W-:Y:S01]  /*31a0*/  SHF.R.U32.HI R46, RZ, 0x10, R47 ;  /* 0x00000010ff2e7819 */ /* 0x000fe2000001162f */
[----:B------:R-:W-:Y:S02]  /*31b0*/  HADD2.F32 R5, -RZ, R5.H0_H0 ;  /* 0x20000005ff057230 */ /* 0x000fe40000004100 */
[----:B------:R-:W-:Y:S02]  /*31c0*/  HADD2.F32 R45, -RZ, R45.H0_H0 ;  /* 0x2000002dff2d7230 */ /* 0x000fe40000004100 */
[----:B------:R-:W-:-:S02]  /*31d0*/  HADD2.F32 R46, -RZ, R46.H0_H0 ;  /* 0x2000002eff2e7230 */ /* 0x000fc40000004100 */
[----:B------:R-:W-:Y:S02]  /*31e0*/  HADD2.F32 R7, -RZ, R7.H0_H0 ;  /* 0x20000007ff077230 */ /* 0x000fe40000004100 */
[-C--:B------:R-:W-:Y:S01]  /*31f0*/  FMUL.FTZ R48, R6, R45.reuse ;  /* 0x0000002d06307220 */ /* 0x080fe20000410000 */
[----:B------:R-:W-:Y:S02]  /*3200*/  HADD2.F32 R44, -RZ, R44.H0_H0 ;  /* 0x2000002cff2c7230 */ /* 0x000fe40000004100 */
[-C--:B------:R-:W-:Y:S01]  /*3210*/  FMUL.FTZ R50, R14, R46.reuse ;  /* 0x0000002e0e327220 */ /* 0x080fe20000410000 */
[----:B------:R-:W-:Y:S02]  /*3220*/  HADD2.F32 R15, -RZ, R15.H0_H0 ;  /* 0x2000000fff0f7230 */ /* 0x000fe40000004100 */
[----:B------:R-:W-:Y:S01]  /*3230*/  FMUL.FTZ R45, R5, R45 ;  /* 0x0000002d052d7220 */ /* 0x000fe20000410000 */
[C---:B------:R-:W-:Y:S01]  /*3240*/  FMUL.FTZ R47, R7.reuse, R46 ;  /* 0x0000002e072f7220 */ /* 0x040fe20000410000 */
[----:B------:R-:W-:Y:S01]  /*3250*/  FFMA.FTZ R50, R7, R44, -R50 ;  /* 0x0000002c07327223 */ /* 0x000fe20000010832 */
[----:B------:R-:W-:-:S02]  /*3260*/  HADD2.F32 R7, -RZ, R90.H1_H1 ;  /* 0x3000005aff077230 */ /* 0x000fc40000004100 */
[-C--:B------:R-:W-:Y:S01]  /*3270*/  FFMA.FTZ R48, R5, R15.reuse, -R48 ;  /* 0x0000000f05307223 */ /* 0x080fe20000010830 */
[----:B------:R-:W-:Y:S01]  /*3280*/  FFMA.FTZ R45, R6, R15, R45 ;  /* 0x0000000f062d7223 */ /* 0x000fe2000001002d */
[----:B------:R-:W-:Y:S01]  /*3290*/  FFMA.FTZ R49, R14, R44, R47 ;  /* 0x0000002c0e317223 */ /* 0x000fe2000001002f */
[----:B------:R-:W-:Y:S02]  /*32a0*/  HADD2.F32 R90, -RZ, R90.H0_H0 ;  /* 0x2000005aff5a7230 */ /* 0x000fe40000004100 */
[----:B------:R-:W-:Y:S02]  /*32b0*/  HADD2.F32 R5, -RZ, R4.H1_H1 ;  /* 0x30000004ff057230 */ /* 0x000fe40000004100 */
[----:B------:R-:W-:Y:S02]  /*32c0*/  HADD2.F32 R6, -RZ, R11.H1_H1 ;  /* 0x3000000bff067230 */ /* 0x000fe40000004100 */
[----:B------:R-:W-:Y:S02]  /*32d0*/  HADD2.F32 R14, -RZ, R88.H1_H1 ;  /* 0x30000058ff0e7230 */ /* 0x000fe40000004100 */
[----:B------:R-:W-:Y:S01]  /*32e0*/  FMUL.FTZ R15, R5, R90 ;  /* 0x0000005a050f7220 */ /* 0x000fe20000410000 */
[----:B------:R-:W-:-:S02]  /*32f0*/  HADD2.F32 R4, -RZ, R4.H0_H0 ;  /* 0x20000004ff047230 */ /* 0x000fc40000004100 */
[----:B------:R-:W-:Y:S02]  /*3300*/  HADD2.F32 R11, -RZ, R11.H0_H0 ;  /* 0x2000000bff0b7230 */ /* 0x000fe40000004100 */
[----:B------:R-:W-:Y:S01]  /*3310*/  FMUL.FTZ R44, R6, R14 ;  /* 0x0000000e062c7220 */ /* 0x000fe20000410000 */
[----:B------:R-:W-:Y:S02]  /*3320*/  HADD2.F32 R88, -RZ, R88.H0_H0 ;  /* 0x20000058ff587230 */ /* 0x000fe40000004100 */
[C---:B------:R-:W-:Y:S01]  /*3330*/  FMUL.FTZ R90, R4.reuse, R90 ;  /* 0x0000005a045a7220 */ /* 0x040fe20000410000 */
[-C--:B------:R-:W-:Y:S01]  /*3340*/  FFMA.FTZ R15, R4, R7.reuse, -R15 ;  /* 0x00000007040f7223 */ /* 0x080fe2000001080f */
[----:B------:R-:W-:Y:S02]  /*3350*/  FMUL.FTZ R47, R11, R14 ;  /* 0x0000000e0b2f7220 */ /* 0x000fe40000410000 */
[----:B------:R-:W-:Y:S01]  /*3360*/  FFMA.FTZ R90, R5, R7, R90 ;  /* 0x00000007055a7223 */ /* 0x000fe2000001005a */
[-C--:B------:R-:W-:Y:S01]  /*3370*/  FFMA.FTZ R44, R11, R88.reuse, -R44 ;  /* 0x000000580b2c7223 */ /* 0x080fe2000001082c */
[----:B------:R-:W-:Y:S01]  /*3380*/  FFMA.FTZ R47, R6, R88, R47 ;  /* 0x00000058062f7223 */ /* 0x000fe2000001002f */
[----:B------:R-:W-:-:S02]  /*3390*/  F2FP.F16.F32.PACK_AB R5, R45, R48 ;  /* 0x000000302d05723e */ /* 0x000fc400000000ff */
[----:B------:R-:W-:Y:S02]  /*33a0*/  F2FP.F16.F32.PACK_AB R7, R49, R50 ;  /* 0x000000323107723e */ /* 0x000fe400000000ff */
[----:B------:R-:W-:Y:S02]  /*33b0*/  F2FP.F16.F32.PACK_AB R4, R90, R15 ;  /* 0x0000000f5a04723e */ /* 0x000fe400000000ff */
[----:B------:R-:W-:-:S07]  /*33c0*/  F2FP.F16.F32.PACK_AB R6, R47, R44 ;  /* 0x0000002c2f06723e */ /* 0x000fce00000000ff */
.L_x_507:
[----:B------:R-:W-:Y:S05]  /*33d0*/  BSYNC B2 ;  /* 0x0000000000027941 */ /* 0x000fea0003800000 */
.L_x_506:
[----:B0-----:R0:W-:Y:S02]  /*33e0*/  ST.E.128 desc[UR42][R12.64], R4 ;  /* 0x000000040c007985 */ /* 0x0011e4000c101d2a */
.L_x_501:
[----:B------:R-:W-:Y:S05]  /*33f0*/  BSYNC B1 ;  /* 0x0000000000017941 */ /* 0x000fea0003800000 */
.L_x_500:
[----:B------:R-:W-:-:S03]  /*3400*/  UMOV UR4, 0xffffffff ;  /* 0xffffffff00047882 */ /* 0x000fc60000000000 */
[----:B------:R-:W-:Y:S05]  /*3410*/  BRA.DIV UR4, `(.L_x_508) ;  /* 0x0000013204407947 */ /* 0x000fea000b800000 */
[----:B-1----:R-:W1:Y:S04]  /*3420*/  SHFL.IDX PT, R85, R85, 0x1, 0x1c1f ;  /* 0x003c1f0055557f89 */ /* 0x002e6800000e0000 */
[----:B---3--:R3:W0:Y:S02]  /*3430*/  SHFL.IDX PT, R14, R84, 0x1, 0x1c1f ;  /* 0x003c1f00540e7f89 */ /* 0x00862400000e0000 */
.L_x_740:
[----:B------:R-:W-:Y:S05]  /*3440*/  @P4 BRA `(.L_x_509) ;  /* 0x0000001c00ec4947 */ /* 0x000fea0003800000 */
[----:B------:R-:W-:Y:S04]  /*3450*/  BSSY B1, `(.L_x_510) ;  /* 0x0000033000017945 */ /* 0x000fe80003800000 */
[----:B------:R-:W-:Y:S05]  /*3460*/  @P1 BRA `(.L_x_511) ;  /* 0x0000000000c41947 */ /* 0x000fea0003800000 */
[----:B0---4-:R0:W4:Y:S01]  /*3470*/  LDS.128 R4, [R72+0x11000] ;  /* 0x0110000048047984 */ /* 0x0111220000000c00 */
[C---:B------:R-:W-:Y:S01]  /*3480*/  LEA R12, P3, R16.reuse, R14, 0x1 ;  /* 0x0000000e100c7211 */ /* 0x040fe200078608ff */
[----:B------:R-:W-:Y:S03]  /*3490*/  BSSY B2, `(.L_x_512) ;  /* 0x000002d000027945 */ /* 0x000fe60003800000 */
[----:B-1----:R-:W-:Y:S02]  /*34a0*/  LEA.HI.X R13, R16, R85, R17, 0x1, P3 ;  /* 0x00000055100d7211 */ /* 0x002fe400018f0c11 */
[----:B------:R-:W-:-:S13]  /*34b0*/  ISETP.GE.AND P3, PT, R22, R80, PT ;  /* 0x000000501600720c */ /* 0x000fda0003f66270 */
[----:B0-----:R-:W-:Y:S05]  /*34c0*/  @P3 BRA `(.L_x_513) ;  /* 0x0000000000a43947 */ /* 0x001fea0003800000 */
[--C-:B------:R-:W-:Y:S01]  /*34d0*/  SHF.R.U64 R40, R40, 0x10, R41.reuse ;  /* 0x0000001028287819 */ /* 0x100fe20000001229 */
[----:B----4-:R-:W-:Y:S01]  /*34e0*/  IMAD.MOV.U32 R11, RZ, RZ, R6 ;  /* 0x000000ffff0b7224 */ /* 0x010fe200078e0006 */
[----:B------:R-:W-:Y:S01]  /*34f0*/  SHF.R.U32.HI R45, RZ, 0x10, R41 ;  /* 0x00000010ff2d7819 */ /* 0x000fe20000011629 */
[----:B------:R-:W-:Y:S01]  /*3500*/  HADD2.F32 R15, -RZ, R7.H1_H1 ;  /* 0x30000007ff0f7230 */ /* 0x000fe20000004100 */
[--C-:B------:R-:W-:Y:S01]  /*3510*/  SHF.R.U32.HI R44, RZ, 0x10, R43.reuse ;  /* 0x00000010ff2c7819 */ /* 0x100fe2000001162b */
[----:B------:R-:W-:Y:S01]  /*3520*/  HADD2.F32 R6, -RZ, R5.H1_H1 ;  /* 0x30000005ff067230 */ /* 0x000fe20000004100 */
[----:B------:R-:W-:Y:S01]  /*3530*/  SHF.R.U64 R41, R42, 0x10, R43 ;  /* 0x000000102a297819 */ /* 0x000fe2000000122b */
        /* <DEDUP_REMOVED lines=9> */
[----:B------:R-:W-:Y:S01]  /*35d0*/  FMUL.FTZ R41, R5, R41 ;  /* 0x0000002905297220 */ /* 0x000fe20000410000 */
[----:B------:R-:W-:Y:S01]  /*35e0*/  FFMA.FTZ R48, R7, R42, -R48 ;  /* 0x0000002a07307223 */ /* 0x000fe20000010830 */
[----:B------:R-:W-:-:S02]  /*35f0*/  HADD2.F32 R7, -RZ, R86.H0_H0 ;  /* 0x20000056ff077230 */ /* 0x000fc40000004100 */
[----:B------:R-:W-:Y:S01]  /*3600*/  FFMA.FTZ R45, R15, R42, R44 ;  /* 0x0000002a0f2d7223 */ /* 0x000fe2000001002c */
[-C--:B------:R-:W-:Y:S01]  /*3610*/  FFMA.FTZ R46, R5, R40.reuse, -R46 ;  /* 0x00000028052e7223 */ /* 0x080fe2000001082e */
[----:B------:R-:W-:Y:S01]  /*3620*/  FFMA.FTZ R43, R6, R40, R41 ;  /* 0x00000028062b7223 */ /* 0x000fe20000010029 */
[--C-:B------:R-:W-:Y:S02]  /*3630*/  HADD2.F32 R15, -RZ, R87.reuse.H0_H0 ;  /* 0x20000057ff0f7230 */ /* 0x100fe40000004100 */
[----:B------:R-:W-:Y:S02]  /*3640*/  HADD2.F32 R87, -RZ, R87.H1_H1 ;  /* 0x30000057ff577230 */ /* 0x000fe40000004100 */
[--C-:B------:R-:W-:Y:S02]  /*3650*/  HADD2.F32 R5, -RZ, R4.reuse.H1_H1 ;  /* 0x30000004ff057230 */ /* 0x100fe40000004100 */
[----:B------:R-:W-:Y:S02]  /*3660*/  HADD2.F32 R6, -RZ, R11.H1_H1 ;  /* 0x3000000bff067230 */ /* 0x000fe40000004100 */
[----:B------:R-:W-:-:S02]  /*3670*/  HADD2.F32 R4, -RZ, R4.H0_H0 ;  /* 0x20000004ff047230 */ /* 0x000fc40000004100 */
[----:B------:R-:W-:Y:S01]  /*3680*/  FMUL.FTZ R41, R5, R15 ;  /* 0x0000000f05297220 */ /* 0x000fe20000410000 */
[----:B------:R-:W-:Y:S02]  /*3690*/  HADD2.F32 R11, -RZ, R11.H0_H0 ;  /* 0x2000000bff0b7230 */ /* 0x000fe40000004100 */
[----:B------:R-:W-:Y:S01]  /*36a0*/  FMUL.FTZ R42, R6, R87 ;  /* 0x00000057062a7220 */ /* 0x000fe20000410000 */
[----:B------:R-:W-:Y:S02]  /*36b0*/  HADD2.F32 R86, -RZ, R86.H1_H1 ;  /* 0x30000056ff567230 */ /* 0x000fe40000004100 */
[C---:B------:R-:W-:Y:S01]  /*36c0*/  FMUL.FTZ R40, R4.reuse, R15 ;  /* 0x0000000f04287220 */ /* 0x040fe20000410000 */
[----:B------:R-:W-:Y:S01]  /*36d0*/  FFMA.FTZ R41, R4, R7, -R41 ;  /* 0x0000000704297223 */ /* 0x000fe20000010829 */
        /* <DEDUP_REMOVED lines=8> */
.L_x_513:
[----:B------:R-:W-:Y:S05]  /*3760*/  BSYNC B2 ;  /* 0x0000000000027941 */ /* 0x000fea0003800000 */
.L_x_512:
[----:B----4-:R0:W-:Y:S02]  /*3770*/  ST.E.128 desc[UR42][R12.64], R4 ;  /* 0x000000040c007985 */ /* 0x0101e4000c101d2a */
.L_x_511:
[----:B------:R-:W-:Y:S05]  /*3780*/  BSYNC B1 ;  /* 0x0000000000017941 */ /* 0x000fea0003800000 */
.L_x_510:
        /* <DEDUP_REMOVED lines=24> */
[----:B------:R-:W-:Y:S01]  /*3910*/  FFMA.FTZ R39, R14, R36, R39 ;  /* 0x000000240e277223 */ /* 0x000fe20000010027 */
[----:B------:R-:W-:-:S02]  /*3920*/  HADD2.F32 R14, -RZ, R83.H0_H0 ;  /* 0x20000053ff0e7230 */ /* 0x000fc40000004100 */
[-C--:B------:R-:W-:Y:S01]  /*3930*/  FFMA.FTZ R40, R5, R15.reuse, -R40 ;  /* 0x0000000f05287223 */ /* 0x080fe20000010828 */
[----:B------:R-:W-:Y:S01]  /*3940*/  FFMA.FTZ R37, R6, R15, R37 ;  /* 0x0000000f06257223 */ /* 0x000fe20000010025 */
[----:B------:R-:W-:Y:S02]  /*3950*/  HADD2.F32 R83, -RZ, R83.H1_H1 ;  /* 0x30000053ff537230 */ /* 0x000fe40000004100 */
[----:B------:R-:W-:Y:S01]  /*3960*/  FFMA.FTZ R42, R7, R36, -R42 ;  /* 0x00000024072a7223 */ /* 0x000fe2000001082a */
        /* <DEDUP_REMOVED lines=18> */
.L_x_515:
[----:B------:R-:W-:Y:S05]  /*3a90*/  BSYNC B1 ;  /* 0x0000000000017941 */ /* 0x000fea0003800000 */
.L_x_514:
[----:B----4-:R0:W-:Y:S01]  /*3aa0*/  ST.E.128 desc[UR42][R12.64], R4 ;  /* 0x000000040c007985 */ /* 0x0101e2000c101d2a */
[----:B------:R-:W-:Y:S05]  /*3ab0*/  BRA `(.L_x_509) ;  /* 0x0000001800507947 */ /* 0x000fea0003800000 */
.L_x_491:
[C---:B------:R-:W-:Y:S02]  /*3ac0*/  ISETP.GE.AND P3, PT, R153.reuse, R77, PT ;  /* 0x0000004d9900720c */ /* 0x040fe40003f66270 */
[----:B------:R-:W-:Y:S02]  /*3ad0*/  CS2R R38, SRZ ;  /* 0x0000000000267805 */ /* 0x000fe4000001ff00 */
[----:B------:R-:W-:Y:S01]  /*3ae0*/  CS2R R36, SRZ ;  /* 0x0000000000247805 */ /* 0x000fe2000001ff00 */
[----:B------:R-:W-:Y:S01]  /*3af0*/  VIADD R44, R153, 0x60 ;  /* 0x00000060992c7836 */ /* 0x000fe20000000000 */
[----:B------:R-:W-:-:S13]  /*3b00*/  ISETP.GE.OR P3, PT, R16, R80, P3 ;  /* 0x000000501000720c */ /* 0x000fda0001f66670 */
[----:B------:R-:W0:Y:S01]  /*3b10*/  @!P3 LDC.64 R40, c[0x0][0x3e8] ;  /* 0x0000fa00ff28bb82 */ /* 0x000e220000000a00 */
[----:B------:R-:W-:-:S04]  /*3b20*/  @!P3 IADD3 R6, P4, R34, R14, RZ ;  /* 0x0000000e2206b210 */ /* 0x000fc80007f9e0ff */
[----:B------:R-:W-:Y:S02]  /*3b30*/  @!P3 IADD3.X R7, R79, R57, RZ, P4, !PT ;  /* 0x000000394f07b210 */ /* 0x000fe400027fe4ff */
[----:B------:R-:W-:Y:S01]  /*3b40*/  @!P3 IADD3 R4, P4, R54, R12, RZ ;  /* 0x0000000c3604b210 */ /* 0x000fe20007f9e0ff */
[----:B------:R-:W1:Y:S04]  /*3b50*/  @!P3 LDC.64 R42, c[0x0][0x400] ;  /* 0x00010000ff2abb82 */ /* 0x000e680000000a00 */
[----:B------:R-:W-:Y:S01]  /*3b60*/  @!P3 IMAD.X R5, R11, 0x1, R32, P4 ;  /* 0x000000010b05b824 */ /* 0x000fe200020e0620 */
[----:B0-----:R-:W-:-:S04]  /*3b70*/  @!P3 LEA R40, P4, R6, R40, 0x1 ;  /* 0x000000280628b211 */ /* 0x001fc800078808ff */
[----:B------:R-:W-:Y:S02]  /*3b80*/  @!P3 LEA.HI.X R41, R6, R41, R7, 0x1, P4 ;  /* 0x000000290629b211 */ /* 0x000fe400020f0c07 */
[----:B------:R-:W-:Y:S02]  /*3b90*/  CS2R R6, SRZ ;  /* 0x0000000000067805 */ /* 0x000fe4000001ff00 */
[----:B-1----:R-:W-:-:S04]  /*3ba0*/  @!P3 LEA R42, P4, R4, R42, 0x1 ;  /* 0x0000002a042ab211 */ /* 0x002fc800078808ff */
[----:B------:R-:W-:Y:S02]  /*3bb0*/  @!P3 LEA.HI.X R43, R4, R43, R5, 0x1, P4 ;  /* 0x0000002b042bb211 */ /* 0x000fe400020f0c05 */
[----:B------:R-:W-:-:S03]  /*3bc0*/  CS2R R4, SRZ ;  /* 0x0000000000047805 */ /* 0x000fc6000001ff00 */
[----:B------:R0:W5:Y:S04]  /*3bd0*/  @!P3 LDG.E.128 R36, desc[UR42][R42.64] ;  /* 0x0000002a2a24b981 */ /* 0x000168000c1e1d00 */
[----:B------:R1:W5:Y:S01]  /*3be0*/  @!P3 LDG.E.128 R4, desc[UR42][R40.64] ;  /* 0x0000002a2804b981 */ /* 0x000362000c1e1d00 */
[----:B------:R-:W-:-:S04]  /*3bf0*/  ISETP.GE.AND P3, PT, R44, R77, PT ;  /* 0x0000004d2c00720c */ /* 0x000fc80003f66270 */
[----:B------:R-:W-:Y:S01]  /*3c00*/  ISETP.GE.OR P3, PT, R16, R80, P3 ;  /* 0x000000501000720c */ /* 0x000fe20001f66670 */
[----:B------:R-:W-:Y:S01]  /*3c10*/  BSSY B1, `(.L_x_516) ;  /* 0x000001a000017945 */ /* 0x000fe20003800000 */
[----:B0-----:R-:W-:Y:S02]  /*3c20*/  CS2R R42, SRZ ;  /* 0x00000000002a7805 */ /* 0x001fe4000001ff00 */
[----:B------:R-:W-:Y:S02]  /*3c30*/  CS2R R46, SRZ ;  /* 0x00000000002e7805 */ /* 0x000fe4000001ff00 */
[----:B------:R-:W-:Y:S02]  /*3c40*/  CS2R R44, SRZ ;  /* 0x00000000002c7805 */ /* 0x000fe4000001ff00 */
[----:B-1----:R-:W-:-:S05]  /*3c50*/  CS2R R40, SRZ ;  /* 0x0000000000287805 */ /* 0x002fca000001ff00 */
[----:B------:R-:W-:Y:S05]  /*3c60*/  @P3 BRA `(.L_x_517) ;  /* 0x0000000000503947 */ /* 0x000fea0003800000 */
[----:B------:R-:W0:Y:S01]  /*3c70*/  LDC.64 R40, c[0x0][0x3f8] ;  /* 0x0000fe00ff287b82 */ /* 0x000e220000000a00 */
[----:B------:R-:W-:Y:S01]  /*3c80*/  IMAD.MOV.U32 R15, RZ, RZ, R79 ;  /* 0x000000ffff0f7224 */ /* 0x000fe200078e004f */
[----:B------:R-:W-:Y:S01]  /*3c90*/  ULDC.64 UR4, c[0x0][0x3e8] ;  /* 0x0000fa0000047ab9 */ /* 0x000fe20000000a00 */
[----:B------:R-:W-:Y:S02]  /*3ca0*/  IMAD.MOV.U32 R13, RZ, RZ, R11 ;  /* 0x000000ffff0d7224 */ /* 0x000fe400078e000b */
        /* <DEDUP_REMOVED lines=12> */
[----:B------:R-:W-:-:S03]  /*3d70*/  LEA R44, P3, R11, UR4, 0x1 ;  /* 0x000000040b2c7c11 */ /* 0x000fc6000f8608ff */
[----:B------:R-:W5:Y:S01]  /*3d80*/  LDG.E.128 R40, desc[UR42][R40.64] ;  /* 0x0000002a28287981 */ /* 0x000f62000c1e1d00 */
[----:B------:R-:W-:-:S06]  /*3d90*/  LEA.HI.X R45, R11, UR5, R12, 0x1, P3 ;  /* 0x000000050b2d7c11 */ /* 0x000fcc00098f0c0c */
[----:B------:R-:W5:Y:S03]  /*3da0*/  LDG.E.128 R44, desc[UR42][R44.64] ;  /* 0x0000002a2c2c7981 */ /* 0x000f66000c1e1d00 */
.L_x_517:
[----:B------:R-:W-:Y:S05]  /*3db0*/  BSYNC B1 ;  /* 0x0000000000017941 */ /* 0x000fea0003800000 */
.L_x_516:
[----:B-----5:R-:W-:Y:S01]  /*3dc0*/  IMAD.MOV.U32 R13, RZ, RZ, R40 ;  /* 0x000000ffff0d7224 */ /* 0x020fe200078e0028 */
[----:B------:R-:W-:Y:S01]  /*3dd0*/  MOV R11, R42 ;  /* 0x0000002a000b7202 */ /* 0x000fe20000000f00 */
[----:B------:R-:W-:Y:S01]  /*3de0*/  IMAD.MOV.U32 R12, RZ, RZ, R43 ;  /* 0x000000ffff0c7224 */ /* 0x000fe200078e002b */
[----:B------:R-:W-:Y:S01]  /*3df0*/  UISETP.NE.AND UP0, UPT, UR39, 0x3, UPT ;  /* 0x000000032700788c */ /* 0x000fe2000bf05270 */
[----:B------:R-:W-:Y:S01]  /*3e00*/  IMAD.MOV.U32 R14, RZ, RZ, R41 ;  /* 0x000000ffff0e7224 */ /* 0x000fe200078e0029 */
[----:B------:R-:W-:Y:S01]  /*3e10*/  PRMT R88, R13, 0x5410, R11 ;  /* 0x000054100d587816 */ /* 0x000fe2000000000b */
[----:B------:R-:W-:Y:S01]  /*3e20*/  IMAD.MOV.U32 R11, RZ, RZ, R46 ;  /* 0x000000ffff0b7224 */ /* 0x000fe200078e002e */
[----:B------:R-:W-:Y:S01]  /*3e30*/  PRMT R92, R92, 0x5410, R12 ;  /* 0x000054105c5c7816 */ /* 0x000fe2000000000c */
[----:B------:R-:W-:Y:S01]  /*3e40*/  IMAD.MOV.U32 R13, RZ, RZ, R44 ;  /* 0x000000ffff0d7224 */ /* 0x000fe200078e002c */
[----:B------:R-:W-:Y:S01]  /*3e50*/  PRMT R93, R93, 0x5410, R14 ;  /* 0x000054105d5d7816 */ /* 0x000fe2000000000e */
[----:B------:R-:W-:Y:S01]  /*3e60*/  IMAD.MOV.U32 R14, RZ, RZ, R45 ;  /* 0x000000ffff0e7224 */ /* 0x000fe200078e002d */
[----:B------:R-:W-:-:S02]  /*3e70*/  MOV R12, R47 ;  /* 0x0000002f000c7202 */ /* 0x000fc40000000f00 */
[----:B------:R-:W-:Y:S02]  /*3e80*/  PLOP3.LUT P5, PT, PT, PT, UP0, 0x80, 0x0 ;  /* 0x000000000000781c */ /* 0x000fe40003faf008 */
[----:B------:R-:W-:Y:S01]  /*3e90*/  PRMT R90, R11, 0x5410, R13 ;  /* 0x000054100b5a7816 */ /* 0x000fe2000000000d */
[----:B------:R-:W-:Y:S01]  /*3ea0*/  IMAD.MOV.U32 R11, RZ, RZ, R6 ;  /* 0x000000ffff0b7224 */ /* 0x000fe200078e0006 */
        /* <DEDUP_REMOVED lines=8> */
[----:B------:R-:W-:Y:S01]  /*3f30*/  IMAD.MOV.U32 R12, RZ, RZ, R39 ;  /* 0x000000ffff0c7224 */ /* 0x000fe200078e0027 */
[----:B------:R-:W-:Y:S01]  /*3f40*/  PRMT R95, R95, 0x5410, R13 ;  /* 0x000054105f5f7816 */ /* 0x000fe2000000000d */
[----:B------:R-:W-:Y:S01]  /*3f50*/  IMAD.MOV.U32 R13, RZ, RZ, R36 ;  /* 0x000000ffff0d7224 */ /* 0x000fe200078e0024 */
[----:B------:R-:W-:-:S02]  /*3f60*/  PRMT R98, R14, 0x7610, R98 ;  /* 0x000076100e627816 */ /* 0x000fc40000000062 */
[----:B------:R-:W-:Y:S02]  /*3f70*/  MOV R14, R37 ;  /* 0x00000025000e7202 */ /* 0x000fe40000000f00 */
[----:B------:R-:W-:Y:S02]  /*3f80*/  PRMT R94, R94, 0x5410, R11 ;  /* 0x000054105e5e7816 */ /* 0x000fe4000000000b */
[----:B------:R-:W-:Y:S02]  /*3f90*/  PRMT R97, R12, 0x7610, R97 ;  /* 0x000076100c617816 */ /* 0x000fe40000000061 */
[----:B------:R-:W-:Y:S02]  /*3fa0*/  PRMT R95, R13, 0x7610, R95 ;  /* 0x000076100d5f7816 */ /* 0x000fe4000000005f */
[----:B------:R-:W-:Y:S02]  /*3fb0*/  PRMT R100, R14, 0x7610, R100 ;  /* 0x000076100e647816 */ /* 0x000fe40000000064 */
[----:B------:R-:W-:Y:S01]  /*3fc0*/  ISETP.GE.AND P3, PT, R16, R80, PT ;  /* 0x000000501000720c */ /* 0x000fe20003f66270 */
[----:B------:R-:W-:-:S12]  /*3fd0*/  @!P5 BRA `(.L_x_518) ;  /* 0x000000000004d947 */ /* 0x000fd80003800000 */
[----:B------:R-:W-:Y:S01]  /*3fe0*/  BPT.TRAP 0x1 ;  /* 0x000000040000795c */ /* 0x000fe20000300000 */
.L_x_518:
[----:B------:R-:W-:Y:S01]  /*3ff0*/  IMAD R70, R19, 0x8, R18 ;  /* 0x0000000813467824 */ /* 0x000fe200078e0212 */
[----:B------:R-:W-:Y:S01]  /*4000*/  SHF.L.U32 R79, R155, 0x1f, RZ ;  /* 0x0000001f9b4f7819 */ /* 0x000fe200000006ff */
[----:B------:R-:W0:Y:S01]  /*4010*/  LDC R87, c[0x0][0x2f4] ;  /* 0x0000bd00ff577b82 */ /* 0x000e220000000800 */
[----:B------:R-:W-:Y:S02]  /*4020*/  BSSY B1, `(.L_x_519) ;  /* 0x0000003000017945 */ /* 0x000fe40003800000 */
[----:B------:R-:W1:Y:S02]  /*4030*/  SYNCS.PHASECHK.TRANS64.TRYWAIT P4, [R70+URZ+0x16890], R79 ;  /* 0x0168904f460075a7 */ /* 0x000e64000808017f */
[----:B-1----:R-:W-:Y:S05]  /*4040*/  @!P4 BRA `(.L_x_520) ;  /* 0x00000124007cc947 */ /* 0x002fea0003800000 */
.L_x_741:
[----:B------:R-:W-:Y:S05]  /*4050*/  BSYNC B1 ;  /* 0x0000000000017941 */ /* 0x000fea0003800000 */
.L_x_519:
[----:B------:R-:W-:Y:S01]  /*4060*/  UMOV UR4, 0xffffffff ;  /* 0xffffffff00047882 */ /* 0x000fe20000000000 */
[----:B0-----:R-:W-:Y:S02]  /*4070*/  IMAD.IADD R91, R87, 0x1, -R60 ;  /* 0x00000001575b7824 */ /* 0x001fe400078e0a3c */
[----:B------:R-:W-:Y:S05]  /*4080*/  BRA.DIV UR4, `(.L_x_521) ;  /* 0x0000012604807947 */ /* 0x000fea000b800000 */
[----:B------:R0:W2:Y:S04]  /*4090*/  SHFL.IDX PT, R83, R85, RZ, 0x1c1f ;  /* 0x001c1fff55537589 */ /* 0x0000a800000e0000 */
[----:B------:R0:W3:Y:S02]  /*40a0*/  SHFL.IDX PT, R82, R84, RZ, 0x1c1f ;  /* 0x001c1fff54527589 */ /* 0x0000e400000e0000 */
.L_x_745:
[----:B------:R-:W-:Y:S01]  /*40b0*/  ISETP.GE.OR P4, PT, R153, R77, P1 ;  /* 0x0000004d9900720c */ /* 0x000fe20000f86670 */
[----:B------:R-:W-:-:S12]  /*40c0*/  BSSY B1, `(.L_x_522) ;  /* 0x000006f000017945 */ /* 0x000fd80003800000 */
[----:B------:R-:W-:Y:S05]  /*40d0*/  @P4 BRA `(.L_x_523) ;  /* 0x0000000400b44947 */ /* 0x000fea0003800000 */
[----:B------:R-:W4:Y:S01]  /*40e0*/  S2R R12, SR_TID.X ;  /* 0x00000000000c7919 */ /* 0x000f220000002100 */
[----:B------:R-:W-:Y:S01]  /*40f0*/  SEL R11, R60, R91, !P0 ;  /* 0x0000005b3c0b7207 */ /* 0x000fe20004000000 */
[----:B------:R-:W-:Y:S01]  /*4100*/  BSSY B2, `(.L_x_524) ;  /* 0x0000066000027945 */ /* 0x000fe20003800000 */
[----:B---3--:R-:W-:-:S04]  /*4110*/  LEA R80, P4, R10, R82, 0x1 ;  /* 0x000000520a507211 */ /* 0x008fc800078808ff */
[----:B--2---:R-:W-:Y:S01]  /*4120*/  LEA.HI.X R81, R10, R83, R8, 0x1, P4 ;  /* 0x000000530a517211 */ /* 0x004fe200020f0c08 */
[----:B----4-:R-:W-:Y:S01]  /*4130*/  VIADD R14, R12, 0xffffff80 ;  /* 0xffffff800c0e7836 */ /* 0x010fe20000000000 */
[----:B------:R-:W-:-:S04]  /*4140*/  SHF.R.S32.HI R12, RZ, 0x1f, R11 ;  /* 0x0000001fff0c7819 */ /* 0x000fc8000001140b */
[----:B------:R-:W-:Y:S01]  /*4150*/  LEA.HI R12, R12, R11, RZ, 0x4 ;  /* 0x0000000b0c0c7211 */ /* 0x000fe200078f20ff */
[----:B------:R-:W-:Y:S01]  /*4160*/  IMAD R11, R19, 0x2000, R3 ;  /* 0x00002000130b7824 */ /* 0x000fe200078e0203 */
[----:B------:R-:W-:Y:S02]  /*4170*/  SHF.R.S32.HI R13, RZ, 0x1f, R14 ;  /* 0x0000001fff0d7819 */ /* 0x000fe4000001140e */
[----:B------:R-:W-:Y:S01]  /*4180*/  LEA.HI.SX32 R12, R12, R31, 0x1c ;  /* 0x0000001f0c0c7211 */ /* 0x000fe200078fe2ff */
[----:B------:R-:W-:Y:S01]  /*4190*/  IMAD R11, R11, 0x2, R18 ;  /* 0x000000020b0b7824 */ /* 0x000fe200078e0212 */
[----:B------:R-:W-:-:S03]  /*41a0*/  LEA.HI R13, R13, R14, RZ, 0x5 ;  /* 0x0000000e0d0d7211 */ /* 0x000fc600078f28ff */
[----:B------:R-:W-:Y:S01]  /*41b0*/  IMAD.SHL.U32 R86, R12, 0x8, RZ ;  /* 0x000000080c567824 */ /* 0x000fe200078e00ff */
[----:B------:R-:W-:-:S04]  /*41c0*/  SHF.R.S32.HI R13, RZ, 0x5, R13 ;  /* 0x00000005ff0d7819 */ /* 0x000fc8000001140d */
[----:B------:R-:W-:-:S04]  /*41d0*/  LOP3.LUT R12, R67, 0x38, R86, 0xf8, !PT ;  /* 0x00000038430c7812 */ /* 0x000fc800078ef856 */
[----:B------:R-:W-:-:S04]  /*41e0*/  LOP3.LUT R12, R12, R63, RZ, 0x3c, !PT ;  /* 0x0000003f0c0c7212 */ /* 0x000fc800078e3cff */
[----:B------:R-:W-:-:S05]  /*41f0*/  LEA R12, R13, R12, 0x9 ;  /* 0x0000000c0d0c7211 */ /* 0x000fca00078e48ff */
[----:B------:R-:W-:-:S04]  /*4200*/  IMAD R13, R19, 0x2000, R12 ;  /* 0x00002000130d7824 */ /* 0x000fc800078e020c */
[----:B------:R-:W-:Y:S02]  /*4210*/  IMAD R48, R13, 0x2, R18 ;  /* 0x000000020d307824 */ /* 0x000fe400078e0212 */
[----:B------:R2:W3:Y:S04]  /*4220*/  LDS.128 R12, [R11+0xe400] ;  /* 0x00e400000b0c7984 */ /* 0x0004e80000000c00 */
[----:B------:R-:W4:Y:S01]  /*4230*/  LDS.128 R48, [R48+0xe400] ;  /* 0x00e4000030307984 */ /* 0x000f220000000c00 */
[----:B------:R-:W-:Y:S05]  /*4240*/  @P3 BRA `(.L_x_525) ;  /* 0x0000000400443947 */ /* 0x000fea0003800000 */
[----:B------:R-:W-:Y:S01]  /*4250*/  SHF.R.U32.HI R101, RZ, 0x10, R37 ;  /* 0x00000010ff657819 */ /* 0x000fe20000011625 */
[----:B------:R-:W-:Y:S01]  /*4260*/  HADD2.F32 R100, -RZ, R100.H0_H0 ;  /* 0x20000064ff647230 */ /* 0x000fe20000004100 */
[--C-:B------:R-:W-:Y:S01]  /*4270*/  SHF.R.U64 R4, R4, 0x10, R5.reuse ;  /* 0x0000001004047819 */ /* 0x100fe20000001205 */
[----:B----4-:R-:W-:Y:S01]  /*4280*/  HADD2.F32 R96, -RZ, R49.H0_H0 ;  /* 0x20000031ff607230 */ /* 0x010fe20000004100 */
[----:B--2---:R-:W-:Y:S01]  /*4290*/  SHF.R.U32.HI R11, RZ, 0x10, R5 ;  /* 0x00000010ff0b7819 */ /* 0x004fe20000011605 */
[----:B------:R-:W-:Y:S01]  /*42a0*/  HADD2.F32 R101, -RZ, R101.H0_H0 ;  /* 0x20000065ff657230 */ /* 0x000fe20000004100 */
[----:B------:R-:W-:Y:S01]  /*42b0*/  SHF.R.U64 R5, R36, 0x10, R37 ;  /* 0x0000001024057819 */ /* 0x000fe20000001225 */
[----:B---3--:R-:W-:Y:S01]  /*42c0*/  HADD2.F32 R37, -RZ, R13.H0_H0 ;  /* 0x2000000dff257230 */ /* 0x008fe20000004100 */
[--C-:B------:R-:W-:Y:S01]  /*42d0*/  SHF.R.U64 R6, R6, 0x10, R7.reuse ;  /* 0x0000001006067819 */ /* 0x100fe20000001207 */
[----:B------:R-:W-:Y:S01]  /*42e0*/  HADD2.F32 R98, -RZ, R98.H0_H0 ;  /* 0x20000062ff627230 */ /* 0x000fe20000004100 */
[----:B------:R-:W-:Y:S01]  /*42f0*/  SHF.R.U32.HI R36, RZ, 0x10, R7 ;  /* 0x00000010ff247819 */ /* 0x000fe20000011607 */
[----:B------:R-:W-:Y:S01]  /*4300*/  HADD2.F32 R49, -RZ, R49.H1_H1 ;  /* 0x30000031ff317230 */ /* 0x000fe20000004100 */
[----:B------:R-:W-:Y:S01]  /*4310*/  SHF.R.U64 R7, R38, 0x10, R39 ;  /* 0x0000001026077819 */ /* 0x000fe20000001227 */
[----:B------:R-:W-:-:S02]  /*4320*/  HADD2.F32 R38, -RZ, R13.H1_H1 ;  /* 0x3000000dff267230 */ /* 0x000fc40000004100 */
[-C--:B------:R-:W-:Y:S01]  /*4330*/  FMUL.FTZ R102, R96, R100.reuse ;  /* 0x0000006460667220 */ /* 0x080fe20000410000 */
[----:B------:R-:W-:Y:S02]  /*4340*/  HADD2.F32 R99, -RZ, R11.H0_H0 ;  /* 0x2000000bff637230 */ /* 0x000fe40000004100 */
[----:B------:R-:W-:Y:S01]  /*4350*/  FMUL.FTZ R13, R37, R100 ;  /* 0x00000064250d7220 */ /* 0x000fe20000410000 */
[----:B------:R-:W-:Y:S01]  /*4360*/  SHF.R.U32.HI R39, RZ, 0x10, R39 ;  /* 0x00000010ff277819 */ /* 0x000fe20000011627 */
[-C--:B------:R-:W-:Y:S01]  /*4370*/  FMUL.FTZ R100, R38, R101.reuse ;  /* 0x0000006526647220 */ /* 0x080fe20000410000 */
[----:B------:R-:W-:Y:S01]  /*4380*/  FMUL.FTZ R103, R49, R101 ;  /* 0x0000006531677220 */ /* 0x000fe20000410000 */
[-C--:B------:R-:W-:Y:S01]  /*4390*/  FFMA.FTZ R13, R96, R98.reuse, R13 ;  /* 0x00000062600d7223 */ /* 0x080fe2000001000d */
[----:B------:R-:W-:Y:S01]  /*43a0*/  FFMA.FTZ R11, R37, R98, -R102 ;  /* 0x00000062250b7223 */ /* 0x000fe20000010866 */
[----:B------:R-:W-:Y:S01]  /*43b0*/  FFMA.FTZ R96, R49, R99, R100 ;  /* 0x0000006331607223 */ /* 0x000fe20000010064 */
[----:B------:R-:W-:-:S02]  /*43c0*/  HADD2.F32 R100, -RZ, R97.H1_H1 ;  /* 0x30000061ff647230 */ /* 0x000fc40000004100 */
[----:B------:R-:W-:Y:S01]  /*43d0*/  FFMA.FTZ R38, R38, R99, -R103 ;  /* 0x0000006326267223 */ /* 0x000fe20000010867 */
[----:B------:R-:W-:Y:S02]  /*43e0*/  HADD2.F32 R102, -RZ, R97.H0_H0 ;  /* 0x20000061ff667230 */ /* 0x000fe40000004100 */
[--C-:B------:R-:W-:Y:S02]  /*43f0*/  HADD2.F32 R49, -RZ, R51.reuse.H0_H0 ;  /* 0x20000033ff317230 */ /* 0x100fe40000004100 */
[----:B------:R-:W-:Y:S01]  /*4400*/  HADD2.F32 R51, -RZ, R51.H1_H1 ;  /* 0x30000033ff337230 */ /* 0x000fe20000004100 */
[----:B------:R-:W-:Y:S01]  /*4410*/  F2FP.F16.F32.PACK_AB R11, R38, R11 ;  /* 0x0000000b260b723e */ /* 0x000fe200000000ff */
[----:B------:R-:W-:Y:S02]  /*4420*/  HADD2.F32 R97, -RZ, R39.H0_H0 ;  /* 0x20000027ff617230 */ /* 0x000fe40000004100 */
[--C-:B------:R-:W-:Y:S02]  /*4430*/  HADD2.F32 R98, -RZ, R15.reuse.H1_H1 ;  /* 0x3000000fff627230 */ /* 0x100fe40000004100 */
[----:B------:R-:W-:-:S02]  /*4440*/  HADD2.F32 R37, -RZ, R15.H0_H0 ;  /* 0x2000000fff257230 */ /* 0x000fc40000004100 */
[-C--:B------:R-:W-:Y:S01]  /*4450*/  FMUL.FTZ R99, R51, R97.reuse ;  /* 0x0000006133637220 */ /* 0x080fe20000410000 */
[----:B------:R-:W-:Y:S02]  /*4460*/  HADD2.F32 R39, -RZ, R36.H0_H0 ;  /* 0x20000024ff277230 */ /* 0x000fe40000004100 */
[-C--:B------:R-:W-:Y:S01]  /*4470*/  FMUL.FTZ R36, R49, R102.reuse ;  /* 0x0000006631247220 */ /* 0x080fe20000410000 */
[C---:B------:R-:W-:Y:S01]  /*4480*/  FMUL.FTZ R104, R98.reuse, R97 ;  /* 0x0000006162687220 */ /* 0x040fe20000410000 */
[C---:B------:R-:W-:Y:S02]  /*4490*/  FMUL.FTZ R102, R37.reuse, R102 ;  /* 0x0000006625667220 */ /* 0x040fe40000410000 */
[----:B------:R-:W-:Y:S01]  /*44a0*/  FFMA.FTZ R15, R37, R100, -R36 ;  /* 0x00000064250f7223 */ /* 0x000fe20000010824 */
[-C--:B------:R-:W-:Y:S01]  /*44b0*/  FFMA.FTZ R98, R98, R39.reuse, -R99 ;  /* 0x0000002762627223 */ /* 0x080fe20000010863 */
[----:B------:R-:W-:Y:S01]  /*44c0*/  FFMA.FTZ R37, R51, R39, R104 ;  /* 0x0000002733257223 */ /* 0x000fe20000010068 */
[----:B------:R-:W-:-:S02]  /*44d0*/  HADD2.F32 R51, -RZ, R5.H0_H0 ;  /* 0x20000005ff337230 */ /* 0x000fc40000004100 */
[----:B------:R-:W-:Y:S01]  /*44e0*/  FFMA.FTZ R36, R49, R100, R102 ;  /* 0x0000006431247223 */ /* 0x000fe20000010066 */
[----:B------:R-:W-:Y:S01]  /*44f0*/  HADD2.F32 R39, -RZ, R48.H0_H0 ;  /* 0x20000030ff277230 */ /* 0x000fe20000004100 */
[----:B------:R-:W-:Y:S01]  /*4500*/  F2FP.F16.F32.PACK_AB R15, R98, R15 ;  /* 0x0000000f620f723e */ /* 0x000fe200000000ff */
[----:B------:R-:W-:Y:S02]  /*4510*/  HADD2.F32 R5, -RZ, R12.H0_H0 ;  /* 0x2000000cff057230 */ /* 0x000fe40000004100 */
[----:B------:R-:W-:Y:S02]  /*4520*/  HADD2.F32 R48, -RZ, R48.H1_H1 ;  /* 0x30000030ff307230 */ /* 0x000fe40000004100 */
[--C-:B------:R-:W-:Y:S02]  /*4530*/  HADD2.F32 R102, -RZ, R95.reuse.H0_H0 ;  /* 0x2000005fff667230 */ /* 0x100fe40000004100 */
[----:B------:R-:W-:Y:S02]  /*4540*/  HADD2.F32 R12, -RZ, R12.H1_H1 ;  /* 0x3000000cff0c7230 */ /* 0x000fe40000004100 */
[----:B------:R-:W-:-:S02]  /*4550*/  HADD2.F32 R100, -RZ, R95.H1_H1 ;  /* 0x3000005fff647230 */ /* 0x000fc40000004100 */
[-C--:B------:R-:W-:Y:S01]  /*4560*/  FMUL.FTZ R95, R48, R51.reuse ;  /* 0x00000033305f7220 */ /* 0x080fe20000410000 */
[----:B------:R-:W-:Y:S02]  /*4570*/  HADD2.F32 R49, -RZ, R4.H0_H0 ;  /* 0x20000004ff317230 */ /* 0x000fe40000004100 */
[-C--:B------:R-:W-:Y:S01]  /*4580*/  FMUL.FTZ R4, R39, R102.reuse ;  /* 0x0000006627047220 */ /* 0x080fe20000410000 */
[C---:B------:R-:W-:Y:S01]  /*4590*/  FMUL.FTZ R51, R12.reuse, R51 ;  /* 0x000000330c337220 */ /* 0x040fe20000410000 */
[C---:B------:R-:W-:Y:S02]  /*45a0*/  FMUL.FTZ R102, R5.reuse, R102 ;  /* 0x0000006605667220 */ /* 0x040fe40000410000 */
[-C--:B------:R-:W-:Y:S01]  /*45b0*/  FFMA.FTZ R4, R5, R100.reuse, -R4 ;  /* 0x0000006405047223 */ /* 0x080fe20000010804 */
[-C--:B------:R-:W-:Y:S01]  /*45c0*/  FFMA.FTZ R95, R12, R49.reuse, -R95 ;  /* 0x000000310c5f7223 */ /* 0x080fe2000001085f */
[----:B------:R-:W-:Y:S01]  /*45d0*/  FFMA.FTZ R48, R48, R49, R51 ;  /* 0x0000003130307223 */ /* 0x000fe20000010033 */
[----:B------:R-:W-:Y:S01]  /*45e0*/  FFMA.FTZ R5, R39, R100, R102 ;  /* 0x0000006427057223 */ /* 0x000fe20000010066 */
[----:B------:R-:W-:-:S02]  /*45f0*/  HADD2.F32 R51, -RZ, R7.H0_H0 ;  /* 0x20000007ff337230 */ /* 0x000fc40000004100 */
[----:B------:R-:W-:Y:S02]  /*4600*/  HADD2.F32 R12, -RZ, R50.H0_H0 ;  /* 0x20000032ff0c7230 */ /* 0x000fe40000004100 */
[----:B------:R-:W-:Y:S01]  /*4610*/  HADD2.F32 R39, -RZ, R94.H0_H0 ;  /* 0x2000005eff277230 */ /* 0x000fe20000004100 */
[----:B------:R-:W-:Y:S01]  /*4620*/  F2FP.F16.F32.PACK_AB R48, R48, R5 ;  /* 0x000000053030723e */ /* 0x000fe200000000ff */
[----:B------:R-:W-:Y:S02]  /*4630*/  HADD2.F32 R7, -RZ, R14.H0_H0 ;  /* 0x2000000eff077230 */ /* 0x000fe40000004100 */
[----:B------:R-:W-:Y:S02]  /*4640*/  HADD2.F32 R50, -RZ, R50.H1_H1 ;  /* 0x30000032ff327230 */ /* 0x000fe40000004100 */
[----:B------:R-:W-:Y:S02]  /*4650*/  HADD2.F32 R94, -RZ, R94.H1_H1 ;  /* 0x3000005eff5e7230 */ /* 0x000fe40000004100 */
[----:B------:R-:W-:-:S02]  /*4660*/  HADD2.F32 R14, -RZ, R14.H1_H1 ;  /* 0x3000000eff0e7230 */ /* 0x000fc40000004100 */
[-C--:B------:R-:W-:Y:S01]  /*4670*/  FMUL.FTZ R99, R50, R51.reuse ;  /* 0x0000003332637220 */ /* 0x080fe20000410000 */
[----:B------:R-:W-:Y:S02]  /*4680*/  HADD2.F32 R49, -RZ, R6.H0_H0 ;  /* 0x20000006ff317230 */ /* 0x000fe40000004100 */
[-C--:B------:R-:W-:Y:S01]  /*4690*/  FMUL.FTZ R6, R12, R94.reuse ;  /* 0x0000005e0c067220 */ /* 0x080fe20000410000 */
[C---:B------:R-:W-:Y:S01]  /*46a0*/  FMUL.FTZ R97, R7.reuse, R94 ;  /* 0x0000005e07617220 */ /* 0x040fe20000410000 */
[----:B------:R-:W-:Y:S02]  /*46b0*/  FMUL.FTZ R51, R14, R51 ;  /* 0x000000330e337220 */ /* 0x000fe40000410000 */
[-C--:B------:R-:W-:Y:S01]  /*46c0*/  FFMA.FTZ R6, R7, R39.reuse, -R6 ;  /* 0x0000002707067223 */ /* 0x080fe20000010806 */
[----:B------:R-:W-:Y:S01]  /*46d0*/  FFMA.FTZ R97, R12, R39, R97 ;  /* 0x000000270c617223 */ /* 0x000fe20000010061 */
[-C--:B------:R-:W-:Y:S01]  /*46e0*/  FFMA.FTZ R99, R14, R49.reuse, -R99 ;  /* 0x000000310e637223 */ /* 0x080fe20000010863 */
[----:B------:R-:W-:Y:S01]  /*46f0*/  FFMA.FTZ R50, R50, R49, R51 ;  /* 0x0000003132327223 */ /* 0x000fe20000010033 */
[----:B------:R-:W-:-:S02]  /*4700*/  F2FP.F16.F32.PACK_AB R49, R96, R13 ;  /* 0x0000000d6031723e */ /* 0x000fc400000000ff */
[----:B------:R-:W-:Y:S02]  /*4710*/  F2FP.F16.F32.PACK_AB R51, R37, R36 ;  /* 0x000000242533723e */ /* 0x000fe400000000ff */
[----:B------:R-:W-:Y:S02]  /*4720*/  F2FP.F16.F32.PACK_AB R12, R95, R4 ;  /* 0x000000045f0c723e */ /* 0x000fe400000000ff */
[----:B------:R-:W-:Y:S02]  /*4730*/  F2FP.F16.F32.PACK_AB R14, R99, R6 ;  /* 0x00000006630e723e */ /* 0x000fe400000000ff */
[----:B------:R-:W-:Y:S02]  /*4740*/  F2FP.F16.F32.PACK_AB R50, R50, R97 ;  /* 0x000000613232723e */ /* 0x000fe400000000ff */
[----:B------:R-:W-:-:S07]  /*4750*/  MOV R13, R11 ;  /* 0x0000000b000d7202 */ /* 0x000fce0000000f00 */
.L_x_525:
[----:B------:R-:W-:Y:S05]  /*4760*/  BSYNC B2 ;  /* 0x0000000000027941 */ /* 0x000fea0003800000 */
.L_x_524:
[----:B------:R-:W-:Y:S01]  /*4770*/  ISETP.GE.AND P4, PT, R86, R87, PT ;  /* 0x000000575600720c */ /* 0x000fe20003f86270 */
[----:B---3--:R3:W-:-:S12]  /*4780*/  ST.E.128 desc[UR42][R80.64], R12 ;  /* 0x0000000c50007985 */ /* 0x0087d8000c101d2a */
[----:B------:R-:W-:-:S05]  /*4790*/  @!P4 IMAD.WIDE R82, R86, 0x2, R82 ;  /* 0x000000025652c825 */ /* 0x000fca00078e0252 */
[----:B----4-:R3:W-:Y:S02]  /*47a0*/  @!P4 ST.E.128 desc[UR42][R82.64], R48 ;  /* 0x000000305200c985 */ /* 0x0107e4000c101d2a */
.L_x_523:
[----:B------:R-:W-:Y:S05]  /*47b0*/  BSYNC B1 ;  /* 0x0000000000017941 */ /* 0x000fea0003800000 */
.L_x_522:
[----:B------:R-:W-:-:S03]  /*47c0*/  UMOV UR4, 0xffffffff ;  /* 0xffffffff00047882 */ /* 0x000fc60000000000 */
[----:B------:R-:W-:Y:S05]  /*47d0*/  BRA.DIV UR4, `(.L_x_526) ;  /* 0x0000011e04f87947 */ /* 0x000fea000b800000 */
[----:B0-----:R-:W0:Y:S04]  /*47e0*/  SHFL.IDX PT, R85, R85, 0x1, 0x1c1f ;  /* 0x003c1f0055557f89 */ /* 0x001e2800000e0000 */
[----:B------:R-:W4:Y:S02]  /*47f0*/  SHFL.IDX PT, R84, R84, 0x1, 0x1c1f ;  /* 0x003c1f0054547f89 */ /* 0x000f2400000e0000 */
.L_x_749:
[----:B------:R-:W-:-:S05]  /*4800*/  VIADD R4, R153, 0x60 ;  /* 0x0000006099047836 */ /* 0x000fca0000000000 */
[----:B------:R-:W-:-:S13]  /*4810*/  ISETP.GE.OR P4, PT, R4, R77, P1 ;  /* 0x0000004d0400720c */ /* 0x000fda0000f86670 */
[----:B------:R-:W-:Y:S05]  /*4820*/  @P4 BRA `(.L_x_509) ;  /* 0x0000000800f44947 */ /* 0x000fea0003800000 */
[----:B------:R-:W5:Y:S01]  /*4830*/  LDL R5, [R1+0x2c] ;  /* 0x00002c0001057983 */ /* 0x000f620000100800 */
[----:B------:R-:W-:Y:S01]  /*4840*/  SEL R91, R60, R91, !P0 ;  /* 0x0000005b3c5b7207 */ /* 0x000fe20004000000 */
[C---:B------:R-:W-:Y:S01]  /*4850*/  VIADD R6, R153.reuse, 0x60 ;  /* 0x0000006099067836 */ /* 0x040fe20000000000 */
[----:B----4-:R-:W-:Y:S01]  /*4860*/  LEA R36, P4, R10, R84, 0x1 ;  /* 0x000000540a247211 */ /* 0x010fe200078808ff */
[----:B------:R-:W-:Y:S01]  /*4870*/  VIADD R7, R153, 0x60 ;  /* 0x0000006099077836 */ /* 0x000fe20000000000 */
[----:B------:R-:W-:Y:S01]  /*4880*/  SHF.R.S32.HI R4, RZ, 0x1f, R91 ;  /* 0x0000001fff047819 */ /* 0x000fe2000001145b */
[----:B------:R-:W-:Y:S01]  /*4890*/  IMAD.SHL.U32 R6, R6, 0x40, RZ ;  /* 0x0000004006067824 */ /* 0x000fe200078e00ff */
[----:B------:R-:W-:Y:S01]  /*48a0*/  BSSY B1, `(.L_x_527) ;  /* 0x000006a000017945 */ /* 0x000fe20003800000 */
[----:B0-----:R-:W-:Y:S02]  /*48b0*/  LEA.HI.X R37, R10, R85, R8, 0x1, P4 ;  /* 0x000000550a257211 */ /* 0x001fe400020f0c08 */
[----:B------:R-:W-:-:S02]  /*48c0*/  LEA.HI R4, R4, R91, RZ, 0x4 ;  /* 0x0000005b04047211 */ /* 0x000fc400078f20ff */
[----:B------:R-:W-:Y:S02]  /*48d0*/  SHF.L.U32 R7, R7, 0x6, RZ ;  /* 0x0000000607077819 */ /* 0x000fe400000006ff */
[----:B------:R-:W-:Y:S02]  /*48e0*/  LEA.HI.SX32 R4, R4, R31, 0x1c ;  /* 0x0000001f04047211 */ /* 0x000fe400078fe2ff */
[----:B------:R-:W-:Y:S02]  /*48f0*/  LOP3.LUT R6, R6, 0x1c0, RZ, 0xc0, !PT ;  /* 0x000001c006067812 */ /* 0x000fe400078ec0ff */
[----:B------:R-:W-:Y:S01]  /*4900*/  LOP3.LUT R7, R7, 0x1c0, RZ, 0xc0, !PT ;  /* 0x000001c007077812 */ /* 0x000fe200078ec0ff */
[----:B--2---:R-:W-:Y:S01]  /*4910*/  IMAD.SHL.U32 R11, R4, 0x8, RZ ;  /* 0x00000008040b7824 */ /* 0x004fe200078e00ff */
[----:B------:R-:W-:-:S04]  /*4920*/  SHF.R.U32.HI R6, RZ, 0x3, R6 ;  /* 0x00000003ff067819 */ /* 0x000fc80000011606 */
[----:B------:R-:W-:-:S04]  /*4930*/  LOP3.LUT R4, R7, 0x38, R11, 0xf8, !PT ;  /* 0x0000003807047812 */ /* 0x000fc800078ef80b */
[----:B------:R-:W-:-:S05]  /*4940*/  LOP3.LUT R4, R4, R6, RZ, 0x3c, !PT ;  /* 0x0000000604047212 */ /* 0x000fca00078e3cff */
[----:B-----5:R-:W-:Y:S02]  /*4950*/  IMAD.IADD R4, R5, 0x1, R4 ;  /* 0x0000000105047824 */ /* 0x020fe400078e0204 */
[C---:B------:R-:W-:Y:S02]  /*4960*/  IMAD R5, R19.reuse, 0x2000, R0 ;  /* 0x0000200013057824 */ /* 0x040fe400078e0200 */
[----:B------:R-:W-:-:S03]  /*4970*/  IMAD R7, R19, 0x2000, R4 ;  /* 0x0000200013077824 */ /* 0x000fc600078e0204 */
[----:B------:R-:W-:Y:S01]  /*4980*/  LEA R5, R5, R18, 0x1 ;  /* 0x0000001205057211 */ /* 0x000fe200078e08ff */
[----:B---3--:R-:W-:-:S05]  /*4990*/  IMAD R12, R7, 0x2, R18 ;  /* 0x00000002070c7824 */ /* 0x008fca00078e0212 */
[----:B------:R-:W0:Y:S04]  /*49a0*/  LDS.128 R4, [R5+0xe400] ;  /* 0x00e4000005047984 */ /* 0x000e280000000c00 */
[----:B------:R-:W2:Y:S01]  /*49b0*/  LDS.128 R12, [R12+0xe400] ;  /* 0x00e400000c0c7984 */ /* 0x000ea20000000c00 */
[----:B------:R-:W-:Y:S05]  /*49c0*/  @P3 BRA `(.L_x_528) ;  /* 0x00000004005c3947 */ /* 0x000fea0003800000 */
[----:B------:R-:W-:Y:S01]  /*49d0*/  SHF.R.U64 R38, R42, 0x10, R43 ;  /* 0x000000102a267819 */ /* 0x000fe2000000122b */
[----:B0-----:R-:W-:Y:S01]  /*49e0*/  IMAD.MOV.U32 R42, RZ, RZ, R4 ;  /* 0x000000ffff2a7224 */ /* 0x001fe200078e0004 */
[----:B------:R-:W-:Y:S01]  /*49f0*/  SHF.R.U32.HI R48, RZ, 0x10, R45 ;  /* 0x00000010ff307819 */ /* 0x000fe2000001162d */
[----:B--2---:R-:W-:Y:S01]  /*4a00*/  IMAD.MOV.U32 R4, RZ, RZ, R13 ;  /* 0x000000ffff047224 */ /* 0x004fe200078e000d */
[--C-:B------:R-:W-:Y:S02]  /*4a10*/  SHF.R.U64 R39, R40, 0x10, R41.reuse ;  /* 0x0000001028277819 */ /* 0x100fe40000001229 */
[----:B------:R-:W-:Y:S01]  /*4a20*/  SHF.R.U32.HI R50, RZ, 0x10, R41 ;  /* 0x00000010ff327819 */ /* 0x000fe20000011629 */
[----:B------:R-:W-:Y:S01]  /*4a30*/  HADD2.F32 R48, -RZ, R48.H0_H0 ;  /* 0x20000030ff307230 */ /* 0x000fe20000004100 */
[----:B------:R-:W-:Y:S01]  /*4a40*/  SHF.R.U64 R41, R44, 0x10, R45 ;  /* 0x000000102c297819 */ /* 0x000fe2000000122d */
[----:B------:R-:W-:Y:S01]  /*4a50*/  IMAD.MOV.U32 R44, RZ, RZ, R15 ;  /* 0x000000ffff2c7224 */ /* 0x000fe200078e000f */
[----:B------:R-:W-:Y:S01]  /*4a60*/  SHF.R.U32.HI R51, RZ, 0x10, R43 ;  /* 0x00000010ff337819 */ /* 0x000fe2000001162b */
[----:B------:R-:W-:Y:S01]  /*4a70*/  IMAD.MOV.U32 R43, RZ, RZ, R12 ;  /* 0x000000ffff2b7224 */ /* 0x000fe200078e000c */
[----:B------:R-:W-:Y:S01]  /*4a80*/  MOV R13, R7 ;  /* 0x00000007000d7202 */ /* 0x000fe20000000f00 */
[--C-:B------:R-:W-:Y:S01]  /*4a90*/  HADD2.F32 R45, -RZ, R93.reuse.H1_H1 ;  /* 0x3000005dff2d7230 */ /* 0x100fe20000004100 */
[--C-:B------:R-:W-:Y:S01]  /*4aa0*/  SHF.R.U64 R40, R46, 0x10, R47.reuse ;  /* 0x000000102e287819 */ /* 0x100fe2000000122f */
[----:B------:R-:W-:Y:S01]  /*4ab0*/  HADD2.F32 R93, -RZ, R93.H0_H0 ;  /* 0x2000005dff5d7230 */ /* 0x000fe20000004100 */
[----:B------:R-:W-:Y:S01]  /*4ac0*/  SHF.R.U32.HI R49, RZ, 0x10, R47 ;  /* 0x00000010ff317819 */ /* 0x000fe2000001162f */
[----:B------:R-:W-:-:S02]  /*4ad0*/  HADD2.F32 R12, -RZ, R4.H0_H0 ;  /* 0x20000004ff0c7230 */ /* 0x000fc40000004100 */
[----:B------:R-:W-:Y:S02]  /*4ae0*/  HADD2.F32 R15, -RZ, R4.H1_H1 ;  /* 0x30000004ff0f7230 */ /* 0x000fe40000004100 */
[--C-:B------:R-:W-:Y:S02]  /*4af0*/  HADD2.F32 R4, -RZ, R5.reuse.H0_H0 ;  /* 0x20000005ff047230 */ /* 0x100fe40000004100 */
[----:B------:R-:W-:Y:S02]  /*4b00*/  HADD2.F32 R7, -RZ, R5.H1_H1 ;  /* 0x30000005ff077230 */ /* 0x000fe40000004100 */
[-C--:B------:R-:W-:Y:S01]  /*4b10*/  FMUL.FTZ R5, R12, R93.reuse ;  /* 0x0000005d0c057220 */ /* 0x080fe20000410000 */
[----:B------:R-:W-:Y:S02]  /*4b20*/  HADD2.F32 R46, -RZ, R50.H0_H0 ;  /* 0x20000032ff2e7230 */ /* 0x000fe40000004100 */
[C---:B------:R-:W-:Y:S01]  /*4b30*/  FMUL.FTZ R93, R4.reuse, R93 ;  /* 0x0000005d045d7220 */ /* 0x040fe20000410000 */
[-C--:B------:R-:W-:Y:S01]  /*4b40*/  FMUL.FTZ R50, R15, R48.reuse ;  /* 0x000000300f327220 */ /* 0x080fe20000410000 */
[----:B------:R-:W-:Y:S01]  /*4b50*/  FMUL.FTZ R48, R7, R48 ;  /* 0x0000003007307220 */ /* 0x000fe20000410000 */
[-C--:B------:R-:W-:Y:S01]  /*4b60*/  FFMA.FTZ R4, R4, R45.reuse, -R5 ;  /* 0x0000002d04047223 */ /* 0x080fe20000010805 */
[----:B------:R-:W-:Y:S01]  /*4b70*/  FFMA.FTZ R5, R12, R45, R93 ;  /* 0x0000002d0c057223 */ /* 0x000fe2000001005d */
[----:B------:R-:W-:-:S02]  /*4b80*/  HADD2.F32 R45, -RZ, R44.H0_H0 ;  /* 0x2000002cff2d7230 */ /* 0x000fc40000004100 */
[-C--:B------:R-:W-:Y:S01]  /*4b90*/  FFMA.FTZ R12, R15, R46.reuse, R48 ;  /* 0x0000002e0f0c7223 */ /* 0x080fe20000010030 */
[--C-:B------:R-:W-:Y:S02]  /*4ba0*/  HADD2.F32 R48, -RZ, R92.reuse.H1_H1 ;  /* 0x3000005cff307230 */ /* 0x100fe40000004100 */
[----:B------:R-:W-:Y:S01]  /*4bb0*/  FFMA.FTZ R7, R7, R46, -R50 ;  /* 0x0000002e07077223 */ /* 0x000fe20000010832 */
[----:B------:R-:W-:Y:S02]  /*4bc0*/  HADD2.F32 R92, -RZ, R92.H0_H0 ;  /* 0x2000005cff5c7230 */ /* 0x000fe40000004100 */
[----:B------:R-:W-:Y:S02]  /*4bd0*/  HADD2.F32 R15, -RZ, R13.H0_H0 ;  /* 0x2000000dff0f7230 */ /* 0x000fe40000004100 */
[----:B------:R-:W-:Y:S02]  /*4be0*/  HADD2.F32 R46, -RZ, R44.H1_H1 ;  /* 0x3000002cff2e7230 */ /* 0x000fe40000004100 */
[----:B------:R-:W-:Y:S01]  /*4bf0*/  FMUL.FTZ R50, R45, R92 ;  /* 0x0000005c2d327220 */ /* 0x000fe20000410000 */
[----:B------:R-:W-:-:S02]  /*4c00*/  HADD2.F32 R49, -RZ, R49.H0_H0 ;  /* 0x20000031ff317230 */ /* 0x000fc40000004100 */
[C---:B------:R-:W-:Y:S01]  /*4c10*/  FMUL.FTZ R92, R15.reuse, R92 ;  /* 0x0000005c0f5c7220 */ /* 0x040fe20000410000 */
[----:B------:R-:W-:Y:S02]  /*4c20*/  HADD2.F32 R44, -RZ, R13.H1_H1 ;  /* 0x3000000dff2c7230 */ /* 0x000fe40000004100 */
[-C--:B------:R-:W-:Y:S01]  /*4c30*/  FFMA.FTZ R13, R15, R48.reuse, -R50 ;  /* 0x000000300f0d7223 */ /* 0x080fe20000010832 */
[----:B------:R-:W-:Y:S02]  /*4c40*/  HADD2.F32 R47, -RZ, R51.H0_H0 ;  /* 0x20000033ff2f7230 */ /* 0x000fe40000004100 */
[-C--:B------:R-:W-:Y:S01]  /*4c50*/  FMUL.FTZ R51, R46, R49.reuse ;  /* 0x000000312e337220 */ /* 0x080fe20000410000 */
[----:B------:R-:W-:Y:S01]  /*4c60*/  FFMA.FTZ R92, R45, R48, R92 ;  /* 0x000000302d5c7223 */ /* 0x000fe2000001005c */
[C---:B------:R-:W-:Y:S01]  /*4c70*/  FMUL.FTZ R49, R44.reuse, R49 ;  /* 0x000000312c317220 */ /* 0x040fe20000410000 */
[----:B------:R-:W-:Y:S02]  /*4c80*/  HADD2.F32 R45, -RZ, R41.H0_H0 ;  /* 0x20000029ff2d7230 */ /* 0x000fe40000004100 */
[----:B------:R-:W-:Y:S01]  /*4c90*/  FFMA.FTZ R80, R44, R47, -R51 ;  /* 0x0000002f2c507223 */ /* 0x000fe20000010833 */
[----:B------:R-:W-:-:S02]  /*4ca0*/  HADD2.F32 R41, -RZ, R43.H0_H0 ;  /* 0x2000002bff297230 */ /* 0x000fc40000004100 */
[----:B------:R-:W-:Y:S01]  /*4cb0*/  FFMA.FTZ R51, R46, R47, R49 ;  /* 0x0000002f2e337223 */ /* 0x000fe20000010031 */
[--C-:B------:R-:W-:Y:S01]  /*4cc0*/  HADD2.F32 R15, -RZ, R42.reuse.H0_H0 ;  /* 0x2000002aff0f7230 */ /* 0x100fe20000004100 */
[----:B------:R-:W-:Y:S01]  /*4cd0*/  F2FP.F16.F32.PACK_AB R7, R7, R4 ;  /* 0x000000040707723e */ /* 0x000fe200000000ff */
[----:B------:R-:W-:Y:S01]  /*4ce0*/  HADD2.F32 R43, -RZ, R43.H1_H1 ;  /* 0x3000002bff2b7230 */ /* 0x000fe20000004100 */
[----:B------:R-:W-:Y:S01]  /*4cf0*/  F2FP.F16.F32.PACK_AB R80, R80, R13 ;  /* 0x0000000d5050723e */ /* 0x000fe200000000ff */
[----:B------:R-:W-:Y:S01]  /*4d00*/  HADD2.F32 R42, -RZ, R42.H1_H1 ;  /* 0x3000002aff2a7230 */ /* 0x000fe20000004100 */
[----:B------:R-:W-:Y:S01]  /*4d10*/  F2FP.F16.F32.PACK_AB R13, R12, R5 ;  /* 0x000000050c0d723e */ /* 0x000fe200000000ff */
[----:B------:R-:W-:Y:S02]  /*4d20*/  HADD2.F32 R46, -RZ, R90.H1_H1 ;  /* 0x3000005aff2e7230 */ /* 0x000fe40000004100 */
[----:B------:R-:W-:Y:S01]  /*4d30*/  FMUL.FTZ R47, R43, R45 ;  /* 0x0000002d2b2f7220 */ /* 0x000fe20000410000 */
[----:B------:R-:W-:-:S02]  /*4d40*/  HADD2.F32 R39, -RZ, R39.H0_H0 ;  /* 0x20000027ff277230 */ /* 0x000fc40000004100 */
[C---:B------:R-:W-:Y:S01]  /*4d50*/  FMUL.FTZ R50, R42.reuse, R45 ;  /* 0x0000002d2a327220 */ /* 0x040fe20000410000 */
[----:B------:R-:W-:Y:S02]  /*4d60*/  HADD2.F32 R44, -RZ, R88.H0_H0 ;  /* 0x20000058ff2c7230 */ /* 0x000fe40000004100 */
[-C--:B------:R-:W-:Y:S01]  /*4d70*/  FMUL.FTZ R48, R41, R46.reuse ;  /* 0x0000002e29307220 */ /* 0x080fe20000410000 */
[----:B------:R-:W-:Y:S01]  /*4d80*/  FMUL.FTZ R46, R15, R46 ;  /* 0x0000002e0f2e7220 */ /* 0x000fe20000410000 */
[-C--:B------:R-:W-:Y:S01]  /*4d90*/  FFMA.FTZ R47, R42, R39.reuse, -R47 ;  /* 0x000000272a2f7223 */ /* 0x080fe2000001082f */
[----:B------:R-:W-:Y:S01]  /*4da0*/  FFMA.FTZ R45, R43, R39, R50 ;  /* 0x000000272b2d7223 */ /* 0x000fe20000010032 */
[-C--:B------:R-:W-:Y:S01]  /*4db0*/  FFMA.FTZ R48, R15, R44.reuse, -R48 ;  /* 0x0000002c0f307223 */ /* 0x080fe20000010830 */
[----:B------:R-:W-:Y:S02]  /*4dc0*/  HADD2.F32 R39, -RZ, R14.H0_H0 ;  /* 0x2000000eff277230 */ /* 0x000fe40000004100 */
[----:B------:R-:W-:Y:S01]  /*4dd0*/  FFMA.FTZ R46, R41, R44, R46 ;  /* 0x0000002c292e7223 */ /* 0x000fe2000001002e */
[----:B------:R-:W-:-:S02]  /*4de0*/  HADD2.F32 R90, -RZ, R90.H0_H0 ;  /* 0x2000005aff5a7230 */ /* 0x000fc40000004100 */
[----:B------:R-:W-:Y:S01]  /*4df0*/  HADD2.F32 R43, -RZ, R40.H0_H0 ;  /* 0x20000028ff2b7230 */ /* 0x000fe20000004100 */
[----:B------:R-:W-:Y:S01]  /*4e00*/  F2FP.F16.F32.PACK_AB R4, R47, R48 ;  /* 0x000000302f04723e */ /* 0x000fe200000000ff */
[----:B------:R-:W-:Y:S01]  /*4e10*/  HADD2.F32 R15, -RZ, R6.H0_H0 ;  /* 0x20000006ff0f7230 */ /* 0x000fe20000004100 */
[----:B------:R-:W-:Y:S01]  /*4e20*/  F2FP.F16.F32.PACK_AB R12, R45, R46 ;  /* 0x0000002e2d0c723e */ /* 0x000fe200000000ff */
[----:B------:R-:W-:Y:S02]  /*4e30*/  HADD2.F32 R14, -RZ, R14.H1_H1 ;  /* 0x3000000eff0e7230 */ /* 0x000fe40000004100 */
[----:B------:R-:W-:Y:S02]  /*4e40*/  HADD2.F32 R6, -RZ, R6.H1_H1 ;  /* 0x30000006ff067230 */ /* 0x000fe40000004100 */
[----:B------:R-:W-:Y:S02]  /*4e50*/  HADD2.F32 R41, -RZ, R38.H0_H0 ;  /* 0x20000026ff297230 */ /* 0x000fe40000004100 */
[----:B------:R-:W-:Y:S01]  /*4e60*/  FMUL.FTZ R38, R39, R90 ;  /* 0x0000005a27267220 */ /* 0x000fe20000410000 */
[----:B------:R-:W-:-:S02]  /*4e70*/  HADD2.F32 R88, -RZ, R88.H1_H1 ;  /* 0x30000058ff587230 */ /* 0x000fc40000004100 */
[-C--:B------:R-:W-:Y:S01]  /*4e80*/  FMUL.FTZ R49, R14, R43.reuse ;  /* 0x0000002b0e317220 */ /* 0x080fe20000410000 */
[C---:B------:R-:W-:Y:S01]  /*4e90*/  FMUL.FTZ R90, R15.reuse, R90 ;  /* 0x0000005a0f5a7220 */ /* 0x040fe20000410000 */
[C---:B------:R-:W-:Y:S01]  /*4ea0*/  FMUL.FTZ R43, R6.reuse, R43 ;  /* 0x0000002b062b7220 */ /* 0x040fe20000410000 */
[----:B------:R-:W-:Y:S02]  /*4eb0*/  IMAD.MOV.U32 R5, RZ, RZ, R7 ;  /* 0x000000ffff057224 */ /* 0x000fe400078e0007 */
[-C--:B------:R-:W-:Y:S01]  /*4ec0*/  FFMA.FTZ R38, R15, R88.reuse, -R38 ;  /* 0x000000580f267223 */ /* 0x080fe20000010826 */
[----:B------:R-:W-:Y:S01]  /*4ed0*/  FFMA.FTZ R90, R39, R88, R90 ;  /* 0x00000058275a7223 */ /* 0x000fe2000001005a */
[-C--:B------:R-:W-:Y:S01]  /*4ee0*/  FFMA.FTZ R49, R6, R41.reuse, -R49 ;  /* 0x0000002906317223 */ /* 0x080fe20000010831 */
[----:B------:R-:W-:Y:S01]  /*4ef0*/  FFMA.FTZ R43, R14, R41, R43 ;  /* 0x000000290e2b7223 */ /* 0x000fe2000001002b */
[----:B------:R-:W-:Y:S01]  /*4f00*/  F2FP.F16.F32.PACK_AB R15, R51, R92 ;  /* 0x0000005c330f723e */ /* 0x000fe200000000ff */
[----:B------:R-:W-:-:S02]  /*4f10*/  IMAD.MOV.U32 R7, RZ, RZ, R80 ;  /* 0x000000ffff077224 */ /* 0x000fc400078e0050 */
[----:B------:R-:W-:Y:S02]  /*4f20*/  F2FP.F16.F32.PACK_AB R6, R49, R38 ;  /* 0x000000263106723e */ /* 0x000fe400000000ff */
[----:B------:R-:W-:-:S07]  /*4f30*/  F2FP.F16.F32.PACK_AB R14, R43, R90 ;  /* 0x0000005a2b0e723e */ /* 0x000fce00000000ff */
.L_x_528:
[----:B------:R-:W-:Y:S05]  /*4f40*/  BSYNC B1 ;  /* 0x0000000000017941 */ /* 0x000fea0003800000 */
.L_x_527:
[----:B------:R-:W-:Y:S01]  /*4f50*/  ISETP.GE.AND P3, PT, R11, R87, PT ;  /* 0x000000570b00720c */ /* 0x000fe20003f66270 */
[----:B0-----:R0:W-:Y:S02]  /*4f60*/  ST.E.128 desc[UR42][R36.64], R4 ;  /* 0x0000000424007985 */ /* 0x0011e4000c101d2a */
[----:B0-----:R-:W-:Y:S01]  /*4f70*/  IMAD.MOV.U32 R4, RZ, RZ, R84 ;  /* 0x000000ffff047224 */ /* 0x001fe200078e0054 */
[----:B------:R-:W-:-:S09]  /*4f80*/  MOV R5, R85 ;  /* 0x0000005500057202 */ /* 0x000fd20000000f00 */
[----:B------:R-:W-:Y:S05]  /*4f90*/  @P3 BRA `(.L_x_509) ;  /* 0x0000000400183947 */ /* 0x000fea0003800000 */
[----:B------:R-:W-:-:S05]  /*4fa0*/  IMAD.WIDE R4, R11, 0x2, R4 ;  /* 0x000000020b047825 */ /* 0x000fca00078e0204 */
[----:B--2---:R0:W-:Y:S01]  /*4fb0*/  ST.E.128 desc[UR42][R4.64], R12 ;  /* 0x0000000c04007985 */ /* 0x0041e2000c101d2a */
[----:B------:R-:W-:Y:S05]  /*4fc0*/  BRA `(.L_x_509) ;  /* 0x00000004000c7947 */ /* 0x000fea0003800000 */
.L_x_490:
[----:B------:R-:W-:-:S06]  /*4fd0*/  UISETP.NE.AND UP0, UPT, UR39, 0x3, UPT ;  /* 0x000000032700788c */ /* 0x000fcc000bf05270 */
[----:B------:R-:W-:-:S13]  /*4fe0*/  PLOP3.LUT P5, PT, PT, PT, UP0, 0x80, 0x0 ;  /* 0x000000000000781c */ /* 0x000fda0003faf008 */
[----:B------:R-:W-:Y:S05]  /*4ff0*/  @!P5 BRA `(.L_x_529) ;  /* 0x000000000004d947 */ /* 0x000fea0003800000 */
[----:B------:R-:W-:Y:S01]  /*5000*/  BPT.TRAP 0x1 ;  /* 0x000000040000795c */ /* 0x000fe20000300000 */
.L_x_529:
[----:B------:R-:W-:Y:S01]  /*5010*/  IMAD R70, R19, 0x8, R18 ;  /* 0x0000000813467824 */ /* 0x000fe200078e0212 */
[----:B------:R-:W-:Y:S01]  /*5020*/  SHF.L.U32 R79, R155, 0x1f, RZ ;  /* 0x0000001f9b4f7819 */ /* 0x000fe200000006ff */
[----:B------:R-:W-:Y:S01]  /*5030*/  BSSY B1, `(.L_x_530) ;  /* 0x0000004000017945 */ /* 0x000fe20003800000 */
[----:B------:R-:W-:Y:S02]  /*5040*/  SHF.R.S32.HI R75, RZ, 0x1f, R74 ;  /* 0x0000001fff4b7819 */ /* 0x000fe4000001144a */
[----:B------:R-:W0:Y:S02]  /*5050*/  SYNCS.PHASECHK.TRANS64.TRYWAIT P3, [R70+URZ+0x16890], R79 ;  /* 0x0168904f460075a7 */ /* 0x000e24000806017f */
[----:B0-----:R-:W-:Y:S05]  /*5060*/  @!P3 BRA `(.L_x_531) ;  /* 0x000001180020b947 */ /* 0x001fea0003800000 */
.L_x_750:
[----:B------:R-:W-:Y:S05]  /*5070*/  BSYNC B1 ;  /* 0x0000000000017941 */ /* 0x000fea0003800000 */
.L_x_530:
[----:B------:R-:W-:Y:S01]  /*5080*/  ULDC.64 UR4, c[0x0][0x300] ;  /* 0x0000c00000047ab9 */ /* 0x000fe20000000a00 */
[----:B-----5:R-:W-:Y:S01]  /*5090*/  SHF.R.S32.HI R76, RZ, 0x1f, R73 ;  /* 0x0000001fff4c7819 */ /* 0x020fe20000011449 */
[----:B------:R-:W-:Y:S01]  /*50a0*/  IMAD R7, R75, UR4, RZ ;  /* 0x000000044b077c24 */ /* 0x000fe2000f8e02ff */
[----:B------:R-:W-:Y:S01]  /*50b0*/  ULDC.64 UR6, c[0x0][0x2e8] ;  /* 0x0000ba0000067ab9 */ /* 0x000fe20000000a00 */
[----:B------:R-:W-:-:S04]  /*50c0*/  IMAD.WIDE.U32 R4, R74, UR4, RZ ;  /* 0x000000044a047c25 */ /* 0x000fc8000f8e00ff */
[----:B------:R-:W-:Y:S01]  /*50d0*/  IMAD R7, R74, UR5, R7 ;  /* 0x000000054a077c24 */ /* 0x000fe2000f8e0207 */
[----:B------:R-:W-:Y:S01]  /*50e0*/  ULDC.64 UR4, c[0x0][0x310] ;  /* 0x0000c40000047ab9 */ /* 0x000fe20000000a00 */
[----:B------:R-:W-:Y:S02]  /*50f0*/  IMAD R77, R29, -0x80, R27 ;  /* 0xffffff801d4d7824 */ /* 0x000fe400078e021b */
[----:B------:R-:W-:Y:S02]  /*5100*/  IMAD R6, R76, UR4, RZ ;  /* 0x000000044c067c24 */ /* 0x000fe4000f8e02ff */
[----:B------:R-:W-:Y:S01]  /*5110*/  IMAD.IADD R5, R5, 0x1, R7 ;  /* 0x0000000105057824 */ /* 0x000fe200078e0207 */
[----:B------:R-:W-:Y:S01]  /*5120*/  VIMNMX R77, R77, 0x80, PT ;  /* 0x000000804d4d7848 */ /* 0x000fe20003fe0100 */
[C---:B------:R-:W-:Y:S02]  /*5130*/  IMAD R7, R73.reuse, UR5, R6 ;  /* 0x0000000549077c24 */ /* 0x040fe4000f8e0206 */
[----:B------:R-:W-:Y:S01]  /*5140*/  IMAD.WIDE.U32 R4, R73, UR4, R4 ;  /* 0x0000000449047c25 */ /* 0x000fe2000f8e0004 */
[----:B------:R-:W-:-:S03]  /*5150*/  ULDC.64 UR4, c[0x0][0x308] ;  /* 0x0000c20000047ab9 */ /* 0x000fc60000000a00 */
[----:B------:R-:W-:Y:S02]  /*5160*/  IMAD.IADD R5, R5, 0x1, R7 ;  /* 0x0000000105057824 */ /* 0x000fe400078e0207 */
[----:B------:R-:W-:Y:S02]  /*5170*/  IMAD.IADD R38, R77, 0x1, -R153 ;  /* 0x000000014d267824 */ /* 0x000fe400078e0a99 */
[----:B------:R-:W-:Y:S01]  /*5180*/  IMAD.WIDE.U32 R4, R152, UR4, R4 ;  /* 0x0000000498047c25 */ /* 0x000fe2000f8e0004 */
[----:B------:R-:W-:-:S03]  /*5190*/  UMOV UR4, 0xffffffff ;  /* 0xffffffff00047882 */ /* 0x000fc60000000000 */
[----:B------:R-:W-:Y:S01]  /*51a0*/  IMAD R37, R152, UR5, R5 ;  /* 0x0000000598257c24 */ /* 0x000fe2000f8e0205 */
[----:B------:R-:W-:-:S04]  /*51b0*/  LEA R36, P3, R4, UR6, 0x1 ;  /* 0x0000000604247c11 */ /* 0x000fc8000f8608ff */
[----:B------:R-:W-:Y:S02]  /*51c0*/  LEA.HI.X R37, R4, UR7, R37, 0x1, P3 ;  /* 0x0000000704257c11 */ /* 0x000fe400098f0c25 */
[----:B------:R-:W-:Y:S01]  /*51d0*/  ISETP.GE.AND P3, PT, R38, 0x1, PT ;  /* 0x000000012600780c */ /* 0x000fe20003f66270 */
[----:B------:R-:W-:-:S12]  /*51e0*/  BRA.DIV UR4, `(.L_x_532) ;  /* 0x0000011604d47947 */ /* 0x000fd8000b800000 */
[----:B------:R1:W2:Y:S04]  /*51f0*/  SHFL.IDX PT, R5, R37, RZ, 0x1c1f ;  /* 0x001c1fff25057589 */ /* 0x0002a800000e0000 */
[----:B------:R1:W3:Y:S02]  /*5200*/  SHFL.IDX PT, R7, R36, RZ, 0x1c1f ;  /* 0x001c1fff24077589 */ /* 0x0002e400000e0000 */
.L_x_754:
[----:B------:R-:W-:Y:S04]  /*5210*/  BSSY B1, `(.L_x_533) ;  /* 0x000000d000017945 */ /* 0x000fe80003800000 */
[----:B------:R-:W-:Y:S05]  /*5220*/  @!P3 BRA `(.L_x_534) ;  /* 0x00000000002cb947 */ /* 0x000fea0003800000 */
[----:B------:R-:W-:Y:S02]  /*5230*/  ULDC UR4, c[0x0][0x2f4] ;  /* 0x0000bd0000047ab9 */ /* 0x000fe40000000800 */
[----:B------:R-:W-:-:S13]  /*5240*/  ISETP.GE.AND P3, PT, R16, UR4, PT ;  /* 0x0000000410007c0c */ /* 0x000fda000bf66270 */
[----:B---3--:R-:W-:-:S04]  /*5250*/  @!P3 LEA R14, P4, R16, R7, 0x1 ;  /* 0x00000007100eb211 */ /* 0x008fc800078808ff */
[----:B--2---:R-:W-:Y:S02]  /*5260*/  @!P3 LEA.HI.X R15, R16, R5, R17, 0x1, P4 ;  /* 0x00000005100fb211 */ /* 0x004fe400020f0c11 */
[----:B------:R-:W-:-:S13]  /*5270*/  ISETP.GE.AND P4, PT, R2, UR4, PT ;  /* 0x0000000402007c0c */ /* 0x000fda000bf86270 */
[----:B------:R-:W-:-:S04]  /*5280*/  @!P4 LEA R12, P6, R2, R7, 0x1 ;  /* 0x00000007020cc211 */ /* 0x000fc800078c08ff */
[----:B------:R-:W-:Y:S02]  /*5290*/  @!P4 LEA.HI.X R13, R2, R5, R154, 0x1, P6 ;  /* 0x00000005020dc211 */ /* 0x000fe400030f0c9a */
[----:B------:R-:W2:Y:S04]  /*52a0*/  @!P3 LDS.128 R4, [R72+0xe000] ;  /* 0x00e000004804b984 */ /* 0x000ea80000000c00 */
[----:B--2---:R-:W-:Y:S04]  /*52b0*/  @!P3 ST.E.128 desc[UR42][R14.64], R4 ;  /* 0x000000040e00b985 */ /* 0x004fe8000c101d2a */
[----:B------:R-:W2:Y:S04]  /*52c0*/  @!P4 LDS.128 R4, [R71+0xe000] ;  /* 0x00e000004704c984 */ /* 0x000ea80000000c00 */
[----:B--2---:R4:W-:Y:S02]  /*52d0*/  @!P4 ST.E.128 desc[UR42][R12.64], R4 ;  /* 0x000000040c00c985 */ /* 0x0049e4000c101d2a */
.L_x_534:
[----:B------:R-:W-:Y:S05]  /*52e0*/  BSYNC B1 ;  /* 0x0000000000017941 */ /* 0x000fea0003800000 */
.L_x_533:
[----:B------:R-:W-:-:S03]  /*52f0*/  UMOV UR4, 0xffffffff ;  /* 0xffffffff00047882 */ /* 0x000fc60000000000 */
[----:B------:R-:W-:Y:S05]  /*5300*/  BRA.DIV UR4, `(.L_x_535) ;  /* 0x0000011604d87947 */ /* 0x000fea000b800000 */
[----:B--2-4-:R2:W4:Y:S04]  /*5310*/  SHFL.IDX PT, R5, R37, 0x1, 0x1c1f ;  /* 0x003c1f0025057f89 */ /* 0x01452800000e0000 */
[----:B---3--:R2:W3:Y:S02]  /*5320*/  SHFL.IDX PT, R7, R36, 0x1, 0x1c1f ;  /* 0x003c1f0024077f89 */ /* 0x0084e400000e0000 */
.L_x_758:
[----:B------:R-:W-:-:S13]  /*5330*/  ISETP.GE.AND P3, PT, R38, 0x61, PT ;  /* 0x000000612600780c */ /* 0x000fda0003f66270 */
[----:B------:R-:W-:Y:S05]  /*5340*/  @!P3 BRA `(.L_x_509) ;  /* 0x00000000002cb947 */ /* 0x000fea0003800000 */
[----:B------:R-:W-:Y:S02]  /*5350*/  ULDC UR4, c[0x0][0x2f4] ;  /* 0x0000bd0000047ab9 */ /* 0x000fe40000000800 */
[----:B------:R-:W-:-:S13]  /*5360*/  ISETP.GE.AND P3, PT, R16, UR4, PT ;  /* 0x0000000410007c0c */ /* 0x000fda000bf66270 */
[----:B---3--:R-:W-:-:S04]  /*5370*/  @!P3 LEA R14, P4, R16, R7, 0x1 ;  /* 0x00000007100eb211 */ /* 0x008fc800078808ff */
[----:B----4-:R-:W-:Y:S02]  /*5380*/  @!P3 LEA.HI.X R15, R16, R5, R17, 0x1, P4 ;  /* 0x00000005100fb211 */ /* 0x010fe400020f0c11 */
[----:B------:R-:W-:-:S13]  /*5390*/  ISETP.GE.AND P4, PT, R2, UR4, PT ;  /* 0x0000000402007c0c */ /* 0x000fda000bf86270 */
[----:B------:R-:W-:-:S04]  /*53a0*/  @!P4 LEA R12, P6, R2, R7, 0x1 ;  /* 0x00000007020cc211 */ /* 0x000fc800078c08ff */
[----:B------:R-:W-:Y:S02]  /*53b0*/  @!P4 LEA.HI.X R13, R2, R5, R154, 0x1, P6 ;  /* 0x00000005020dc211 */ /* 0x000fe400030f0c9a */
[----:B------:R-:W3:Y:S04]  /*53c0*/  @!P3 LDS.128 R4, [R72+0x11000] ;  /* 0x011000004804b984 */ /* 0x000ee80000000c00 */
[----:B---3--:R-:W-:Y:S04]  /*53d0*/  @!P3 ST.E.128 desc[UR42][R14.64], R4 ;  /* 0x000000040e00b985 */ /* 0x008fe8000c101d2a */
[----:B------:R-:W3:Y:S04]  /*53e0*/  @!P4 LDS.128 R4, [R71+0x11000] ;  /* 0x011000004704c984 */ /* 0x000ee80000000c00 */
[----:B---3--:R3:W-:Y:S02]  /*53f0*/  @!P4 ST.E.128 desc[UR42][R12.64], R4 ;  /* 0x000000040c00c985 */ /* 0x0087e4000c101d2a */
.L_x_509:
[----:B------:R-:W-:Y:S05]  /*5400*/  BSYNC B0 ;  /* 0x0000000000007941 */ /* 0x000fea0003800000 */
.L_x_489:
[----:B0--34-:R-:W0:Y:S01]  /*5410*/  S2R R4, SR_TID.X ;  /* 0x0000000000047919 */ /* 0x019e220000002100 */
[----:B------:R-:W-:Y:S01]  /*5420*/  @!PT LDS RZ, [RZ] ;  /* 0x00000000fffff984 */ /* 0x000fe20000000800 */
[----:B------:R-:W-:Y:S01]  /*5430*/  @!PT LDS RZ, [RZ] ;  /* 0x00000000fffff984 */ /* 0x000fe20000000800 */
[----:B------:R-:W-:Y:S01]  /*5440*/  @!PT LDS RZ, [RZ] ;  /* 0x00000000fffff984 */ /* 0x000fe20000000800 */
[----:B------:R-:W-:Y:S01]  /*5450*/  @!PT LDS RZ, [RZ] ;  /* 0x00000000fffff984 */ /* 0x000fe20000000800 */
[----:B------:R3:W-:Y:S06]  /*5460*/  MEMBAR.ALL.CTA ;  /* 0x0000000000007992 */ /* 0x0007ec0000008000 */
[----:B---3--:R-:W3:Y:S01]  /*5470*/  FENCE.VIEW.ASYNC.S ;  /* 0x00000000000073c6 */ /* 0x008ee20000000000 */
[----:B------:R-:W-:Y:S05]  /*5480*/  WARPSYNC.ALL ;  /* 0x0000000000007948 */ /* 0x000fea0003800000 */
[----:B------:R-:W-:Y:S01]  /*5490*/  BSSY B0, `(.L_x_536) ;  /* 0x0000008000007945 */ /* 0x000fe20003800000 */
[----:B---3--:R3:W-:Y:S01]  /*54a0*/  BAR.SYNC.DEFER_BLOCKING R78, 0x80 ;  /* 0x0002004e0000751d */ /* 0x0087e20000010000 */
[----:B0-----:R-:W-:-:S13]  /*54b0*/  LOP3.LUT P3, RZ, R4, 0x7f, RZ, 0xc0, !PT ;  /* 0x0000007f04ff7812 */ /* 0x001fda000786c0ff */
[----:B------:R-:W-:-:S04]  /*54c0*/  @!P3 IADD3 R4, R70, 0x168a0, RZ ;  /* 0x000168a04604b810 */ /* 0x000fc80007ffe0ff */
[----:B------:R-:W-:-:S04]  /*54d0*/  @!P3 PRMT R4, RZ, 0x654, R4 ;  /* 0x00000654ff04b816 */ /* 0x000fc80000000004 */
[----:B------:R3:W-:Y:S01]  /*54e0*/  @!P3 SYNCS.ARRIVE.TRANS64.RED.A1T0 RZ, [R4+URZ], RZ ;  /* 0x000000ff04ffb9a7 */ /* 0x0007e2000810043f */
[----:B------:R-:W-:Y:S05]  /*54f0*/  @!P5 BRA `(.L_x_537) ;  /* 0x000000000004d947 */ /* 0x000fea0003800000 */
[----:B------:R-:W-:Y:S01]  /*5500*/  BPT.TRAP 0x1 ;  /* 0x000000040000795c */ /* 0x000fe20000300000 */
.L_x_537:
[----:B------:R-:W-:Y:S05]  /*5510*/  BSYNC B0 ;  /* 0x0000000000007941 */ /* 0x000fea0003800000 */
.L_x_536:
[----:B------:R-:W0:Y:S01]  /*5520*/  SYNCS.PHASECHK.TRANS64.TRYWAIT P4, [R70+URZ+0x168b0], R79 ;  /* 0x0168b04f460075a7 */ /* 0x000e22000808017f */
[----:B------:R-:W-:Y:S01]  /*5530*/  ULDC UR40, c[0x0][0x2f4] ;  /* 0x0000bd0000287ab9 */ /* 0x000fe20000000800 */
[----:B------:R-:W-:Y:S04]  /*5540*/  BSSY B0, `(.L_x_538) ;  /* 0x0000002000007945 */ /* 0x000fe80003800000 */
[----:B0-----:R-:W-:Y:S05]  /*5550*/  @!P4 BRA `(.L_x_539) ;  /* 0x000001140090c947 */ /* 0x001fea0003800000 */
.L_x_759:
[----:B------:R-:W-:Y:S05]  /*5560*/  BSYNC B0 ;  /* 0x0000000000007941 */ /* 0x000fea0003800000 */
.L_x_538:
[----:B------:R-:W-:Y:S01]  /*5570*/  ULDC.64 UR4, c[0x0][0x328] ;  /* 0x0000ca0000047ab9 */ /* 0x000fe20000000a00 */
[----:B------:R-:W-:Y:S01]  /*5580*/  ULDC.64 UR6, c[0x0][0x318] ;  /* 0x0000c60000067ab9 */ /* 0x000fe20000000a00 */
[----:B------:R-:W-:Y:S01]  /*5590*/  IMAD R75, R75, UR4, RZ ;  /* 0x000000044b4b7c24 */ /* 0x000fe2000f8e02ff */
[----:B------:R-:W-:Y:S01]  /*55a0*/  BSSY B0, `(.L_x_540) ;  /* 0x000001d000007945 */ /* 0x000fe20003800000 */
[----:B---3--:R-:W-:-:S04]  /*55b0*/  IMAD.WIDE.U32 R4, R74, UR4, RZ ;  /* 0x000000044a047c25 */ /* 0x008fc8000f8e00ff */
[----:B------:R-:W-:Y:S01]  /*55c0*/  IMAD R75, R74, UR5, R75 ;  /* 0x000000054a4b7c24 */ /* 0x000fe2000f8e024b */
[----:B------:R-:W-:Y:S01]  /*55d0*/  ULDC.64 UR4, c[0x0][0x338] ;  /* 0x0000ce0000047ab9 */ /* 0x000fe20000000a00 */
[----:B------:R-:W-:Y:S02]  /*55e0*/  IMAD.IADD R77, R77, 0x1, -R153 ;  /* 0x000000014d4d7824 */ /* 0x000fe400078e0a99 */
[----:B------:R-:W-:Y:S02]  /*55f0*/  IMAD R76, R76, UR4, RZ ;  /* 0x000000044c4c7c24 */ /* 0x000fe4000f8e02ff */
[----:B------:R-:W-:Y:S02]  /*5600*/  IMAD.IADD R5, R5, 0x1, R75 ;  /* 0x0000000105057824 */ /* 0x000fe400078e024b */
[C---:B------:R-:W-:Y:S02]  /*5610*/  IMAD R7, R73.reuse, UR5, R76 ;  /* 0x0000000549077c24 */ /* 0x040fe4000f8e024c */
[----:B------:R-:W-:Y:S01]  /*5620*/  IMAD.WIDE.U32 R4, R73, UR4, R4 ;  /* 0x0000000449047c25 */ /* 0x000fe2000f8e0004 */
[----:B------:R-:W-:-:S03]  /*5630*/  ULDC.64 UR4, c[0x0][0x330] ;  /* 0x0000cc0000047ab9 */ /* 0x000fc60000000a00 */
[----:B------:R-:W-:Y:S02]  /*5640*/  IMAD.IADD R5, R5, 0x1, R7 ;  /* 0x0000000105057824 */ /* 0x000fe400078e0207 */
[----:B------:R-:W-:-:S04]  /*5650*/  IMAD.WIDE.U32 R4, R152, UR4, R4 ;  /* 0x0000000498047c25 */ /* 0x000fc8000f8e0004 */
[----:B------:R-:W-:Y:S01]  /*5660*/  IMAD R5, R152, UR5, R5 ;  /* 0x0000000598057c24 */ /* 0x000fe2000f8e0205 */
[----:B--2---:R-:W-:-:S04]  /*5670*/  LEA R11, P4, R4, UR6, 0x1 ;  /* 0x00000006040b7c11 */ /* 0x004fc8000f8808ff */
[----:B-1----:R-:W-:Y:S01]  /*5680*/  LEA.HI.X R36, R4, UR7, R5, 0x1, P4 ;  /* 0x0000000704247c11 */ /* 0x002fe2000a0f0c05 */
[----:B------:R1:W2:Y:S01]  /*5690*/  SHFL.IDX PT, R13, R11, RZ, 0x1c1f ;  /* 0x001c1fff0b0d7589 */ /* 0x0002a200000e0000 */
[----:B------:R-:W-:-:S03]  /*56a0*/  ISETP.GE.AND P4, PT, R77, 0x1, PT ;  /* 0x000000014d00780c */ /* 0x000fc60003f86270 */
[----:B------:R1:W3:Y:S10]  /*56b0*/  SHFL.IDX PT, R5, R36, RZ, 0x1c1f ;  /* 0x001c1fff24057589 */ /* 0x0002f400000e0000 */
[----:B-1----:R-:W-:Y:S05]  /*56c0*/  @!P4 BRA `(.L_x_541) ;  /* 0x000000000028c947 */ /* 0x002fea0003800000 */
[----:B------:R-:W-:-:S13]  /*56d0*/  ISETP.GE.AND P4, PT, R16, UR40, PT ;  /* 0x0000002810007c0c */ /* 0x000fda000bf86270 */
[----:B--2---:R-:W-:-:S04]  /*56e0*/  @!P4 LEA R14, P5, R16, R13, 0x1 ;  /* 0x0000000d100ec211 */ /* 0x004fc800078a08ff */
[----:B---3--:R-:W-:Y:S02]  /*56f0*/  @!P4 LEA.HI.X R15, R16, R5, R17, 0x1, P5 ;  /* 0x00000005100fc211 */ /* 0x008fe400028f0c11 */
[----:B------:R-:W-:-:S13]  /*5700*/  ISETP.GE.AND P5, PT, R2, UR40, PT ;  /* 0x0000002802007c0c */ /* 0x000fda000bfa6270 */
[----:B------:R-:W-:-:S04]  /*5710*/  @!P5 LEA R12, P6, R2, R13, 0x1 ;  /* 0x0000000d020cd211 */ /* 0x000fc800078c08ff */
[----:B------:R-:W-:Y:S02]  /*5720*/  @!P5 LEA.HI.X R13, R2, R5, R154, 0x1, P6 ;  /* 0x00000005020dd211 */ /* 0x000fe400030f0c9a */
[----:B------:R-:W1:Y:S04]  /*5730*/  @!P4 LDS.128 R4, [R72] ;  /* 0x000000004804c984 */ /* 0x000e680000000c00 */
[----:B-1----:R-:W-:Y:S04]  /*5740*/  @!P4 ST.E.128 desc[UR42][R14.64], R4 ;  /* 0x000000040e00c985 */ /* 0x002fe8000c101d2a */
[----:B------:R-:W1:Y:S04]  /*5750*/  @!P5 LDS.128 R4, [R71] ;  /* 0x000000004704d984 */ /* 0x000e680000000c00 */
[----:B-1----:R1:W-:Y:S02]  /*5760*/  @!P5 ST.E.128 desc[UR42][R12.64], R4 ;  /* 0x000000040c00d985 */ /* 0x0023e4000c101d2a */
.L_x_541:
[----:B------:R-:W-:Y:S05]  /*5770*/  BSYNC B0 ;  /* 0x0000000000007941 */ /* 0x000fea0003800000 */
.L_x_540:
[----:B------:R-:W-:Y:S01]  /*5780*/  ISETP.GE.AND P4, PT, R77, 0x61, PT ;  /* 0x000000614d00780c */ /* 0x000fe20003f86270 */
[----:B-1-3--:R1:W3:Y:S01]  /*5790*/  SHFL.IDX PT, R5, R36, 0x1, 0x1c1f ;  /* 0x003c1f0024057f89 */ /* 0x00a2e200000e0000 */
[----:B------:R-:W-:Y:S03]  /*57a0*/  BSSY B0, `(.L_x_542) ;  /* 0x000000d000007945 */ /* 0x000fe60003800000 */
[----:B------:R-:W4:Y:S08]  /*57b0*/  SHFL.IDX PT, R11, R11, 0x1, 0x1c1f ;  /* 0x003c1f000b0b7f89 */ /* 0x000f3000000e0000 */
[----:B-1----:R-:W-:Y:S05]  /*57c0*/  @!P4 BRA `(.L_x_543) ;  /* 0x000000000028c947 */ /* 0x002fea0003800000 */
[----:B------:R-:W-:-:S13]  /*57d0*/  ISETP.GE.AND P4, PT, R16, UR40, PT ;  /* 0x0000002810007c0c */ /* 0x000fda000bf86270 */
[----:B----4-:R-:W-:-:S04]  /*57e0*/  @!P4 LEA R14, P5, R16, R11, 0x1 ;  /* 0x0000000b100ec211 */ /* 0x010fc800078a08ff */
[----:B---3--:R-:W-:Y:S02]  /*57f0*/  @!P4 LEA.HI.X R15, R16, R5, R17, 0x1, P5 ;  /* 0x00000005100fc211 */ /* 0x008fe400028f0c11 */
[----:B------:R-:W-:-:S13]  /*5800*/  ISETP.GE.AND P5, PT, R2, UR40, PT ;  /* 0x0000002802007c0c */ /* 0x000fda000bfa6270 */
[----:B------:R-:W-:-:S04]  /*5810*/  @!P5 LEA R12, P6, R2, R11, 0x1 ;  /* 0x0000000b020cd211 */ /* 0x000fc800078c08ff */
[----:B--2---:R-:W-:Y:S02]  /*5820*/  @!P5 LEA.HI.X R13, R2, R5, R154, 0x1, P6 ;  /* 0x00000005020dd211 */ /* 0x004fe400030f0c9a */
[----:B------:R-:W1:Y:S04]  /*5830*/  @!P4 LDS.128 R4, [R72+0x3000] ;  /* 0x003000004804c984 */ /* 0x000e680000000c00 */
[----:B-1----:R-:W-:Y:S04]  /*5840*/  @!P4 ST.E.128 desc[UR42][R14.64], R4 ;  /* 0x000000040e00c985 */ /* 0x002fe8000c101d2a */
[----:B------:R-:W1:Y:S04]  /*5850*/  @!P5 LDS.128 R4, [R71+0x3000] ;  /* 0x003000004704d984 */ /* 0x000e680000000c00 */
[----:B-1----:R1:W-:Y:S02]  /*5860*/  @!P5 ST.E.128 desc[UR42][R12.64], R4 ;  /* 0x000000040c00d985 */ /* 0x0023e4000c101d2a */
.L_x_543:
[----:B------:R-:W-:Y:S05]  /*5870*/  BSYNC B0 ;  /* 0x0000000000007941 */ /* 0x000fea0003800000 */
.L_x_542:
[----:B-1----:R-:W5:Y:S01]  /*5880*/  LDL R4, [R1] ;  /* 0x0000000001047983 */ /* 0x002f620000100800 */
[----:B0-----:R-:W-:Y:S01]  /*5890*/  @!P3 VIADD R70, R70, 0x168c0 ;  /* 0x000168c04646b836 */ /* 0x001fe20000000000 */
[----:B------:R-:W-:Y:S01]  /*58a0*/  IADD3 R19, R19, 0x1, RZ ;  /* 0x0000000113137810 */ /* 0x000fe20007ffe0ff */
[----:B------:R-:W-:Y:S01]  /*58b0*/  @!PT LDS RZ, [RZ] ;  /* 0x00000000fffff984 */ /* 0x000fe20000000800 */
[----:B------:R-:W-:Y:S01]  /*58c0*/  @!PT LDS RZ, [RZ] ;  /* 0x00000000fffff984 */ /* 0x000fe20000000800 */
[----:B------:R-:W-:Y:S01]  /*58d0*/  @!PT LDS RZ, [RZ] ;  /* 0x00000000fffff984 */ /* 0x000fe20000000800 */
[----:B------:R-:W-:Y:S01]  /*58e0*/  @!PT LDS RZ, [RZ] ;  /* 0x00000000fffff984 */ /* 0x000fe20000000800 */
[----:B------:R0:W-:Y:S06]  /*58f0*/  MEMBAR.ALL.CTA ;  /* 0x0000000000007992 */ /* 0x0001ec0000008000 */
[----:B0-----:R-:W0:Y:S01]  /*5900*/  FENCE.VIEW.ASYNC.S ;  /* 0x00000000000073c6 */ /* 0x001e220000000000 */
[----:B------:R-:W-:Y:S01]  /*5910*/  @!P3 PRMT R70, RZ, 0x654, R70 ;  /* 0x00000654ff46b816 */ /* 0x000fe20000000046 */
[----:B0-----:R0:W-:Y:S06]  /*5920*/  BAR.SYNC.DEFER_BLOCKING R78, 0x80 ;  /* 0x0002004e0000751d */ /* 0x0011ec0000010000 */
[----:B------:R0:W-:Y:S01]  /*5930*/  @!P3 SYNCS.ARRIVE.TRANS64.RED.A1T0 RZ, [R70+URZ], RZ ;  /* 0x000000ff46ffb9a7 */ /* 0x0001e2000810043f */
[----:B------:R-:W-:-:S04]  /*5940*/  ISETP.NE.AND P3, PT, R19, 0x2, PT ;  /* 0x000000021300780c */ /* 0x000fc80003f65270 */
[----:B------:R-:W-:Y:S02]  /*5950*/  SEL R19, R19, RZ, P3 ;  /* 0x000000ff13137207 */ /* 0x000fe40001800000 */
[----:B-----5:R-:W-:Y:S02]  /*5960*/  LOP3.LUT P4, RZ, R4, 0x1, RZ, 0xc0, !PT ;  /* 0x0000000104ff7812 */ /* 0x020fe4000788c0ff */
[----:B------:R-:W-:-:S04]  /*5970*/  SEL R4, RZ, 0x1, P3 ;  /* 0x00000001ff047807 */ /* 0x000fc80001800000 */
[----:B------:R-:W-:-:S07]  /*5980*/  LOP3.LUT R155, R155, R4, RZ, 0x3c, !PT ;  /* 0x000000049b9b7212 */ /* 0x000fce00078e3cff */
[----:B0-----:R-:W-:Y:S05]  /*5990*/  @P4 BRA `(.L_x_544) ;  /* 0xffffffc800284947 */ /* 0x001fea000383ffff */
[----:B---3--:R-:W0:Y:S01]  /*59a0*/  S2R R5, SR_TID.X ;  /* 0x0000000000057919 */ /* 0x008e220000002100 */
[----:B------:R-:W-:Y:S02]  /*59b0*/  PLOP3.LUT P0, PT, PT, PT, PT, 0x8, 0x0 ;  /* 0x000000000000781c */ /* 0x000fe40003f0e170 */
[----:B0-----:R-:W-:-:S04]  /*59c0*/  SHF.R.U32.HI R5, RZ, 0x7, R5 ;  /* 0x00000007ff057819 */ /* 0x001fc80000011605 */
[----:B------:R-:W-:-:S13]  /*59d0*/  ISETP.NE.AND P4, PT, R5, 0x1, PT ;  /* 0x000000010500780c */ /* 0x000fda0003f85270 */
[----:B------:R-:W-:Y:S06]  /*59e0*/  @!P4 BAR.ARV 0x9, 0x100 ;  /* 0x024400000000cb1d */ /* 0x000fec0000002000 */
.L_x_484:
[----:B------:R-:W-:Y:S01]  /*59f0*/  IMAD.MOV.U32 R5, RZ, RZ, RZ ;  /* 0x000000ffff057224 */ /* 0x000fe200078e00ff */
[----:B------:R-:W-:Y:S06]  /*5a00*/  @P0 BRA `(.L_x_545) ;  /* 0x00000000000c0947 */ /* 0x000fec0003800000 */
[----:B------:R-:W0:Y:S01]  /*5a10*/  FENCE.VIEW.ASYNC.G ;  /* 0x00000000000073c6 */ /* 0x000e220000000100 */
[----:B------:R-:W-:Y:S05]  /*5a20*/  WARPSYNC.ALL ;  /* 0x0000000000007948 */ /* 0x000fea0003800000 */
[----:B0-----:R-:W-:Y:S06]  /*5a30*/  BAR.ARV 0xc, 0x200 ;  /* 0x0308000000007b1d */ /* 0x001fec0000002000 */
.L_x_545:
[----:B------:R-:W3:Y:S01]  /*5a40*/  LDL R0, [R1] ;  /* 0x0000000001007983 */ /* 0x000ee20000100800 */
[----:B------:R-:W-:Y:S01]  /*5a50*/  BSSY B0, `(.L_x_546) ;  /* 0x0000020000007945 */ /* 0x000fe20003800000 */
[----:B---3--:R-:W-:-:S13]  /*5a60*/  LOP3.LUT P0, RZ, R0, 0x4, RZ, 0xc0, !PT ;  /* 0x0000000400ff7812 */ /* 0x008fda000780c0ff */
[----:B------:R-:W-:Y:S05]  /*5a70*/  @!P0 BRA `(.L_x_547) ;  /* 0x0000000000748947 */ /* 0x000fea0003800000 */
[----:B------:R-:W3:Y:S01]  /*5a80*/  LDL R0, [R1+0x34] ;  /* 0x0000340001007983 */ /* 0x000ee20000100800 */
[----:B------:R-:W-:Y:S01]  /*5a90*/  ULDC UR4, c[0x0][0x9f0] ;  /* 0x00027c0000047ab9 */ /* 0x000fe20000000800 */
[----:B---3--:R-:W-:-:S04]  /*5aa0*/  ISETP.NE.AND P0, PT, R0, RZ, PT ;  /* 0x000000ff0000720c */ /* 0x008fc80003f05270 */
        /* <DEDUP_REMOVED lines=12> */
[----:B0-----:R-:W-:Y:S01]  /*5b70*/  MOV R4, RZ ;  /* 0x000000ff00047202 */ /* 0x001fe20000000f00 */
[----:B-1----:R-:W-:-:S04]  /*5b80*/  IMAD.MOV R7, RZ, RZ, -R5 ;  /* 0x000000ffff077224 */ /* 0x002fc800078e0a05 */
        /* <DEDUP_REMOVED lines=11> */
[----:B------:R-:W-:-:S07]  /*5c40*/  @!P1 LOP3.LUT R5, RZ, R9, RZ, 0x33, !PT ;  /* 0x00000009ff059212 */ /* 0x000fce00078e33ff */
.L_x_547:
[----:B------:R-:W-:Y:S05]  /*5c50*/  BSYNC B0 ;  /* 0x0000000000007941 */ /* 0x000fea0003800000 */
.L_x_546:
[----:B------:R-:W3:Y:S01]  /*5c60*/  LDL R0, [R1+0x4c] ;  /* 0x00004c0001007983 */ /* 0x000ee20000100800 */
[----:B------:R-:W-:Y:S01]  /*5c70*/  PLOP3.LUT P0, PT, PT, PT, PT, 0x80, 0x0 ;  /* 0x000000000000781c */ /* 0x000fe20003f0f070 */
[----:B------:R-:W-:Y:S01]  /*5c80*/  IMAD.MOV.U32 R60, RZ, RZ, RZ ;  /* 0x000000ffff3c7224 */ /* 0x000fe200078e00ff */
[----:B------:R-:W-:Y:S02]  /*5c90*/  MOV R3, RZ ;  /* 0x000000ff00037202 */ /* 0x000fe40000000f00 */
        /* <DEDUP_REMOVED lines=14> */
[----:B------:R-:W-:Y:S01]  /*5d80*/  CS2R R20, SRZ ;  /* 0x0000000000147805 */ /* 0x000fe2000001ff00 */
[----:B---3--:R-:W-:-:S05]  /*5d90*/  IMAD R0, R0, R5, RZ ;  /* 0x0000000500007224 */ /* 0x008fca00078e02ff */
[----:B------:R0:W-:Y:S01]  /*5da0*/  STL [R1+0x24], R0 ;  /* 0x0000240001007387 */ /* 0x0001e20000100800 */
[----:B------:R-:W-:Y:S02]  /*5db0*/  VIADDMNMX R88, R0, R5, R26, PT ;  /* 0x0000000500587246 */ /* 0x000fe4000380011a */
[----:B------:R-:W-:Y:S02]  /*5dc0*/  CS2R R26, SRZ ;  /* 0x00000000001a7805 */ /* 0x000fe4000001ff00 */
[----:B------:R-:W-:-:S13]  /*5dd0*/  ISETP.GT.AND P1, PT, R88, R0, PT ;  /* 0x000000005800720c */ /* 0x000fda0003f24270 */
[----:B0-----:R-:W-:Y:S05]  /*5de0*/  @!P1 BRA `(.L_x_548) ;  /* 0x00000070005c9947 */ /* 0x001fea0003800000 */
[----:B------:R-:W-:-:S03]  /*5df0*/  UMOV UR4, 0xffffffff ;  /* 0xffffffff00047882 */ /* 0x000fc60000000000 */
[----:B------:R-:W-:Y:S05]  /*5e00*/  BRA.DIV UR4, `(.L_x_549) ;  /* 0x0000010e04787947 */ /* 0x000fea000b800000 */
[----:B------:R-:W0:Y:S02]  /*5e10*/  S2R R0, SR_TID.X ;  /* 0x0000000000007919 */ /* 0x000e240000002100 */
[----:B0-----:R-:W-:-:S05]  /*5e20*/  VIADD R3, R0, 0xffffff80 ;  /* 0xffffff8000037836 */ /* 0x001fca0000000000 */
[----:B------:R-:W-:-:S04]  /*5e30*/  SHF.R.S32.HI R0, RZ, 0x1f, R3 ;  /* 0x0000001fff007819 */ /* 0x000fc80000011403 */
[----:B------:R-:W-:-:S04]  /*5e40*/  LEA.HI R0, R0, R3, RZ, 0x7 ;  /* 0x0000000300007211 */ /* 0x000fc800078f38ff */
[----:B------:R-:W-:-:S06]  /*5e50*/  SHF.R.S32.HI R0, RZ, 0x7, R0 ;  /* 0x00000007ff007819 */ /* 0x000fcc0000011400 */
[----:B------:R-:W0:Y:S04]  /*5e60*/  SHFL.IDX PT, R0, R0, RZ, 0x1f ;  /* 0x00001fff00007589 */ /* 0x000e2800000e0000 */
[----:B0-----:R0:W-:Y:S02]  /*5e70*/  STL [R1+0x28], R0 ;  /* 0x0000280001007387 */ /* 0x0011e40000100800 */
.L_x_762:
[----:B------:R-:W0:Y:S01]  /*5e80*/  LDL R3, [R1+0x28] ;  /* 0x0000280001037983 */ /* 0x000e220000100800 */
[----:B------:R-:W-:Y:S01]  /*5e90*/  BSSY B6, `(.L_x_550) ;  /* 0x000001b000067945 */ /* 0x000fe20003800000 */
[----:B0-----:R-:W-:-:S05]  /*5ea0*/  IMAD.HI R0, R3, 0x55555556, RZ ;  /* 0x5555555603007827 */ /* 0x001fca00078e02ff */
[----:B------:R-:W-:-:S05]  /*5eb0*/  LEA.HI R0, R0, R0, RZ, 0x1 ;  /* 0x0000000000007211 */ /* 0x000fca00078f08ff */
[----:B------:R-:W-:Y:S02]  /*5ec0*/  IMAD R0, R0, -0x3, R3 ;  /* 0xfffffffd00007824 */ /* 0x000fe400078e0203 */
[----:B------:R-:W-:-:S04]  /*5ed0*/  VIADD R3, R18, 0x8400 ;  /* 0x0000840012037836 */ /* 0x000fc80000000000 */
[----:B------:R-:W-:Y:S01]  /*5ee0*/  IMAD R0, R0, 0x2000, R3 ;  /* 0x0000200000007824 */ /* 0x000fe200078e0203 */
[----:B------:R-:W-:-:S04]  /*5ef0*/  LOP3.LUT P0, RZ, R3, 0x3ff, RZ, 0xc0, !PT ;  /* 0x000003ff03ff7812 */ /* 0x000fc8000780c0ff */
[----:B------:R-:W-:Y:S02]  /*5f00*/  SHF.R.U32.HI R0, RZ, 0x4, R0 ;  /* 0x00000004ff007819 */ /* 0x000fe40000011600 */
[----:B------:R-:W-:Y:S02]  /*5f10*/  P2R R26, PR, RZ, 0x1 ;  /* 0x00000001ff1a7803 */ /* 0x000fe40000000000 */
[----:B------:R-:W-:-:S05]  /*5f20*/  LOP3.LUT R29, R0, 0x3fff, RZ, 0xc0, !PT ;  /* 0x00003fff001d7812 */ /* 0x000fca00078ec0ff */
[----:B------:R-:W-:Y:S05]  /*5f30*/  @!P0 BRA `(.L_x_551) ;  /* 0x0000000000408947 */ /* 0x000fea0003800000 */
[----:B------:R-:W-:Y:S01]  /*5f40*/  MOV R0, 0x0 ;  /* 0x0000000000007802 */ /* 0x000fe20000000f00 */
[----:B------:R-:W-:Y:S01]  /*5f50*/  ULDC.64 UR4, c[0x4][0x88] ;  /* 0x0100220000047ab9 */ /* 0x000fe20000000a00 */
[----:B------:R-:W-:Y:S01]  /*5f60*/  ULDC.64 UR6, c[0x4][0x90] ;  /* 0x0100240000067ab9 */ /* 0x000fe20000000a00 */
[----:B------:R-:W-:Y:S01]  /*5f70*/  MOV R4, UR4 ;  /* 0x0000000400047c02 */ /* 0x000fe20008000f00 */
[----:B---3--:R0:W3:Y:S01]  /*5f80*/  LDC.64 R14, c[0x4][R0] ;  /* 0x01000000000e7b82 */ /* 0x0080e20000000a00 */
[----:B------:R-:W-:Y:S01]  /*5f90*/  IMAD.U32 R5, RZ, RZ, UR5 ;  /* 0x00000005ff057e24 */ /* 0x000fe2000f8e00ff */
[----:B------:R-:W-:Y:S01]  /*5fa0*/  ULDC.64 UR4, c[0x4][0x28] ;  /* 0x01000a0000047ab9 */ /* 0x000fe20000000a00 */
[----:B-1----:R-:W-:Y:S01]  /*5fb0*/  IMAD.U32 R6, RZ, RZ, UR6 ;  /* 0x00000006ff067e24 */ /* 0x002fe2000f8e00ff */
[----:B----4-:R-:W-:Y:S01]  /*5fc0*/  MOV R11, UR5 ;  /* 0x00000005000b7c02 */ /* 0x010fe20008000f00 */
[----:B------:R-:W-:Y:S02]  /*5fd0*/  IMAD.U32 R7, RZ, RZ, UR7 ;  /* 0x00000007ff077e24 */ /* 0x000fe4000f8e00ff */
[----:B------:R-:W-:-:S02]  /*5fe0*/  IMAD.U32 R10, RZ, RZ, UR4 ;  /* 0x00000004ff0a7e24 */ /* 0x000fc4000f8e00ff */
[----:B------:R-:W-:Y:S02]  /*5ff0*/  IMAD.MOV.U32 R8, RZ, RZ, 0x70 ;  /* 0x00000070ff087424 */ /* 0x000fe400078e00ff */
[----:B------:R-:W-:Y:S02]  /*6000*/  IMAD.MOV.U32 R12, RZ, RZ, 0x1 ;  /* 0x00000001ff0c7424 */ /* 0x000fe400078e00ff */
[----:B0-2---:R-:W-:-:S07]  /*6010*/  IMAD.MOV.U32 R13, RZ, RZ, RZ ;  /* 0x000000ffff0d7224 */ /* 0x005fce00078e00ff */
[----:B------:R-:W-:-:S07]  /*6020*/  LEPC R20, `(.L_x_551) ;  /* 0x000000001014794e */ /* 0x000fce0000000000 */
[----:B---3-5:R-:W-:Y:S05]  /*6030*/  CALL.ABS.NOINC R14 ;  /* 0x000000000e007343 */ /* 0x028fea0003c00000 */
.L_x_551:
[----:B------:R-:W-:Y:S05]  /*6040*/  BSYNC B6 ;  /* 0x0000000000067941 */ /* 0x000fea0003800000 */
.L_x_550:
[----:B------:R-:W-:Y:S02]  /*6050*/  ULDC UR4, c[0x0][0x3f4] ;  /* 0x0000fd0000047ab9 */ /* 0x000fe40000000800 */
[----:B------:R-:W-:-:S13]  /*6060*/  ISETP.LT.AND P0, PT, RZ, UR4, PT ;  /* 0x00000004ff007c0c */ /* 0x000fda000bf01270 */
[----:B------:R-:W-:Y:S05]  /*6070*/  @P0 BRA `(.L_x_552) ;  /* 0x0000000000400947 */ /* 0x000fea0003800000 */
[----:B------:R-:W-:-:S04]  /*6080*/  ULEA.HI UR4, UR37, UR37, URZ, 0x1 ;  /* 0x0000002525047291 */ /* 0x000fc8000f8f083f */
[----:B------:R-:W-:-:S04]  /*6090*/  ULOP3.LUT UR4, UR4, 0xfffffffe, URZ, 0xc0, !UPT ;  /* 0xfffffffe04047892 */ /* 0x000fc8000f8ec03f */
[----:B------:R-:W-:-:S06]  /*60a0*/  UIADD3 UR4, UR37, -UR4, URZ ;  /* 0x8000000425047290 */ /* 0x000fcc000fffe03f */
[----:B------:R-:W-:-:S05]  /*60b0*/  IMAD.U32 R3, RZ, RZ, UR4 ;  /* 0x00000004ff037e24 */ /* 0x000fca000f8e00ff */
[----:B------:R-:W-:-:S04]  /*60c0*/  SHF.L.U32 R3, R3, 0x1f, RZ ;  /* 0x0000001f03037819 */ /* 0x000fc800000006ff */
[----:B------:R0:W0:Y:S03]  /*60d0*/  SYNCS.PHASECHK.TRANS64.TRYWAIT P0, [R18+URZ+0x16800], R3 ;  /* 0x01680003120075a7 */ /* 0x000026000800017f */
[----:B0-----:R-:W-:Y:S05]  /*60e0*/  @!P0 NANOSLEEP.SYNCS 0x989680 ;  /* 0x009896800000895d */ /* 0x001fea0003900000 */
[----:B------:R-:W0:Y:S01]  /*60f0*/  @!P0 SYNCS.PHASECHK.TRANS64 P0, [R18+URZ+0x16800], R3 ;  /* 0x01680003120085a7 */ /* 0x000e22000800007f */
[----:B------:R-:W-:Y:S04]  /*6100*/  BSSY B0, `(.L_x_553) ;  /* 0x0000006000007945 */ /* 0x000fe80003800000 */
[----:B0-----:R-:W-:Y:S05]  /*6110*/  @P0 BRA `(.L_x_554) ;  /* 0x0000000000100947 */ /* 0x001fea0003800000 */
.L_x_555:
[----:B------:R0:W0:Y:S02]  /*6120*/  SYNCS.PHASECHK.TRANS64.TRYWAIT P0, [R18+URZ+0x16800], R3 ;  /* 0x01680003120075a7 */ /* 0x000024000800017f */
[----:B0-----:R-:W-:Y:S05]  /*6130*/  @!P0 NANOSLEEP.SYNCS 0x989680 ;  /* 0x009896800000895d */ /* 0x001fea0003900000 */
[----:B------:R-:W0:Y:S02]  /*6140*/  @!P0 SYNCS.PHASECHK.TRANS64 P0, [R18+URZ+0x16800], R3 ;  /* 0x01680003120085a7 */ /* 0x000e24000800007f */
[----:B0-----:R-:W-:Y:S05]  /*6150*/  @!P0 BRA `(.L_x_555) ;  /* 0xfffffffc00f08947 */ /* 0x001fea000383ffff */
.L_x_554:
[----:B------:R-:W-:Y:S05]  /*6160*/  BSYNC B0 ;  /* 0x0000000000007941 */ /* 0x000fea0003800000 */
.L_x_553:
[----:B------:R-:W-:Y:S05]  /*6170*/  BRA `(.L_x_556) ;  /* 0x0000002000ec7947 */ /* 0x000fea0003800000 */
.L_x_552:
[----:B-----5:R-:W-:Y:S01]  /*6180*/  SHF.R.S32.HI R0, RZ, 0x1f, R25 ;  /* 0x0000001fff007819 */ /* 0x020fe20000011419 */
[----:B------:R-:W-:Y:S01]  /*6190*/  ULDC.64 UR4, c[0x0][0x3f8] ;  /* 0x0000fe0000047ab9 */ /* 0x000fe20000000a00 */
[----:B------:R-:W-:Y:S01]  /*61a0*/  ULDC.64 UR6, c[0x0][0x408] ;  /* 0x0001020000067ab9 */ /* 0x000fe20000000a00 */
[----:B------:R-:W-:Y:S01]  /*61b0*/  ISETP.NE.AND P2, PT, R26, RZ, PT ;  /* 0x000000ff1a00720c */ /* 0x000fe20003f45270 */
[----:B------:R-:W-:Y:S01]  /*61c0*/  IMAD.WIDE.U32 R4, R25, UR4, RZ ;  /* 0x0000000419047c25 */ /* 0x000fe2000f8e00ff */
[----:B------:R-:W-:Y:S03]  /*61d0*/  BSSY B6, `(.L_x_557) ;  /* 0x000001f000067945 */ /* 0x000fe60003800000 */
[C---:B-1----:R-:W-:Y:S02]  /*61e0*/  IMAD R6, R0.reuse, UR4, RZ ;  /* 0x0000000400067c24 */ /* 0x042fe4000f8e02ff */
[----:B------:R-:W-:-:S02]  /*61f0*/  IMAD R0, R0, UR6, RZ ;  /* 0x0000000600007c24 */ /* 0x000fc4000f8e02ff */
[C---:B------:R-:W-:Y:S01]  /*6200*/  IMAD R3, R25.reuse, UR5, R6 ;  /* 0x0000000519037c24 */ /* 0x040fe2000f8e0206 */
[----:B------:R-:W-:Y:S01]  /*6210*/  ULDC.64 UR4, c[0x0][0x3e8] ;  /* 0x0000fa0000047ab9 */ /* 0x000fe20000000a00 */
[----:B------:R-:W-:-:S03]  /*6220*/  IMAD.WIDE.U32 R6, R25, UR6, RZ ;  /* 0x0000000619067c25 */ /* 0x000fc6000f8e00ff */
[----:B------:R-:W-:Y:S01]  /*6230*/  IADD3 R5, R3, R5, RZ ;  /* 0x0000000503057210 */ /* 0x000fe20007ffe0ff */
[----:B------:R-:W-:Y:S01]  /*6240*/  IMAD R9, R25, UR7, R0 ;  /* 0x0000000719097c24 */ /* 0x000fe2000f8e0200 */
[----:B------:R-:W-:Y:S01]  /*6250*/  ULDC.64 UR6, c[0x0][0x400] ;  /* 0x0001000000067ab9 */ /* 0x000fe20000000a00 */
[----:B------:R-:W-:Y:S02]  /*6260*/  LEA R25, P0, R4, UR4, 0x1 ;  /* 0x0000000404197c11 */ /* 0x000fe4000f8008ff */
[----:B------:R-:W-:Y:S01]  /*6270*/  IMAD.IADD R3, R9, 0x1, R7 ;  /* 0x0000000109037824 */ /* 0x000fe200078e0207 */
[----:B------:R-:W-:Y:S02]  /*6280*/  LEA R27, P1, R6, UR6, 0x1 ;  /* 0x00000006061b7c11 */ /* 0x000fe4000f8208ff */
[----:B------:R-:W-:Y:S02]  /*6290*/  LEA.HI.X R26, R4, UR5, R5, 0x1, P0 ;  /* 0x00000005041a7c11 */ /* 0x000fe400080f0c05 */
[----:B------:R-:W-:Y:S01]  /*62a0*/  LEA.HI.X R28, R6, UR7, R3, 0x1, P1 ;  /* 0x00000007061c7c11 */ /* 0x000fe200088f0c03 */
[----:B------:R-:W-:Y:S08]  /*62b0*/  @!P2 BRA `(.L_x_558) ;  /* 0x000000000040a947 */ /* 0x000ff00003800000 */
[----:B------:R-:W-:Y:S01]  /*62c0*/  MOV R0, 0x0 ;  /* 0x0000000000007802 */ /* 0x000fe20000000f00 */
[----:B------:R-:W-:Y:S01]  /*62d0*/  ULDC.64 UR4, c[0x4][0x88] ;  /* 0x0100220000047ab9 */ /* 0x000fe20000000a00 */
[----:B------:R-:W-:Y:S01]  /*62e0*/  ULDC.64 UR6, c[0x4][0x90] ;  /* 0x0100240000067ab9 */ /* 0x000fe20000000a00 */
[----:B------:R-:W-:Y:S01]  /*62f0*/  IMAD.U32 R4, RZ, RZ, UR4 ;  /* 0x00000004ff047e24 */ /* 0x000fe2000f8e00ff */
[----:B---3--:R0:W1:Y:S01]  /*6300*/  LDC.64 R14, c[0x4][R0] ;  /* 0x01000000000e7b82 */ /* 0x0080620000000a00 */
[----:B------:R-:W-:Y:S01]  /*6310*/  IMAD.U32 R5, RZ, RZ, UR5 ;  /* 0x00000005ff057e24 */ /* 0x000fe2000f8e00ff */
[----:B------:R-:W-:Y:S01]  /*6320*/  ULDC.64 UR4, c[0x4][0x20] ;  /* 0x0100080000047ab9 */ /* 0x000fe20000000a00 */
[----:B------:R-:W-:Y:S01]  /*6330*/  IMAD.U32 R6, RZ, RZ, UR6 ;  /* 0x00000006ff067e24 */ /* 0x000fe2000f8e00ff */
[----:B------:R-:W-:Y:S01]  /*6340*/  MOV R7, UR7 ;  /* 0x0000000700077c02 */ /* 0x000fe20008000f00 */
[----:B------:R-:W-:Y:S01]  /*6350*/  IMAD.U32 R10, RZ, RZ, UR4 ;  /* 0x00000004ff0a7e24 */ /* 0x000fe2000f8e00ff */
[----:B--2---:R-:W-:Y:S01]  /*6360*/  MOV R13, RZ ;  /* 0x000000ff000d7202 */ /* 0x004fe20000000f00 */
[----:B----4-:R-:W-:-:S02]  /*6370*/  IMAD.U32 R11, RZ, RZ, UR5 ;  /* 0x00000005ff0b7e24 */ /* 0x010fc4000f8e00ff */
[----:B------:R-:W-:Y:S02]  /*6380*/  IMAD.MOV.U32 R8, RZ, RZ, 0x70 ;  /* 0x00000070ff087424 */ /* 0x000fe400078e00ff */
[----:B0-----:R-:W-:-:S07]  /*6390*/  IMAD.MOV.U32 R12, RZ, RZ, 0x1 ;  /* 0x00000001ff0c7424 */ /* 0x001fce00078e00ff */
[----:B------:R-:W-:-:S07]  /*63a0*/  LEPC R20, `(.L_x_558) ;  /* 0x000000001014794e */ /* 0x000fce0000000000 */
[----:B-1----:R-:W-:Y:S05]  /*63b0*/  CALL.ABS.NOINC R14 ;  /* 0x000000000e007343 */ /* 0x002fea0003c00000 */
.L_x_558:
[----:B------:R-:W-:Y:S05]  /*63c0*/  BSYNC B6 ;  /* 0x0000000000067941 */ /* 0x000fea0003800000 */
.L_x_557:
[----:B------:R-:W-:Y:S01]  /*63d0*/  ULDC.U8 UR4, c[0x0][0x410] ;  /* 0x0001040000047ab9 */ /* 0x000fe20000000000 */
[----:B------:R-:W-:Y:S01]  /*63e0*/  BSSY B0, `(.L_x_559) ;  /* 0x000020c000007945 */ /* 0x000fe20003800000 */
[----:B------:R-:W-:Y:S01]  /*63f0*/  ISETP.NE.AND P0, PT, RZ, UR4, PT ;  /* 0x00000004ff007c0c */ /* 0x000fe2000bf05270 */
[----:B------:R-:W-:-:S12]  /*6400*/  IMAD R4, R33, 0xc0, R153 ;  /* 0x000000c021047824 */ /* 0x000fd800078e0299 */
[----:B------:R-:W-:Y:S05]  /*6410*/  @!P0 BRA `(.L_x_560) ;  /* 0x0000001000288947 */ /* 0x000fea0003800000 */
[----:B------:R-:W-:-:S03]  /*6420*/  UMOV UR4, 0xffffffff ;  /* 0xffffffff00047882 */ /* 0x000fc60000000000 */
[----:B------:R-:W-:Y:S05]  /*6430*/  BRA.DIV UR4, `(.L_x_561) ;  /* 0x0000010a042c7947 */ /* 0x000fea000b800000 */
[----:B------:R0:W1:Y:S04]  /*6440*/  SHFL.IDX PT, R3, R26, RZ, 0x1c1f ;  /* 0x001c1fff1a037589 */ /* 0x00006800000e0000 */
[----:B------:R0:W0:Y:S04]  /*6450*/  SHFL.IDX PT, R0, R25, RZ, 0x1c1f ;  /* 0x001c1fff19007589 */ /* 0x00002800000e0000 */
[----:B------:R0:W0:Y:S04]  /*6460*/  SHFL.IDX PT, R5, R28, RZ, 0x1c1f ;  /* 0x001c1fff1c057589 */ /* 0x00002800000e0000 */
[----:B---3--:R3:W0:Y:S02]  /*6470*/  SHFL.IDX PT, R14, R27, RZ, 0x1c1f ;  /* 0x001c1fff1b0e7589 */ /* 0x00862400000e0000 */
.L_x_768:
[----:B------:R-:W-:Y:S01]  /*6480*/  ULDC UR4, c[0x0][0x448] ;  /* 0x0001120000047ab9 */ /* 0x000fe20000000800 */
[----:B------:R-:W-:Y:S01]  /*6490*/  BSSY B1, `(.L_x_562) ;  /* 0x000001e000017945 */ /* 0x000fe20003800000 */
[----:B0-----:R-:W-:Y:S01]  /*64a0*/  IMAD R26, R24, UR4, RZ ;  /* 0x00000004181a7c24 */ /* 0x001fe2000f8e02ff */
[----:B------:R-:W-:Y:S02]  /*64b0*/  CS2R R8, SRZ ;  /* 0x0000000000087805 */ /* 0x000fe4000001ff00 */
[----:B------:R-:W-:Y:S02]  /*64c0*/  CS2R R6, SRZ ;  /* 0x0000000000067805 */ /* 0x000fe4000001ff00 */
[----:B----4-:R-:W-:Y:S02]  /*64d0*/  CS2R R10, SRZ ;  /* 0x00000000000a7805 */ /* 0x010fe4000001ff00 */
[----:B--2---:R-:W-:Y:S02]  /*64e0*/  CS2R R12, SRZ ;  /* 0x00000000000c7805 */ /* 0x004fe4000001ff00 */
[----:B------:R-:W-:-:S13]  /*64f0*/  ISETP.GE.AND P0, PT, R4, R26, PT ;  /* 0x0000001a0400720c */ /* 0x000fda0003f06270 */
[----:B------:R-:W-:Y:S05]  /*6500*/  @P0 BRA `(.L_x_563) ;  /* 0x0000000000580947 */ /* 0x000fea0003800000 */
[----:B------:R-:W2:Y:S01]  /*6510*/  LDL R28, [R1+0x58] ;  /* 0x00005800011c7983 */ /* 0x000ea20000100800 */
[----:B------:R-:W-:-:S03]  /*6520*/  ULDC UR4, c[0x0][0x3f4] ;  /* 0x0000fd0000047ab9 */ /* 0x000fc60000000800 */
[----:B---3--:R-:W3:Y:S01]  /*6530*/  LDL R27, [R1+0x54] ;  /* 0x00005400011b7983 */ /* 0x008ee20000100800 */
[----:B------:R-:W-:Y:S01]  /*6540*/  ISETP.GE.AND P3, PT, R157, UR4, PT ;  /* 0x000000049d007c0c */ /* 0x000fe2000bf66270 */
[----:B------:R-:W-:Y:S01]  /*6550*/  IMAD.MOV.U32 R6, RZ, RZ, R0 ;  /* 0x000000ffff067224 */ /* 0x000fe200078e0000 */
[----:B------:R-:W-:Y:S01]  /*6560*/  ISETP.GE.AND P2, PT, R22, UR4, PT ;  /* 0x0000000416007c0c */ /* 0x000fe2000bf46270 */
[----:B-1----:R-:W-:Y:S01]  /*6570*/  IMAD.MOV.U32 R7, RZ, RZ, R3 ;  /* 0x000000ffff077224 */ /* 0x002fe200078e0003 */
[----:B------:R-:W-:Y:S01]  /*6580*/  CS2R R10, SRZ ;  /* 0x00000000000a7805 */ /* 0x000fe2000001ff00 */
[----:B------:R-:W-:Y:S01]  /*6590*/  IMAD.MOV.U32 R15, RZ, RZ, R5 ;  /* 0x000000ffff0f7224 */ /* 0x000fe200078e0005 */
[----:B------:R-:W-:Y:S02]  /*65a0*/  CS2R R8, SRZ ;  /* 0x0000000000087805 */ /* 0x000fe4000001ff00 */
[----:B------:R-:W-:-:S07]  /*65b0*/  CS2R R12, SRZ ;  /* 0x00000000000c7805 */ /* 0x000fce000001ff00 */
[----:B------:R-:W-:Y:S01]  /*65c0*/  @!P2 IMAD.WIDE R20, R22, 0x2, R6 ;  /* 0x000000021614a825 */ /* 0x000fe200078e0206 */
[----:B------:R-:W-:-:S04]  /*65d0*/  CS2R R6, SRZ ;  /* 0x0000000000067805 */ /* 0x000fc8000001ff00 */
[----:B------:R0:W5:Y:S01]  /*65e0*/  @!P2 LD.E.64 R10, desc[UR42][R20.64] ;  /* 0x0000002a140aa980 */ /* 0x000162000c101b00 */
[-C--:B--2---:R-:W-:Y:S02]  /*65f0*/  @!P3 IADD3 R24, P0, R0, R28.reuse, RZ ;  /* 0x0000001c0018b210 */ /* 0x084fe40007f1e0ff */
[----:B------:R-:W-:Y:S01]  /*6600*/  @!P3 IADD3 R4, P1, R14, R28, RZ ;  /* 0x0000001c0e04b210 */ /* 0x000fe20007f3e0ff */
[----:B------:R-:W-:-:S03]  /*6610*/  @!P2 IMAD.WIDE R14, R22, 0x2, R14 ;  /* 0x00000002160ea825 */ /* 0x000fc600078e020e */
[----:B---3--:R-:W-:Y:S01]  /*6620*/  @!P3 IADD3.X R5, R5, R27, RZ, P1, !PT ;  /* 0x0000001b0505b210 */ /* 0x008fe20000ffe4ff */
[----:B------:R-:W-:Y:S01]  /*6630*/  @!P3 IMAD.X R25, R3, 0x1, R27, P0 ;  /* 0x000000010319b824 */ /* 0x000fe200000e061b */
[----:B------:R0:W5:Y:S04]  /*6640*/  @!P2 LD.E.64 R8, desc[UR42][R14.64] ;  /* 0x0000002a0e08a980 */ /* 0x000168000c101b00 */
[----:B------:R0:W5:Y:S04]  /*6650*/  @!P3 LD.E.64 R12, desc[UR42][R24.64] ;  /* 0x0000002a180cb980 */ /* 0x000168000c101b00 */
[----:B------:R0:W5:Y:S02]  /*6660*/  @!P3 LD.E.64 R6, desc[UR42][R4.64] ;  /* 0x0000002a0406b980 */ /* 0x000164000c101b00 */
.L_x_563:
[----:B------:R-:W-:Y:S05]  /*6670*/  BSYNC B1 ;  /* 0x0000000000017941 */ /* 0x000fea0003800000 */
.L_x_562:
[----:B0-----:R-:W2:Y:S01]  /*6680*/  LDL R14, [R1+0x20] ;  /* 0x00002000010e7983 */ /* 0x001ea20000100800 */
[----:B------:R-:W-:Y:S01]  /*6690*/  ULEA.HI UR4, UR37, UR37, URZ, 0x1 ;  /* 0x0000002525047291 */ /* 0x000fe2000f8f083f */
[----:B------:R-:W-:Y:S01]  /*66a0*/  IMAD R4, R33, -0xc0, R26 ;  /* 0xffffff4021047824 */ /* 0x000fe200078e021a */
[----:B-----5:R-:W-:Y:S01]  /*66b0*/  SHF.R.U64 R34, R10, 0x10, R11 ;  /* 0x000000100a227819 */ /* 0x020fe2000000120b */
[----:B------:R-:W0:Y:S01]  /*66c0*/  S2R R5, SR_TID.X ;  /* 0x0000000000057919 */ /* 0x000e220000002100 */
[----:B------:R-:W-:Y:S01]  /*66d0*/  ULOP3.LUT UR4, UR4, 0xfffffffe, URZ, 0xc0, !UPT ;  /* 0xfffffffe04047892 */ /* 0x000fe2000f8ec03f */
[----:B------:R-:W-:Y:S01]  /*66e0*/  IMAD.MOV.U32 R33, RZ, RZ, R10 ;  /* 0x000000ffff217224 */ /* 0x000fe200078e000a */
[--C-:B------:R-:W-:Y:S01]  /*66f0*/  SHF.R.U64 R24, R12, 0x10, R13.reuse ;  /* 0x000000100c187819 */ /* 0x100fe2000000120d */
[--C-:B------:R-:W-:Y:S01]  /*6700*/  IMAD.MOV.U32 R10, RZ, RZ, R13.reuse ;  /* 0x000000ffff0a7224 */ /* 0x100fe200078e000d */
[----:B------:R-:W-:Y:S01]  /*6710*/  UIADD3 UR4, UR37, -UR4, URZ ;  /* 0x8000000425047290 */ /* 0x000fe2000fffe03f */
[----:B------:R-:W-:Y:S01]  /*6720*/  SHF.R.U32.HI R25, RZ, 0x10, R13 ;  /* 0x00000010ff197819 */ /* 0x000fe2000001160d */
[--C-:B------:R-:W-:Y:S01]  /*6730*/  IMAD.MOV.U32 R13, RZ, RZ, R9.reuse ;  /* 0x000000ffff0d7224 */ /* 0x100fe200078e0009 */
[----:B------:R-:W-:Y:S01]  /*6740*/  MOV R20, R11 ;  /* 0x0000000b00147202 */ /* 0x000fe20000000f00 */
[----:B------:R-:W-:Y:S01]  /*6750*/  BSSY B1, `(.L_x_564) ;  /* 0x0000027000017945 */ /* 0x000fe20003800000 */
[--C-:B------:R-:W-:Y:S01]  /*6760*/  SHF.R.U64 R35, R8, 0x10, R9.reuse ;  /* 0x0000001008237819 */ /* 0x100fe20000001209 */
[----:B------:R-:W-:Y:S01]  /*6770*/  IMAD.U32 R15, RZ, RZ, UR4 ;  /* 0x00000004ff0f7e24 */ /* 0x000fe2000f8e00ff */
[----:B------:R-:W-:Y:S01]  /*6780*/  SHF.R.U32.HI R26, RZ, 0x10, R9 ;  /* 0x00000010ff1a7819 */ /* 0x000fe20000011609 */
[----:B------:R-:W-:Y:S01]  /*6790*/  IMAD.MOV.U32 R9, RZ, RZ, R6 ;  /* 0x000000ffff097224 */ /* 0x000fe200078e0006 */
[----:B------:R-:W-:-:S02]  /*67a0*/  MOV R32, R8 ;  /* 0x0000000800207202 */ /* 0x000fc40000000f00 */
[----:B------:R-:W-:Y:S02]  /*67b0*/  SHF.L.U32 R15, R15, 0x1f, RZ ;  /* 0x0000001f0f0f7819 */ /* 0x000fe400000006ff */
[----:B------:R-:W-:Y:S02]  /*67c0*/  SHF.R.U64 R6, R6, 0x10, R7 ;  /* 0x0000001006067819 */ /* 0x000fe40000001207 */
[----:B------:R-:W4:Y:S01]  /*67d0*/  SYNCS.PHASECHK.TRANS64.TRYWAIT P0, [R18+URZ+0x16800], R15 ;  /* 0x0168000f120075a7 */ /* 0x000f22000800017f */
[----:B------:R-:W-:Y:S02]  /*67e0*/  PRMT R8, R10, 0x5410, R25 ;  /* 0x000054100a087816 */ /* 0x000fe40000000019 */
[----:B------:R-:W-:Y:S02]  /*67f0*/  PRMT R33, R33, 0x5410, R20 ;  /* 0x0000541021217816 */ /* 0x000fe40000000014 */
[----:B------:R-:W-:Y:S02]  /*6800*/  PRMT R10, R24, 0x7610, R10 ;  /* 0x00007610180a7816 */ /* 0x000fe4000000000a */
[----:B------:R-:W-:-:S02]  /*6810*/  PRMT R32, R32, 0x5410, R13 ;  /* 0x0000541020207816 */ /* 0x000fc4000000000d */
[----:B------:R-:W-:Y:S01]  /*6820*/  PRMT R35, R35, 0x5410, R26 ;  /* 0x0000541023237816 */ /* 0x000fe2000000001a */
[----:B0-----:R-:W-:-:S05]  /*6830*/  VIADD R21, R5, 0xffffff80 ;  /* 0xffffff8005157836 */ /* 0x001fca0000000000 */
[----:B------:R-:W-:-:S04]  /*6840*/  SHF.R.S32.HI R5, RZ, 0x1f, R21 ;  /* 0x0000001fff057819 */ /* 0x000fc80000011415 */
[----:B------:R-:W-:Y:S02]  /*6850*/  LEA.HI R5, R5, R21, RZ, 0x5 ;  /* 0x0000001505057211 */ /* 0x000fe400078f28ff */
[----:B------:R-:W-:Y:S01]  /*6860*/  SHF.R.U32.HI R21, RZ, 0x10, R11 ;  /* 0x00000010ff157819 */ /* 0x000fe2000001160b */
[----:B------:R-:W-:Y:S01]  /*6870*/  IMAD.MOV.U32 R11, RZ, RZ, R12 ;  /* 0x000000ffff0b7224 */ /* 0x000fe200078e000c */
[----:B------:R-:W-:Y:S02]  /*6880*/  SHF.R.S32.HI R5, RZ, 0x5, R5 ;  /* 0x00000005ff057819 */ /* 0x000fe40000011405 */
[----:B------:R-:W-:Y:S02]  /*6890*/  VIMNMX R12, R4, 0xc0, PT ;  /* 0x000000c0040c7848 */ /* 0x000fe40003fe0100 */
[----:B------:R-:W-:Y:S02]  /*68a0*/  PRMT R11, R11, 0x5410, R9 ;  /* 0x000054100b0b7816 */ /* 0x000fe40000000009 */
[----:B------:R-:W-:Y:S01]  /*68b0*/  PRMT R34, R34, 0x5410, R21 ;  /* 0x0000541022227816 */ /* 0x000fe20000000015 */
[C---:B--2---:R-:W-:Y:S01]  /*68c0*/  IMAD.SHL.U32 R0, R14.reuse, 0x40, RZ ;  /* 0x000000400e007824 */ /* 0x044fe200078e00ff */
[----:B------:R-:W-:-:S02]  /*68d0*/  LOP3.LUT P1, RZ, R14, 0x4, RZ, 0xc0, !PT ;  /* 0x000000040eff7812 */ /* 0x000fc4000782c0ff */
[----:B------:R-:W-:Y:S02]  /*68e0*/  MOV R14, R7 ;  /* 0x00000007000e7202 */ /* 0x000fe40000000f00 */
[----:B-1----:R-:W-:Y:S02]  /*68f0*/  LOP3.LUT R3, R0, 0x1c0, RZ, 0xc0, !PT ;  /* 0x000001c000037812 */ /* 0x002fe400078ec0ff */
[----:B------:R-:W-:Y:S02]  /*6900*/  SHF.R.U32.HI R7, RZ, 0x10, R7 ;  /* 0x00000010ff077819 */ /* 0x000fe40000011607 */
[----:B------:R-:W-:Y:S02]  /*6910*/  LOP3.LUT R0, R3, 0x18, R16, 0xf8, !PT ;  /* 0x0000001803007812 */ /* 0x000fe400078ef810 */
[----:B------:R-:W-:Y:S02]  /*6920*/  SHF.R.U32.HI R3, RZ, 0x3, R3 ;  /* 0x00000003ff037819 */ /* 0x000fe40000011603 */
[----:B------:R-:W-:-:S02]  /*6930*/  PRMT R9, R14, 0x7610, R9 ;  /* 0x000076100e097816 */ /* 0x000fc40000000009 */
[----:B------:R-:W-:-:S05]  /*6940*/  LOP3.LUT R0, R0, R3, RZ, 0x3c, !PT ;  /* 0x0000000300007212 */ /* 0x000fca00078e3cff */
[----:B------:R-:W-:-:S04]  /*6950*/  IMAD R3, R5, 0x200, R0 ;  /* 0x0000020005037824 */ /* 0x000fc800078e0200 */
[----:B------:R-:W-:-:S04]  /*6960*/  IMAD R3, R3, 0x2, R18 ;  /* 0x0000000203037824 */ /* 0x000fc800078e0212 */
[C---:B------:R-:W-:Y:S02]  /*6970*/  VIADD R5, R3.reuse, 0x8400 ;  /* 0x0000840003057836 */ /* 0x040fe40000000000 */
[----:B------:R-:W-:Y:S02]  /*6980*/  VIADD R0, R3, 0x8440 ;  /* 0x0000844003007836 */ /* 0x000fe40000000000 */
[----:B------:R-:W-:Y:S01]  /*6990*/  @P1 VIADD R0, R5, 0xffffffc0 ;  /* 0xffffffc005001836 */ /* 0x000fe20000000000 */
[----:B------:R-:W-:Y:S01]  /*69a0*/  ISETP.GE.AND P1, PT, R153, R12, PT ;  /* 0x0000000c9900720c */ /* 0x000fe20003f26270 */
[----:B----4-:R-:W-:-:S12]  /*69b0*/  @!P0 BRA `(.L_x_565) ;  /* 0x00000104003c8947 */ /* 0x010fd80003800000 */
.L_x_769:
[----:B------:R-:W-:Y:S05]  /*69c0*/  BSYNC B1 ;  /* 0x0000000000017941 */ /* 0x000fea0003800000 */
.L_x_564:
[----:B------:R-:W-:Y:S01]  /*69d0*/  BSSY B1, `(.L_x_566) ;  /* 0x0000057000017945 */ /* 0x000fe20003800000 */
[----:B------:R-:W-:Y:S02]  /*69e0*/  PRMT R10, R10, 0x5410, R6 ;  /* 0x000054100a0a7816 */ /* 0x000fe40000000006 */
[----:B------:R-:W-:Y:S01]  /*69f0*/  PRMT R9, R9, 0x5410, R7 ;  /* 0x0000541009097816 */ /* 0x000fe20000000007 */
[----:B------:R-:W-:Y:S06]  /*6a00*/  @P1 BRA `(.L_x_567) ;  /* 0x00000004004c1947 */ /* 0x000fec0003800000 */
[----:B------:R-:W1:Y:S01]  /*6a10*/  LDC R4, c[0x0][0x3f4] ;  /* 0x0000fd00ff047b82 */ /* 0x000e620000000800 */
[----:B------:R-:W-:Y:S01]  /*6a20*/  BSSY B2, `(.L_x_568) ;  /* 0x000002a000027945 */ /* 0x000fe20003800000 */
[-C--:B-1----:R-:W-:Y:S02]  /*6a30*/  ISETP.GE.AND P0, PT, R22, R4.reuse, PT ;  /* 0x000000041600720c */ /* 0x082fe40003f06270 */
[----:B------:R-:W-:-:S11]  /*6a40*/  ISETP.GE.AND P1, PT, R157, R4, PT ;  /* 0x000000049d00720c */ /* 0x000fd60003f26270 */
[----:B------:R-:W-:Y:S05]  /*6a50*/  @P0 BRA `(.L_x_569) ;  /* 0x0000000000980947 */ /* 0x000fea0003800000 */
[----:B------:R-:W1:Y:S01]  /*6a60*/  LDS.128 R4, [R3+0x8400] ;  /* 0x0084000003047984 */ /* 0x000e620000000c00 */
[----:B------:R-:W-:Y:S02]  /*6a70*/  HADD2.F32 R25, -RZ, R32.H0_H0 ;  /* 0x20000020ff197230 */ /* 0x000fe40000004100 */
[----:B------:R-:W-:Y:S02]  /*6a80*/  HADD2.F32 R21, -RZ, R33.H0_H0 ;  /* 0x20000021ff157230 */ /* 0x000fe40000004100 */
[----:B------:R-:W-:Y:S02]  /*6a90*/  HADD2.F32 R24, -RZ, R34.H0_H0 ;  /* 0x20000022ff187230 */ /* 0x000fe40000004100 */
[----:B------:R-:W-:Y:S02]  /*6aa0*/  HADD2.F32 R26, -RZ, R35.H0_H0 ;  /* 0x20000023ff1a7230 */ /* 0x000fe40000004100 */
[--C-:B-1----:R-:W-:Y:S02]  /*6ab0*/  HADD2.F32 R13, -RZ, R4.reuse.H0_H0 ;  /* 0x20000004ff0d7230 */ /* 0x102fe40000004100 */
[----:B------:R-:W-:-:S02]  /*6ac0*/  HADD2.F32 R4, -RZ, R4.H1_H1 ;  /* 0x30000004ff047230 */ /* 0x000fc40000004100 */
[--C-:B------:R-:W-:Y:S02]  /*6ad0*/  HADD2.F32 R14, -RZ, R5.reuse.H0_H0 ;  /* 0x20000005ff0e7230 */ /* 0x100fe40000004100 */
[----:B------:R-:W-:Y:S02]  /*6ae0*/  HADD2.F32 R5, -RZ, R5.H1_H1 ;  /* 0x30000005ff057230 */ /* 0x000fe40000004100 */
[C---:B------:R-:W-:Y:S01]  /*6af0*/  FMUL.FTZ R28, R4.reuse, R25 ;  /* 0x00000019041c7220 */ /* 0x040fe20000410000 */
[-C--:B------:R-:W-:Y:S01]  /*6b00*/  FMUL.FTZ R4, R4, R21.reuse ;  /* 0x0000001504047220 */ /* 0x080fe20000410000 */
[--C-:B0-----:R-:W-:Y:S02]  /*6b10*/  HADD2.F32 R15, -RZ, R6.reuse.H0_H0 ;  /* 0x20000006ff0f7230 */ /* 0x101fe40000004100 */
[----:B------:R-:W-:Y:S02]  /*6b20*/  HADD2.F32 R20, -RZ, R7.H0_H0 ;  /* 0x20000007ff147230 */ /* 0x000fe40000004100 */
[----:B---3--:R-:W-:Y:S01]  /*6b30*/  FMUL.FTZ R27, R5, R26 ;  /* 0x0000001a051b7220 */ /* 0x008fe20000410000 */
[C---:B------:R-:W-:Y:S01]  /*6b40*/  FFMA.FTZ R28, R13.reuse, R21, -R28 ;  /* 0x000000150d1c7223 */ /* 0x040fe2000001081c */
[----:B------:R-:W-:Y:S01]  /*6b50*/  FFMA.FTZ R25, R13, R25, R4 ;  /* 0x000000190d197223 */ /* 0x000fe20000010004 */
[----:B------:R-:W-:Y:S01]  /*6b60*/  FMUL.FTZ R31, R5, R24 ;  /* 0x00000018051f7220 */ /* 0x000fe20000410000 */
[----:B------:R-:W-:-:S02]  /*6b70*/  HADD2.F32 R6, -RZ, R6.H1_H1 ;  /* 0x30000006ff067230 */ /* 0x000fc40000004100 */
[C---:B------:R-:W-:Y:S01]  /*6b80*/  FFMA.FTZ R27, R14.reuse, R24, -R27 ;  /* 0x000000180e1b7223 */ /* 0x040fe2000001081b */
[----:B------:R-:W-:Y:S02]  /*6b90*/  HADD2.F32 R7, -RZ, R7.H1_H1 ;  /* 0x30000007ff077230 */ /* 0x000fe40000004100 */
[----:B------:R-:W-:Y:S01]  /*6ba0*/  FFMA.FTZ R14, R14, R26, R31 ;  /* 0x0000001a0e0e7223 */ /* 0x000fe2000001001f */
[----:B------:R-:W-:Y:S02]  /*6bb0*/  HADD2.F32 R13, -RZ, R32.H1_H1 ;  /* 0x30000020ff0d7230 */ /* 0x000fe40000004100 */
[----:B------:R-:W-:Y:S02]  /*6bc0*/  HADD2.F32 R4, -RZ, R33.H1_H1 ;  /* 0x30000021ff047230 */ /* 0x000fe40000004100 */
[----:B------:R-:W-:Y:S02]  /*6bd0*/  HADD2.F32 R21, -RZ, R35.H1_H1 ;  /* 0x30000023ff157230 */ /* 0x000fe40000004100 */
[----:B------:R-:W-:Y:S01]  /*6be0*/  FMUL.FTZ R24, R6, R13 ;  /* 0x0000000d06187220 */ /* 0x000fe20000410000 */
[----:B------:R-:W-:-:S02]  /*6bf0*/  HADD2.F32 R5, -RZ, R34.H1_H1 ;  /* 0x30000022ff057230 */ /* 0x000fc40000004100 */
[-C--:B------:R-:W-:Y:S01]  /*6c00*/  FMUL.FTZ R26, R6, R4.reuse ;  /* 0x00000004061a7220 */ /* 0x080fe20000410000 */
[----:B------:R-:W-:Y:S01]  /*6c10*/  FMUL.FTZ R31, R7, R21 ;  /* 0x00000015071f7220 */ /* 0x000fe20000410000 */
[----:B------:R-:W-:Y:S01]  /*6c20*/  FFMA.FTZ R6, R15, R4, -R24 ;  /* 0x000000040f067223 */ /* 0x000fe20000010818 */
[----:B------:R-:W-:Y:S01]  /*6c30*/  FMUL.FTZ R30, R7, R5 ;  /* 0x00000005071e7220 */ /* 0x000fe20000410000 */
[----:B------:R-:W-:Y:S01]  /*6c40*/  FFMA.FTZ R13, R15, R13, R26 ;  /* 0x0000000d0f0d7223 */ /* 0x000fe2000001001a */
[C---:B------:R-:W-:Y:S01]  /*6c50*/  FFMA.FTZ R7, R20.reuse, R5, -R31 ;  /* 0x0000000514077223 */ /* 0x040fe2000001081f */
[----:B------:R-:W-:Y:S01]  /*6c60*/  F2FP.F16.F32.PACK_AB R4, R25, R28 ;  /* 0x0000001c1904723e */ /* 0x000fe200000000ff */
[----:B------:R-:W-:Y:S01]  /*6c70*/  FFMA.FTZ R30, R20, R21, R30 ;  /* 0x00000015141e7223 */ /* 0x000fe2000001001e */
[----:B------:R-:W-:Y:S02]  /*6c80*/  F2FP.F16.F32.PACK_AB R5, R14, R27 ;  /* 0x0000001b0e05723e */ /* 0x000fe400000000ff */
[----:B------:R-:W-:-:S02]  /*6c90*/  F2FP.F16.F32.PACK_AB R6, R13, R6 ;  /* 0x000000060d06723e */ /* 0x000fc400000000ff */
[----:B------:R-:W-:-:S05]  /*6ca0*/  F2FP.F16.F32.PACK_AB R7, R30, R7 ;  /* 0x000000071e07723e */ /* 0x000fca00000000ff */
[----:B------:R1:W-:Y:S02]  /*6cb0*/  STS.128 [R3+0x8400], R4 ;  /* 0x0084000403007388 */ /* 0x0003e40000000c00 */
.L_x_569:
[----:B------:R-:W-:Y:S05]  /*6cc0*/  BSYNC B2 ;  /* 0x0000000000027941 */ /* 0x000fea0003800000 */
.L_x_568:
[----:B------:R-:W-:Y:S05]  /*6cd0*/  @P1 BRA `(.L_x_567) ;  /* 0x0000000000981947 */ /* 0x000fea0003800000 */
[----:B-1----:R-:W1:Y:S01]  /*6ce0*/  LDS.128 R4, [R0] ;  /* 0x0000000000047984 */ /* 0x002e620000000c00 */
[--C-:B------:R-:W-:Y:S02]  /*6cf0*/  HADD2.F32 R25, -RZ, R11.reuse.H1_H1 ;  /* 0x3000000bff197230 */ /* 0x100fe40000004100 */
[----:B------:R-:W-:Y:S02]  /*6d00*/  HADD2.F32 R21, -RZ, R11.H0_H0 ;  /* 0x2000000bff157230 */ /* 0x000fe40000004100 */
[--C-:B------:R-:W-:Y:S02]  /*6d10*/  HADD2.F32 R24, -RZ, R10.reuse.H0_H0 ;  /* 0x2000000aff187230 */ /* 0x100fe40000004100 */
[----:B------:R-:W-:Y:S02]  /*6d20*/  HADD2.F32 R26, -RZ, R10.H1_H1 ;  /* 0x3000000aff1a7230 */ /* 0x000fe40000004100 */
        /* <DEDUP_REMOVED lines=16> */
[--C-:B------:R-:W-:Y:S02]  /*6e30*/  HADD2.F32 R13, -RZ, R9.reuse.H0_H0 ;  /* 0x20000009ff0d7230 */ /* 0x100fe40000004100 */
[--C-:B------:R-:W-:Y:S02]  /*6e40*/  HADD2.F32 R4, -RZ, R8.reuse.H0_H0 ;  /* 0x20000008ff047230 */ /* 0x100fe40000004100 */
        /* <DEDUP_REMOVED lines=14> */
[----:B------:R2:W-:Y:S02]  /*6f30*/  STS.128 [R0], R4 ;  /* 0x0000000400007388 */ /* 0x0005e40000000c00 */
.L_x_567:
[----:B------:R-:W-:Y:S05]  /*6f40*/  BSYNC B1 ;  /* 0x0000000000017941 */ /* 0x000fea0003800000 */
.L_x_566:
[----:B-12---:R-:W-:-:S05]  /*6f50*/  VIADD R4, R153, 0x60 ;  /* 0x0000006099047836 */ /* 0x006fca0000000000 */
[----:B------:R-:W-:-:S13]  /*6f60*/  ISETP.GE.AND P0, PT, R4, R12, PT ;  /* 0x0000000c0400720c */ /* 0x000fda0003f06270 */
[----:B------:R-:W-:Y:S05]  /*6f70*/  @P0 BRA `(.L_x_570) ;  /* 0x0000001400480947 */ /* 0x000fea0003800000 */
        /* <DEDUP_REMOVED lines=9> */
[----:B---3--:R-:W-:Y:S02]  /*7010*/  HADD2.F32 R27, -RZ, R34.H0_H0 ;  /* 0x20000022ff1b7230 */ /* 0x008fe40000004100 */
[----:B------:R-:W-:Y:S02]  /*7020*/  HADD2.F32 R28, -RZ, R32.H1_H1 ;  /* 0x30000020ff1c7230 */ /* 0x000fe40000004100 */
[----:B-1----:R-:W-:-:S02]  /*7030*/  HADD2.F32 R12, -RZ, R4.H0_H0 ;  /* 0x20000004ff0c7230 */ /* 0x002fc40000004100 */
[----:B------:R-:W-:Y:S02]  /*7040*/  HADD2.F32 R4, -RZ, R4.H1_H1 ;  /* 0x30000004ff047230 */ /* 0x000fe40000004100 */
[--C-:B------:R-:W-:Y:S02]  /*7050*/  HADD2.F32 R13, -RZ, R5.reuse.H0_H0 ;  /* 0x20000005ff0d7230 */ /* 0x100fe40000004100 */
[----:B------:R-:W-:Y:S02]  /*7060*/  HADD2.F32 R5, -RZ, R5.H1_H1 ;  /* 0x30000005ff057230 */ /* 0x000fe40000004100 */
[-C--:B------:R-:W-:Y:S01]  /*7070*/  FMUL.FTZ R21, R26, R4.reuse ;  /* 0x000000041a157220 */ /* 0x080fe20000410000 */
[C---:B------:R-:W-:Y:S01]  /*7080*/  FMUL.FTZ R25, R24.reuse, R4 ;  /* 0x0000000418197220 */ /* 0x040fe20000410000 */
[----:B------:R-:W-:Y:S02]  /*7090*/  HADD2.F32 R14, -RZ, R6.H0_H0 ;  /* 0x20000006ff0e7230 */ /* 0x000fe40000004100 */
[-C--:B------:R-:W-:Y:S01]  /*70a0*/  FMUL.FTZ R20, R31, R5.reuse ;  /* 0x000000051f147220 */ /* 0x080fe20000410000 */
[-C--:B------:R-:W-:Y:S01]  /*70b0*/  FFMA.FTZ R4, R24, R12.reuse, -R21 ;  /* 0x0000000c18047223 */ /* 0x080fe20000010815 */
[----:B------:R-:W-:Y:S01]  /*70c0*/  FFMA.FTZ R25, R26, R12, R25 ;  /* 0x0000000c1a197223 */ /* 0x000fe20000010019 */
[----:B------:R-:W-:Y:S01]  /*70d0*/  FMUL.FTZ R12, R27, R5 ;  /* 0x000000051b0c7220 */ /* 0x000fe20000410000 */
[----:B0-----:R-:W-:-:S02]  /*70e0*/  HADD2.F32 R15, -RZ, R7.H0_H0 ;  /* 0x20000007ff0f7230 */ /* 0x001fc40000004100 */
[-C--:B------:R-:W-:Y:S01]  /*70f0*/  FFMA.FTZ R5, R27, R13.reuse, -R20 ;  /* 0x0000000d1b057223 */ /* 0x080fe20000010814 */
[----:B------:R-:W-:Y:S02]  /*7100*/  HADD2.F32 R26, -RZ, R33.H1_H1 ;  /* 0x30000021ff1a7230 */ /* 0x000fe40000004100 */
[----:B------:R-:W-:Y:S01]  /*7110*/  FFMA.FTZ R12, R31, R13, R12 ;  /* 0x0000000d1f0c7223 */ /* 0x000fe2000001000c */
[----:B------:R-:W-:Y:S01]  /*7120*/  HADD2.F32 R6, -RZ, R6.H1_H1 ;  /* 0x30000006ff067230 */ /* 0x000fe20000004100 */
[----:B------:R-:W-:Y:S01]  /*7130*/  F2FP.F16.F32.PACK_AB R4, R25, R4 ;  /* 0x000000041904723e */ /* 0x000fe200000000ff */
[----:B------:R-:W-:Y:S02]  /*7140*/  HADD2.F32 R7, -RZ, R7.H1_H1 ;  /* 0x30000007ff077230 */ /* 0x000fe40000004100 */
[----:B------:R-:W-:Y:S02]  /*7150*/  HADD2.F32 R33, -RZ, R35.H1_H1 ;  /* 0x30000023ff217230 */ /* 0x000fe40000004100 */
[----:B------:R-:W-:Y:S01]  /*7160*/  FMUL.FTZ R13, R28, R6 ;  /* 0x000000061c0d7220 */ /* 0x000fe20000410000 */
[----:B------:R-:W-:-:S02]  /*7170*/  HADD2.F32 R27, -RZ, R34.H1_H1 ;  /* 0x30000022ff1b7230 */ /* 0x000fc40000004100 */
[----:B------:R-:W-:Y:S01]  /*7180*/  FMUL.FTZ R21, R26, R6 ;  /* 0x000000061a157220 */ /* 0x000fe20000410000 */
[----:B------:R-:W-:Y:S01]  /*7190*/  F2FP.F16.F32.PACK_AB R5, R12, R5 ;  /* 0x000000050c05723e */ /* 0x000fe200000000ff */
[-C--:B------:R-:W-:Y:S01]  /*71a0*/  FMUL.FTZ R20, R33, R7.reuse ;  /* 0x0000000721147220 */ /* 0x080fe20000410000 */
[-C--:B------:R-:W-:Y:S01]  /*71b0*/  FFMA.FTZ R6, R26, R14.reuse, -R13 ;  /* 0x0000000e1a067223 */ /* 0x080fe2000001080d */
[C---:B------:R-:W-:Y:S01]  /*71c0*/  FMUL.FTZ R24, R27.reuse, R7 ;  /* 0x000000071b187220 */ /* 0x040fe20000410000 */
[----:B------:R-:W-:Y:S01]  /*71d0*/  FFMA.FTZ R21, R28, R14, R21 ;  /* 0x0000000e1c157223 */ /* 0x000fe20000010015 */
[-C--:B------:R-:W-:Y:S02]  /*71e0*/  FFMA.FTZ R7, R27, R15.reuse, -R20 ;  /* 0x0000000f1b077223 */ /* 0x080fe40000010814 */
[----:B------:R-:W-:Y:S02]  /*71f0*/  FFMA.FTZ R24, R33, R15, R24 ;  /* 0x0000000f21187223 */ /* 0x000fe40000010018 */
[----:B------:R-:W-:-:S03]  /*7200*/  F2FP.F16.F32.PACK_AB R6, R21, R6 ;  /* 0x000000061506723e */ /* 0x000fc600000000ff */
[----:B------:R-:W-:-:S05]  /*7210*/  F2FP.F16.F32.PACK_AB R7, R24, R7 ;  /* 0x000000071807723e */ /* 0x000fca00000000ff */
[----:B------:R1:W-:Y:S02]  /*7220*/  STS.128 [R3+0xb400], R4 ;  /* 0x00b4000403007388 */ /* 0x0003e40000000c00 */
.L_x_572:
[----:B------:R-:W-:Y:S05]  /*7230*/  BSYNC B1 ;  /* 0x0000000000017941 */ /* 0x000fea0003800000 */
.L_x_571:
[----:B------:R-:W-:Y:S05]  /*7240*/  @P1 BRA `(.L_x_570) ;  /* 0x0000001000941947 */ /* 0x000fea0003800000 */
[----:B-1----:R-:W1:Y:S01]  /*7250*/  LDS.128 R4, [R0+0x3000] ;  /* 0x0030000000047984 */ /* 0x002e620000000c00 */
[--C-:B------:R-:W-:Y:S02]  /*7260*/  HADD2.F32 R21, -RZ, R11.reuse.H1_H1 ;  /* 0x3000000bff157230 */ /* 0x100fe40000004100 */
[--C-:B------:R-:W-:Y:S02]  /*7270*/  HADD2.F32 R24, -RZ, R10.reuse.H0_H0 ;  /* 0x2000000aff187230 */ /* 0x100fe40000004100 */
[----:B------:R-:W-:Y:S02]  /*7280*/  HADD2.F32 R26, -RZ, R10.H1_H1 ;  /* 0x3000000aff1a7230 */ /* 0x000fe40000004100 */
[----:B0-----:R-:W-:Y:S02]  /*7290*/  HADD2.F32 R15, -RZ, R11.H0_H0 ;  /* 0x2000000bff0f7230 */ /* 0x001fe40000004100 */
[----:B------:R-:W-:Y:S02]  /*72a0*/  HADD2.F32 R25, -RZ, R9.H0_H0 ;  /* 0x20000009ff197230 */ /* 0x000fe40000004100 */
[----:B-1----:R-:W-:-:S02]  /*72b0*/  HADD2.F32 R3, -RZ, R4.H0_H0 ;  /* 0x20000004ff037230 */ /* 0x002fc40000004100 */
[----:B------:R-:W-:Y:S02]  /*72c0*/  HADD2.F32 R4, -RZ, R4.H1_H1 ;  /* 0x30000004ff047230 */ /* 0x000fe40000004100 */
[--C-:B------:R-:W-:Y:S02]  /*72d0*/  HADD2.F32 R10, -RZ, R5.reuse.H0_H0 ;  /* 0x20000005ff0a7230 */ /* 0x100fe40000004100 */
[----:B------:R-:W-:Y:S02]  /*72e0*/  HADD2.F32 R5, -RZ, R5.H1_H1 ;  /* 0x30000005ff057230 */ /* 0x000fe40000004100 */
[-C--:B------:R-:W-:Y:S01]  /*72f0*/  FMUL.FTZ R14, R21, R4.reuse ;  /* 0x00000004150e7220 */ /* 0x080fe20000410000 */
[C---:B------:R-:W-:Y:S01]  /*7300*/  FMUL.FTZ R20, R15.reuse, R4 ;  /* 0x000000040f147220 */ /* 0x040fe20000410000 */
[----:B------:R-:W-:Y:S02]  /*7310*/  HADD2.F32 R11, -RZ, R6.H0_H0 ;  /* 0x20000006ff0b7230 */ /* 0x000fe40000004100 */
[----:B------:R-:W-:Y:S01]  /*7320*/  FMUL.FTZ R13, R26, R5 ;  /* 0x000000051a0d7220 */ /* 0x000fe20000410000 */
[----:B------:R-:W-:Y:S01]  /*7330*/  FFMA.FTZ R4, R15, R3, -R14 ;  /* 0x000000030f047223 */ /* 0x000fe2000001080e */
[----:B------:R-:W-:Y:S01]  /*7340*/  FMUL.FTZ R15, R24, R5 ;  /* 0x00000005180f7220 */ /* 0x000fe20000410000 */
[----:B------:R-:W-:-:S02]  /*7350*/  HADD2.F32 R12, -RZ, R7.H0_H0 ;  /* 0x20000007ff0c7230 */ /* 0x000fc40000004100 */
[-C--:B------:R-:W-:Y:S01]  /*7360*/  FFMA.FTZ R5, R24, R10.reuse, -R13 ;  /* 0x0000000a18057223 */ /* 0x080fe2000001080d */
[----:B------:R-:W-:Y:S02]  /*7370*/  HADD2.F32 R6, -RZ, R6.H1_H1 ;  /* 0x30000006ff067230 */ /* 0x000fe40000004100 */
[----:B------:R-:W-:Y:S01]  /*7380*/  FFMA.FTZ R3, R21, R3, R20 ;  /* 0x0000000315037223 */ /* 0x000fe20000010014 */
[----:B------:R-:W-:Y:S02]  /*7390*/  HADD2.F32 R7, -RZ, R7.H1_H1 ;  /* 0x30000007ff077230 */ /* 0x000fe40000004100 */
[----:B------:R-:W-:Y:S01]  /*73a0*/  FFMA.FTZ R10, R26, R10, R15 ;  /* 0x0000000a1a0a7223 */ /* 0x000fe2000001000f */
[----:B------:R-:W-:Y:S02]  /*73b0*/  HADD2.F32 R24, -RZ, R9.H1_H1 ;  /* 0x30000009ff187230 */ /* 0x000fe40000004100 */
[--C-:B------:R-:W-:Y:S01]  /*73c0*/  HADD2.F32 R21, -RZ, R8.reuse.H0_H0 ;  /* 0x20000008ff157230 */ /* 0x100fe20000004100 */
[----:B------:R-:W-:Y:S01]  /*73d0*/  F2FP.F16.F32.PACK_AB R4, R3, R4 ;  /* 0x000000040304723e */ /* 0x000fe200000000ff */
[----:B------:R-:W-:-:S02]  /*73e0*/  HADD2.F32 R20, -RZ, R8.H1_H1 ;  /* 0x30000008ff147230 */ /* 0x000fc40000004100 */
[-C--:B------:R-:W-:Y:S01]  /*73f0*/  FMUL.FTZ R8, R25, R6.reuse ;  /* 0x0000000619087220 */ /* 0x080fe20000410000 */
[----:B------:R-:W-:Y:S01]  /*7400*/  FMUL.FTZ R9, R24, R7 ;  /* 0x0000000718097220 */ /* 0x000fe20000410000 */
[C---:B------:R-:W-:Y:S01]  /*7410*/  FMUL.FTZ R14, R21.reuse, R6 ;  /* 0x00000006150e7220 */ /* 0x040fe20000410000 */
[----:B------:R-:W-:Y:S01]  /*7420*/  F2FP.F16.F32.PACK_AB R5, R10, R5 ;  /* 0x000000050a05723e */ /* 0x000fe200000000ff */
[C---:B------:R-:W-:Y:S01]  /*7430*/  FMUL.FTZ R13, R20.reuse, R7 ;  /* 0x00000007140d7220 */ /* 0x040fe20000410000 */
[-C--:B------:R-:W-:Y:S01]  /*7440*/  FFMA.FTZ R6, R21, R11.reuse, -R8 ;  /* 0x0000000b15067223 */ /* 0x080fe20000010808 */
[-C--:B------:R-:W-:Y:S01]  /*7450*/  FFMA.FTZ R7, R20, R12.reuse, -R9 ;  /* 0x0000000c14077223 */ /* 0x080fe20000010809 */
[----:B------:R-:W-:Y:S01]  /*7460*/  FFMA.FTZ R11, R25, R11, R14 ;  /* 0x0000000b190b7223 */ /* 0x000fe2000001000e */
[----:B------:R-:W-:-:S04]  /*7470*/  FFMA.FTZ R12, R24, R12, R13 ;  /* 0x0000000c180c7223 */ /* 0x000fc8000001000d */
[----:B------:R-:W-:Y:S02]  /*7480*/  F2FP.F16.F32.PACK_AB R6, R11, R6 ;  /* 0x000000060b06723e */ /* 0x000fe400000000ff */
[----:B------:R-:W-:-:S05]  /*7490*/  F2FP.F16.F32.PACK_AB R7, R12, R7 ;  /* 0x000000070c07723e */ /* 0x000fca00000000ff */
[----:B------:R4:W-:Y:S01]  /*74a0*/  STS.128 [R0+0x3000], R4 ;  /* 0x0030000400007388 */ /* 0x0009e20000000c00 */
[----:B------:R-:W-:Y:S05]  /*74b0*/  BRA `(.L_x_570) ;  /* 0x0000000c00f87947 */ /* 0x000fea0003800000 */
.L_x_560:
[----:B------:R-:W-:-:S03]  /*74c0*/  UMOV UR4, 0xffffffff ;  /* 0xffffffff00047882 */ /* 0x000fc60000000000 */
[----:B------:R-:W-:Y:S05]  /*74d0*/  BRA.DIV UR4, `(.L_x_573) ;  /* 0x000000fa04887947 */ /* 0x000fea000b800000 */
[----:B------:R0:W1:Y:S04]  /*74e0*/  SHFL.IDX PT, R0, R26, RZ, 0x1c1f ;  /* 0x001c1fff1a007589 */ /* 0x00006800000e0000 */
[----:B------:R0:W0:Y:S04]  /*74f0*/  SHFL.IDX PT, R3, R25, RZ, 0x1c1f ;  /* 0x001c1fff19037589 */ /* 0x00002800000e0000 */
[----:B------:R0:W0:Y:S04]  /*7500*/  SHFL.IDX PT, R20, R28, RZ, 0x1c1f ;  /* 0x001c1fff1c147589 */ /* 0x00002800000e0000 */
[----:B---3--:R3:W0:Y:S02]  /*7510*/  SHFL.IDX PT, R14, R27, RZ, 0x1c1f ;  /* 0x001c1fff1b0e7589 */ /* 0x00862400000e0000 */
.L_x_775:
[----:B------:R-:W-:Y:S01]  /*7520*/  ULDC UR4, c[0x0][0x448] ;  /* 0x0001120000047ab9 */ /* 0x000fe20000000800 */
[----:B------:R-:W-:Y:S01]  /*7530*/  BSSY B1, `(.L_x_574) ;  /* 0x0000014000017945 */ /* 0x000fe20003800000 */
[----:B------:R-:W-:Y:S01]  /*7540*/  IMAD R24, R24, UR4, RZ ;  /* 0x0000000418187c24 */ /* 0x000fe2000f8e02ff */
[----:B------:R-:W-:Y:S02]  /*7550*/  CS2R R8, SRZ ;  /* 0x0000000000087805 */ /* 0x000fe4000001ff00 */
[----:B------:R-:W-:Y:S02]  /*7560*/  CS2R R6, SRZ ;  /* 0x0000000000067805 */ /* 0x000fe4000001ff00 */
[----:B----4-:R-:W-:Y:S02]  /*7570*/  CS2R R10, SRZ ;  /* 0x00000000000a7805 */ /* 0x010fe4000001ff00 */
[----:B------:R-:W-:Y:S02]  /*7580*/  ISETP.GE.AND P0, PT, R4, R24, PT ;  /* 0x000000180400720c */ /* 0x000fe40003f06270 */
[----:B------:R-:W-:-:S11]  /*7590*/  CS2R R4, SRZ ;  /* 0x0000000000047805 */ /* 0x000fd6000001ff00 */
[----:B------:R-:W-:Y:S05]  /*75a0*/  @P0 BRA `(.L_x_575) ;  /* 0x0000000000300947 */ /* 0x000fea0003800000 */
[----:B------:R-:W-:Y:S01]  /*75b0*/  ULDC UR4, c[0x0][0x3f4] ;  /* 0x0000fd0000047ab9 */ /* 0x000fe20000000800 */
[C---:B------:R-:W-:Y:S01]  /*75c0*/  IMAD.SHL.U32 R15, R16.reuse, 0x2, RZ ;  /* 0x00000002100f7824 */ /* 0x040fe200078e00ff */
[C---:B------:R-:W-:Y:S02]  /*75d0*/  ISETP.GE.AND P2, PT, R16.reuse, UR4, PT ;  /* 0x0000000410007c0c */ /* 0x040fe4000bf46270 */
[----:B------:R-:W-:Y:S02]  /*75e0*/  SHF.L.U64.HI R9, R16, 0x1, R17 ;  /* 0x0000000110097819 */ /* 0x000fe40000010211 */
[-C--:B0-----:R-:W-:Y:S02]  /*75f0*/  IADD3 R12, P0, R3, R15.reuse, RZ ;  /* 0x0000000f030c7210 */ /* 0x081fe40007f1e0ff */
[----:B------:R-:W-:-:S03]  /*7600*/  IADD3 R14, P1, R14, R15, RZ ;  /* 0x0000000f0e0e7210 */ /* 0x000fc60007f3e0ff */
[----:B-12---:R-:W-:Y:S01]  /*7610*/  IMAD.X R13, R0, 0x1, R9, P0 ;  /* 0x00000001000d7824 */ /* 0x006fe200000e0609 */
[----:B------:R-:W-:Y:S02]  /*7620*/  IADD3.X R15, R20, R9, RZ, P1, !PT ;  /* 0x00000009140f7210 */ /* 0x000fe40000ffe4ff */
[----:B------:R-:W-:Y:S01]  /*7630*/  CS2R R8, SRZ ;  /* 0x0000000000087805 */ /* 0x000fe2000001ff00 */
[----:B------:R-:W-:Y:S06]  /*7640*/  @P2 BRA `(.L_x_575) ;  /* 0x0000000000082947 */ /* 0x000fec0003800000 */
[----:B------:R4:W5:Y:S04]  /*7650*/  LD.E.128 R4, desc[UR42][R12.64] ;  /* 0x0000002a0c047980 */ /* 0x000968000c101d00 */
[----:B------:R4:W5:Y:S02]  /*7660*/  LD.E.128 R8, desc[UR42][R14.64] ;  /* 0x0000002a0e087980 */ /* 0x000964000c101d00 */
.L_x_575:
[----:B------:R-:W-:Y:S05]  /*7670*/  BSYNC B1 ;  /* 0x0000000000017941 */ /* 0x000fea0003800000 */
.L_x_574:
[----:B------:R-:W-:Y:S01]  /*7680*/  ULEA.HI UR4, UR37, UR37, URZ, 0x1 ;  /* 0x0000002525047291 */ /* 0x000fe2000f8f083f */
[----:B---3--:R-:W3:Y:S01]  /*7690*/  LDC R27, c[0x0][0x3f4] ;  /* 0x0000fd00ff1b7b82 */ /* 0x008ee20000000800 */
[----:B----4-:R-:W-:Y:S01]  /*76a0*/  IMAD R12, R33, -0xc0, R24 ;  /* 0xffffff40210c7824 */ /* 0x010fe200078e0218 */
[--C-:B0----5:R-:W-:Y:S01]  /*76b0*/  SHF.R.U64 R3, R4, 0x10, R5.reuse ;  /* 0x0000001004037819 */ /* 0x121fe20000001205 */
[----:B------:R-:W-:Y:S01]  /*76c0*/  ULOP3.LUT UR4, UR4, 0xfffffffe, URZ, 0xc0, !UPT ;  /* 0xfffffffe04047892 */ /* 0x000fe2000f8ec03f */
[----:B------:R-:W-:Y:S01]  /*76d0*/  IMAD.MOV.U32 R21, RZ, RZ, R4 ;  /* 0x000000ffff157224 */ /* 0x000fe200078e0004 */
[--C-:B------:R-:W-:Y:S01]  /*76e0*/  SHF.R.U32.HI R14, RZ, 0x10, R5.reuse ;  /* 0x00000010ff0e7819 */ /* 0x100fe20000011605 */
[----:B------:R-:W-:Y:S01]  /*76f0*/  IMAD.MOV.U32 R15, RZ, RZ, R5 ;  /* 0x000000ffff0f7224 */ /* 0x000fe200078e0005 */
[----:B------:R-:W-:Y:S01]  /*7700*/  UIADD3 UR4, UR37, -UR4, URZ ;  /* 0x8000000425047290 */ /* 0x000fe2000fffe03f */
[----:B--2---:R-:W-:Y:S01]  /*7710*/  IMAD.MOV.U32 R13, RZ, RZ, R6 ;  /* 0x000000ffff0d7224 */ /* 0x004fe200078e0006 */
[----:B------:R-:W-:Y:S01]  /*7720*/  SHF.R.U64 R24, R6, 0x10, R7 ;  /* 0x0000001006187819 */ /* 0x000fe20000001207 */
[----:B------:R-:W-:Y:S01]  /*7730*/  IMAD.MOV.U32 R4, RZ, RZ, R8 ;  /* 0x000000ffff047224 */ /* 0x000fe200078e0008 */
[----:B------:R-:W-:Y:S01]  /*7740*/  VIMNMX R12, R12, 0xc0, PT ;  /* 0x000000c00c0c7848 */ /* 0x000fe20003fe0100 */
[----:B------:R-:W-:Y:S01]  /*7750*/  IMAD.MOV.U32 R5, RZ, RZ, R10 ;  /* 0x000000ffff057224 */ /* 0x000fe200078e000a */
[----:B-1----:R-:W-:Y:S01]  /*7760*/  MOV R0, R7 ;  /* 0x0000000700007202 */ /* 0x002fe20000000f00 */
[----:B------:R-:W-:Y:S01]  /*7770*/  IMAD.U32 R25, RZ, RZ, UR4 ;  /* 0x00000004ff197e24 */ /* 0x000fe2000f8e00ff */
[--C-:B------:R-:W-:Y:S01]  /*7780*/  SHF.R.U64 R8, R8, 0x10, R9.reuse ;  /* 0x0000001008087819 */ /* 0x100fe20000001209 */
[----:B------:R-:W-:Y:S01]  /*7790*/  IMAD.MOV.U32 R20, RZ, RZ, R9 ;  /* 0x000000ffff147224 */ /* 0x000fe200078e0009 */
[--C-:B------:R-:W-:Y:S01]  /*77a0*/  SHF.R.U64 R10, R10, 0x10, R11.reuse ;  /* 0x000000100a0a7819 */ /* 0x100fe2000000120b */
[----:B------:R-:W-:Y:S01]  /*77b0*/  IMAD.MOV.U32 R6, RZ, RZ, R11 ;  /* 0x000000ffff067224 */ /* 0x000fe200078e000b */
[----:B------:R-:W-:Y:S01]  /*77c0*/  SHF.L.U32 R25, R25, 0x1f, RZ ;  /* 0x0000001f19197819 */ /* 0x000fe200000006ff */
[----:B------:R-:W-:Y:S01]  /*77d0*/  BSSY B1, `(.L_x_576) ;  /* 0x0000013000017945 */ /* 0x000fe20003800000 */
[----:B------:R-:W-:-:S02]  /*77e0*/  IADD3 R26, R153, 0x60, RZ ;  /* 0x00000060991a7810 */ /* 0x000fc40007ffe0ff */
[----:B------:R-:W0:Y:S01]  /*77f0*/  SYNCS.PHASECHK.TRANS64.TRYWAIT P1, [R18+URZ+0x16800], R25 ;  /* 0x01680019120075a7 */ /* 0x000e22000802017f */
[----:B---3--:R-:W-:Y:S02]  /*7800*/  ISETP.GE.AND P0, PT, R16, R27, PT ;  /* 0x0000001b1000720c */ /* 0x008fe40003f06270 */
[----:B------:R-:W-:Y:S02]  /*7810*/  SHF.R.U32.HI R7, RZ, 0x10, R7 ;  /* 0x00000010ff077819 */ /* 0x000fe40000011607 */
[----:B------:R-:W-:Y:S02]  /*7820*/  SHF.R.U32.HI R9, RZ, 0x10, R9 ;  /* 0x00000010ff097819 */ /* 0x000fe40000011609 */
[----:B------:R-:W-:Y:S02]  /*7830*/  SHF.R.U32.HI R11, RZ, 0x10, R11 ;  /* 0x00000010ff0b7819 */ /* 0x000fe4000001160b */
[----:B------:R-:W-:Y:S02]  /*7840*/  ISETP.GE.OR P2, PT, R153, R12, P0 ;  /* 0x0000000c9900720c */ /* 0x000fe40000746670 */
[----:B------:R-:W-:-:S02]  /*7850*/  PRMT R15, R15, 0x5410, R3 ;  /* 0x000054100f0f7816 */ /* 0x000fc40000000003 */
[----:B------:R-:W-:Y:S01]  /*7860*/  PRMT R21, R21, 0x5410, R4 ;  /* 0x0000541015157816 */ /* 0x000fe20000000004 */
[----:B------:R-:W-:Y:S01]  /*7870*/  IMAD.IADD R4, R16, 0x1, R27 ;  /* 0x0000000110047824 */ /* 0x000fe200078e021b */
[----:B------:R-:W-:Y:S02]  /*7880*/  ISETP.GE.OR P0, PT, R26, R12, P0 ;  /* 0x0000000c1a00720c */ /* 0x000fe40000706670 */
[----:B------:R-:W-:Y:S02]  /*7890*/  PRMT R0, R7, 0x5410, R0 ;  /* 0x0000541007007816 */ /* 0x000fe40000000000 */
[----:B------:R-:W-:Y:S02]  /*78a0*/  PRMT R3, R24, 0x5410, R10 ;  /* 0x0000541018037816 */ /* 0x000fe4000000000a */
[----:B------:R-:W-:Y:S02]  /*78b0*/  PRMT R20, R20, 0x5410, R8 ;  /* 0x0000541014147816 */ /* 0x000fe40000000008 */
[----:B------:R-:W-:-:S02]  /*78c0*/  PRMT R14, R14, 0x5410, R9 ;  /* 0x000054100e0e7816 */ /* 0x000fc40000000009 */
[----:B------:R-:W-:Y:S02]  /*78d0*/  PRMT R13, R13, 0x5410, R5 ;  /* 0x000054100d0d7816 */ /* 0x000fe40000000005 */
[----:B------:R-:W-:Y:S01]  /*78e0*/  PRMT R12, R6, 0x5410, R11 ;  /* 0x00005410060c7816 */ /* 0x000fe2000000000b */
[----:B0-----:R-:W-:Y:S06]  /*78f0*/  @!P1 BRA `(.L_x_577) ;  /* 0x000000f400f09947 */ /* 0x001fec0003800000 */
.L_x_776:
[----:B------:R-:W-:Y:S05]  /*7900*/  BSYNC B1 ;  /* 0x0000000000017941 */ /* 0x000fea0003800000 */
.L_x_576:
[----:B------:R-:W-:Y:S01]  /*7910*/  BSSY B1, `(.L_x_578) ;  /* 0x000005f000017945 */ /* 0x000fe20003800000 */
[----:B------:R-:W-:-:S03]  /*7920*/  LOP3.LUT R24, R4, 0x38, RZ, 0xc0, !PT ;  /* 0x0000003804187812 */ /* 0x000fc600078ec0ff */
[----:B------:R-:W-:Y:S05]  /*7930*/  @P2 BRA `(.L_x_579) ;  /* 0x0000000400702947 */ /* 0x000fea0003800000 */
[----:B------:R-:W2:Y:S01]  /*7940*/  LDL R6, [R1+0x20] ;  /* 0x0000200001067983 */ /* 0x000ea20000100800 */
[----:B------:R-:W1:Y:S02]  /*7950*/  S2R R5, SR_TID.X ;  /* 0x0000000000057919 */ /* 0x000e640000002100 */
[----:B-1----:R-:W-:-:S05]  /*7960*/  VIADD R5, R5, 0xffffff80 ;  /* 0xffffff8005057836 */ /* 0x002fca0000000000 */
[----:B------:R-:W-:-:S04]  /*7970*/  SHF.R.S32.HI R10, RZ, 0x1f, R5 ;  /* 0x0000001fff0a7819 */ /* 0x000fc80000011405 */
[----:B------:R-:W-:-:S04]  /*7980*/  LEA.HI R10, R10, R5, RZ, 0x5 ;  /* 0x000000050a0a7211 */ /* 0x000fc800078f28ff */
[----:B------:R-:W-:Y:S01]  /*7990*/  SHF.R.S32.HI R10, RZ, 0x5, R10 ;  /* 0x00000005ff0a7819 */ /* 0x000fe2000001140a */
[--C-:B------:R-:W-:Y:S02]  /*79a0*/  HADD2.F32 R34, -RZ, R21.reuse.H0_H0 ;  /* 0x20000015ff227230 */ /* 0x100fe40000004100 */
[----:B------:R-:W-:Y:S02]  /*79b0*/  HADD2.F32 R36, -RZ, R21.H1_H1 ;  /* 0x30000015ff247230 */ /* 0x000fe40000004100 */
[----:B------:R-:W-:Y:S02]  /*79c0*/  HADD2.F32 R37, -RZ, R20.H1_H1 ;  /* 0x30000014ff257230 */ /* 0x000fe40000004100 */
[----:B------:R-:W-:Y:S02]  /*79d0*/  HADD2.F32 R35, -RZ, R15.H1_H1 ;  /* 0x3000000fff237230 */ /* 0x000fe40000004100 */
[----:B--2---:R-:W-:-:S05]  /*79e0*/  IMAD.SHL.U32 R4, R6, 0x40, RZ ;  /* 0x0000004006047824 */ /* 0x004fca00078e00ff */
[----:B------:R-:W-:-:S04]  /*79f0*/  LOP3.LUT R7, R4, 0x1c0, RZ, 0xc0, !PT ;  /* 0x000001c004077812 */ /* 0x000fc800078ec0ff */
[--C-:B------:R-:W-:Y:S02]  /*7a00*/  SHF.R.U32.HI R9, RZ, 0x3, R7.reuse ;  /* 0x00000003ff097819 */ /* 0x100fe40000011607 */
[----:B------:R-:W-:Y:S02]  /*7a10*/  LOP3.LUT R4, R7, 0x38, R16, 0xf8, !PT ;  /* 0x0000003807047812 */ /* 0x000fe400078ef810 */
[----:B------:R-:W-:Y:S02]  /*7a20*/  LOP3.LUT R8, R9, R24, R7, 0x1e, !PT ;  /* 0x0000001809087212 */ /* 0x000fe400078e1e07 */
[----:B------:R-:W-:-:S03]  /*7a30*/  LOP3.LUT R4, R4, R9, RZ, 0x3c, !PT ;  /* 0x0000000904047212 */ /* 0x000fc600078e3cff */
[C---:B------:R-:W-:Y:S02]  /*7a40*/  IMAD R9, R10.reuse, 0x200, R8 ;  /* 0x000002000a097824 */ /* 0x040fe400078e0208 */
[----:B------:R-:W-:Y:S02]  /*7a50*/  IMAD R5, R10, 0x200, R4 ;  /* 0x000002000a057824 */ /* 0x000fe400078e0204 */
[----:B------:R-:W-:-:S03]  /*7a60*/  IMAD R44, R9, 0x2, R18 ;  /* 0x00000002092c7824 */ /* 0x000fc600078e0212 */
[----:B------:R-:W-:Y:S02]  /*7a70*/  LEA R43, R5, R18, 0x1 ;  /* 0x00000012052b7211 */ /* 0x000fe400078e08ff */
[----:B------:R-:W1:Y:S04]  /*7a80*/  LDS.128 R8, [R44+0x8400] ;  /* 0x008400002c087984 */ /* 0x000e680000000c00 */
[----:B------:R-:W0:Y:S01]  /*7a90*/  LDS.128 R4, [R43+0x8400] ;  /* 0x008400002b047984 */ /* 0x000e220000000c00 */
[--C-:B-1----:R-:W-:Y:S02]  /*7aa0*/  HADD2.F32 R30, -RZ, R8.reuse.H0_H0 ;  /* 0x20000008ff1e7230 */ /* 0x102fe40000004100 */
[----:B------:R-:W-:Y:S02]  /*7ab0*/  HADD2.F32 R8, -RZ, R8.H1_H1 ;  /* 0x30000008ff087230 */ /* 0x000fe40000004100 */
[----:B0-----:R-:W-:-:S02]  /*7ac0*/  HADD2.F32 R25, -RZ, R4.H0_H0 ;  /* 0x20000004ff197230 */ /* 0x001fc40000004100 */
[C---:B------:R-:W-:Y:S01]  /*7ad0*/  FMUL.FTZ R38, R30.reuse, R36 ;  /* 0x000000241e267220 */ /* 0x040fe20000410000 */
[-C--:B------:R-:W-:Y:S01]  /*7ae0*/  FMUL.FTZ R40, R30, R34.reuse ;  /* 0x000000221e287220 */ /* 0x080fe20000410000 */
[----:B------:R-:W-:Y:S02]  /*7af0*/  HADD2.F32 R4, -RZ, R4.H1_H1 ;  /* 0x30000004ff047230 */ /* 0x000fe40000004100 */
[----:B------:R-:W-:Y:S01]  /*7b00*/  FMUL.FTZ R39, R8, R37 ;  /* 0x0000002508277220 */ /* 0x000fe20000410000 */
[----:B------:R-:W-:Y:S02]  /*7b10*/  HADD2.F32 R31, -RZ, R9.H0_H0 ;  /* 0x20000009ff1f7230 */ /* 0x000fe40000004100 */
[C---:B------:R-:W-:Y:S01]  /*7b20*/  FFMA.FTZ R38, R25.reuse, R34, -R38 ;  /* 0x0000002219267223 */ /* 0x040fe20000010826 */
[----:B------:R-:W-:Y:S02]  /*7b30*/  HADD2.F32 R30, -RZ, R20.H0_H0 ;  /* 0x20000014ff1e7230 */ /* 0x000fe40000004100 */
[----:B------:R-:W-:Y:S01]  /*7b40*/  FFMA.FTZ R40, R25, R36, R40 ;  /* 0x0000002419287223 */ /* 0x000fe20000010028 */
[----:B------:R-:W-:-:S02]  /*7b50*/  HADD2.F32 R25, -RZ, R15.H0_H0 ;  /* 0x2000000fff197230 */ /* 0x000fc40000004100 */
[-C--:B------:R-:W-:Y:S01]  /*7b60*/  FMUL.FTZ R41, R8, R35.reuse ;  /* 0x0000002308297220 */ /* 0x080fe20000410000 */
[----:B------:R-:W-:Y:S02]  /*7b70*/  HADD2.F32 R26, -RZ, R5.H0_H0 ;  /* 0x20000005ff1a7230 */ /* 0x000fe40000004100 */
[C---:B------:R-:W-:Y:S01]  /*7b80*/  FFMA.FTZ R39, R4.reuse, R35, -R39 ;  /* 0x0000002304277223 */ /* 0x040fe20000010827 */
[C---:B------:R-:W-:Y:S01]  /*7b90*/  FMUL.FTZ R35, R31.reuse, R30 ;  /* 0x0000001e1f237220 */ /* 0x040fe20000410000 */
[----:B------:R-:W-:Y:S02]  /*7ba0*/  HADD2.F32 R9, -RZ, R9.H1_H1 ;  /* 0x30000009ff097230 */ /* 0x000fe40000004100 */
[----:B------:R-:W-:Y:S01]  /*7bb0*/  FMUL.FTZ R31, R31, R25 ;  /* 0x000000191f1f7220 */ /* 0x000fe20000410000 */
[--C-:B------:R-:W-:Y:S02]  /*7bc0*/  HADD2.F32 R34, -RZ, R14.reuse.H1_H1 ;  /* 0x3000000eff227230 */ /* 0x100fe40000004100 */
[----:B------:R-:W-:Y:S01]  /*7bd0*/  FFMA.FTZ R41, R4, R37, R41 ;  /* 0x0000002504297223 */ /* 0x000fe20000010029 */
[----:B------:R-:W-:-:S02]  /*7be0*/  HADD2.F32 R4, -RZ, R14.H0_H0 ;  /* 0x2000000eff047230 */ /* 0x000fc40000004100 */
[C---:B------:R-:W-:Y:S01]  /*7bf0*/  FFMA.FTZ R35, R26.reuse, R25, -R35 ;  /* 0x000000191a237223 */ /* 0x040fe20000010823 */
[----:B------:R-:W-:Y:S02]  /*7c00*/  HADD2.F32 R5, -RZ, R5.H1_H1 ;  /* 0x30000005ff057230 */ /* 0x000fe40000004100 */
[----:B------:R-:W-:Y:S01]  /*7c10*/  FFMA.FTZ R26, R26, R30, R31 ;  /* 0x0000001e1a1a7223 */ /* 0x000fe2000001001f */
[----:B------:R-:W-:Y:S02]  /*7c20*/  HADD2.F32 R32, -RZ, R10.H0_H0 ;  /* 0x2000000aff207230 */ /* 0x000fe40000004100 */
[C---:B------:R-:W-:Y:S01]  /*7c30*/  FMUL.FTZ R30, R9.reuse, R34 ;  /* 0x00000022091e7220 */ /* 0x040fe20000410000 */
[--C-:B------:R-:W-:Y:S02]  /*7c40*/  HADD2.F32 R8, -RZ, R13.reuse.H0_H0 ;  /* 0x2000000dff087230 */ /* 0x100fe40000004100 */
[----:B------:R-:W-:Y:S01]  /*7c50*/  FMUL.FTZ R36, R9, R4 ;  /* 0x0000000409247220 */ /* 0x000fe20000410000 */
[----:B------:R-:W-:-:S02]  /*7c60*/  HADD2.F32 R25, -RZ, R13.H1_H1 ;  /* 0x3000000dff197230 */ /* 0x000fc40000004100 */
[----:B------:R-:W-:Y:S02]  /*7c70*/  HADD2.F32 R10, -RZ, R10.H1_H1 ;  /* 0x3000000aff0a7230 */ /* 0x000fe40000004100 */
[--C-:B------:R-:W-:Y:S02]  /*7c80*/  HADD2.F32 R31, -RZ, R3.reuse.H1_H1 ;  /* 0x30000003ff1f7230 */ /* 0x100fe40000004100 */
[----:B------:R-:W-:Y:S01]  /*7c90*/  FFMA.FTZ R30, R5, R4, -R30 ;  /* 0x00000004051e7223 */ /* 0x000fe2000001081e */
[--C-:B------:R-:W-:Y:S02]  /*7ca0*/  HADD2.F32 R27, -RZ, R6.reuse.H0_H0 ;  /* 0x20000006ff1b7230 */ /* 0x100fe40000004100 */
[C---:B------:R-:W-:Y:S01]  /*7cb0*/  FMUL.FTZ R4, R32.reuse, R25 ;  /* 0x0000001920047220 */ /* 0x040fe20000410000 */
[----:B------:R-:W-:Y:S02]  /*7cc0*/  HADD2.F32 R6, -RZ, R6.H1_H1 ;  /* 0x30000006ff067230 */ /* 0x000fe40000004100 */
[----:B------:R-:W-:Y:S01]  /*7cd0*/  FMUL.FTZ R42, R32, R8 ;  /* 0x00000008202a7220 */ /* 0x000fe20000410000 */
[----:B------:R-:W-:-:S02]  /*7ce0*/  HADD2.F32 R9, -RZ, R3.H0_H0 ;  /* 0x20000003ff097230 */ /* 0x000fc40000004100 */
[----:B------:R-:W-:Y:S01]  /*7cf0*/  FFMA.FTZ R37, R5, R34, R36 ;  /* 0x0000002205257223 */ /* 0x000fe20000010024 */
[C---:B------:R-:W-:Y:S01]  /*7d00*/  FMUL.FTZ R5, R10.reuse, R31 ;  /* 0x0000001f0a057220 */ /* 0x040fe20000410000 */
[C---:B------:R-:W-:Y:S01]  /*7d10*/  FFMA.FTZ R32, R27.reuse, R8, -R4 ;  /* 0x000000081b207223 */ /* 0x040fe20000010804 */
[----:B------:R-:W-:Y:S01]  /*7d20*/  FFMA.FTZ R42, R27, R25, R42 ;  /* 0x000000191b2a7223 */ /* 0x000fe2000001002a */
[--C-:B------:R-:W-:Y:S02]  /*7d30*/  HADD2.F32 R33, -RZ, R11.reuse.H0_H0 ;  /* 0x2000000bff217230 */ /* 0x100fe40000004100 */
[-C--:B------:R-:W-:Y:S01]  /*7d40*/  FMUL.FTZ R27, R10, R9.reuse ;  /* 0x000000090a1b7220 */ /* 0x080fe20000410000 */
[----:B------:R-:W-:Y:S01]  /*7d50*/  FFMA.FTZ R25, R6, R9, -R5 ;  /* 0x0000000906197223 */ /* 0x000fe20000010805 */
[----:B------:R-:W-:Y:S02]  /*7d60*/  HADD2.F32 R11, -RZ, R11.H1_H1 ;  /* 0x3000000bff0b7230 */ /* 0x000fe40000004100 */
[----:B------:R-:W-:-:S02]  /*7d70*/  HADD2.F32 R5, -RZ, R12.H0_H0 ;  /* 0x2000000cff057230 */ /* 0x000fc40000004100 */
[----:B------:R-:W-:Y:S02]  /*7d80*/  HADD2.F32 R10, -RZ, R12.H1_H1 ;  /* 0x3000000cff0a7230 */ /* 0x000fe40000004100 */
[--C-:B------:R-:W-:Y:S02]  /*7d90*/  HADD2.F32 R4, -RZ, R0.reuse.H1_H1 ;  /* 0x30000000ff047230 */ /* 0x100fe40000004100 */
[----:B------:R-:W-:Y:S02]  /*7da0*/  HADD2.F32 R8, -RZ, R0.H0_H0 ;  /* 0x20000000ff087230 */ /* 0x000fe40000004100 */
[--C-:B------:R-:W-:Y:S02]  /*7db0*/  HADD2.F32 R28, -RZ, R7.reuse.H0_H0 ;  /* 0x20000007ff1c7230 */ /* 0x100fe40000004100 */
[----:B------:R-:W-:Y:S01]  /*7dc0*/  FFMA.FTZ R27, R6, R31, R27 ;  /* 0x0000001f061b7223 */ /* 0x000fe2000001001b */
[----:B------:R-:W-:Y:S02]  /*7dd0*/  HADD2.F32 R7, -RZ, R7.H1_H1 ;  /* 0x30000007ff077230 */ /* 0x000fe40000004100 */
[-C--:B------:R-:W-:Y:S01]  /*7de0*/  FMUL.FTZ R9, R33, R5.reuse ;  /* 0x0000000521097220 */ /* 0x080fe20000410000 */
[----:B------:R-:W-:Y:S01]  /*7df0*/  FMUL.FTZ R34, R11, R10 ;  /* 0x0000000a0b227220 */ /* 0x000fe20000410000 */
[----:B------:R-:W-:Y:S01]  /*7e00*/  FMUL.FTZ R6, R33, R4 ;  /* 0x0000000421067220 */ /* 0x000fe20000410000 */
[----:B------:R-:W-:Y:S01]  /*7e10*/  FMUL.FTZ R31, R11, R8 ;  /* 0x000000080b1f7220 */ /* 0x000fe20000410000 */
[C---:B------:R-:W-:Y:S01]  /*7e20*/  FFMA.FTZ R11, R28.reuse, R4, -R9 ;  /* 0x000000041c0b7223 */ /* 0x040fe20000010809 */
[C---:B------:R-:W-:Y:S01]  /*7e30*/  FFMA.FTZ R34, R7.reuse, R8, -R34 ;  /* 0x0000000807227223 */ /* 0x040fe20000010822 */
[----:B------:R-:W-:Y:S01]  /*7e40*/  FFMA.FTZ R28, R28, R5, R6 ;  /* 0x000000051c1c7223 */ /* 0x000fe20000010006 */
[----:B------:R-:W-:Y:S01]  /*7e50*/  FFMA.FTZ R31, R7, R10, R31 ;  /* 0x0000000a071f7223 */ /* 0x000fe2000001001f */
[----:B------:R-:W-:-:S02]  /*7e60*/  F2FP.F16.F32.PACK_AB R4, R39, R38 ;  /* 0x000000262704723e */ /* 0x000fc400000000ff */
[----:B------:R-:W-:Y:S02]  /*7e70*/  F2FP.F16.F32.PACK_AB R5, R30, R35 ;  /* 0x000000231e05723e */ /* 0x000fe400000000ff */
[----:B------:R-:W-:Y:S02]  /*7e80*/  F2FP.F16.F32.PACK_AB R6, R25, R32 ;  /* 0x000000201906723e */ /* 0x000fe400000000ff */
[----:B------:R-:W-:Y:S02]  /*7e90*/  F2FP.F16.F32.PACK_AB R7, R34, R11 ;  /* 0x0000000b2207723e */ /* 0x000fe400000000ff */
[----:B------:R-:W-:Y:S02]  /*7ea0*/  F2FP.F16.F32.PACK_AB R8, R41, R40 ;  /* 0x000000282908723e */ /* 0x000fe400000000ff */
[----:B------:R-:W-:Y:S02]  /*7eb0*/  F2FP.F16.F32.PACK_AB R9, R37, R26 ;  /* 0x0000001a2509723e */ /* 0x000fe400000000ff */
[----:B------:R-:W-:-:S02]  /*7ec0*/  F2FP.F16.F32.PACK_AB R10, R27, R42 ;  /* 0x0000002a1b0a723e */ /* 0x000fc400000000ff */
[----:B------:R-:W-:Y:S01]  /*7ed0*/  F2FP.F16.F32.PACK_AB R11, R31, R28 ;  /* 0x0000001c1f0b723e */ /* 0x000fe200000000ff */
[----:B------:R1:W-:Y:S04]  /*7ee0*/  STS.128 [R43+0x8400], R4 ;  /* 0x008400042b007388 */ /* 0x0003e80000000c00 */
[----:B------:R1:W-:Y:S02]  /*7ef0*/  STS.128 [R44+0x8400], R8 ;  /* 0x008400082c007388 */ /* 0x0003e40000000c00 */
.L_x_579:
[----:B------:R-:W-:Y:S05]  /*7f00*/  BSYNC B1 ;  /* 0x0000000000017941 */ /* 0x000fea0003800000 */
.L_x_578:
[----:B------:R-:W-:Y:S05]  /*7f10*/  @P0 BRA `(.L_x_570) ;  /* 0x0000000400600947 */ /* 0x000fea0003800000 */
[----:B-1----:R-:W2:Y:S01]  /*7f20*/  LDL R8, [R1+0x2c] ;  /* 0x00002c0001087983 */ /* 0x002ea20000100800 */
[C---:B------:R-:W-:Y:S01]  /*7f30*/  VIADD R4, R153.reuse, 0x60 ;  /* 0x0000006099047836 */ /* 0x040fe20000000000 */
[----:B------:R-:W-:Y:S02]  /*7f40*/  IADD3 R5, R153, 0x60, RZ ;  /* 0x0000006099057810 */ /* 0x000fe40007ffe0ff */
[----:B------:R-:W3:Y:S01]  /*7f50*/  LDL R41, [R1+0x5c] ;  /* 0x00005c0001297983 */ /* 0x000ee20000100800 */
[----:B------:R-:W-:Y:S02]  /*7f60*/  IMAD.SHL.U32 R4, R4, 0x40, RZ ;  /* 0x0000004004047824 */ /* 0x000fe400078e00ff */
[----:B------:R-:W-:-:S03]  /*7f70*/  IMAD.SHL.U32 R5, R5, 0x40, RZ ;  /* 0x0000004005057824 */ /* 0x000fc600078e00ff */
[----:B------:R-:W-:Y:S02]  /*7f80*/  LOP3.LUT R4, R4, 0x1c0, RZ, 0xc0, !PT ;  /* 0x000001c004047812 */ /* 0x000fe400078ec0ff */
[----:B------:R-:W-:Y:S02]  /*7f90*/  LOP3.LUT R5, R5, 0x1c0, RZ, 0xc0, !PT ;  /* 0x000001c005057812 */ /* 0x000fe400078ec0ff */
[----:B------:R-:W-:-:S04]  /*7fa0*/  SHF.R.U32.HI R4, RZ, 0x3, R4 ;  /* 0x00000003ff047819 */ /* 0x000fc80000011604 */
[----:B------:R-:W-:Y:S01]  /*7fb0*/  LOP3.LUT R24, R4, R24, R5, 0x1e, !PT ;  /* 0x0000001804187212 */ /* 0x000fe200078e1e05 */
[--C-:B------:R-:W-:Y:S02]  /*7fc0*/  HADD2.F32 R33, -RZ, R21.reuse.H0_H0 ;  /* 0x20000015ff217230 */ /* 0x100fe40000004100 */
[----:B------:R-:W-:Y:S02]  /*7fd0*/  HADD2.F32 R35, -RZ, R21.H1_H1 ;  /* 0x30000015ff237230 */ /* 0x000fe40000004100 */
[--C-:B------:R-:W-:Y:S02]  /*7fe0*/  HADD2.F32 R40, -RZ, R20.reuse.H1_H1 ;  /* 0x30000014ff287230 */ /* 0x100fe40000004100 */
[--C-:B------:R-:W-:Y:S02]  /*7ff0*/  HADD2.F32 R38, -RZ, R15.reuse.H1_H1 ;  /* 0x3000000fff267230 */ /* 0x100fe40000004100 */
[----:B------:R-:W-:Y:S02]  /*8000*/  HADD2.F32 R42, -RZ, R20.H0_H0 ;  /* 0x20000014ff2a7230 */ /* 0x000fe40000004100 */
[----:B------:R-:W-:-:S02]  /*8010*/  HADD2.F32 R20, -RZ, R15.H0_H0 ;  /* 0x2000000fff147230 */ /* 0x000fc40000004100 */
[----:B------:R-:W-:Y:S02]  /*8020*/  HADD2.F32 R39, -RZ, R14.H1_H1 ;  /* 0x3000000eff277230 */ /* 0x000fe40000004100 */
[--C-:B------:R-:W-:Y:S02]  /*8030*/  HADD2.F32 R37, -RZ, R13.reuse.H0_H0 ;  /* 0x2000000dff257230 */ /* 0x100fe40000004100 */
[----:B------:R-:W-:Y:S02]  /*8040*/  HADD2.F32 R13, -RZ, R13.H1_H1 ;  /* 0x3000000dff0d7230 */ /* 0x000fe40000004100 */
[----:B--2---:R-:W-:-:S04]  /*8050*/  IMAD.IADD R9, R8, 0x1, R24 ;  /* 0x0000000108097824 */ /* 0x004fc800078e0218 */
[----:B------:R-:W-:Y:S01]  /*8060*/  IMAD R24, R9, 0x2, R18 ;  /* 0x0000000209187824 */ /* 0x000fe200078e0212 */
[----:B---3--:R-:W0:Y:S04]  /*8070*/  LDS.128 R4, [R41+0x8400] ;  /* 0x0084000029047984 */ /* 0x008e280000000c00 */
[----:B------:R-:W1:Y:S01]  /*8080*/  LDS.128 R8, [R24+0x8400] ;  /* 0x0084000018087984 */ /* 0x000e620000000c00 */
[----:B0-----:R-:W-:Y:S02]  /*8090*/  HADD2.F32 R25, -RZ, R4.H0_H0 ;  /* 0x20000004ff197230 */ /* 0x001fe40000004100 */
[--C-:B-1----:R-:W-:Y:S02]  /*80a0*/  HADD2.F32 R21, -RZ, R8.reuse.H0_H0 ;  /* 0x20000008ff157230 */ /* 0x102fe40000004100 */
[----:B------:R-:W-:-:S03]  /*80b0*/  HADD2.F32 R8, -RZ, R8.H1_H1 ;  /* 0x30000008ff087230 */ /* 0x000fc60000004100 */
[-C--:B------:R-:W-:Y:S01]  /*80c0*/  FMUL.FTZ R36, R33, R21.reuse ;  /* 0x0000001521247220 */ /* 0x080fe20000410000 */
[----:B------:R-:W-:Y:S02]  /*80d0*/  HADD2.F32 R4, -RZ, R4.H1_H1 ;  /* 0x30000004ff047230 */ /* 0x000fe40000004100 */
[C---:B------:R-:W-:Y:S01]  /*80e0*/  FMUL.FTZ R34, R35.reuse, R21 ;  /* 0x0000001523227220 */ /* 0x040fe20000410000 */
[--C-:B------:R-:W-:Y:S02]  /*80f0*/  HADD2.F32 R30, -RZ, R9.reuse.H0_H0 ;  /* 0x20000009ff1e7230 */ /* 0x100fe40000004100 */
[----:B------:R-:W-:Y:S01]  /*8100*/  FFMA.FTZ R36, R35, R25, R36 ;  /* 0x0000001923247223 */ /* 0x000fe20000010024 */
[----:B------:R-:W-:Y:S02]  /*8110*/  HADD2.F32 R9, -RZ, R9.H1_H1 ;  /* 0x30000009ff097230 */ /* 0x000fe40000004100 */
[-C--:B------:R-:W-:Y:S01]  /*8120*/  FMUL.FTZ R21, R40, R8.reuse ;  /* 0x0000000828157220 */ /* 0x080fe20000410000 */
[----:B------:R-:W-:Y:S01]  /*8130*/  FMUL.FTZ R15, R38, R8 ;  /* 0x00000008260f7220 */ /* 0x000fe20000410000 */
[----:B------:R-:W-:-:S02]  /*8140*/  HADD2.F32 R35, -RZ, R14.H0_H0 ;  /* 0x2000000eff237230 */ /* 0x000fc40000004100 */
[----:B------:R-:W-:Y:S01]  /*8150*/  FFMA.FTZ R34, R33, R25, -R34 ;  /* 0x0000001921227223 */ /* 0x000fe20000010822 */
[--C-:B------:R-:W-:Y:S02]  /*8160*/  HADD2.F32 R26, -RZ, R5.reuse.H0_H0 ;  /* 0x20000005ff1a7230 */ /* 0x100fe40000004100 */
[----:B------:R-:W-:Y:S01]  /*8170*/  FFMA.FTZ R21, R38, R4, -R21 ;  /* 0x0000000426157223 */ /* 0x000fe20000010815 */
[----:B------:R-:W-:Y:S02]  /*8180*/  HADD2.F32 R5, -RZ, R5.H1_H1 ;  /* 0x30000005ff057230 */ /* 0x000fe40000004100 */
[----:B------:R-:W-:Y:S01]  /*8190*/  FMUL.FTZ R25, R42, R30 ;  /* 0x0000001e2a197220 */ /* 0x000fe20000410000 */
[--C-:B------:R-:W-:Y:S02]  /*81a0*/  HADD2.F32 R31, -RZ, R10.reuse.H0_H0 ;  /* 0x2000000aff1f7230 */ /* 0x100fe40000004100 */
[----:B------:R-:W-:Y:S01]  /*81b0*/  FFMA.FTZ R15, R40, R4, R15 ;  /* 0x00000004280f7223 */ /* 0x000fe2000001000f */
[----:B------:R-:W-:-:S02]  /*81c0*/  HADD2.F32 R10, -RZ, R10.H1_H1 ;  /* 0x3000000aff0a7230 */ /* 0x000fc40000004100 */
[-C--:B------:R-:W-:Y:S01]  /*81d0*/  FMUL.FTZ R4, R39, R9.reuse ;  /* 0x0000000927047220 */ /* 0x080fe20000410000 */
[C---:B------:R-:W-:Y:S01]  /*81e0*/  FMUL.FTZ R8, R35.reuse, R9 ;  /* 0x0000000923087220 */ /* 0x040fe20000410000 */
[--C-:B------:R-:W-:Y:S02]  /*81f0*/  HADD2.F32 R38, -RZ, R3.reuse.H1_H1 ;  /* 0x30000003ff267230 */ /* 0x100fe40000004100 */
[C---:B------:R-:W-:Y:S01]  /*8200*/  FMUL.FTZ R33, R20.reuse, R30 ;  /* 0x0000001e14217220 */ /* 0x040fe20000410000 */
[--C-:B------:R-:W-:Y:S02]  /*8210*/  HADD2.F32 R27, -RZ, R6.reuse.H0_H0 ;  /* 0x20000006ff1b7230 */ /* 0x100fe40000004100 */
[----:B------:R-:W-:Y:S01]  /*8220*/  FFMA.FTZ R25, R20, R26, -R25 ;  /* 0x0000001a14197223 */ /* 0x000fe20000010819 */
[----:B------:R-:W-:Y:S02]  /*8230*/  HADD2.F32 R30, -RZ, R3.H0_H0 ;  /* 0x20000003ff1e7230 */ /* 0x000fe40000004100 */
[----:B------:R-:W-:Y:S01]  /*8240*/  FFMA.FTZ R14, R35, R5, -R4 ;  /* 0x00000005230e7223 */ /* 0x000fe20000010804 */
[----:B------:R-:W-:-:S02]  /*8250*/  HADD2.F32 R6, -RZ, R6.H1_H1 ;  /* 0x30000006ff067230 */ /* 0x000fc40000004100 */
[----:B------:R-:W-:Y:S01]  /*8260*/  FFMA.FTZ R20, R39, R5, R8 ;  /* 0x0000000527147223 */ /* 0x000fe20000010008 */
[----:B------:R-:W-:Y:S01]  /*8270*/  FFMA.FTZ R33, R42, R26, R33 ;  /* 0x0000001a2a217223 */ /* 0x000fe20000010021 */
[-C--:B------:R-:W-:Y:S01]  /*8280*/  FMUL.FTZ R5, R38, R10.reuse ;  /* 0x0000000a26057220 */ /* 0x080fe20000410000 */
[-C--:B------:R-:W-:Y:S01]  /*8290*/  FMUL.FTZ R4, R13, R31.reuse ;  /* 0x0000001f0d047220 */ /* 0x080fe20000410000 */
[C---:B------:R-:W-:Y:S01]  /*82a0*/  FMUL.FTZ R26, R37.reuse, R31 ;  /* 0x0000001f251a7220 */ /* 0x040fe20000410000 */
[C---:B------:R-:W-:Y:S01]  /*82b0*/  FMUL.FTZ R9, R30.reuse, R10 ;  /* 0x0000000a1e097220 */ /* 0x040fe20000410000 */
[--C-:B------:R-:W-:Y:S02]  /*82c0*/  HADD2.F32 R32, -RZ, R11.reuse.H0_H0 ;  /* 0x2000000bff207230 */ /* 0x100fe40000004100 */
[----:B------:R-:W-:Y:S01]  /*82d0*/  FFMA.FTZ R10, R30, R6, -R5 ;  /* 0x000000061e0a7223 */ /* 0x000fe20000010805 */
[----:B------:R-:W-:Y:S02]  /*82e0*/  HADD2.F32 R11, -RZ, R11.H1_H1 ;  /* 0x3000000bff0b7230 */ /* 0x000fe40000004100 */
[-C--:B------:R-:W-:Y:S01]  /*82f0*/  FFMA.FTZ R3, R37, R27.reuse, -R4 ;  /* 0x0000001b25037223 */ /* 0x080fe20000010804 */
[----:B------:R-:W-:Y:S01]  /*8300*/  FFMA.FTZ R26, R13, R27, R26 ;  /* 0x0000001b0d1a7223 */ /* 0x000fe2000001001a */
        /* <DEDUP_REMOVED lines=8> */
[-C--:B------:R-:W-:Y:S01]  /*8390*/  FMUL.FTZ R4, R31, R11.reuse ;  /* 0x0000000b1f047220 */ /* 0x080fe20000410000 */
[C---:B------:R-:W-:Y:S01]  /*83a0*/  FMUL.FTZ R9, R8.reuse, R32 ;  /* 0x0000002008097220 */ /* 0x040fe20000410000 */
[C---:B------:R-:W-:Y:S01]  /*83b0*/  FMUL.FTZ R6, R27.reuse, R11 ;  /* 0x0000000b1b067220 */ /* 0x040fe20000410000 */
[-C--:B------:R-:W-:Y:S01]  /*83c0*/  FFMA.FTZ R0, R8, R28.reuse, -R5 ;  /* 0x0000001c08007223 */ /* 0x080fe20000010805 */
[-C--:B------:R-:W-:Y:S01]  /*83d0*/  FFMA.FTZ R27, R27, R7.reuse, -R4 ;  /* 0x000000071b1b7223 */ /* 0x080fe20000010804 */
        /* <DEDUP_REMOVED lines=12> */
.L_x_570:
[----:B------:R-:W-:Y:S05]  /*84a0*/  BSYNC B0 ;  /* 0x0000000000007941 */ /* 0x000fea0003800000 */
.L_x_559:
[----:B------:R-:W-:Y:S01]  /*84b0*/  @!PT LDS RZ, [RZ] ;  /* 0x00000000fffff984 */ /* 0x000fe20000000800 */
[----:B------:R-:W-:Y:S01]  /*84c0*/  @!PT LDS RZ, [RZ] ;  /* 0x00000000fffff984 */ /* 0x000fe20000000800 */
[----:B------:R-:W-:Y:S01]  /*84d0*/  @!PT LDS RZ, [RZ] ;  /* 0x00000000fffff984 */ /* 0x000fe20000000800 */
[----:B------:R-:W-:Y:S01]  /*84e0*/  @!PT LDS RZ, [RZ] ;  /* 0x00000000fffff984 */ /* 0x000fe20000000800 */
[----:B------:R5:W-:Y:S06]  /*84f0*/  MEMBAR.ALL.CTA ;  /* 0x0000000000007992 */ /* 0x000bec0000008000 */
[----:B-----5:R-:W5:Y:S01]  /*8500*/  FENCE.VIEW.ASYNC.S ;  /* 0x00000000000073c6 */ /* 0x020f620000000000 */
[----:B------:R-:W-:Y:S05]  /*8510*/  WARPSYNC.ALL ;  /* 0x0000000000007948 */ /* 0x000fea0003800000 */
[----:B-----5:R-:W-:Y:S06]  /*8520*/  BAR.SYNC.DEFER_BLOCKING 0xd, 0x180 ;  /* 0x0346000000007b1d */ /* 0x020fec0000010000 */
.L_x_556:
[----:B----4-:R-:W-:-:S05]  /*8530*/  IMAD.U32 R0, RZ, RZ, UR39 ;  /* 0x00000027ff007e24 */ /* 0x010fca000f8e00ff */
[----:B------:R-:W-:-:S13]  /*8540*/  ISETP.NE.AND P0, PT, R0, 0x3, PT ;  /* 0x000000030000780c */ /* 0x000fda0003f05270 */
[----:B------:R-:W-:Y:S05]  /*8550*/  @!P0 BRA `(.L_x_580) ;  /* 0x0000000000048947 */ /* 0x000fea0003800000 */
[----:B------:R-:W-:Y:S01]  /*8560*/  BPT.TRAP 0x1 ;  /* 0x000000040000795c */ /* 0x000fe20000300000 */
.L_x_580:
[----:B------:R-:W2:Y:S01]  /*8570*/  LDL R0, [R1+0x4] ;  /* 0x0000040001007983 */ /* 0x000ea20000100800 */
[----:B-1----:R-:W-:Y:S02]  /*8580*/  LEA R3, R156, R18, 0x3 ;  /* 0x000000129c037211 */ /* 0x002fe400078e18ff */
[----:B--2---:R-:W-:-:S04]  /*8590*/  SHF.L.U32 R4, R0, 0x1f, RZ ;  /* 0x0000001f00047819 */ /* 0x004fc800000006ff */
[----:B------:R1:W2:Y:S01]  /*85a0*/  SYNCS.PHASECHK.TRANS64.TRYWAIT P1, [R3+URZ+0x16830], R4 ;  /* 0x01683004030075a7 */ /* 0x0002a2000802017f */
[----:B------:R-:W-:Y:S05]  /*85b0*/  @!P0 BRA `(.L_x_581) ;  /* 0x0000000000048947 */ /* 0x000fea0003800000 */
[----:B------:R-:W-:Y:S01]  /*85c0*/  BPT.TRAP 0x1 ;  /* 0x000000040000795c */ /* 0x000fe20000300000 */
.L_x_581:
[----:B------:R-:W-:Y:S01]  /*85d0*/  VIADD R0, R18, 0xe400 ;  /* 0x0000e40012007836 */ /* 0x000fe20000000000 */
[----:B---3--:R-:W-:Y:S01]  /*85e0*/  LOP3.LUT R14, R29, 0x10000, RZ, 0xfc, !PT ;  /* 0x000100001d0e7812 */ /* 0x008fe200078efcff */
[----:B0-----:R-:W-:-:S03]  /*85f0*/  IMAD.MOV.U32 R15, RZ, RZ, 0x40000040 ;  /* 0x40000040ff0f7424 */ /* 0x001fc600078e00ff */
[----:B------:R-:W-:-:S04]  /*8600*/  SHF.R.U32.HI R0, RZ, 0x4, R0 ;  /* 0x00000004ff007819 */ /* 0x000fc80000011600 */
[----:B------:R-:W-:-:S04]  /*8610*/  LOP3.LUT R0, R0, 0x3fff, RZ, 0xc0, !PT ;  /* 0x00003fff00007812 */ /* 0x000fc800078ec0ff */
[----:B------:R-:W-:Y:S01]  /*8620*/  LOP3.LUT R13, R0, 0x10000, RZ, 0xfc, !PT ;  /* 0x00010000000d7812 */ /* 0x000fe200078efcff */
[----:B--2---:R-:W-:Y:S06]  /*8630*/  @P1 BRA `(.L_x_582) ;  /* 0x0000000000081947 */ /* 0x004fec0003800000 */
[----:B------:R-:W0:Y:S02]  /*8640*/  SYNCS.PHASECHK.TRANS64.TRYWAIT P1, [R3+URZ+0x16830], R4 ;  /* 0x01683004030075a7 */ /* 0x000e24000802017f */
[----:B0-----:R-:W-:Y:S05]  /*8650*/  @!P1 BRA `(.L_x_583) ;  /* 0x000000e800ac9947 */ /* 0x001fea0003800000 */
.L_x_582:
[----:B01----:R-:W-:Y:S01]  /*8660*/  IMAD R4, R156, 0x400, R13 ;  /* 0x000004009c047824 */ /* 0x003fe200078e020d */
[----:B------:R-:W-:Y:S05]  /*8670*/  WARPSYNC.ALL ;  /* 0x0000000000007948 */ /* 0x000fea0003800000 */
[----:B------:R-:W-:Y:S01]  /*8680*/  IMAD.MOV.U32 R5, RZ, RZ, 0x40000040 ;  /* 0x40000040ff057424 */ /* 0x000fe200078e00ff */
[----:B------:R-:W-:Y:S01]  /*8690*/  R2UR UR4, R14 ;  /* 0x000000000e0472ca */ /* 0x000fe200000e0000 */
[----:B-----5:R-:W-:Y:S01]  /*86a0*/  WARPGROUP.ARRIVE ;  /* 0x00000000000079c5 */ /* 0x020fe20000000000 */
[----:B------:R-:W-:Y:S01]  /*86b0*/  R2UR UR5, R15 ;  /* 0x000000000f0572ca */ /* 0x000fe200000e0000 */
[C---:B------:R-:W-:Y:S01]  /*86c0*/  VIADD R6, R4.reuse, 0x2 ;  /* 0x0000000204067836 */ /* 0x040fe20000000000 */
[----:B------:R-:W-:Y:S01]  /*86d0*/  R2UR UR6, R4 ;  /* 0x00000000040672ca */ /* 0x000fe200000e0000 */
[----:B------:R-:W-:Y:S01]  /*86e0*/  IMAD.MOV.U32 R11, RZ, RZ, 0x40000040 ;  /* 0x40000040ff0b7424 */ /* 0x000fe200078e00ff */
[----:B------:R-:W-:Y:S01]  /*86f0*/  R2UR UR7, R5 ;  /* 0x00000000050772ca */ /* 0x000fe200000e0000 */
[----:B------:R-:W-:Y:S01]  /*8700*/  IMAD.MOV.U32 R7, RZ, RZ, 0x40000040 ;  /* 0x40000040ff077424 */ /* 0x000fe200078e00ff */
[C---:B------:R-:W-:Y:S01]  /*8710*/  IADD3 R10, R14.reuse, 0x2, RZ ;  /* 0x000000020e0a7810 */ /* 0x040fe20007ffe0ff */
[----:B------:R-:W-:Y:S01]  /*8720*/  VIADD R8, R14, 0x4 ;  /* 0x000000040e087836 */ /* 0x000fe20000000000 */
[----:B------:R-:W-:Y:S01]  /*8730*/  MOV R21, 0x40000040 ;  /* 0x4000004000157802 */ /* 0x000fe20000000f00 */
[----:B------:R-:W-:-:S02]  /*8740*/  IMAD.MOV.U32 R9, RZ, RZ, 0x40000040 ;  /* 0x40000040ff097424 */ /* 0x000fc400078e00ff */
[----:B------:R-:W-:Y:S01]  /*8750*/  VIADD R20, R14, 0x6 ;  /* 0x000000060e147836 */ /* 0x000fe20000000000 */
[----:B------:R0:W-:Y:S01]  /*8760*/  STL.64 [R1+0x10], R10 ;  /* 0x0000100a01007387 */ /* 0x0001e20000100a00 */
[----:B------:R-:W-:Y:S02]  /*8770*/  IMAD.MOV.U32 R5, RZ, RZ, 0x40000040 ;  /* 0x40000040ff057424 */ /* 0x000fe400078e00ff */
[----:B------:R-:W-:Y:S01]  /*8780*/  IMAD.MOV.U32 R119, RZ, RZ, RZ ;  /* 0x000000ffff777224 */ /* 0x000fe200078e00ff */
[----:B------:R0:W-:Y:S01]  /*8790*/  STL.64 [R1+0x8], R8 ;  /* 0x0000080801007387 */ /* 0x0001e20000100a00 */
[----:B------:R-:W-:Y:S01]  /*87a0*/  HGMMA.64x128x16.F32 R24, gdesc[UR4], RZ, !UPT, gsb0 ;  /* 0x01e00000041879f0 */ /* 0x000fe2000c0008ff */
[----:B------:R-:W-:Y:S02]  /*87b0*/  R2UR UR4, R10 ;  /* 0x000000000a0472ca */ /* 0x000fe400000e0000 */
[----:B------:R-:W-:Y:S02]  /*87c0*/  R2UR UR5, R11 ;  /* 0x000000000b0572ca */ /* 0x000fe400000e0000 */
[----:B------:R-:W-:-:S02]  /*87d0*/  R2UR UR6, R6 ;  /* 0x00000000060672ca */ /* 0x000fc400000e0000 */
[----:B------:R-:W-:Y:S01]  /*87e0*/  R2UR UR7, R7 ;  /* 0x00000000070772ca */ /* 0x000fe200000e0000 */
[----:B------:R-:W-:Y:S01]  /*87f0*/  IMAD.MOV.U32 R7, RZ, RZ, 0x40000040 ;  /* 0x40000040ff077424 */ /* 0x000fe200078e00ff */
[C---:B------:R-:W-:Y:S01]  /*8800*/  IADD3 R6, R4.reuse, 0x4, RZ ;  /* 0x0000000404067810 */ /* 0x040fe20007ffe0ff */
[----:B------:R-:W-:Y:S01]  /*8810*/  VIADD R4, R4, 0x6 ;  /* 0x0000000604047836 */ /* 0x000fe20000000000 */
[----:B------:R-:W-:Y:S02]  /*8820*/  WARPGROUP.DEPBAR.LE gsb0, 0x0 ;  /* 0x00008000000079c5 */ /* 0x000fe40000010000 */
[----:B------:R-:W-:-:S07]  /*8830*/  WARPGROUP.ARRIVE ;  /* 0x00000000000079c5 */ /* 0x000fce0000000000 */
[----:B------:R-:W-:Y:S01]  /*8840*/  HGMMA.64x128x16.F32 R24, gdesc[UR4], R24, gsb0 ;  /* 0x01e00000041879f0 */ /* 0x000fe20008000818 */
[----:B------:R-:W-:Y:S02]  /*8850*/  R2UR UR4, R8 ;  /* 0x00000000080472ca */ /* 0x000fe400000e0000 */
[----:B------:R-:W-:Y:S02]  /*8860*/  R2UR UR5, R9 ;  /* 0x00000000090572ca */ /* 0x000fe400000e0000 */
[----:B------:R-:W-:Y:S02]  /*8870*/  R2UR UR6, R6 ;  /* 0x00000000060672ca */ /* 0x000fe400000e0000 */
[----:B------:R-:W-:Y:S01]  /*8880*/  R2UR UR7, R7 ;  /* 0x00000000070772ca */ /* 0x000fe200000e0000 */
[----:B------:R-:W-:Y:S02]  /*8890*/  WARPGROUP.DEPBAR.LE gsb0, 0x0 ;  /* 0x00008000000079c5 */ /* 0x000fe40000010000 */
[----:B------:R-:W-:-:S10]  /*88a0*/  WARPGROUP.ARRIVE ;  /* 0x00000000000079c5 */ /* 0x000fd40000000000 */
[----:B------:R-:W-:Y:S01]  /*88b0*/  HGMMA.64x128x16.F32 R24, gdesc[UR4], R24, gsb0 ;  /* 0x01e00000041879f0 */ /* 0x000fe20008000818 */
[----:B------:R-:W-:Y:S02]  /*88c0*/  R2UR UR4, R20 ;  /* 0x00000000140472ca */ /* 0x000fe400000e0000 */
[----:B------:R-:W-:Y:S02]  /*88d0*/  R2UR UR5, R21 ;  /* 0x00000000150572ca */ /* 0x000fe400000e0000 */
[----:B------:R-:W-:Y:S02]  /*88e0*/  R2UR UR6, R4 ;  /* 0x00000000040672ca */ /* 0x000fe400000e0000 */
[----:B------:R-:W-:Y:S01]  /*88f0*/  R2UR UR7, R5 ;  /* 0x00000000050772ca */ /* 0x000fe200000e0000 */
[----:B------:R-:W-:Y:S02]  /*8900*/  WARPGROUP.DEPBAR.LE gsb0, 0x0 ;  /* 0x00008000000079c5 */ /* 0x000fe40000010000 */
[----:B------:R-:W-:-:S10]  /*8910*/  WARPGROUP.ARRIVE ;  /* 0x00000000000079c5 */ /* 0x000fd40000000000 */
[----:B------:R-:W-:Y:S03]  /*8920*/  HGMMA.64x128x16.F32 R24, gdesc[UR4], R24, gsb0 ;  /* 0x01e00000041879f0 */ /* 0x000fe60008000818 */
[----:B------:R-:W-:Y:S02]  /*8930*/  WARPGROUP.DEPBAR.LE gsb0, 0x0 ;  /* 0x00008000000079c5 */ /* 0x000fe40000010000 */
[----:B0-----:R-:W-:Y:S05]  /*8940*/  @!P0 BRA `(.L_x_584) ;  /* 0x0000000000048947 */ /* 0x001fea0003800000 */
[----:B------:R-:W-:Y:S01]  /*8950*/  BPT.TRAP 0x1 ;  /* 0x000000040000795c */ /* 0x000fe20000300000 */
.L_x_584:
[----:B------:R-:W2:Y:S01]  /*8960*/  LDL R0, [R1+0x30] ;  /* 0x0000300001007983 */ /* 0x000ea20000100800 */
[----:B------:R-:W-:Y:S01]  /*8970*/  P2R R5, PR, RZ, 0x1 ;  /* 0x00000001ff057803 */ /* 0x000fe20000000000 */
[----:B------:R-:W-:Y:S02]  /*8980*/  ULDC UR4, c[0x0][0x988] ;  /* 0x0002620000047ab9 */ /* 0x000fe40000000800 */
[----:B------:R-:W3:Y:S01]  /*8990*/  LDL R90, [R1+0x24] ;  /* 0x00002400015a7983 */ /* 0x000ee20000100800 */
[----:B------:R-:W-:Y:S01]  /*89a0*/  VIADD R3, R3, 0x16840 ;  /* 0x0001684003037836 */ /* 0x000fe20000000000 */
[----:B------:R-:W-:Y:S01]  /*89b0*/  ULDC UR5, c[0x0][0x988] ;  /* 0x0002620000057ab9 */ /* 0x000fe20000000800 */
[----:B--2---:R-:W-:-:S05]  /*89c0*/  IADD3 R89, R89, 0x80, -R0 ;  /* 0x0000008059597810 */ /* 0x004fca0007ffe800 */
        /* <DEDUP_REMOVED lines=17> */
[----:B------:R-:W-:Y:S02]  /*8ae0*/  ISETP.GT.AND P1, PT, R4, 0x18, PT ;  /* 0x000000180400780c */ /* 0x000fe40003f24270 */
[----:B------:R-:W-:-:S02]  /*8af0*/  FSEL R33, R33, -INF , P3 ;  /* 0xff80000021217808 */ /* 0x000fc40001800000 */
[----:B------:R-:W-:Y:S02]  /*8b00*/  FMNMX.FTZ R0, R32, R7, !PT ;  /* 0x0000000720007209 */ /* 0x000fe40007810000 */
        /* <DEDUP_REMOVED lines=64> */
[----:B------:R-:W-:-:S02]  /*8f10*/  ISETP.GT.AND P0, PT, R4, 0x59, PT ;  /* 0x000000590400780c */ /* 0x000fc40003f04270 */
[----:B------:R-:W-:Y:S02]  /*8f20*/  FSEL R68, R68, -INF , P2 ;  /* 0xff80000044447808 */ /* 0x000fe40001000000 */
[----:B------:R-:W-:Y:S02]  /*8f30*/  FMNMX.FTZ R7, R65, R0, !PT ;  /* 0x0000000041077209 */ /* 0x000fe40007810000 */
        /* <DEDUP_REMOVED lines=22> */
[----:B------:R-:W-:Y:S02]  /*90a0*/  FSEL R62, R62, -INF , P5 ;  /* 0xff8000003e3e7808 */ /* 0x000fe40002800000 */
[----:B------:R-:W-:Y:S02]  /*90b0*/  FSEL R81, R81, -INF , P4 ;  /* 0xff80000051517808 */ /* 0x000fe40002000000 */
[----:B------:R-:W-:Y:S02]  /*90c0*/  FMNMX.FTZ R0, R80, R7, !PT ;  /* 0x0000000750007209 */ /* 0x000fe40007810000 */
[----:B------:R-:W-:Y:S02]  /*90d0*/  ISETP.GT.AND P5, PT, R4, 0x78, PT ;  /* 0x000000780400780c */ /* 0x000fe40003fa4270 */
[----:B------:R-:W-:Y:S02]  /*90e0*/  FMNMX.FTZ R7, R81, R0, !PT ;  /* 0x0000000051077209 */ /* 0x000fe40007810000 */
[----:B------:R-:W-:-:S02]  /*90f0*/  FSEL R84, R84, -INF , P5 ;  /* 0xff80000054547808 */ /* 0x000fc40002800000 */
[----:B------:R-:W-:Y:S02]  /*9100*/  ISETP.GT.AND P6, PT, R4, 0x79, PT ;  /* 0x000000790400780c */ /* 0x000fe40003fc4270 */
[----:B------:R-:W-:Y:S02]  /*9110*/  FMNMX.FTZ R0, R84, R7, !PT ;  /* 0x0000000754007209 */ /* 0x000fe40007810000 */
[----:B------:R-:W-:-:S04]  /*9120*/  FSEL R85, R85, -INF , P6 ;  /* 0xff80000055557808 */ /* 0x000fc80003000000 */
[----:B------:R-:W-:-:S05]  /*9130*/  FMNMX.FTZ R7, R85, R0, !PT ;  /* 0x0000000055077209 */ /* 0x000fca0007810000 */
[----:B------:R-:W0:Y:S02]  /*9140*/  SHFL.BFLY PT, R0, R7, 0x2, 0x1f ;  /* 0x0c401f0007007f89 */ /* 0x000e2400000e0000 */
[----:B0-----:R-:W-:-:S05]  /*9150*/  FMNMX.FTZ R8, R7, R0, !PT ;  /* 0x0000000007087209 */ /* 0x001fca0007810000 */
[----:B------:R-:W0:Y:S01]  /*9160*/  SHFL.BFLY PT, R9, R8, 0x1, 0x1f ;  /* 0x0c201f0008097f89 */ /* 0x000e2200000e0000 */
[----:B------:R-:W-:Y:S02]  /*9170*/  P2R R12, PR, RZ, 0x1 ;  /* 0x00000001ff0c7803 */ /* 0x000fe40000000000 */
[----:B------:R-:W-:Y:S02]  /*9180*/  P2R R11, PR, RZ, 0x2 ;  /* 0x00000002ff0b7803 */ /* 0x000fe40000000000 */
[C---:B------:R-:W-:Y:S02]  /*9190*/  ISETP.GT.AND P1, PT, R4.reuse, 0x59, PT ;  /* 0x000000590400780c */ /* 0x040fe40003f24270 */
[----:B------:R-:W-:Y:S02]  /*91a0*/  ISETP.GT.AND P0, PT, R4, 0x60, PT ;  /* 0x000000600400780c */ /* 0x000fe40003f04270 */
[----:B------:R-:W-:Y:S02]  /*91b0*/  FSEL R71, R71, -INF , P1 ;  /* 0xff80000047477808 */ /* 0x000fe40000800000 */
[----:B0-----:R-:W-:-:S02]  /*91c0*/  FMNMX.FTZ R0, R8, R9, !PT ;  /* 0x0000000908007209 */ /* 0x001fc40007810000 */
[----:B------:R-:W-:-:S04]  /*91d0*/  FMNMX.FTZ R9, R26, R27, !PT ;  /* 0x0000001b1a097209 */ /* 0x000fc80007810000 */
[----:B------:R-:W-:-:S04]  /*91e0*/  FMNMX.FTZ R4, R30, R9, !PT ;  /* 0x000000091e047209 */ /* 0x000fc80007810000 */
[----:B------:R-:W-:-:S04]  /*91f0*/  FMNMX.FTZ R9, R31, R4, !PT ;  /* 0x000000041f097209 */ /* 0x000fc80007810000 */
[----:B------:R-:W-:Y:S02]  /*9200*/  FMNMX.FTZ R4, R34, R9, !PT ;  /* 0x0000000922047209 */ /* 0x000fe40007810000 */
[----:B------:R-:W-:Y:S02]  /*9210*/  ISETP.NE.AND P1, PT, R11, RZ, PT ;  /* 0x000000ff0b00720c */ /* 0x000fe40003f25270 */
[----:B------:R-:W-:Y:S01]  /*9220*/  FMNMX.FTZ R11, R35, R4, !PT ;  /* 0x00000004230b7209 */ /* 0x000fe20007810000 */
[----:B------:R-:W-:Y:S01]  /*9230*/  FMUL.FTZ R6, R0, UR4 ;  /* 0x0000000400067c20 */ /* 0x000fe20008410000 */
[----:B------:R-:W-:Y:S02]  /*9240*/  P2R R10, PR, RZ, 0x4 ;  /* 0x00000004ff0a7803 */ /* 0x000fe40000000000 */
[----:B------:R-:W-:Y:S02]  /*9250*/  FMNMX.FTZ R4, R38, R11, !PT ;  /* 0x0000000b26047209 */ /* 0x000fe40007810000 */
[----:B------:R-:W-:-:S02]  /*9260*/  FSETP.NEU.FTZ.AND P2, PT, R0, -INF , PT ;  /* 0xff8000000000780b */ /* 0x000fc40003f5d000 */
[----:B------:R-:W-:Y:S02]  /*9270*/  FSEL R74, R74, -INF , P0 ;  /* 0xff8000004a4a7808 */ /* 0x000fe40000000000 */
[----:B------:R-:W-:Y:S02]  /*9280*/  FMNMX.FTZ R11, R39, R4, !PT ;  /* 0x00000004270b7209 */ /* 0x000fe40007810000 */
[----:B------:R-:W-:Y:S02]  /*9290*/  ISETP.NE.AND P0, PT, R12, RZ, PT ;  /* 0x000000ff0c00720c */ /* 0x000fe40003f05270 */
[----:B------:R-:W-:Y:S02]  /*92a0*/  FSEL R6, R6, RZ, P2 ;  /* 0x000000ff06067208 */ /* 0x000fe40001000000 */
[----:B------:R-:W-:Y:S02]  /*92b0*/  FMNMX.FTZ R4, R42, R11, !PT ;  /* 0x0000000b2a047209 */ /* 0x000fe40007810000 */
[----:B------:R-:W-:-:S02]  /*92c0*/  FSEL R75, R75, -INF , P0 ;  /* 0xff8000004b4b7808 */ /* 0x000fc40000000000 */
[----:B------:R-:W-:Y:S01]  /*92d0*/  ISETP.NE.AND P0, PT, R5, RZ, PT ;  /* 0x000000ff0500720c */ /* 0x000fe20003f05270 */
[----:B------:R-:W-:Y:S01]  /*92e0*/  FFMA.FTZ R5, R25, UR4, -R6 ;  /* 0x0000000419057c23 */ /* 0x000fe20008010806 */
[----:B------:R-:W-:-:S04]  /*92f0*/  FMNMX.FTZ R25, R43, R4, !PT ;  /* 0x000000042b197209 */ /* 0x000fc80007810000 */
[----:B------:R-:W-:-:S04]  /*9300*/  FMNMX.FTZ R4, R46, R25, !PT ;  /* 0x000000192e047209 */ /* 0x000fc80007810000 */
[----:B------:R-:W-:Y:S01]  /*9310*/  FMNMX.FTZ R25, R47, R4, !PT ;  /* 0x000000042f197209 */ /* 0x000fe20007810000 */
[----:B------:R-:W-:-:S03]  /*9320*/  FFMA.FTZ R7, R29, UR4, -R6 ;  /* 0x000000041d077c23 */ /* 0x000fc60008010806 */
[----:B------:R-:W-:-:S04]  /*9330*/  FMNMX.FTZ R4, R50, R25, !PT ;  /* 0x0000001932047209 */ /* 0x000fc80007810000 */
        /* <DEDUP_REMOVED lines=14> */
[----:B------:R-:W-:Y:S02]  /*9420*/  FMNMX.FTZ R4, R74, R37, !PT ;  /* 0x000000254a047209 */ /* 0x000fe40007810000 */
[----:B------:R-:W-:Y:S02]  /*9430*/  ISETP.NE.AND P2, PT, R10, RZ, PT ;  /* 0x000000ff0a00720c */ /* 0x000fe40003f45270 */
[----:B------:R-:W-:Y:S02]  /*9440*/  FSEL R78, R78, -INF , P1 ;  /* 0xff8000004e4e7808 */ /* 0x000fe40000800000 */
[----:B------:R-:W-:Y:S02]  /*9450*/  FMNMX.FTZ R41, R75, R4, !PT ;  /* 0x000000044b297209 */ /* 0x000fe40007810000 */
[----:B------:R-:W-:Y:S02]  /*9460*/  FSEL R79, R79, -INF , P2 ;  /* 0xff8000004f4f7808 */ /* 0x000fe40001000000 */
[----:B------:R-:W-:-:S02]  /*9470*/  FMNMX.FTZ R4, R78, R41, !PT ;  /* 0x000000294e047209 */ /* 0x000fc40007810000 */
[----:B------:R-:W-:Y:S02]  /*9480*/  FSEL R82, R82, -INF , P3 ;  /* 0xff80000052527808 */ /* 0x000fe40001800000 */
[----:B------:R-:W-:Y:S02]  /*9490*/  FMNMX.FTZ R41, R79, R4, !PT ;  /* 0x000000044f297209 */ /* 0x000fe40007810000 */
[----:B------:R-:W-:Y:S02]  /*94a0*/  FSEL R83, R83, -INF , P4 ;  /* 0xff80000053537808 */ /* 0x000fe40002000000 */
[----:B------:R-:W-:Y:S01]  /*94b0*/  FMNMX.FTZ R4, R82, R41, !PT ;  /* 0x0000002952047209 */ /* 0x000fe20007810000 */
[----:B------:R-:W-:Y:S01]  /*94c0*/  FFMA.FTZ R29, R45, UR4, -R6 ;  /* 0x000000042d1d7c23 */ /* 0x000fe20008010806 */
[----:B------:R-:W-:Y:S02]  /*94d0*/  FSEL R86, R86, -INF , P5 ;  /* 0xff80000056567808 */ /* 0x000fe40002800000 */
[----:B------:R-:W-:-:S02]  /*94e0*/  FMNMX.FTZ R45, R83, R4, !PT ;  /* 0x00000004532d7209 */ /* 0x000fc40007810000 */
[----:B------:R-:W-:Y:S02]  /*94f0*/  FSEL R87, R87, -INF , P6 ;  /* 0xff80000057577808 */ /* 0x000fe40003000000 */
[----:B------:R-:W-:-:S04]  /*9500*/  FMNMX.FTZ R4, R86, R45, !PT ;  /* 0x0000002d56047209 */ /* 0x000fc80007810000 */
[----:B------:R-:W-:Y:S01]  /*9510*/  FMNMX.FTZ R4, R87, R4, !PT ;  /* 0x0000000457047209 */ /* 0x000fe20007810000 */
[----:B------:R-:W-:-:S04]  /*9520*/  FFMA.FTZ R41, R57, UR4, -R6 ;  /* 0x0000000439297c23 */ /* 0x000fc80008010806 */
[----:B------:R-:W0:Y:S01]  /*9530*/  SHFL.BFLY PT, R57, R4, 0x2, 0x1f ;  /* 0x0c401f0004397f89 */ /* 0x000e2200000e0000 */
[--C-:B------:R-:W-:Y:S01]  /*9540*/  FFMA.FTZ R33, R49, UR4, -R6.reuse ;  /* 0x0000000431217c23 */ /* 0x100fe20008010806 */
[----:B------:R-:W-:Y:S01]  /*9550*/  FFMA.FTZ R49, R65, UR4, -R6 ;  /* 0x0000000441317c23 */ /* 0x000fe20008010806 */
[----:B0-----:R-:W-:-:S05]  /*9560*/  FMNMX.FTZ R8, R4, R57, !PT ;  /* 0x0000003904087209 */ /* 0x001fca0007810000 */
[----:B------:R-:W0:Y:S01]  /*9570*/  SHFL.BFLY PT, R65, R8, 0x1, 0x1f ;  /* 0x0c201f0008417f89 */ /* 0x000e2200000e0000 */
[--C-:B------:R-:W-:Y:S01]  /*9580*/  FFMA.FTZ R148, R24, UR4, -R6.reuse ;  /* 0x0000000418947c23 */ /* 0x100fe20008010806 */
[--C-:B------:R-:W-:Y:S01]  /*9590*/  FFMA.FTZ R150, R28, UR4, -R6.reuse ;  /* 0x000000041c967c23 */ /* 0x100fe20008010806 */
[----:B------:R-:W-:Y:S01]  /*95a0*/  MUFU.EX2 R5, R5 ;  /* 0x0000000500057308 */ /* 0x000fe20000000800 */
[--C-:B------:R-:W-:Y:S01]  /*95b0*/  FFMA.FTZ R124, R40, UR4, -R6.reuse ;  /* 0x00000004287c7c23 */ /* 0x100fe20008010806 */
[----:B------:R-:W-:-:S06]  /*95c0*/  FFMA.FTZ R120, R32, UR4, -R6 ;  /* 0x0000000420787c23 */ /* 0x000fcc0008010806 */
[----:B------:R-:W1:Y:S01]  /*95d0*/  MUFU.EX2 R148, R148 ;  /* 0x0000009400947308 */ /* 0x000e620000000800 */
[----:B------:R-:W-:Y:S01]  /*95e0*/  FFMA.FTZ R37, R53, UR4, -R6 ;  /* 0x0000000435257c23 */ /* 0x000fe20008010806 */
[----:B0-----:R-:W-:-:S06]  /*95f0*/  FMNMX.FTZ R4, R8, R65, !PT ;  /* 0x0000004108047209 */ /* 0x001fcc0007810000 */
[----:B------:R-:W0:Y:S01]  /*9600*/  MUFU.EX2 R150, R150 ;  /* 0x0000009600967308 */ /* 0x000e220000000800 */
[C---:B------:R-:W-:Y:S01]  /*9610*/  FSETP.NEU.FTZ.AND P1, PT, R4.reuse, -INF , PT ;  /* 0xff8000000400780b */ /* 0x040fe20003f3d000 */
[----:B------:R-:W-:Y:S01]  /*9620*/  FMUL.FTZ R40, R4, UR4 ;  /* 0x0000000404287c20 */ /* 0x000fe20008410000 */
[--C-:B------:R-:W-:Y:S01]  /*9630*/  FFMA.FTZ R45, R61, UR4, -R6.reuse ;  /* 0x000000043d2d7c23 */ /* 0x100fe20008010806 */
[----:B------:R-:W-:-:S03]  /*9640*/  FFMA.FTZ R53, R69, UR4, -R6 ;  /* 0x0000000445357c23 */ /* 0x000fc60008010806 */
[----:B------:R-:W-:Y:S01]  /*9650*/  FSEL R40, R40, RZ, P1 ;  /* 0x000000ff28287208 */ /* 0x000fe20000800000 */
[----:B------:R-:W2:Y:S01]  /*9660*/  MUFU.EX2 R7, R7 ;  /* 0x0000000700077308 */ /* 0x000ea20000000800 */
[--C-:B------:R-:W-:Y:S01]  /*9670*/  FFMA.FTZ R122, R36, UR4, -R6.reuse ;  /* 0x00000004247a7c23 */ /* 0x100fe20008010806 */
        /* <DEDUP_REMOVED lines=14> */
[----:B------:R-:W-:Y:S01]  /*9760*/  FFMA.FTZ R69, R85, UR4, -R6 ;  /* 0x0000000455457c23 */ /* 0x000fe20008010806 */
[--C-:B------:R-:W-:Y:S01]  /*9770*/  FFMA.FTZ R149, R26, UR4, -R40.reuse ;  /* 0x000000041a957c23 */ /* 0x100fe20008010828 */
[--C-:B------:R-:W-:Y:S01]  /*9780*/  FFMA.FTZ R6, R27, UR4, -R40.reuse ;  /* 0x000000041b067c23 */ /* 0x100fe20008010828 */
[----:B------:R-:W4:Y:S01]  /*9790*/  MUFU.EX2 R120, R120 ;  /* 0x0000007800787308 */ /* 0x000f220000000800 */
[--C-:B------:R-:W-:Y:S01]  /*97a0*/  FFMA.FTZ R151, R30, UR4, -R40.reuse ;  /* 0x000000041e977c23 */ /* 0x100fe20008010828 */
[----:B-1----:R-:W-:Y:S01]  /*97b0*/  FADD.FTZ R27, R148, R5 ;  /* 0x00000005941b7221 */ /* 0x002fe20000010000 */
[----:B------:R-:W-:-:S05]  /*97c0*/  FFMA.FTZ R8, R31, UR4, -R40 ;  /* 0x000000041f087c23 */ /* 0x000fca0008010828 */
[----:B------:R-:W1:Y:S01]  /*97d0*/  MUFU.EX2 R9, R9 ;  /* 0x0000000900097308 */ /* 0x000e620000000800 */
[----:B0-----:R-:W-:Y:S01]  /*97e0*/  FADD.FTZ R32, R150, R27 ;  /* 0x0000001b96207221 */ /* 0x001fe20000010000 */
[----:B------:R-:W-:-:S06]  /*97f0*/  FFMA.FTZ R121, R34, UR4, -R40 ;  /* 0x0000000422797c23 */ /* 0x000fcc0008010828 */
[----:B------:R-:W-:Y:S08]  /*9800*/  MUFU.EX2 R149, R149 ;  /* 0x0000009500957308 */ /* 0x000ff00000000800 */
[----:B------:R-:W0:Y:S01]  /*9810*/  MUFU.EX2 R6, R6 ;  /* 0x0000000600067308 */ /* 0x000e220000000800 */
[----:B--2---:R-:W-:-:S07]  /*9820*/  FADD.FTZ R27, R7, R32 ;  /* 0x00000020071b7221 */ /* 0x004fce0000010000 */
[----:B------:R-:W2:Y:S01]  /*9830*/  MUFU.EX2 R122, R122 ;  /* 0x0000007a007a7308 */ /* 0x000ea20000000800 */
[----:B------:R-:W-:-:S07]  /*9840*/  FFMA.FTZ R10, R35, UR4, -R40 ;  /* 0x00000004230a7c23 */ /* 0x000fce0008010828 */
[----:B------:R-:W5:Y:S01]  /*9850*/  MUFU.EX2 R151, R151 ;  /* 0x0000009700977308 */ /* 0x000f620000000800 */
[----:B----4-:R-:W-:-:S07]  /*9860*/  FADD.FTZ R34, R120, R27 ;  /* 0x0000001b78227221 */ /* 0x010fce0000010000 */
[----:B------:R-:W4:Y:S01]  /*9870*/  MUFU.EX2 R11, R11 ;  /* 0x0000000b000b7308 */ /* 0x000f220000000800 */
[----:B------:R-:W-:-:S07]  /*9880*/  FFMA.FTZ R123, R38, UR4, -R40 ;  /* 0x00000004267b7c23 */ /* 0x000fce0008010828 */
[----:B------:R-:W3:Y:S01]  /*9890*/  MUFU.EX2 R8, R8 ;  /* 0x0000000800087308 */ /* 0x000ee20000000800 */
[----:B-1----:R-:W-:Y:S01]  /*98a0*/  FADD.FTZ R27, R9, R34 ;  /* 0x00000022091b7221 */ /* 0x002fe20000010000 */
[----:B0-----:R-:W-:-:S06]  /*98b0*/  FADD.FTZ R36, R149, R6 ;  /* 0x0000000695247221 */ /* 0x001fcc0000010000 */
[----:B------:R-:W0:Y:S01]  /*98c0*/  MUFU.EX2 R124, R124 ;  /* 0x0000007c007c7308 */ /* 0x000e220000000800 */
[----:B------:R-:W-:-:S07]  /*98d0*/  FFMA.FTZ R12, R39, UR4, -R40 ;  /* 0x00000004270c7c23 */ /* 0x000fce0008010828 */
[----:B------:R-:W1:Y:S01]  /*98e0*/  MUFU.EX2 R121, R121 ;  /* 0x0000007900797308 */ /* 0x000e620000000800 */
[----:B--2---:R-:W-:Y:S01]  /*98f0*/  FADD.FTZ R34, R122, R27 ;  /* 0x0000001b7a227221 */ /* 0x004fe20000010000 */
[----:B-----5:R-:W-:-:S06]  /*9900*/  FADD.FTZ R27, R151, R36 ;  /* 0x00000024971b7221 */ /* 0x020fcc0000010000 */
[----:B------:R-:W2:Y:S01]  /*9910*/  MUFU.EX2 R25, R25 ;  /* 0x0000001900197308 */ /* 0x000ea20000000800 */
[----:B------:R-:W-:-:S07]  /*9920*/  FFMA.FTZ R125, R42, UR4, -R40 ;  /* 0x000000042a7d7c23 */ /* 0x000fce0008010828 */
[----:B------:R-:W5:Y:S01]  /*9930*/  MUFU.EX2 R10, R10 ;  /* 0x0000000a000a7308 */ /* 0x000f620000000800 */
[----:B----4-:R-:W-:Y:S01]  /*9940*/  FADD.FTZ R31, R11, R34 ;  /* 0x000000220b1f7221 */ /* 0x010fe20000010000 */
[----:B---3--:R-:W-:-:S06]  /*9950*/  FADD.FTZ R36, R8, R27 ;  /* 0x0000001b08247221 */ /* 0x008fcc0000010000 */
[----:B------:R-:W3:Y:S01]  /*9960*/  MUFU.EX2 R126, R126 ;  /* 0x0000007e007e7308 */ /* 0x000ee20000000800 */
[----:B------:R-:W-:-:S07]  /*9970*/  FFMA.FTZ R24, R43, UR4, -R40 ;  /* 0x000000042b187c23 */ /* 0x000fce0008010828 */
[----:B------:R-:W4:Y:S01]  /*9980*/  MUFU.EX2 R123, R123 ;  /* 0x0000007b007b7308 */ /* 0x000f220000000800 */
[----:B0-----:R-:W-:Y:S01]  /*9990*/  FADD.FTZ R38, R124, R31 ;  /* 0x0000001f7c267221 */ /* 0x001fe20000010000 */
[----:B-1----:R-:W-:-:S06]  /*99a0*/  FADD.FTZ R27, R121, R36 ;  /* 0x00000024791b7221 */ /* 0x002fcc0000010000 */
        /* <DEDUP_REMOVED lines=8> */
[----:B---3--:R-:W-:Y:S01]  /*9a30*/  FADD.FTZ R36, R126, R31 ;  /* 0x0000001f7e247221 */ /* 0x008fe20000010000 */
[----:B----4-:R-:W-:-:S06]  /*9a40*/  FADD.FTZ R27, R123, R38 ;  /* 0x000000267b1b7221 */ /* 0x010fcc0000010000 */
        /* <DEDUP_REMOVED lines=8> */
[----:B------:R-:W-:Y:S02]  /*9ad0*/  IMAD.U32 R44, RZ, RZ, UR38 ;  /* 0x00000026ff2c7e24 */ /* 0x000fe4000f8e00ff */
[----:B--2---:R-:W-:-:S05]  /*9ae0*/  FADD.FTZ R42, R128, R31 ;  /* 0x0000001f802a7221 */ /* 0x004fca0000010000 */
[----:B------:R-:W2:Y:S01]  /*9af0*/  MUFU.EX2 R37, R37 ;  /* 0x0000002500257308 */ /* 0x000ea20000000800 */
[----:B-----5:R-:W-:Y:S01]  /*9b00*/  FADD.FTZ R27, R125, R38 ;  /* 0x000000267d1b7221 */ /* 0x020fe20000010000 */
[----:B------:R-:W-:-:S06]  /*9b10*/  FFMA.FTZ R131, R54, UR4, -R40 ;  /* 0x0000000436837c23 */ /* 0x000fcc0008010828 */
[----:B------:R-:W5:Y:S01]  /*9b20*/  MUFU.EX2 R26, R26 ;  /* 0x0000001a001a7308 */ /* 0x000f620000000800 */
[----:B---3--:R-:W-:Y:S01]  /*9b30*/  FADD.FTZ R31, R33, R42 ;  /* 0x0000002a211f7221 */ /* 0x008fe20000010000 */
[----:B------:R-:W-:-:S06]  /*9b40*/  PRMT R3, R44, 0x654, R3 ;  /* 0x000006542c037816 */ /* 0x000fcc0000000003 */
[----:B------:R-:W3:Y:S01]  /*9b50*/  MUFU.EX2 R132, R132 ;  /* 0x0000008400847308 */ /* 0x000ee20000000800 */
[----:B----4-:R-:W-:Y:S01]  /*9b60*/  FADD.FTZ R42, R24, R27 ;  /* 0x0000001b182a7221 */ /* 0x010fe20000010000 */
[----:B------:R-:W-:-:S06]  /*9b70*/  FFMA.FTZ R30, R55, UR4, -R40 ;  /* 0x00000004371e7c23 */ /* 0x000fcc0008010828 */
[----:B------:R-:W4:Y:S01]  /*9b80*/  MUFU.EX2 R129, R129 ;  /* 0x0000008100817308 */ /* 0x000f220000000800 */
[----:B0-----:R-:W-:Y:S01]  /*9b90*/  FADD.FTZ R38, R130, R31 ;  /* 0x0000001f82267221 */ /* 0x001fe20000010000 */
[----:B------:R1:W-:Y:S06]  /*9ba0*/  SYNCS.ARRIVE.TRANS64.RED.A1T0 RZ, [R3+URZ], RZ ;  /* 0x000000ff03ff79a7 */ /* 0x0003ec000810043f */
[----:B------:R-:W0:Y:S01]  /*9bb0*/  MUFU.EX2 R41, R41 ;  /* 0x0000002900297308 */ /* 0x000e220000000800 */
[----:B------:R-:W-:Y:S01]  /*9bc0*/  FFMA.FTZ R133, R58, UR4, -R40 ;  /* 0x000000043a857c23 */ /* 0x000fe20008010828 */
[----:B-1----:R-:W-:-:S06]  /*9bd0*/  FADD.FTZ R3, R127, R42 ;  /* 0x0000002a7f037221 */ /* 0x002fcc0000010000 */
        /* <DEDUP_REMOVED lines=41> */
[----:B------:R-:W-:Y:S01]  /*9e70*/  F2FP.F16.F32.PACK_AB R148, R5, R148 ;  /* 0x000000940594723e */ /* 0x000fe200000000ff */
[----:B0-----:R-:W-:-:S06]  /*9e80*/  FADD.FTZ R5, R53, R46 ;  /* 0x0000002e35057221 */ /* 0x001fcc0000010000 */
[----:B------:R-:W0:Y:S01]  /*9e90*/  MUFU.EX2 R142, R142 ;  /* 0x0000008e008e7308 */ /* 0x000e220000000800 */
[----:B-1----:R-:W-:-:S07]  /*9ea0*/  FADD.FTZ R44, R34, R3 ;  /* 0x00000003222c7221 */ /* 0x002fce0000010000 */
[----:B------:R-:W1:Y:S01]  /*9eb0*/  MUFU.EX2 R139, R139 ;  /* 0x0000008b008b7308 */ /* 0x000e620000000800 */
[----:B------:R-:W-:Y:S01]  /*9ec0*/  FFMA.FTZ R75, R75, UR4, -R40 ;  /* 0x000000044b4b7c23 */ /* 0x000fe20008010828 */
[----:B--2---:R-:W-:-:S06]  /*9ed0*/  FADD.FTZ R46, R140, R5 ;  /* 0x000000058c2e7221 */ /* 0x004fcc0000010000 */
[----:B------:R-:W2:Y:S01]  /*9ee0*/  MUFU.EX2 R61, R61 ;  /* 0x0000003d003d7308 */ /* 0x000ea20000000800 */
[----:B-----5:R-:W-:Y:S01]  /*9ef0*/  FADD.FTZ R3, R137, R44 ;  /* 0x0000002c89037221 */ /* 0x020fe20000010000 */
[----:B------:R-:W-:-:S06]  /*9f00*/  FFMA.FTZ R143, R78, UR4, -R40 ;  /* 0x000000044e8f7c23 */ /* 0x000fcc0008010828 */
[----:B------:R-:W5:Y:S01]  /*9f10*/  MUFU.EX2 R38, R38 ;  /* 0x0000002600267308 */ /* 0x000f620000000800 */
[--C-:B------:R-:W-:Y:S01]  /*9f20*/  FFMA.FTZ R42, R79, UR4, -R40.reuse ;  /* 0x000000044f2a7c23 */ /* 0x100fe20008010828 */
[--C-:B------:R-:W-:Y:S01]  /*9f30*/  FFMA.FTZ R82, R82, UR4, -R40.reuse ;  /* 0x0000000452527c23 */ /* 0x100fe20008010828 */
[--C-:B------:R-:W-:Y:S01]  /*9f40*/  FFMA.FTZ R83, R83, UR4, -R40.reuse ;  /* 0x0000000453537c23 */ /* 0x100fe20008010828 */
[----:B------:R-:W-:-:S04]  /*9f50*/  FFMA.FTZ R86, R86, UR4, -R40 ;  /* 0x0000000456567c23 */ /* 0x000fc80008010828 */
[----:B------:R-:W5:Y:S01]  /*9f60*/  MUFU.EX2 R144, R144 ;  /* 0x0000009000907308 */ /* 0x000f620000000800 */
[----:B------:R-:W-:Y:S01]  /*9f70*/  FFMA.FTZ R87, R87, UR4, -R40 ;  /* 0x0000000457577c23 */ /* 0x000fe20008010828 */
[----:B---3--:R-:W-:Y:S01]  /*9f80*/  FADD.FTZ R5, R57, R46 ;  /* 0x0000002e39057221 */ /* 0x008fe20000010000 */
[----:B----4-:R-:W-:-:S05]  /*9f90*/  FADD.FTZ R44, R36, R3 ;  /* 0x00000003242c7221 */ /* 0x010fca0000010000 */
[----:B------:R-:W3:Y:S01]  /*9fa0*/  MUFU.EX2 R141, R141 ;  /* 0x0000008d008d7308 */ /* 0x000ee20000000800 */
[----:B0-----:R-:W-:Y:S01]  /*9fb0*/  FADD.FTZ R46, R142, R5 ;  /* 0x000000058e2e7221 */ /* 0x001fe20000010000 */
[----:B-1----:R-:W-:-:S06]  /*9fc0*/  FADD.FTZ R3, R139, R44 ;  /* 0x0000002c8b037221 */ /* 0x002fcc0000010000 */
[----:B------:R-:W0:Y:S08]  /*9fd0*/  MUFU.EX2 R65, R81 ;  /* 0x0000005100417308 */ /* 0x000e300000000800 */
[----:B------:R-:W1:Y:S01]  /*9fe0*/  MUFU.EX2 R40, R75 ;  /* 0x0000004b00287308 */ /* 0x000e620000000800 */
[----:B--2---:R-:W-:Y:S01]  /*9ff0*/  FADD.FTZ R5, R61, R46 ;  /* 0x0000002e3d057221 */ /* 0x004fe20000010000 */
[----:B-----5:R-:W-:-:S06]  /*a000*/  FADD.FTZ R44, R38, R3 ;  /* 0x00000003262c7221 */ /* 0x020fcc0000010000 */
[----:B------:R-:W2:Y:S08]  /*a010*/  MUFU.EX2 R146, R146 ;  /* 0x0000009200927308 */ /* 0x000eb00000000800 */
[----:B------:R-:W4:Y:S01]  /*a020*/  MUFU.EX2 R143, R143 ;  /* 0x0000008f008f7308 */ /* 0x000f220000000800 */
[----:B------:R-:W-:Y:S01]  /*a030*/  FADD.FTZ R46, R144, R5 ;  /* 0x00000005902e7221 */ /* 0x000fe20000010000 */
[----:B---3--:R-:W-:-:S06]  /*a040*/  FADD.FTZ R3, R141, R44 ;  /* 0x0000002c8d037221 */ /* 0x008fcc0000010000 */
[----:B------:R-:W3:Y:S01]  /*a050*/  MUFU.EX2 R42, R42 ;  /* 0x0000002a002a7308 */ /* 0x000ee20000000800 */
[----:B0-----:R-:W-:Y:S01]  /*a060*/  FADD.FTZ R5, R65, R46 ;  /* 0x0000002e41057221 */ /* 0x001fe20000010000 */
[----:B-1----:R-:W-:-:S06]  /*a070*/  FADD.FTZ R44, R40, R3 ;  /* 0x00000003282c7221 */ /* 0x002fcc0000010000 */
[----:B------:R-:W0:Y:S01]  /*a080*/  MUFU.EX2 R82, R82 ;  /* 0x0000005200527308 */ /* 0x000e220000000800 */
[----:B--2---:R-:W-:Y:S01]  /*a090*/  FADD.FTZ R46, R146, R5 ;  /* 0x00000005922e7221 */ /* 0x004fe20000010000 */
[----:B------:R-:W-:Y:S01]  /*a0a0*/  F2FP.F16.F32.PACK_AB R150, R7, R150 ;  /* 0x000000960796723e */ /* 0x000fe200000000ff */
[----:B----4-:R-:W-:-:S05]  /*a0b0*/  FADD.FTZ R5, R143, R44 ;  /* 0x0000002c8f057221 */ /* 0x010fca0000010000 */
[----:B------:R-:W1:Y:S01]  /*a0c0*/  MUFU.EX2 R83, R83 ;  /* 0x0000005300537308 */ /* 0x000e620000000800 */
[----:B------:R-:W-:Y:S01]  /*a0d0*/  IADD3 R7, R88, -0x2, RZ ;  /* 0xfffffffe58077810 */ /* 0x000fe20007ffe0ff */
[----:B---3--:R-:W-:-:S06]  /*a0e0*/  FADD.FTZ R5, R42, R5 ;  /* 0x000000052a057221 */ /* 0x008fcc0000010000 */
[----:B------:R-:W2:Y:S01]  /*a0f0*/  MUFU.EX2 R86, R86 ;  /* 0x0000005600567308 */ /* 0x000ea20000000800 */
[----:B------:R-:W-:Y:S02]  /*a100*/  ISETP.GE.AND P1, PT, R7, R90, PT ;  /* 0x0000005a0700720c */ /* 0x000fe40003f26270 */
[----:B------:R-:W-:-:S05]  /*a110*/  F2FP.F16.F32.PACK_AB R149, R6, R149 ;  /* 0x000000950695723e */ /* 0x000fca00000000ff */
[----:B------:R-:W3:Y:S01]  /*a120*/  MUFU.EX2 R69, R69 ;  /* 0x0000004500457308 */ /* 0x000ee20000000800 */
[----:B0-----:R-:W-:-:S07]  /*a130*/  FADD.FTZ R6, R82, R5 ;  /* 0x0000000552067221 */ /* 0x001fce0000010000 */
[----:B------:R-:W0:Y:S01]  /*a140*/  MUFU.EX2 R87, R87 ;  /* 0x0000005700577308 */ /* 0x000e220000000800 */
[----:B-1----:R-:W-:-:S04]  /*a150*/  FADD.FTZ R5, R83, R6 ;  /* 0x0000000653057221 */ /* 0x002fc80000010000 */
[----:B--2---:R-:W-:Y:S01]  /*a160*/  FADD.FTZ R6, R86, R5 ;  /* 0x0000000556067221 */ /* 0x004fe20000010000 */
[----:B------:R-:W-:Y:S01]  /*a170*/  F2FP.F16.F32.PACK_AB R120, R9, R120 ;  /* 0x000000780978723e */ /* 0x000fe200000000ff */
[--C-:B------:R-:W-:Y:S01]  /*a180*/  IMAD.MOV.U32 R118, RZ, RZ, R119.reuse ;  /* 0x000000ffff767224 */ /* 0x100fe200078e0077 */
[----:B------:R-:W-:Y:S01]  /*a190*/  F2FP.F16.F32.PACK_AB R122, R11, R122 ;  /* 0x0000007a0b7a723e */ /* 0x000fe200000000ff */
[----:B---3--:R-:W-:Y:S01]  /*a1a0*/  FADD.FTZ R3, R69, R46 ;  /* 0x0000002e45037221 */ /* 0x008fe20000010000 */
[----:B------:R-:W-:Y:S01]  /*a1b0*/  F2FP.F16.F32.PACK_AB R124, R25, R124 ;  /* 0x0000007c197c723e */ /* 0x000fe200000000ff */
[--C-:B------:R-:W-:Y:S01]  /*a1c0*/  IMAD.MOV.U32 R117, RZ, RZ, R119.reuse ;  /* 0x000000ffff757224 */ /* 0x100fe200078e0077 */
[----:B------:R-:W-:Y:S01]  /*a1d0*/  F2FP.F16.F32.PACK_AB R126, R29, R126 ;  /* 0x0000007e1d7e723e */ /* 0x000fe200000000ff */
[--C-:B------:R-:W-:Y:S01]  /*a1e0*/  IMAD.MOV.U32 R116, RZ, RZ, R119.reuse ;  /* 0x000000ffff747224 */ /* 0x100fe200078e0077 */
[----:B------:R-:W-:Y:S01]  /*a1f0*/  F2FP.F16.F32.PACK_AB R128, R33, R128 ;  /* 0x000000802180723e */ /* 0x000fe200000000ff */
[--C-:B------:R-:W-:Y:S01]  /*a200*/  IMAD.MOV.U32 R115, RZ, RZ, R119.reuse ;  /* 0x000000ffff737224 */ /* 0x100fe200078e0077 */
[----:B------:R-:W-:Y:S01]  /*a210*/  F2FP.F16.F32.PACK_AB R130, R37, R130 ;  /* 0x000000822582723e */ /* 0x000fe200000000ff */
[----:B0-----:R-:W-:Y:S01]  /*a220*/  FADD.FTZ R6, R87, R6 ;  /* 0x0000000657067221 */ /* 0x001fe20000010000 */
[----:B------:R-:W-:Y:S01]  /*a230*/  F2FP.F16.F32.PACK_AB R132, R41, R132 ;  /* 0x000000842984723e */ /* 0x000fe200000000ff */
[--C-:B------:R-:W-:Y:S01]  /*a240*/  IMAD.MOV.U32 R113, RZ, RZ, R119.reuse ;  /* 0x000000ffff717224 */ /* 0x100fe200078e0077 */
        /* <DEDUP_REMOVED lines=39> */
[----:B------:R-:W-:Y:S01]  /*a4c0*/  IMAD.MOV.U32 R88, RZ, RZ, R119 ;  /* 0x000000ffff587224 */ /* 0x000fe200078e0077 */
[----:B------:R-:W-:-:S02]  /*a4d0*/  F2FP.F16.F32.PACK_AB R145, R83, R82 ;  /* 0x000000525391723e */ /* 0x000fc400000000ff */
[----:B------:R-:W-:Y:S02]  /*a4e0*/  F2FP.F16.F32.PACK_AB R147, R87, R86 ;  /* 0x000000565793723e */ /* 0x000fe400000000ff */
[-C--:B------:R-:W-:Y:S02]  /*a4f0*/  MOV R114, R119.reuse ;  /* 0x0000007700727202 */ /* 0x080fe40000000f00 */
[-C--:B------:R-:W-:Y:S02]  /*a500*/  MOV R109, R119.reuse ;  /* 0x00000077006d7202 */ /* 0x080fe40000000f00 */
[-C--:B------:R-:W-:Y:S02]  /*a510*/  MOV R104, R119.reuse ;  /* 0x0000007700687202 */ /* 0x080fe40000000f00 */
[-C--:B------:R-:W-:Y:S02]  /*a520*/  MOV R99, R119.reuse ;  /* 0x0000007700637202 */ /* 0x080fe40000000f00 */
[----:B------:R-:W-:-:S02]  /*a530*/  MOV R94, R119 ;  /* 0x00000077005e7202 */ /* 0x000fc40000000f00 */
[----:B------:R-:W-:Y:S01]  /*a540*/  MOV R89, R119 ;  /* 0x0000007700597202 */ /* 0x000fe20000000f00 */
[----:B------:R-:W-:Y:S06]  /*a550*/  @!P1 BRA `(.L_x_585) ;  /* 0x0000002000389947 */ /* 0x000fec0003800000 */
[----:B------:R0:W5:Y:S01]  /*a560*/  LDL.LU R5, [R1+0x4] ;  /* 0x0000040001057983 */ /* 0x0001620000300800 */
[----:B------:R-:W-:Y:S01]  /*a570*/  IMAD.MOV.U32 R10, RZ, RZ, R4 ;  /* 0x000000ffff0a7224 */ /* 0x000fe200078e0004 */
[----:B------:R-:W-:Y:S01]  /*a580*/  CS2R R118, SRZ ;  /* 0x0000000000767805 */ /* 0x000fe2000001ff00 */
[----:B------:R-:W-:Y:S01]  /*a590*/  IMAD.MOV.U32 R11, RZ, RZ, R0 ;  /* 0x000000ffff0b7224 */ /* 0x000fe200078e0000 */
[----:B------:R-:W-:Y:S01]  /*a5a0*/  CS2R R116, SRZ ;  /* 0x0000000000747805 */ /* 0x000fe2000001ff00 */
[----:B------:R-:W-:Y:S01]  /*a5b0*/  IMAD.MOV.U32 R12, RZ, RZ, R156 ;  /* 0x000000ffff0c7224 */ /* 0x000fe200078e009c */
        /* <DEDUP_REMOVED lines=13> */
[----:B0-----:R-:W-:-:S07]  /*a690*/  CS2R R88, SRZ ;  /* 0x0000000000587805 */ /* 0x001fce000001ff00 */
.L_x_597:
[----:B------:R-:W2:Y:S01]  /*a6a0*/  LDL R4, [R1+0x28] ;  /* 0x0000280001047983 */ /* 0x000ea20000100800 */
[----:B------:R-:W-:Y:S01]  /*a6b0*/  ISETP.NE.AND P1, PT, R12, 0x1, PT ;  /* 0x000000010c00780c */ /* 0x000fe20003f25270 */
[----:B------:R-:W-:Y:S05]  /*a6c0*/  YIELD ;  /* 0x0000000000007946 */ /* 0x000fea0003800000 */
[----:B------:R-:W-:Y:S02]  /*a6d0*/  SEL R0, RZ, 0x1, P1 ;  /* 0x00000001ff007807 */ /* 0x000fe40000800000 */
[----:B--2---:R-:W-:Y:S02]  /*a6e0*/  ISETP.NE.AND P1, PT, R4, RZ, PT ;  /* 0x000000ff0400720c */ /* 0x004fe40003f25270 */
[----:B-----5:R-:W-:-:S05]  /*a6f0*/  LOP3.LUT R4, R5, R0, RZ, 0x3c, !PT ;  /* 0x0000000005047212 */ /* 0x020fca00078e3cff */
[----:B------:R0:W-:Y:S06]  /*a700*/  STL [R1+0x4], R4 ;  /* 0x0000040401007387 */ /* 0x0001ec0000100800 */
[----:B------:R-:W-:Y:S05]  /*a710*/  @P1 BRA `(.L_x_586) ;  /* 0x00000000003c1947 */ /* 0x000fea0003800000 */
[----:B------:R-:W-:Y:S05]  /*a720*/  @!P0 BRA `(.L_x_587) ;  /* 0x0000000000048947 */ /* 0x000fea0003800000 */
[----:B------:R-:W-:Y:S01]  /*a730*/  BPT.TRAP 0x1 ;  /* 0x000000040000795c */ /* 0x000fe20000300000 */
.L_x_587:
[----:B------:R-:W-:-:S04]  /*a740*/  IADD3 R0, R12, 0x1, RZ ;  /* 0x000000010c007810 */ /* 0x000fc80007ffe0ff */
[----:B------:R-:W-:-:S04]  /*a750*/  ISETP.NE.AND P2, PT, R0, 0x2, PT ;  /* 0x000000020000780c */ /* 0x000fc80003f45270 */
[----:B------:R-:W-:Y:S02]  /*a760*/  SEL R9, R0, RZ, P2 ;  /* 0x000000ff00097207 */ /* 0x000fe40001000000 */
[----:B------:R-:W-:-:S03]  /*a770*/  SHF.L.U32 R0, R4, 0x1f, RZ ;  /* 0x0000001f04007819 */ /* 0x000fc600000006ff */
[----:B------:R-:W-:-:S04]  /*a780*/  IMAD R9, R9, 0x8, R18 ;  /* 0x0000000809097824 */ /* 0x000fc800078e0212 */
[----:B------:R1:W2:Y:S01]  /*a790*/  SYNCS.PHASECHK.TRANS64.TRYWAIT P2, [R9+URZ+0x16830], R0 ;  /* 0x01683000090075a7 */ /* 0x0002a2000804017f */
[----:B------:R-:W-:Y:S05]  /*a7a0*/  @!P0 BRA `(.L_x_588) ;  /* 0x0000000000048947 */ /* 0x000fea0003800000 */
[----:B------:R-:W-:Y:S01]  /*a7b0*/  BPT.TRAP 0x1 ;  /* 0x000000040000795c */ /* 0x000fe20000300000 */
.L_x_588:
[----:B------:R-:W-:Y:S04]  /*a7c0*/  BSSY B0, `(.L_x_586) ;  /* 0x0000004000007945 */ /* 0x000fe80003800000 */
[----:B--2---:R-:W-:Y:S05]  /*a7d0*/  @P2 BRA `(.L_x_589) ;  /* 0x0000000000082947 */ /* 0x004fea0003800000 */
[----:B------:R-:W2:Y:S02]  /*a7e0*/  SYNCS.PHASECHK.TRANS64.TRYWAIT P2, [R9+URZ+0x16830], R0 ;  /* 0x01683000090075a7 */ /* 0x000ea4000804017f */
[----:B--2---:R-:W-:Y:S05]  /*a7f0*/  @!P2 BRA `(.L_x_590) ;  /* 0x000000c80058a947 */ /* 0x004fea0003800000 */
.L_x_589:
[----:B------:R-:W-:Y:S05]  /*a800*/  BSYNC B0 ;  /* 0x0000000000007941 */ /* 0x000fea0003800000 */
.L_x_586:
[----:B------:R3:W-:Y:S01]  /*a810*/  STL.64 [R1+0x70], R2 ;  /* 0x0000700201007387 */ /* 0x0007e20000100a00 */
[----:B-12---:R-:W1:Y:S03]  /*a820*/  S2R R0, SR_TID.X ;  /* 0x0000000000007919 */ /* 0x006e660000002100 */
[----:B---3--:R-:W2:Y:S01]  /*a830*/  LDL.64 R2, [R1+0x10] ;  /* 0x0000100001027983 */ /* 0x008ea20000100a00 */
[----:B------:R-:W-:Y:S01]  /*a840*/  VIADD R156, R12, 0x1 ;  /* 0x000000010c9c7836 */ /* 0x000fe20000000000 */
[----:B------:R-:W-:Y:S01]  /*a850*/  MOV R9, 0x40000040 ;  /* 0x4000004000097802 */ /* 0x000fe20000000f00 */
[----:B------:R-:W-:Y:S05]  /*a860*/  WARPSYNC.ALL ;  /* 0x0000000000007948 */ /* 0x000fea0003800000 */
[----:B------:R-:W-:Y:S01]  /*a870*/  ISETP.NE.AND P2, PT, R156, 0x2, PT ;  /* 0x000000029c00780c */ /* 0x000fe20003f45270 */
[----:B------:R-:W-:Y:S01]  /*a880*/  IMAD.MOV.U32 R25, RZ, RZ, 0x40000040 ;  /* 0x40000040ff197424 */ /* 0x000fe200078e00ff */
[----:B------:R-:W-:-:S02]  /*a890*/  R2UR UR19, R9 ;  /* 0x00000000091372ca */ /* 0x000fc400000e0000 */
[----:B------:R-:W-:Y:S02]  /*a8a0*/  SEL R156, R156, RZ, P2 ;  /* 0x000000ff9c9c7207 */ /* 0x000fe40001000000 */
[----:B------:R-:W-:Y:S02]  /*a8b0*/  MOV R27, 0x40000040 ;  /* 0x40000040001b7802 */ /* 0x000fe40000000f00 */
[----:B------:R-:W-:Y:S01]  /*a8c0*/  R2UR UR8, R14 ;  /* 0x000000000e0872ca */ /* 0x000fe200000e0000 */
[----:B------:R-:W-:Y:S01]  /*a8d0*/  IMAD R26, R156, 0x400, R13 ;  /* 0x000004009c1a7824 */ /* 0x000fe200078e020d */
[----:B------:R-:W-:Y:S02]  /*a8e0*/  R2UR UR9, R15 ;  /* 0x000000000f0972ca */ /* 0x000fe400000e0000 */
[----:B------:R-:W-:Y:S01]  /*a8f0*/  R2UR UR11, R27 ;  /* 0x000000001b0b72ca */ /* 0x000fe200000e0000 */
[C---:B------:R-:W-:Y:S01]  /*a900*/  VIADD R8, R26.reuse, 0x4 ;  /* 0x000000041a087836 */ /* 0x040fe20000000000 */
[C---:B------:R-:W-:Y:S01]  /*a910*/  R2UR UR10, R26.reuse ;  /* 0x000000001a0a72ca */ /* 0x040fe200000e0000 */
[C---:B------:R-:W-:Y:S01]  /*a920*/  VIADD R24, R26.reuse, 0x2 ;  /* 0x000000021a187836 */ /* 0x040fe20000000000 */
[----:B-1----:R-:W-:Y:S01]  /*a930*/  SHF.R.U32.HI R0, RZ, 0x7, R0 ;  /* 0x00000007ff007819 */ /* 0x002fe20000011600 */
[----:B------:R-:W-:Y:S01]  /*a940*/  VIADD R26, R26, 0x6 ;  /* 0x000000061a1a7836 */ /* 0x000fe20000000000 */
[----:B------:R-:W-:-:S02]  /*a950*/  R2UR UR18, R8 ;  /* 0x00000000081272ca */ /* 0x000fc400000e0000 */
[----:B------:R-:W3:Y:S01]  /*a960*/  LDL.64 R8, [R1+0x8] ;  /* 0x0000080001087983 */ /* 0x000ee20000100a00 */
[----:B------:R-:W-:Y:S01]  /*a970*/  VIADD R0, R0, 0x8 ;  /* 0x0000000800007836 */ /* 0x000fe20000000000 */
[----:B------:R-:W-:Y:S02]  /*a980*/  R2UR UR14, R24 ;  /* 0x00000000180e72ca */ /* 0x000fe400000e0000 */
[----:B------:R-:W-:Y:S02]  /*a990*/  R2UR UR15, R25 ;  /* 0x00000000190f72ca */ /* 0x000fe400000e0000 */
[----:B------:R-:W-:Y:S02]  /*a9a0*/  R2UR UR22, R26 ;  /* 0x000000001a1672ca */ /* 0x000fe400000e0000 */
[----:B------:R-:W-:Y:S01]  /*a9b0*/  R2UR UR23, R27 ;  /* 0x000000001b1772ca */ /* 0x000fe200000e0000 */
[----:B------:R1:W-:Y:S06]  /*a9c0*/  BAR.SYNC.DEFER_BLOCKING R0, 0x100 ;  /* 0x000400000000751d */ /* 0x0003ec0000010000 */
[----:B------:R-:W-:-:S06]  /*a9d0*/  WARPGROUP.ARRIVE ;  /* 0x00000000000079c5 */ /* 0x000fcc0000000000 */
[----:B------:R-:W-:Y:S03]  /*a9e0*/  HGMMA.64x128x16.F32 R24, gdesc[UR8], RZ, !UPT, gsb0 ;  /* 0x01e00000081879f0 */ /* 0x000fe6000c0008ff */
[----:B------:R-:W-:Y:S02]  /*a9f0*/  WARPGROUP.DEPBAR.LE gsb0, 0x0 ;  /* 0x00008000000079c5 */ /* 0x000fe40000010000 */
[----:B------:R-:W-:Y:S01]  /*aa00*/  WARPGROUP.ARRIVE ;  /* 0x00000000000079c5 */ /* 0x000fe20000000000 */
[----:B--2---:R-:W-:Y:S02]  /*aa10*/  R2UR UR12, R2 ;  /* 0x00000000020c72ca */ /* 0x004fe400000e0000 */
[----:B------:R-:W-:Y:S02]  /*aa20*/  R2UR UR13, R3 ;  /* 0x00000000030d72ca */ /* 0x000fe400000e0000 */
[----:B------:R1:W5:Y:S11]  /*aa30*/  LDL.LU.64 R2, [R1+0x70] ;  /* 0x0000700001027983 */ /* 0x0003760000300a00 */
[----:B------:R-:W-:Y:S01]  /*aa40*/  HGMMA.64x128x16.F32 R24, gdesc[UR12], R24, gsb0 ;  /* 0x01e000000c1879f0 */ /* 0x000fe20008000818 */
[----:B---3--:R-:W-:-:S02]  /*aa50*/  R2UR UR16, R8 ;  /* 0x00000000081072ca */ /* 0x008fc400000e0000 */
[----:B------:R-:W-:Y:S02]  /*aa60*/  R2UR UR17, R9 ;  /* 0x00000000091172ca */ /* 0x000fe400000e0000 */
[----:B------:R-:W-:Y:S02]  /*aa70*/  R2UR UR20, R20 ;  /* 0x00000000141472ca */ /* 0x000fe400000e0000 */
[----:B------:R-:W-:Y:S01]  /*aa80*/  R2UR UR21, R21 ;  /* 0x00000000151572ca */ /* 0x000fe200000e0000 */
[----:B------:R-:W-:Y:S02]  /*aa90*/  WARPGROUP.DEPBAR.LE gsb0, 0x0 ;  /* 0x00008000000079c5 */ /* 0x000fe40000010000 */
[----:B------:R-:W-:-:S06]  /*aaa0*/  WARPGROUP.ARRIVE ;  /* 0x00000000000079c5 */ /* 0x000fcc0000000000 */
[----:B------:R-:W-:Y:S03]  /*aab0*/  HGMMA.64x128x16.F32 R24, gdesc[UR16], R24, gsb0 ;  /* 0x01e00000101879f0 */ /* 0x000fe60008000818 */
[----:B------:R-:W-:Y:S02]  /*aac0*/  WARPGROUP.DEPBAR.LE gsb0, 0x0 ;  /* 0x00008000000079c5 */ /* 0x000fe40000010000 */
[----:B------:R-:W-:-:S07]  /*aad0*/  WARPGROUP.ARRIVE ;  /* 0x00000000000079c5 */ /* 0x000fce0000000000 */
[----:B------:R-:W-:Y:S03]  /*aae0*/  HGMMA.64x128x16.F32 R24, gdesc[UR20], R24, gsb0 ;  /* 0x01e00000141879f0 */ /* 0x000fe60008000818 */
[----:B------:R-:W-:Y:S02]  /*aaf0*/  WARPGROUP.DEPBAR.LE gsb0, 0x0 ;  /* 0x00008000000079c5 */ /* 0x000fe40000010000 */
[----:B-1----:R-:W-:Y:S05]  /*ab00*/  @P1 BRA `(.L_x_591) ;  /* 0x0000000000281947 */ /* 0x002fea0003800000 */
[----:B------:R-:W-:Y:S05]  /*ab10*/  @!P0 BRA `(.L_x_592) ;  /* 0x0000000000048947 */ /* 0x000fea0003800000 */
[----:B------:R-:W-:Y:S01]  /*ab20*/  BPT.TRAP 0x1 ;  /* 0x000000040000795c */ /* 0x000fe20000300000 */
.L_x_592:
[----:B------:R-:W-:Y:S01]  /*ab30*/  SHF.L.U32 R0, R5, 0x1f, RZ ;  /* 0x0000001f05007819 */ /* 0x000fe200000006ff */
[----:B0-----:R-:W-:-:S04]  /*ab40*/  IMAD R4, R12, 0x8, R18 ;  /* 0x000000080c047824 */ /* 0x001fc800078e0212 */
[----:B------:R0:W1:Y:S01]  /*ab50*/  SYNCS.PHASECHK.TRANS64.TRYWAIT P1, [R4+URZ+0x16850], R0 ;  /* 0x01685000040075a7 */ /* 0x000062000802017f */
[----:B------:R-:W-:Y:S05]  /*ab60*/  @!P0 BRA `(.L_x_593) ;  /* 0x0000000000048947 */ /* 0x000fea0003800000 */
[----:B------:R-:W-:Y:S01]  /*ab70*/  BPT.TRAP 0x1 ;  /* 0x000000040000795c */ /* 0x000fe20000300000 */
.L_x_593:
[----:B-1----:R-:W-:Y:S05]  /*ab80*/  @P1 BRA `(.L_x_591) ;  /* 0x0000000000081947 */ /* 0x002fea0003800000 */
[----:B------:R-:W1:Y:S02]  /*ab90*/  SYNCS.PHASECHK.TRANS64.TRYWAIT P1, [R4+URZ+0x16850], R0 ;  /* 0x01685000040075a7 */ /* 0x000e64000802017f */
[----:B-1----:R-:W-:Y:S05]  /*aba0*/  @!P1 BRA `(.L_x_594) ;  /* 0x000000c400809947 */ /* 0x002fea0003800000 */
.L_x_591:
[----:B01----:R-:W-:Y:S01]  /*abb0*/  VIADD R0, R18, 0x400 ;  /* 0x0000040012007836 */ /* 0x003fe20000000000 */
[----:B------:R-:W-:Y:S05]  /*abc0*/  WARPSYNC.ALL ;  /* 0x0000000000007948 */ /* 0x000fea0003800000 */
[----:B------:R-:W-:Y:S01]  /*abd0*/  SHF.R.U32.HI R0, RZ, 0x4, R0 ;  /* 0x00000004ff007819 */ /* 0x000fe20000011600 */
[----:B------:R-:W-:Y:S01]  /*abe0*/  IMAD.MOV.U32 R5, RZ, RZ, 0x40000040 ;  /* 0x40000040ff057424 */ /* 0x000fe200078e00ff */
[----:B------:R-:W-:Y:S01]  /*abf0*/  WARPGROUP.ARRIVE ;  /* 0x00000000000079c5 */ /* 0x000fe20000000000 */
[----:B------:R-:W-:Y:S01]  /*ac00*/  IMAD.MOV.U32 R9, RZ, RZ, 0x40000040 ;  /* 0x40000040ff097424 */ /* 0x000fe200078e00ff */
[----:B------:R-:W-:-:S02]  /*ac10*/  LOP3.LUT R0, R0, 0x3fff, RZ, 0xc0, !PT ;  /* 0x00003fff00007812 */ /* 0x000fc400078ec0ff */
[----:B------:R-:W-:Y:S01]  /*ac20*/  R2UR UR7, R5 ;  /* 0x00000000050772ca */ /* 0x000fe200000e0000 */
[----:B------:R-:W-:Y:S02]  /*ac30*/  IMAD.MOV.U32 R5, RZ, RZ, 0x40000040 ;  /* 0x40000040ff057424 */ /* 0x000fe400078e00ff */
[----:B------:R-:W-:-:S05]  /*ac40*/  IMAD R4, R12, 0x400, R0 ;  /* 0x000004000c047824 */ /* 0x000fca00078e0200 */
[C---:B------:R-:W-:Y:S02]  /*ac50*/  R2UR UR6, R4.reuse ;  /* 0x00000000040672ca */ /* 0x040fe400000e0000 */
[----:B------:R-:W-:-:S11]  /*ac60*/  IADD3 R8, R4, 0x80, RZ ;  /* 0x0000008004087810 */ /* 0x000fd60007ffe0ff */
[----:B------:R-:W-:Y:S01]  /*ac70*/  HGMMA.64x64x16.F32 R88, R148, gdesc[UR4].tnspB, R88, gsb0 ;  /* 0x40e0000494587df0 */ /* 0x000fe20008000858 */
[----:B------:R-:W-:Y:S01]  /*ac80*/  R2UR UR6, R8 ;  /* 0x00000000080672ca */ /* 0x000fe200000e0000 */
[----:B------:R-:W-:Y:S01]  /*ac90*/  VIADD R8, R4, 0x100 ;  /* 0x0000010004087836 */ /* 0x000fe20000000000 */
[----:B------:R-:W-:Y:S01]  /*aca0*/  R2UR UR7, R9 ;  /* 0x00000000090772ca */ /* 0x000fe200000e0000 */
[----:B------:R-:W-:Y:S01]  /*acb0*/  IMAD.MOV.U32 R9, RZ, RZ, 0x40000040 ;  /* 0x40000040ff097424 */ /* 0x000fe200078e00ff */
[----:B------:R-:W-:Y:S02]  /*acc0*/  WARPGROUP.DEPBAR.LE gsb0, 0x0 ;  /* 0x00008000000079c5 */ /* 0x000fe40000010000 */
[----:B------:R-:W-:-:S06]  /*acd0*/  WARPGROUP.ARRIVE ;  /* 0x00000000000079c5 */ /* 0x000fcc0000000000 */
[----:B------:R-:W0:Y:S03]  /*ace0*/  S2R R151, SR_TID.X ;  /* 0x0000000000977919 */ /* 0x000e260000002100 */
[----:B------:R-:W-:Y:S01]  /*acf0*/  HGMMA.64x64x16.F32 R88, R120, gdesc[UR4].tnspB, R88, gsb0 ;  /* 0x40e0000478587df0 */ /* 0x000fe20008000858 */
[----:B------:R-:W-:Y:S01]  /*ad00*/  R2UR UR6, R8 ;  /* 0x00000000080672ca */ /* 0x000fe200000e0000 */
[----:B------:R-:W-:Y:S01]  /*ad10*/  VIADD R8, R4, 0x180 ;  /* 0x0000018004087836 */ /* 0x000fe20000000000 */
[----:B------:R-:W-:Y:S02]  /*ad20*/  R2UR UR7, R9 ;  /* 0x00000000090772ca */ /* 0x000fe400000e0000 */
[----:B------:R-:W-:Y:S02]  /*ad30*/  MOV R9, 0x40000040 ;  /* 0x4000004000097802 */ /* 0x000fe40000000f00 */
[----:B0-----:R-:W-:-:S02]  /*ad40*/  SHF.R.U32.HI R0, RZ, 0x7, R151 ;  /* 0x00000007ff007819 */ /* 0x001fc40000011697 */
[----:B------:R-:W-:-:S03]  /*ad50*/  ISETP.GE.U32.AND P1, PT, R151, 0x180, PT ;  /* 0x000001809700780c */ /* 0x000fc60003f26070 */
[----:B------:R-:W-:-:S05]  /*ad60*/  VIADD R0, R0, 0x9 ;  /* 0x0000000900007836 */ /* 0x000fca0000000000 */
[----:B------:R-:W-:Y:S01]  /*ad70*/  SEL R0, R0, 0x9, !P1 ;  /* 0x0000000900007807 */ /* 0x000fe20004800000 */
[----:B------:R-:W-:Y:S02]  /*ad80*/  WARPGROUP.DEPBAR.LE gsb0, 0x0 ;  /* 0x00008000000079c5 */ /* 0x000fe40000010000 */
[----:B------:R-:W-:-:S06]  /*ad90*/  WARPGROUP.ARRIVE ;  /* 0x00000000000079c5 */ /* 0x000fcc0000000000 */
[----:B------:R-:W-:Y:S01]  /*ada0*/  HGMMA.64x64x16.F32 R88, R124, gdesc[UR4].tnspB, R88, gsb0 ;  /* 0x40e000047c587df0 */ /* 0x000fe20008000858 */
[----:B------:R-:W-:Y:S01]  /*adb0*/  R2UR UR6, R8 ;  /* 0x00000000080672ca */ /* 0x000fe200000e0000 */
[----:B------:R-:W-:Y:S01]  /*adc0*/  VIADD R8, R4, 0x200 ;  /* 0x0000020004087836 */ /* 0x000fe20000000000 */
[----:B------:R-:W-:Y:S01]  /*add0*/  R2UR UR7, R9 ;  /* 0x00000000090772ca */ /* 0x000fe200000e0000 */
[----:B------:R-:W-:Y:S01]  /*ade0*/  IMAD.MOV.U32 R9, RZ, RZ, 0x40000040 ;  /* 0x40000040ff097424 */ /* 0x000fe200078e00ff */
[----:B------:R-:W-:Y:S02]  /*adf0*/  WARPGROUP.DEPBAR.LE gsb0, 0x0 ;  /* 0x00008000000079c5 */ /* 0x000fe40000010000 */
[----:B------:R-:W-:-:S09]  /*ae00*/  WARPGROUP.ARRIVE ;  /* 0x00000000000079c5 */ /* 0x000fd20000000000 */
        /* <DEDUP_REMOVED lines=8> */
[----:B------:R-:W-:Y:S02]  /*ae90*/  R2UR UR6, R8 ;  /* 0x00000000080672ca */ /* 0x000fe400000e0000 */
[----:B------:R-:W-:Y:S01]  /*aea0*/  R2UR UR7, R9 ;  /* 0x00000000090772ca */ /* 0x000fe200000e0000 */
[----:B------:R-:W-:Y:S01]  /*aeb0*/  IMAD.MOV.U32 R9, RZ, RZ, 0x40000040 ;  /* 0x40000040ff097424 */ /* 0x000fe200078e00ff */
[C---:B------:R-:W-:Y:S01]  /*aec0*/  IADD3 R8, R4.reuse, 0x300, RZ ;  /* 0x0000030004087810 */ /* 0x040fe20007ffe0ff */
[----:B------:R-:W-:Y:S01]  /*aed0*/  VIADD R4, R4, 0x380 ;  /* 0x0000038004047836 */ /* 0x000fe20000000000 */
[----:B------:R-:W-:Y:S02]  /*aee0*/  WARPGROUP.DEPBAR.LE gsb0, 0x0 ;  /* 0x00008000000079c5 */ /* 0x000fe40000010000 */
[----:B------:R-:W-:-:S07]  /*aef0*/  WARPGROUP.ARRIVE ;  /* 0x00000000000079c5 */ /* 0x000fce0000000000 */
[----:B------:R-:W-:Y:S01]  /*af00*/  HGMMA.64x64x16.F32 R88, R136, gdesc[UR4].tnspB, R88, gsb0 ;  /* 0x40e0000488587df0 */ /* 0x000fe20008000858 */
[----:B------:R-:W-:Y:S02]  /*af10*/  R2UR UR6, R8 ;  /* 0x00000000080672ca */ /* 0x000fe400000e0000 */
[----:B------:R-:W-:Y:S01]  /*af20*/  R2UR UR7, R9 ;  /* 0x00000000090772ca */ /* 0x000fe200000e0000 */
[----:B------:R-:W-:Y:S02]  /*af30*/  WARPGROUP.DEPBAR.LE gsb0, 0x0 ;  /* 0x00008000000079c5 */ /* 0x000fe40000010000 */
[----:B------:R-:W-:-:S10]  /*af40*/  WARPGROUP.ARRIVE ;  /* 0x00000000000079c5 */ /* 0x000fd40000000000 */
[----:B------:R-:W-:Y:S01]  /*af50*/  HGMMA.64x64x16.F32 R88, R140, gdesc[UR4].tnspB, R88, gsb0 ;  /* 0x40e000048c587df0 */ /* 0x000fe20008000858 */
[----:B------:R-:W-:Y:S02]  /*af60*/  R2UR UR6, R4 ;  /* 0x00000000040672ca */ /* 0x000fe400000e0000 */
[----:B------:R-:W-:Y:S01]  /*af70*/  R2UR UR7, R5 ;  /* 0x00000000050772ca */ /* 0x000fe200000e0000 */
[----:B------:R-:W-:Y:S02]  /*af80*/  WARPGROUP.DEPBAR.LE gsb0, 0x0 ;  /* 0x00008000000079c5 */ /* 0x000fe40000010000 */
[----:B------:R-:W-:-:S10]  /*af90*/  WARPGROUP.ARRIVE ;  /* 0x00000000000079c5 */ /* 0x000fd40000000000 */
[----:B------:R-:W-:Y:S03]  /*afa0*/  HGMMA.64x64x16.F32 R88, R144, gdesc[UR4].tnspB, R88, gsb0 ;  /* 0x40e0000490587df0 */ /* 0x000fe60008000858 */
[----:B------:R-:W-:Y:S02]  /*afb0*/  WARPGROUP.DEPBAR.LE gsb0, 0x0 ;  /* 0x00008000000079c5 */ /* 0x000fe40000010000 */
[----:B------:R0:W-:Y:S06]  /*afc0*/  BAR.ARV R0, 0x100 ;  /* 0x000400000000751d */ /* 0x0001ec0000002000 */
[----:B------:R-:W-:Y:S05]  /*afd0*/  @!P0 BRA `(.L_x_595) ;  /* 0x0000000000048947 */ /* 0x000fea0003800000 */
[----:B------:R-:W-:Y:S01]  /*afe0*/  BPT.TRAP 0x1 ;  /* 0x000000040000795c */ /* 0x000fe20000300000 */
.L_x_595:
[----:B0-----:R-:W-:Y:S01]  /*aff0*/  LEA R0, R156, R18, 0x3 ;  /* 0x000000129c007211 */ /* 0x001fe200078e18ff */
[----:B------:R-:W-:Y:S01]  /*b000*/  IMAD.U32 R4, RZ, RZ, UR38 ;  /* 0x00000026ff047e24 */ /* 0x000fe2000f8e00ff */
[----:B------:R-:W-:-:S03]  /*b010*/  UMOV UR4, UR5 ;  /* 0x0000000500047c82 */ /* 0x000fc60008000000 */
[----:B------:R-:W-:-:S05]  /*b020*/  VIADD R0, R0, 0x16840 ;  /* 0x0001684000007836 */ /* 0x000fca0000000000 */
[----:B------:R-:W-:-:S04]  /*b030*/  PRMT R0, R4, 0x654, R0 ;  /* 0x0000065404007816 */ /* 0x000fc80000000000 */
[----:B------:R0:W-:Y:S02]  /*b040*/  SYNCS.ARRIVE.TRANS64.RED.A1T0 RZ, [R0+URZ], RZ ;  /* 0x000000ff00ff79a7 */ /* 0x0001e4000810043f */
[----:B0-----:R-:W-:-:S04]  /*b050*/  FMNMX.FTZ R0, R24, R11, !PT ;  /* 0x0000000b18007209 */ /* 0x001fc80007810000 */
[----:B------:R-:W-:-:S04]  /*b060*/  FMNMX.FTZ R5, R25, R0, !PT ;  /* 0x0000000019057209 */ /* 0x000fc80007810000 */
        /* <DEDUP_REMOVED lines=29> */
[----:B------:R-:W-:-:S05]  /*b240*/  FMNMX.FTZ R0, R85, R0, !PT ;  /* 0x0000000055007209 */ /* 0x000fca0007810000 */
[----:B------:R-:W0:Y:S02]  /*b250*/  SHFL.BFLY PT, R4, R0, 0x2, 0x1f ;  /* 0x0c401f0000047f89 */ /* 0x000e2400000e0000 */
[----:B0-----:R-:W-:-:S05]  /*b260*/  FMNMX.FTZ R0, R0, R4, !PT ;  /* 0x0000000400007209 */ /* 0x001fca0007810000 */
[----:B------:R-:W0:Y:S02]  /*b270*/  SHFL.BFLY PT, R4, R0, 0x1, 0x1f ;  /* 0x0c201f0000047f89 */ /* 0x000e2400000e0000 */
[----:B0-----:R-:W-:Y:S02]  /*b280*/  FMNMX.FTZ R0, R0, R4, !PT ;  /* 0x0000000400007209 */ /* 0x001fe40007810000 */
[----:B------:R-:W-:-:S03]  /*b290*/  FMNMX.FTZ R4, R26, R10, !PT ;  /* 0x0000000a1a047209 */ /* 0x000fc60007810000 */
[----:B------:R-:W-:Y:S01]  /*b2a0*/  FMUL.FTZ R9, R0, UR4 ;  /* 0x0000000400097c20 */ /* 0x000fe20008410000 */
[----:B------:R-:W-:-:S03]  /*b2b0*/  FMNMX.FTZ R4, R27, R4, !PT ;  /* 0x000000041b047209 */ /* 0x000fc60007810000 */
[--C-:B------:R-:W-:Y:S01]  /*b2c0*/  FFMA.FTZ R24, R24, UR4, -R9.reuse ;  /* 0x0000000418187c23 */ /* 0x100fe20008010809 */
[----:B------:R-:W-:Y:S01]  /*b2d0*/  FMNMX.FTZ R4, R30, R4, !PT ;  /* 0x000000041e047209 */ /* 0x000fe20007810000 */
[--C-:B------:R-:W-:Y:S01]  /*b2e0*/  FFMA.FTZ R25, R25, UR4, -R9.reuse ;  /* 0x0000000419197c23 */ /* 0x100fe20008010809 */
[--C-:B------:R-:W-:Y:S01]  /*b2f0*/  FFMA.FTZ R28, R28, UR4, -R9.reuse ;  /* 0x000000041c1c7c23 */ /* 0x100fe20008010809 */
[--C-:B------:R-:W-:Y:S01]  /*b300*/  FFMA.FTZ R29, R29, UR4, -R9.reuse ;  /* 0x000000041d1d7c23 */ /* 0x100fe20008010809 */
[----:B------:R-:W-:Y:S01]  /*b310*/  FMNMX.FTZ R4, R31, R4, !PT ;  /* 0x000000041f047209 */ /* 0x000fe20007810000 */
[----:B------:R-:W-:Y:S01]  /*b320*/  MUFU.EX2 R24, R24 ;  /* 0x0000001800187308 */ /* 0x000fe20000000800 */
[--C-:B------:R-:W-:Y:S01]  /*b330*/  FFMA.FTZ R32, R32, UR4, -R9.reuse ;  /* 0x0000000420207c23 */ /* 0x100fe20008010809 */
        /* <DEDUP_REMOVED lines=42> */
[----:B------:R-:W-:-:S03]  /*b5e0*/  FFMA.FTZ R9, R85, UR4, -R9 ;  /* 0x0000000455097c23 */ /* 0x000fc60008010809 */
[----:B------:R-:W-:Y:S01]  /*b5f0*/  FMNMX.FTZ R4, R55, R4, !PT ;  /* 0x0000000437047209 */ /* 0x000fe20007810000 */
[----:B------:R-:W-:Y:S03]  /*b600*/  MUFU.EX2 R36, R36 ;  /* 0x0000002400247308 */ /* 0x000fe60000000800 */
[----:B------:R-:W-:-:S04]  /*b610*/  FMNMX.FTZ R4, R58, R4, !PT ;  /* 0x000000043a047209 */ /* 0x000fc80007810000 */
        /* <DEDUP_REMOVED lines=22> */
[----:B------:R-:W-:Y:S04]  /*b780*/  MUFU.EX2 R52, R52 ;  /* 0x0000003400347308 */ /* 0x000fe80000000800 */
[----:B------:R-:W0:Y:S04]  /*b790*/  SHFL.BFLY PT, R5, R4, 0x2, 0x1f ;  /* 0x0c401f0004057f89 */ /* 0x000e2800000e0000 */
[----:B------:R-:W-:Y:S08]  /*b7a0*/  MUFU.EX2 R53, R53 ;  /* 0x0000003500357308 */ /* 0x000ff00000000800 */
[----:B------:R-:W-:Y:S08]  /*b7b0*/  MUFU.EX2 R56, R56 ;  /* 0x0000003800387308 */ /* 0x000ff00000000800 */
[----:B------:R-:W-:Y:S01]  /*b7c0*/  MUFU.EX2 R57, R57 ;  /* 0x0000003900397308 */ /* 0x000fe20000000800 */
[----:B0-----:R-:W-:-:S07]  /*b7d0*/  FMNMX.FTZ R4, R4, R5, !PT ;  /* 0x0000000504047209 */ /* 0x001fce0007810000 */
[----:B------:R-:W-:Y:S01]  /*b7e0*/  MUFU.EX2 R60, R60 ;  /* 0x0000003c003c7308 */ /* 0x000fe20000000800 */
[----:B------:R-:W0:Y:S07]  /*b7f0*/  SHFL.BFLY PT, R5, R4, 0x1, 0x1f ;  /* 0x0c201f0004057f89 */ /* 0x000e2e00000e0000 */
[----:B------:R-:W-:Y:S08]  /*b800*/  MUFU.EX2 R61, R61 ;  /* 0x0000003d003d7308 */ /* 0x000ff00000000800 */
[----:B------:R-:W-:Y:S08]  /*b810*/  MUFU.EX2 R64, R64 ;  /* 0x0000004000407308 */ /* 0x000ff00000000800 */
[----:B------:R-:W-:Y:S01]  /*b820*/  MUFU.EX2 R65, R65 ;  /* 0x0000004100417308 */ /* 0x000fe20000000800 */
[----:B0-----:R-:W-:Y:S01]  /*b830*/  FMNMX.FTZ R4, R4, R5, !PT ;  /* 0x0000000504047209 */ /* 0x001fe20007810000 */
[----:B------:R-:W-:-:S04]  /*b840*/  FADD.FTZ R5, -R0, R11 ;  /* 0x0000000b00057221 */ /* 0x000fc80000010100 */
[C---:B------:R-:W-:Y:S01]  /*b850*/  FADD.FTZ R8, -R4.reuse, R10 ;  /* 0x0000000a04087221 */ /* 0x040fe20000010100 */
[----:B------:R-:W-:Y:S01]  /*b860*/  FMUL.FTZ R10, R4, UR4 ;  /* 0x00000004040a7c20 */ /* 0x000fe20008410000 */
[----:B------:R-:W-:Y:S01]  /*b870*/  FMUL.FTZ R5, R5, UR4 ;  /* 0x0000000405057c20 */ /* 0x000fe20008410000 */
[----:B------:R-:W-:Y:S01]  /*b880*/  MUFU.EX2 R68, R68 ;  /* 0x0000004400447308 */ /* 0x000fe20000000800 */
[----:B------:R-:W-:Y:S01]  /*b890*/  FMUL.FTZ R8, R8, UR4 ;  /* 0x0000000408087c20 */ /* 0x000fe20008410000 */
[--C-:B------:R-:W-:Y:S01]  /*b8a0*/  FFMA.FTZ R26, R26, UR4, -R10.reuse ;  /* 0x000000041a1a7c23 */ /* 0x100fe2000801080a */
[--C-:B------:R-:W-:Y:S01]  /*b8b0*/  FFMA.FTZ R27, R27, UR4, -R10.reuse ;  /* 0x000000041b1b7c23 */ /* 0x100fe2000801080a */
[--C-:B------:R-:W-:Y:S01]  /*b8c0*/  FFMA.FTZ R30, R30, UR4, -R10.reuse ;  /* 0x000000041e1e7c23 */ /* 0x100fe2000801080a */
[--C-:B------:R-:W-:Y:S01]  /*b8d0*/  FFMA.FTZ R31, R31, UR4, -R10.reuse ;  /* 0x000000041f1f7c23 */ /* 0x100fe2000801080a */
[--C-:B------:R-:W-:Y:S01]  /*b8e0*/  FFMA.FTZ R34, R34, UR4, -R10.reuse ;  /* 0x0000000422227c23 */ /* 0x100fe2000801080a */
[--C-:B------:R-:W-:Y:S01]  /*b8f0*/  FFMA.FTZ R35, R35, UR4, -R10.reuse ;  /* 0x0000000423237c23 */ /* 0x100fe2000801080a */
[----:B------:R-:W0:Y:S01]  /*b900*/  MUFU.EX2 R5, R5 ;  /* 0x0000000500057308 */ /* 0x000e220000000800 */
[--C-:B------:R-:W-:Y:S01]  /*b910*/  FFMA.FTZ R38, R38, UR4, -R10.reuse ;  /* 0x0000000426267c23 */ /* 0x100fe2000801080a */
[--C-:B------:R-:W-:Y:S01]  /*b920*/  FFMA.FTZ R39, R39, UR4, -R10.reuse ;  /* 0x0000000427277c23 */ /* 0x100fe2000801080a */
[--C-:B------:R-:W-:Y:S01]  /*b930*/  FFMA.FTZ R42, R42, UR4, -R10.reuse ;  /* 0x000000042a2a7c23 */ /* 0x100fe2000801080a */
[--C-:B------:R-:W-:Y:S01]  /*b940*/  FFMA.FTZ R43, R43, UR4, -R10.reuse ;  /* 0x000000042b2b7c23 */ /* 0x100fe2000801080a */
[--C-:B------:R-:W-:Y:S01]  /*b950*/  FFMA.FTZ R46, R46, UR4, -R10.reuse ;  /* 0x000000042e2e7c23 */ /* 0x100fe2000801080a */
[--C-:B------:R-:W-:Y:S01]  /*b960*/  FFMA.FTZ R47, R47, UR4, -R10.reuse ;  /* 0x000000042f2f7c23 */ /* 0x100fe2000801080a */
[--C-:B------:R-:W-:Y:S01]  /*b970*/  FFMA.FTZ R50, R50, UR4, -R10.reuse ;  /* 0x0000000432327c23 */ /* 0x100fe2000801080a */
[----:B------:R-:W-:Y:S01]  /*b980*/  MUFU.EX2 R8, R8 ;  /* 0x0000000800087308 */ /* 0x000fe20000000800 */
[--C-:B------:R-:W-:Y:S01]  /*b990*/  FFMA.FTZ R51, R51, UR4, -R10.reuse ;  /* 0x0000000433337c23 */ /* 0x100fe2000801080a */
[--C-:B------:R-:W-:Y:S01]  /*b9a0*/  FFMA.FTZ R54, R54, UR4, -R10.reuse ;  /* 0x0000000436367c23 */ /* 0x100fe2000801080a */
[--C-:B------:R-:W-:Y:S01]  /*b9b0*/  FFMA.FTZ R55, R55, UR4, -R10.reuse ;  /* 0x0000000437377c23 */ /* 0x100fe2000801080a */
[--C-:B------:R-:W-:Y:S01]  /*b9c0*/  FFMA.FTZ R58, R58, UR4, -R10.reuse ;  /* 0x000000043a3a7c23 */ /* 0x100fe2000801080a */
[--C-:B------:R-:W-:Y:S01]  /*b9d0*/  FFMA.FTZ R59, R59, UR4, -R10.reuse ;  /* 0x000000043b3b7c23 */ /* 0x100fe2000801080a */
[--C-:B------:R-:W-:Y:S01]  /*b9e0*/  FFMA.FTZ R62, R62, UR4, -R10.reuse ;  /* 0x000000043e3e7c23 */ /* 0x100fe2000801080a */
[----:B------:R-:W-:Y:S01]  /*b9f0*/  FFMA.FTZ R63, R63, UR4, -R10 ;  /* 0x000000043f3f7c23 */ /* 0x000fe2000801080a */
[----:B------:R-:W1:Y:S01]  /*ba00*/  MUFU.EX2 R26, R26 ;  /* 0x0000001a001a7308 */ /* 0x000e620000000800 */
[----:B0----5:R-:W-:Y:S01]  /*ba10*/  FFMA.FTZ R3, R5, R3, R24 ;  /* 0x0000000305037223 */ /* 0x021fe20000010018 */
[--C-:B------:R-:W-:Y:S01]  /*ba20*/  FFMA.FTZ R66, R66, UR4, -R10.reuse ;  /* 0x0000000442427c23 */ /* 0x100fe2000801080a */
[--C-:B------:R-:W-:Y:S01]  /*ba30*/  FFMA.FTZ R67, R67, UR4, -R10.reuse ;  /* 0x0000000443437c23 */ /* 0x100fe2000801080a */
[--C-:B------:R-:W-:Y:S01]  /*ba40*/  FFMA.FTZ R70, R70, UR4, -R10.reuse ;  /* 0x0000000446467c23 */ /* 0x100fe2000801080a */
[----:B------:R-:W-:Y:S01]  /*ba50*/  FADD.FTZ R3, R25, R3 ;  /* 0x0000000319037221 */ /* 0x000fe20000010000 */
[--C-:B------:R-:W-:Y:S01]  /*ba60*/  FFMA.FTZ R71, R71, UR4, -R10.reuse ;  /* 0x0000000447477c23 */ /* 0x100fe2000801080a */
[--C-:B------:R-:W-:Y:S01]  /*ba70*/  FFMA.FTZ R74, R74, UR4, -R10.reuse ;  /* 0x000000044a4a7c23 */ /* 0x100fe2000801080a */
[----:B------:R-:W0:Y:S01]  /*ba80*/  MUFU.EX2 R27, R27 ;  /* 0x0000001b001b7308 */ /* 0x000e220000000800 */
[----:B------:R-:W-:Y:S01]  /*ba90*/  FADD.FTZ R3, R28, R3 ;  /* 0x000000031c037221 */ /* 0x000fe20000010000 */
[--C-:B------:R-:W-:Y:S01]  /*baa0*/  FFMA.FTZ R75, R75, UR4, -R10.reuse ;  /* 0x000000044b4b7c23 */ /* 0x100fe2000801080a */
[--C-:B------:R-:W-:Y:S01]  /*bab0*/  FFMA.FTZ R78, R78, UR4, -R10.reuse ;  /* 0x000000044e4e7c23 */ /* 0x100fe2000801080a */
[--C-:B------:R-:W-:Y:S01]  /*bac0*/  FFMA.FTZ R79, R79, UR4, -R10.reuse ;  /* 0x000000044f4f7c23 */ /* 0x100fe2000801080a */
[----:B------:R-:W-:Y:S01]  /*bad0*/  FADD.FTZ R3, R29, R3 ;  /* 0x000000031d037221 */ /* 0x000fe20000010000 */
[--C-:B------:R-:W-:Y:S01]  /*bae0*/  FFMA.FTZ R82, R82, UR4, -R10.reuse ;  /* 0x0000000452527c23 */ /* 0x100fe2000801080a */
[----:B------:R-:W-:Y:S01]  /*baf0*/  FFMA.FTZ R83, R83, UR4, -R10 ;  /* 0x0000000453537c23 */ /* 0x000fe2000801080a */
[----:B------:R-:W2:Y:S01]  /*bb00*/  MUFU.EX2 R30, R30 ;  /* 0x0000001e001e7308 */ /* 0x000ea20000000800 */
[----:B-1----:R-:W-:Y:S01]  /*bb10*/  FFMA.FTZ R6, R8, R6, R26 ;  /* 0x0000000608067223 */ /* 0x002fe2000001001a */
[----:B------:R-:W-:Y:S01]  /*bb20*/  FADD.FTZ R3, R32, R3 ;  /* 0x0000000320037221 */ /* 0x000fe20000010000 */
[--C-:B------:R-:W-:Y:S01]  /*bb30*/  FFMA.FTZ R147, R86, UR4, -R10.reuse ;  /* 0x0000000456937c23 */ /* 0x100fe2000801080a */
[----:B------:R-:W-:-:S02]  /*bb40*/  FFMA.FTZ R10, R87, UR4, -R10 ;  /* 0x00000004570a7c23 */ /* 0x000fc4000801080a */
[----:B------:R-:W-:Y:S02]  /*bb50*/  FADD.FTZ R3, R33, R3 ;  /* 0x0000000321037221 */ /* 0x000fe40000010000 */
[----:B------:R-:W1:Y:S01]  /*bb60*/  MUFU.EX2 R31, R31 ;  /* 0x0000001f001f7308 */ /* 0x000e620000000800 */
[----:B0-----:R-:W-:Y:S01]  /*bb70*/  FADD.FTZ R6, R27, R6 ;  /* 0x000000061b067221 */ /* 0x001fe20000010000 */
[----:B------:R-:W-:-:S04]  /*bb80*/  FADD.FTZ R3, R36, R3 ;  /* 0x0000000324037221 */ /* 0x000fc80000010000 */
[----:B------:R-:W-:Y:S02]  /*bb90*/  FADD.FTZ R3, R37, R3 ;  /* 0x0000000325037221 */ /* 0x000fe40000010000 */
[----:B------:R-:W0:Y:S01]  /*bba0*/  MUFU.EX2 R34, R34 ;  /* 0x0000002200227308 */ /* 0x000e220000000800 */
[----:B--2---:R-:W-:Y:S01]  /*bbb0*/  FADD.FTZ R6, R30, R6 ;  /* 0x000000061e067221 */ /* 0x004fe20000010000 */
[----:B------:R-:W-:-:S04]  /*bbc0*/  FADD.FTZ R3, R40, R3 ;  /* 0x0000000328037221 */ /* 0x000fc80000010000 */
[----:B------:R-:W-:Y:S02]  /*bbd0*/  FADD.FTZ R3, R41, R3 ;  /* 0x0000000329037221 */ /* 0x000fe40000010000 */
[----:B------:R-:W2:Y:S01]  /*bbe0*/  MUFU.EX2 R35, R35 ;  /* 0x0000002300237308 */ /* 0x000ea20000000800 */
[----:B-1----:R-:W-:Y:S01]  /*bbf0*/  FADD.FTZ R6, R31, R6 ;  /* 0x000000061f067221 */ /* 0x002fe20000010000 */
[----:B------:R-:W-:-:S04]  /*bc00*/  FADD.FTZ R3, R44, R3 ;  /* 0x000000032c037221 */ /* 0x000fc80000010000 */
        /* <DEDUP_REMOVED lines=23> */
[----:B------:R-:W-:-:S06]  /*bd80*/  FADD.FTZ R3, R68, R3 ;  /* 0x0000000344037221 */ /* 0x000fcc0000010000 */
        /* <DEDUP_REMOVED lines=58> */
[----:B-1----:R-:W-:-:S03]  /*c130*/  FADD.FTZ R3, R9, R3 ;  /* 0x0000000309037221 */ /* 0x002fc60000010000 */
[----:B0-----:R-:W-:Y:S01]  /*c140*/  FADD.FTZ R6, R10, R6 ;  /* 0x000000060a067221 */ /* 0x001fe20000010000 */
[----:B------:R-:W-:Y:S06]  /*c150*/  @!P0 BRA `(.L_x_596) ;  /* 0x0000000000048947 */ /* 0x000fec0003800000 */
[----:B------:R-:W-:Y:S01]  /*c160*/  BPT.TRAP 0x1 ;  /* 0x000000040000795c */ /* 0x000fe20000300000 */
.L_x_596:
[----:B------:R-:W2:Y:S01]  /*c170*/  LDL R85, [R1+0x24] ;  /* 0x0000240001557983 */ /* 0x000ea20000100800 */
        /* <DEDUP_REMOVED lines=16> */
[----:B------:R-:W-:Y:S01]  /*c280*/  IMAD R11, R12, 0x8, R18 ;  /* 0x000000080c0b7824 */ /* 0x000fe200078e0212 */
[----:B------:R0:W5:Y:S01]  /*c290*/  LDL R5, [R1+0x4] ;  /* 0x0000040001057983 */ /* 0x0001620000100800 */
[----:B------:R-:W-:Y:S01]  /*c2a0*/  MOV R12, UR38 ;  /* 0x00000026000c7c02 */ /* 0x000fe20008000f00 */
[-C--:B------:R-:W-:Y:S01]  /*c2b0*/  FMUL.FTZ R90, R90, R8.reuse ;  /* 0x000000085a5a7220 */ /* 0x080fe20000410000 */
[----:B------:R-:W-:Y:S01]  /*c2c0*/  VIADD R11, R11, 0x16860 ;  /* 0x000168600b0b7836 */ /* 0x000fe20000000000 */
[----:B------:R-:W-:Y:S01]  /*c2d0*/  F2FP.F16.F32.PACK_AB R147, R10, R147 ;  /* 0x000000930a93723e */ /* 0x000fe200000000ff */
[----:B------:R-:W-:Y:S01]  /*c2e0*/  FMUL.FTZ R91, R91, R8 ;  /* 0x000000085b5b7220 */ /* 0x000fe20000410000 */
[----:B------:R-:W-:Y:S01]  /*c2f0*/  F2FP.F16.F32.PACK_AB R148, R25, R24 ;  /* 0x000000181994723e */ /* 0x000fe200000000ff */
[-C--:B------:R-:W-:Y:S01]  /*c300*/  FMUL.FTZ R94, R94, R8.reuse ;  /* 0x000000085e5e7220 */ /* 0x080fe20000410000 */
[----:B------:R-:W-:Y:S01]  /*c310*/  PRMT R11, R12, 0x654, R11 ;  /* 0x000006540c0b7816 */ /* 0x000fe2000000000b */
[----:B------:R-:W-:Y:S01]  /*c320*/  FMUL.FTZ R95, R95, R8 ;  /* 0x000000085f5f7220 */ /* 0x000fe20000410000 */
[----:B------:R-:W-:Y:S01]  /*c330*/  F2FP.F16.F32.PACK_AB R149, R27, R26 ;  /* 0x0000001a1b95723e */ /* 0x000fe200000000ff */
[----:B------:R-:W-:Y:S01]  /*c340*/  FMUL.FTZ R98, R98, R8 ;  /* 0x0000000862627220 */ /* 0x000fe20000410000 */
[----:B------:R1:W-:Y:S01]  /*c350*/  SYNCS.ARRIVE.TRANS64.RED.A1T0 RZ, [R11+URZ], RZ ;  /* 0x000000ff0bff79a7 */ /* 0x0003e2000810043f */
[----:B------:R-:W-:Y:S01]  /*c360*/  F2FP.F16.F32.PACK_AB R150, R29, R28 ;  /* 0x0000001c1d96723e */ /* 0x000fe200000000ff */
[----:B------:R-:W-:Y:S01]  /*c370*/  FMUL.FTZ R99, R99, R8 ;  /* 0x0000000863637220 */ /* 0x000fe20000410000 */
        /* <DEDUP_REMOVED lines=21> */
[----:B------:R-:W-:Y:S01]  /*c4d0*/  IMAD.MOV.U32 R10, RZ, RZ, R4 ;  /* 0x000000ffff0a7224 */ /* 0x000fe200078e0004 */
[----:B------:R-:W-:Y:S01]  /*c4e0*/  F2FP.F16.F32.PACK_AB R130, R53, R52 ;  /* 0x000000343582723e */ /* 0x000fe200000000ff */
[----:B-1----:R-:W-:Y:S01]  /*c4f0*/  IMAD.MOV.U32 R11, RZ, RZ, R0 ;  /* 0x000000ffff0b7224 */ /* 0x002fe200078e0000 */
        /* <DEDUP_REMOVED lines=17> */
[C---:B--2---:R-:W-:Y:S01]  /*c610*/  ISETP.GT.AND P1, PT, R7.reuse, R85, PT ;  /* 0x000000550700720c */ /* 0x044fe20003f24270 */
[----:B------:R-:W-:-:S12]  /*c620*/  VIADD R7, R7, 0xffffffff ;  /* 0xffffffff07077836 */ /* 0x000fd80000000000 */
[----:B0-----:R-:W-:Y:S05]  /*c630*/  @P1 BRA `(.L_x_597) ;  /* 0xffffffe000181947 */ /* 0x001fea000383ffff */
.L_x_585:
[----:B------:R-:W-:Y:S05]  /*c640*/  WARPSYNC.ALL ;  /* 0x0000000000007948 */ /* 0x000fea0003800000 */
[----:B------:R-:W-:Y:S06]  /*c650*/  BAR.ARV 0x8, 0x200 ;  /* 0x0208000000007b1d */ /* 0x000fec0000002000 */
[----:B------:R-:W-:Y:S05]  /*c660*/  @!P0 BRA `(.L_x_598) ;  /* 0x0000000000048947 */ /* 0x000fea0003800000 */
[----:B------:R-:W-:Y:S01]  /*c670*/  BPT.TRAP 0x1 ;  /* 0x000000040000795c */ /* 0x000fe20000300000 */
.L_x_598:
[----:B-----5:R-:W2:Y:S01]  /*c680*/  LDL R5, [R1+0x4] ;  /* 0x0000040001057983 */ /* 0x020ea20000100800 */
[----:B------:R-:W-:Y:S02]  /*c690*/  LEA R12, R156, R18, 0x3 ;  /* 0x000000129c0c7211 */ /* 0x000fe400078e18ff */
[----:B--2---:R-:W-:-:S04]  /*c6a0*/  SHF.L.U32 R5, R5, 0x1f, RZ ;  /* 0x0000001f05057819 */ /* 0x004fc800000006ff */
[----:B------:R0:W1:Y:S01]  /*c6b0*/  SYNCS.PHASECHK.TRANS64.TRYWAIT P1, [R12+URZ+0x16850], R5 ;  /* 0x016850050c0075a7 */ /* 0x000062000802017f */
[----:B------:R-:W-:Y:S05]  /*c6c0*/  @!P0 BRA `(.L_x_599) ;  /* 0x0000000000048947 */ /* 0x000fea0003800000 */
[----:B------:R-:W-:Y:S01]  /*c6d0*/  BPT.TRAP 0x1 ;  /* 0x000000040000795c */ /* 0x000fe20000300000 */
.L_x_599:
[----:B------:R-:W-:-:S05]  /*c6e0*/  VIADD R18, R18, 0x400 ;  /* 0x0000040012127836 */ /* 0x000fca0000000000 */
[----:B------:R-:W-:-:S04]  /*c6f0*/  SHF.R.U32.HI R18, RZ, 0x4, R18 ;  /* 0x00000004ff127819 */ /* 0x000fc80000011612 */
[----:B------:R-:W-:Y:S01]  /*c700*/  LOP3.LUT R9, R18, 0x3fff, RZ, 0xc0, !PT ;  /* 0x00003fff12097812 */ /* 0x000fe200078ec0ff */
[----:B-1----:R-:W-:Y:S06]  /*c710*/  @P1 BRA `(.L_x_600) ;  /* 0x0000000000081947 */ /* 0x002fec0003800000 */
[----:B------:R-:W1:Y:S02]  /*c720*/  SYNCS.PHASECHK.TRANS64.TRYWAIT P1, [R12+URZ+0x16850], R5 ;  /* 0x016850050c0075a7 */ /* 0x000e64000802017f */
[----:B-1----:R-:W-:Y:S05]  /*c730*/  @!P1 BRA `(.L_x_601) ;  /* 0x000000a800b09947 */ /* 0x002fea0003800000 */
.L_x_600:
[----:B------:R-:W-:Y:S01]  /*c740*/  IMAD R8, R156, 0x400, R9 ;  /* 0x000004009c087824 */ /* 0x000fe200078e0209 */
[----:B------:R-:W-:Y:S05]  /*c750*/  WARPSYNC.ALL ;  /* 0x0000000000007948 */ /* 0x000fea0003800000 */
[----:B------:R-:W-:Y:S01]  /*c760*/  IMAD.MOV.U32 R9, RZ, RZ, 0x40000040 ;  /* 0x40000040ff097424 */ /* 0x000fe200078e00ff */
[C---:B------:R-:W-:Y:S01]  /*c770*/  R2UR UR6, R8.reuse ;  /* 0x00000000080672ca */ /* 0x040fe200000e0000 */
[----:B------:R-:W-:Y:S01]  /*c780*/  WARPGROUP.ARRIVE ;  /* 0x00000000000079c5 */ /* 0x000fe20000000000 */
[----:B------:R-:W-:Y:S01]  /*c790*/  VIADD R10, R8, 0x80 ;  /* 0x00000080080a7836 */ /* 0x000fe20000000000 */
[----:B------:R-:W-:Y:S01]  /*c7a0*/  MOV R11, 0x40000040 ;  /* 0x40000040000b7802 */ /* 0x000fe20000000f00 */
[----:B01----:R-:W0:Y:S01]  /*c7b0*/  SHFL.BFLY PT, R5, R6, 0x2, 0x1f ;  /* 0x0c401f0006057f89 */ /* 0x003e2200000e0000 */
[----:B------:R-:W-:Y:S01]  /*c7c0*/  R2UR UR7, R9 ;  /* 0x00000000090772ca */ /* 0x000fe200000e0000 */
[----:B------:R-:W-:-:S02]  /*c7d0*/  IMAD.MOV.U32 R9, RZ, RZ, 0x40000040 ;  /* 0x40000040ff097424 */ /* 0x000fc400078e00ff */
[----:B------:R-:W-:Y:S02]  /*c7e0*/  IMAD.MOV.U32 R43, RZ, RZ, RZ ;  /* 0x000000ffff2b7224 */ /* 0x000fe400078e00ff */
[----:B------:R-:W-:-:S08]  /*c7f0*/  IMAD.MOV.U32 R60, RZ, RZ, -0x800000 ;  /* 0xff800000ff3c7424 */ /* 0x000fd000078e00ff */
[----:B------:R-:W-:Y:S01]  /*c800*/  HGMMA.64x64x16.F32 R88, R148, gdesc[UR4].tnspB, R88, gsb0 ;  /* 0x40e0000494587df0 */ /* 0x000fe20008000858 */
[----:B------:R-:W-:Y:S01]  /*c810*/  R2UR UR6, R10 ;  /* 0x000000000a0672ca */ /* 0x000fe200000e0000 */
[----:B------:R-:W-:Y:S01]  /*c820*/  VIADD R10, R8, 0x100 ;  /* 0x00000100080a7836 */ /* 0x000fe20000000000 */
[----:B------:R-:W-:Y:S01]  /*c830*/  R2UR UR7, R11 ;  /* 0x000000000b0772ca */ /* 0x000fe200000e0000 */
[----:B------:R-:W-:Y:S02]  /*c840*/  IMAD.MOV.U32 R11, RZ, RZ, 0x40000040 ;  /* 0x40000040ff0b7424 */ /* 0x000fe400078e00ff */
[----:B0-----:R-:W-:Y:S01]  /*c850*/  FADD.FTZ R7, R5, R6 ;  /* 0x0000000605077221 */ /* 0x001fe20000010000 */
[----:B------:R-:W-:Y:S02]  /*c860*/  WARPGROUP.DEPBAR.LE gsb0, 0x0 ;  /* 0x00008000000079c5 */ /* 0x000fe40000010000 */
[----:B------:R-:W-:-:S07]  /*c870*/  WARPGROUP.ARRIVE ;  /* 0x00000000000079c5 */ /* 0x000fce0000000000 */
        /* <DEDUP_REMOVED lines=11> */
[----:B------:R-:W-:Y:S01]  /*c930*/  IADD3 R10, R8, 0x200, RZ ;  /* 0x00000200080a7810 */ /* 0x000fe20007ffe0ff */
[----:B------:R-:W-:Y:S02]  /*c940*/  WARPGROUP.DEPBAR.LE gsb0, 0x0 ;  /* 0x00008000000079c5 */ /* 0x000fe40000010000 */
[----:B------:R-:W-:-:S08]  /*c950*/  WARPGROUP.ARRIVE ;  /* 0x00000000000079c5 */ /* 0x000fd00000000000 */
        /* <DEDUP_REMOVED lines=9> */
[C---:B------:R-:W-:Y:S01]  /*c9f0*/  VIADD R10, R8.reuse, 0x300 ;  /* 0x00000300080a7836 */ /* 0x040fe20000000000 */
[----:B------:R-:W-:Y:S01]  /*ca00*/  R2UR UR7, R11 ;  /* 0x000000000b0772ca */ /* 0x000fe200000e0000 */
[----:B------:R-:W-:Y:S01]  /*ca10*/  VIADD R8, R8, 0x380 ;  /* 0x0000038008087836 */ /* 0x000fe20000000000 */
[----:B------:R-:W-:Y:S01]  /*ca20*/  MOV R11, 0x40000040 ;  /* 0x40000040000b7802 */ /* 0x000fe20000000f00 */
[----:B------:R-:W-:Y:S02]  /*ca30*/  WARPGROUP.DEPBAR.LE gsb0, 0x0 ;  /* 0x00008000000079c5 */ /* 0x000fe40000010000 */
[----:B------:R-:W-:-:S08]  /*ca40*/  WARPGROUP.ARRIVE ;  /* 0x00000000000079c5 */ /* 0x000fd00000000000 */
[----:B------:R-:W-:Y:S01]  /*ca50*/  HGMMA.64x64x16.F32 R88, R136, gdesc[UR4].tnspB, R88, gsb0 ;  /* 0x40e0000488587df0 */ /* 0x000fe20008000858 */
[----:B------:R-:W-:Y:S02]  /*ca60*/  R2UR UR6, R10 ;  /* 0x000000000a0672ca */ /* 0x000fe400000e0000 */
[----:B------:R-:W-:Y:S01]  /*ca70*/  R2UR UR7, R11 ;  /* 0x000000000b0772ca */ /* 0x000fe200000e0000 */
[----:B------:R-:W0:Y:S02]  /*ca80*/  SHFL.BFLY PT, R10, R3, 0x2, 0x1f ;  /* 0x0c401f00030a7f89 */ /* 0x000e2400000e0000 */
[----:B0-----:R-:W-:Y:S01]  /*ca90*/  FADD.FTZ R10, R10, R3 ;  /* 0x000000030a0a7221 */ /* 0x001fe20000010000 */
[----:B------:R-:W-:-:S04]  /*caa0*/  IMAD.MOV.U32 R3, RZ, RZ, -0x800000 ;  /* 0xff800000ff037424 */ /* 0x000fc800078e00ff */
[----:B------:R-:W0:Y:S02]  /*cab0*/  SHFL.BFLY PT, R5, R10, 0x1, 0x1f ;  /* 0x0c201f000a057f89 */ /* 0x000e2400000e0000 */
[----:B0-----:R-:W-:Y:S01]  /*cac0*/  FADD.FTZ R11, R10, R5 ;  /* 0x000000050a0b7221 */ /* 0x001fe20000010000 */
[----:B------:R-:W-:Y:S01]  /*cad0*/  MOV R5, UR4 ;  /* 0x0000000400057c02 */ /* 0x000fe20008000f00 */
[----:B------:R-:W-:-:S03]  /*cae0*/  IMAD.U32 R10, RZ, RZ, UR4 ;  /* 0x00000004ff0a7e24 */ /* 0x000fc6000f8e00ff */
[----:B------:R-:W-:-:S13]  /*caf0*/  FSETP.NE.FTZ.AND P1, PT, R11, RZ, PT ;  /* 0x000000ff0b00720b */ /* 0x000fda0003f35000 */
[----:B------:R-:W0:Y:S01]  /*cb00*/  @P1 MUFU.LG2 R6, R11 ;  /* 0x0000000b00061308 */ /* 0x000e220000000c00 */
[----:B------:R-:W-:Y:S01]  /*cb10*/  @P1 FMUL.FTZ R5, R5, 0.69314718246459960938 ;  /* 0x3f31721805051820 */ /* 0x000fe20000410000 */
[----:B------:R-:W-:Y:S02]  /*cb20*/  WARPGROUP.DEPBAR.LE gsb0, 0x0 ;  /* 0x00008000000079c5 */ /* 0x000fe40000010000 */
[----:B------:R-:W-:-:S04]  /*cb30*/  WARPGROUP.ARRIVE ;  /* 0x00000000000079c5 */ /* 0x000fc80000000000 */
[----:B------:R-:W-:Y:S02]  /*cb40*/  @P1 MUFU.RCP R43, R11 ;  /* 0x0000000b002b1308 */ /* 0x000fe40000001000 */
[----:B------:R-:W-:Y:S01]  /*cb50*/  HGMMA.64x64x16.F32 R88, R140, gdesc[UR4].tnspB, R88, gsb0 ;  /* 0x40e000048c587df0 */ /* 0x000fe20008000858 */
[----:B------:R-:W-:Y:S02]  /*cb60*/  R2UR UR6, R8 ;  /* 0x00000000080672ca */ /* 0x000fe400000e0000 */
[----:B------:R-:W-:Y:S01]  /*cb70*/  R2UR UR7, R9 ;  /* 0x00000000090772ca */ /* 0x000fe200000e0000 */
[----:B------:R-:W1:Y:S01]  /*cb80*/  SHFL.BFLY PT, R8, R7, 0x1, 0x1f ;  /* 0x0c201f0007087f89 */ /* 0x000e6200000e0000 */
[----:B0-----:R-:W-:-:S04]  /*cb90*/  @P1 FMUL.FTZ R6, R6, 0.69314718246459960938 ;  /* 0x3f31721806061820 */ /* 0x001fc80000410000 */
[----:B------:R-:W-:Y:S01]  /*cba0*/  @P1 FFMA.FTZ R60, R5, R0, R6 ;  /* 0x00000000053c1223 */ /* 0x000fe20000010006 */
[----:B-1----:R-:W-:Y:S01]  /*cbb0*/  FADD.FTZ R13, R7, R8 ;  /* 0x00000008070d7221 */ /* 0x002fe20000010000 */
[----:B------:R-:W-:-:S04]  /*cbc0*/  IMAD.MOV.U32 R8, RZ, RZ, RZ ;  /* 0x000000ffff087224 */ /* 0x000fc800078e00ff */
[----:B------:R-:W-:-:S13]  /*cbd0*/  FSETP.NE.FTZ.AND P2, PT, R13, RZ, PT ;  /* 0x000000ff0d00720b */ /* 0x000fda0003f55000 */
[----:B------:R-:W0:Y:S01]  /*cbe0*/  @P2 MUFU.LG2 R9, R13 ;  /* 0x0000000d00092308 */ /* 0x000e220000000c00 */
[----:B------:R-:W-:-:S07]  /*cbf0*/  @P2 FMUL.FTZ R10, R10, 0.69314718246459960938 ;  /* 0x3f3172180a0a2820 */ /* 0x000fce0000410000 */
[----:B------:R1:W2:Y:S01]  /*cc00*/  @P2 MUFU.RCP R8, R13 ;  /* 0x0000000d00082308 */ /* 0x0002a20000001000 */
[----:B0-----:R-:W-:-:S04]  /*cc10*/  @P2 FMUL.FTZ R9, R9, 0.69314718246459960938 ;  /* 0x3f31721809092820 */ /* 0x001fc80000410000 */
[----:B------:R-:W-:Y:S01]  /*cc20*/  @P2 FFMA.FTZ R3, R10, R4, R9 ;  /* 0x000000040a032223 */ /* 0x000fe20000010009 */
[----:B------:R-:W-:Y:S02]  /*cc30*/  WARPGROUP.DEPBAR.LE gsb0, 0x0 ;  /* 0x00008000000079c5 */ /* 0x000fe40000010000 */
[----:B------:R-:W-:-:S06]  /*cc40*/  WARPGROUP.ARRIVE ;  /* 0x00000000000079c5 */ /* 0x000fcc0000000000 */
[----:B------:R-:W-:Y:S03]  /*cc50*/  HGMMA.64x64x16.F32 R88, R144, gdesc[UR4].tnspB, R88, gsb0 ;  /* 0x40e0000490587df0 */ /* 0x000fe60008000858 */
[----:B------:R-:W-:Y:S02]  /*cc60*/  WARPGROUP.DEPBAR.LE gsb0, 0x0 ;  /* 0x00008000000079c5 */ /* 0x000fe40000010000 */
[----:B-12---:R-:W-:Y:S05]  /*cc70*/  @!P0 BRA `(.L_x_602) ;  /* 0x0000000000048947 */ /* 0x006fea0003800000 */
[----:B------:R-:W-:Y:S01]  /*cc80*/  BPT.TRAP 0x1 ;  /* 0x000000040000795c */ /* 0x000fe20000300000 */
.L_x_602:
[----:B------:R-:W2:Y:S01]  /*cc90*/  LDL.LU R4, [R1+0x4] ;  /* 0x0000040001047983 */ /* 0x000ea20000300800 */
[----:B------:R-:W-:Y:S01]  /*cca0*/  VIADD R0, R12, 0x16860 ;  /* 0x000168600c007836 */ /* 0x000fe20000000000 */
[----:B------:R-:W-:Y:S01]  /*ccb0*/  MOV R5, UR38 ;  /* 0x0000002600057c02 */ /* 0x000fe20008000f00 */
[----:B------:R-:W-:Y:S02]  /*ccc0*/  VIADD R156, R156, 0x1 ;  /* 0x000000019c9c7836 */ /* 0x000fe40000000000 */
[-C--:B------:R-:W-:Y:S01]  /*ccd0*/  FMUL.FTZ R20, R88, R43.reuse ;  /* 0x0000002b58147220 */ /* 0x080fe20000410000 */
[-C--:B------:R-:W-:Y:S01]  /*cce0*/  FMUL.FTZ R21, R89, R43.reuse ;  /* 0x0000002b59157220 */ /* 0x080fe20000410000 */
[----:B------:R-:W-:Y:S01]  /*ccf0*/  PRMT R0, R5, 0x654, R0 ;  /* 0x0000065405007816 */ /* 0x000fe20000000000 */
[-C--:B------:R-:W-:Y:S01]  /*cd00*/  FMUL.FTZ R26, R92, R43.reuse ;  /* 0x0000002b5c1a7220 */ /* 0x080fe20000410000 */
[----:B------:R-:W-:Y:S01]  /*cd10*/  ISETP.NE.AND P1, PT, R156, 0x2, PT ;  /* 0x000000029c00780c */ /* 0x000fe20003f25270 */
[-C--:B------:R-:W-:Y:S01]  /*cd20*/  FMUL.FTZ R27, R93, R43.reuse ;  /* 0x0000002b5d1b7220 */ /* 0x080fe20000410000 */
[----:B------:R0:W-:Y:S01]  /*cd30*/  SYNCS.ARRIVE.TRANS64.RED.A1T0 RZ, [R0+URZ], RZ ;  /* 0x000000ff00ff79a7 */ /* 0x0001e2000810043f */
[-C--:B------:R-:W-:Y:S01]  /*cd40*/  FMUL.FTZ R28, R96, R43.reuse ;  /* 0x0000002b601c7220 */ /* 0x080fe20000410000 */
[-C--:B------:R-:W-:Y:S01]  /*cd50*/  FMUL.FTZ R29, R97, R43.reuse ;  /* 0x0000002b611d7220 */ /* 0x080fe20000410000 */
[-C--:B------:R-:W-:Y:S01]  /*cd60*/  FMUL.FTZ R30, R100, R43.reuse ;  /* 0x0000002b641e7220 */ /* 0x080fe20000410000 */
[-C--:B------:R-:W-:Y:S01]  /*cd70*/  FMUL.FTZ R31, R101, R43.reuse ;  /* 0x0000002b651f7220 */ /* 0x080fe20000410000 */
[-C--:B------:R-:W-:Y:S01]  /*cd80*/  FMUL.FTZ R36, R104, R43.reuse ;  /* 0x0000002b68247220 */ /* 0x080fe20000410000 */
[-C--:B------:R-:W-:Y:S01]  /*cd90*/  FMUL.FTZ R37, R105, R43.reuse ;  /* 0x0000002b69257220 */ /* 0x080fe20000410000 */
[-C--:B------:R-:W-:Y:S01]  /*cda0*/  FMUL.FTZ R38, R108, R43.reuse ;  /* 0x0000002b6c267220 */ /* 0x080fe20000410000 */
[----:B0-----:R-:W-:Y:S01]  /*cdb0*/  SEL R0, RZ, 0x1, P1 ;  /* 0x00000001ff007807 */ /* 0x001fe20000800000 */
        /* <DEDUP_REMOVED lines=22> */
[----:B------:R-:W-:Y:S01]  /*cf20*/  SEL R156, R156, RZ, P1 ;  /* 0x000000ff9c9c7207 */ /* 0x000fe20000800000 */
[----:B------:R-:W-:Y:S01]  /*cf30*/  UIADD3 UR37, UR37, 0x1, URZ ;  /* 0x0000000125257890 */ /* 0x000fe2000fffe03f */
[----:B--2---:R-:W-:-:S05]  /*cf40*/  LOP3.LUT R4, R4, R0, RZ, 0x3c, !PT ;  /* 0x0000000004047212 */ /* 0x004fca00078e3cff */
[----:B------:R0:W-:Y:S06]  /*cf50*/  STL [R1+0x4], R4 ;  /* 0x0000040401007387 */ /* 0x0001ec0000100800 */
.L_x_548:
[----:B------:R-:W3:Y:S01]  /*cf60*/  S2R R0, SR_TID.X ;  /* 0x0000000000007919 */ /* 0x000ee20000002100 */
[----:B------:R-:W-:Y:S05]  /*cf70*/  WARPSYNC.ALL ;  /* 0x0000000000007948 */ /* 0x000fea0003800000 */
[----:B---3--:R-:W-:-:S05]  /*cf80*/  VIADD R71, R0, 0xffffff80 ;  /* 0xffffff8000477836 */ /* 0x008fca0000000000 */
[----:B------:R-:W-:-:S04]  /*cf90*/  SHF.R.S32.HI R74, RZ, 0x1f, R71 ;  /* 0x0000001fff4a7819 */ /* 0x000fc80000011447 */
[----:B------:R-:W-:-:S04]  /*cfa0*/  LEA.HI R74, R74, R71, RZ, 0x3 ;  /* 0x000000474a4a7211 */ /* 0x000fc800078f18ff */
[----:B------:R-:W-:-:S05]  /*cfb0*/  LOP3.LUT R74, R74, 0xfffffff8, RZ, 0xc0, !PT ;  /* 0xfffffff84a4a7812 */ /* 0x000fca00078ec0ff */
[----:B------:R-:W-:-:S04]  /*cfc0*/  IMAD.IADD R74, R71, 0x1, -R74 ;  /* 0x00000001474a7824 */ /* 0x000fc800078e0a4a */
[----:B------:R-:W-:-:S05]  /*cfd0*/  IMAD.SHL.U32 R59, R74, 0x8, RZ ;  /* 0x000000084a3b7824 */ /* 0x000fca00078e00ff */
[----:B------:R-:W-:Y:S01]  /*cfe0*/  SHF.R.S32.HI R58, RZ, 0x1f, R59 ;  /* 0x0000001fff3a7819 */ /* 0x000fe2000001143b */
[----:B------:R-:W3:Y:S08]  /*cff0*/  S2UR UR38, SR_CgaCtaId ;  /* 0x00000000002679c3 */ /* 0x000ef00000008800 */
[----:B------:R-:W-:Y:S06]  /*d000*/  BAR.SYNC.DEFER_BLOCKING 0x5, 0x200 ;  /* 0x0148000000007b1d */ /* 0x000fec0000010000 */
[----:B------:R-:W-:Y:S01]  /*d010*/  UMOV UR4, 0x400 ;  /* 0x0000040000047882 */ /* 0x000fe20000000000 */
[----:B------:R-:W-:Y:S01]  /*d020*/  BSSY B0, `(.L_x_603) ;  /* 0x000023f000007945 */ /* 0x000fe20003800000 */
[----:B---3--:R-:W-:-:S06]  /*d030*/  ULEA UR4, UR38, UR4, 0x18 ;  /* 0x0000000426047291 */ /* 0x008fcc000f8ec03f */
[----:B------:R-:W-:-:S05]  /*d040*/  MOV R18, UR4 ;  /* 0x0000000400127c02 */ /* 0x000fca0008000f00 */
[----:B-1----:R1:W3:Y:S01]  /*d050*/  LDS.128 R32, [R18+0x168d0] ;  /* 0x0168d00012207984 */ /* 0x0022e20000000c00 */
[----:B------:R-:W-:Y:S06]  /*d060*/  BAR.ARV 0x4, 0x200 ;  /* 0x0108000000007b1d */ /* 0x000fec0000002000 */
[----:B------:R-:W-:Y:S05]  /*d070*/  @P0 BRA `(.L_x_604) ;  /* 0x0000001800440947 */ /* 0x000fea0003800000 */
[----:B------:R-:W4:Y:S01]  /*d080*/  LDL R0, [R1+0x68] ;  /* 0x0000680001007983 */ /* 0x000f220000100800 */
[----:B------:R-:W-:-:S03]  /*d090*/  ULDC UR4, c[0x0][0xad4] ;  /* 0x0002b50000047ab9 */ /* 0x000fc60000000800 */
[----:B------:R-:W2:Y:S04]  /*d0a0*/  LDL.LU R62, [R1+0x34] ;  /* 0x00003400013e7983 */ /* 0x000ea80000300800 */
[----:B------:R-:W2:Y:S04]  /*d0b0*/  LDL.LU R64, [R1+0x40] ;  /* 0x0000400001407983 */ /* 0x000ea80000300800 */
[----:B------:R-:W2:Y:S01]  /*d0c0*/  LDL.LU R68, [R1+0x44] ;  /* 0x0000440001447983 */ /* 0x000ea20000300800 */
[----:B------:R-:W0:Y:S01]  /*d0d0*/  S2R R5, SR_SWINHI ;  /* 0x0000000000057919 */ /* 0x000e220000002f00 */
[----:B------:R-:W-:-:S02]  /*d0e0*/  MOV R24, R18 ;  /* 0x0000001200187202 */ /* 0x000fc40000000f00 */
[----:B0----5:R-:W-:Y:S02]  /*d0f0*/  MOV R25, R5 ;  /* 0x0000000500197202 */ /* 0x021fe40000000f00 */
[----:B------:R-:W-:Y:S01]  /*d100*/  F2FP.F16.F32.PACK_AB R14, R27, R26 ;  /* 0x0000001a1b0e723e */ /* 0x000fe200000000ff */
[----:B---3--:R-:W-:Y:S02]  /*d110*/  IMAD.MOV.U32 R32, RZ, RZ, RZ ;  /* 0x000000ffff207224 */ /* 0x008fe400078e00ff */
[----:B----4-:R-:W-:-:S03]  /*d120*/  IMAD.WIDE R10, R0, 0x2, R24 ;  /* 0x00000002000a7825 */ /* 0x010fc600078e0218 */
[----:B------:R-:W-:-:S05]  /*d130*/  IADD3 R61, P0, R10, 0x60, RZ ;  /* 0x000000600a3d7810 */ /* 0x000fca0007f1e0ff */
[----:B------:R-:W-:Y:S01]  /*d140*/  IMAD.X R5, RZ, RZ, R11, P0 ;  /* 0x000000ffff057224 */ /* 0x000fe200000e060b */
[----:B--2---:R-:W-:-:S04]  /*d150*/  ISETP.NE.AND P0, PT, R62, RZ, PT ;  /* 0x000000ff3e00720c */ /* 0x004fc80003f05270 */
[----:B------:R-:W-:Y:S01]  /*d160*/  SEL R67, R62, UR4, P0 ;  /* 0x000000043e437c07 */ /* 0x000fe20008000000 */
[----:B------:R-:W-:Y:S05]  /*d170*/  WARPSYNC.ALL ;  /* 0x0000000000007948 */ /* 0x000fea0003800000 */
[----:B------:R-:W-:Y:S01]  /*d180*/  BAR.SYNC.DEFER_BLOCKING 0x1, 0x180 ;  /* 0x0046000000007b1d */ /* 0x000fe20000010000 */
[C---:B------:R-:W-:Y:S02]  /*d190*/  IADD3 R15, P1, R10.reuse, 0x40, RZ ;  /* 0x000000400a0f7810 */ /* 0x040fe40007f3e0ff */
[C---:B------:R-:W-:Y:S02]  /*d1a0*/  IADD3 R13, P2, R10.reuse, 0x20, RZ ;  /* 0x000000200a0d7810 */ /* 0x040fe40007f5e0ff */
[----:B------:R-:W-:Y:S01]  /*d1b0*/  LOP3.LUT R9, R10, 0x380, RZ, 0xc0, !PT ;  /* 0x000003800a097812 */ /* 0x000fe200078ec0ff */
[----:B------:R-:W-:Y:S01]  /*d1c0*/  ULDC.64 UR6, c[0x0][0xc08] ;  /* 0x0003020000067ab9 */ /* 0x000fe20000000a00 */
[----:B------:R-:W-:Y:S01]  /*d1d0*/  LOP3.LUT R4, R15, 0x380, RZ, 0xc0, !PT ;  /* 0x000003800f047812 */ /* 0x000fe200078ec0ff */
[----:B------:R-:W-:Y:S01]  /*d1e0*/  ULDC.64 UR4, c[0x0][0xc00] ;  /* 0x0003000000047ab9 */ /* 0x000fe20000000a00 */
[----:B------:R-:W-:-:S02]  /*d1f0*/  LOP3.LUT R0, R13, 0x380, RZ, 0xc0, !PT ;  /* 0x000003800d007812 */ /* 0x000fc400078ec0ff */
[----:B------:R-:W-:Y:S02]  /*d200*/  LOP3.LUT R12, R61, 0x380, RZ, 0xc0, !PT ;  /* 0x000003803d0c7812 */ /* 0x000fe400078ec0ff */
[----:B------:R-:W-:Y:S02]  /*d210*/  SHF.R.U64 R9, R9, 0x3, RZ ;  /* 0x0000000309097819 */ /* 0x000fe400000012ff */
[----:B------:R-:W-:Y:S02]  /*d220*/  SHF.R.U64 R4, R4, 0x3, RZ ;  /* 0x0000000304047819 */ /* 0x000fe400000012ff */
[----:B------:R-:W-:Y:S02]  /*d230*/  SHF.R.U64 R0, R0, 0x3, RZ ;  /* 0x0000000300007819 */ /* 0x000fe400000012ff */
[----:B------:R-:W-:Y:S02]  /*d240*/  SHF.R.U64 R12, R12, 0x3, RZ ;  /* 0x000000030c0c7819 */ /* 0x000fe400000012ff */
[----:B------:R-:W-:Y:S01]  /*d250*/  LOP3.LUT R10, R9, R10, RZ, 0x3c, !PT ;  /* 0x0000000a090a7212 */ /* 0x000fe200078e3cff */
[--C-:B------:R-:W-:Y:S01]  /*d260*/  IMAD.X R7, RZ, RZ, R11.reuse, P1 ;  /* 0x000000ffff077224 */ /* 0x100fe200008e060b */
[----:B------:R-:W-:Y:S01]  /*d270*/  LOP3.LUT R6, R4, R15, RZ, 0x3c, !PT ;  /* 0x0000000f04067212 */ /* 0x000fe200078e3cff */
[----:B------:R-:W-:Y:S01]  /*d280*/  IMAD.X R9, RZ, RZ, R11, P2 ;  /* 0x000000ffff097224 */ /* 0x000fe200010e060b */
[----:B------:R-:W-:-:S02]  /*d290*/  LOP3.LUT R8, R0, R13, RZ, 0x3c, !PT ;  /* 0x0000000d00087212 */ /* 0x000fc400078e3cff */
[----:B------:R-:W-:Y:S02]  /*d2a0*/  LOP3.LUT R4, R12, R61, RZ, 0x3c, !PT ;  /* 0x0000003d0c047212 */ /* 0x000fe400078e3cff */
[----:B------:R-:W-:Y:S02]  /*d2b0*/  MOV R10, R10 ;  /* 0x0000000a000a7202 */ /* 0x000fe40000000f00 */
[----:B------:R-:W-:Y:S02]  /*d2c0*/  F2FP.F16.F32.PACK_AB R12, R21, R20 ;  /* 0x00000014150c723e */ /* 0x000fe400000000ff */
[----:B------:R-:W-:Y:S02]  /*d2d0*/  F2FP.F16.F32.PACK_AB R13, R45, R44 ;  /* 0x0000002c2d0d723e */ /* 0x000fe400000000ff */
[----:B------:R-:W-:Y:S02]  /*d2e0*/  F2FP.F16.F32.PACK_AB R15, R47, R46 ;  /* 0x0000002e2f0f723e */ /* 0x000fe400000000ff */
[----:B------:R-:W-:-:S02]  /*d2f0*/  MOV R66, R6 ;  /* 0x0000000600427202 */ /* 0x000fc40000000f00 */
[----:B------:R-:W-:Y:S01]  /*d300*/  MOV R0, R4 ;  /* 0x0000000400007202 */ /* 0x000fe20000000f00 */
[----:B------:R0:W-:Y:S01]  /*d310*/  STSM.16.M88.4 [R10], R12 ;  /* 0x0000000c0a007844 */ /* 0x0001e20000000200 */
[----:B------:R-:W-:Y:S02]  /*d320*/  MOV R61, R8 ;  /* 0x00000008003d7202 */ /* 0x000fe40000000f00 */
[----:B------:R-:W-:Y:S02]  /*d330*/  F2FP.F16.F32.PACK_AB R4, R29, R28 ;  /* 0x0000001c1d04723e */ /* 0x000fe400000000ff */
[----:B------:R-:W-:Y:S02]  /*d340*/  F2FP.F16.F32.PACK_AB R5, R49, R48 ;  /* 0x000000303105723e */ /* 0x000fe400000000ff */
[----:B------:R-:W-:Y:S02]  /*d350*/  F2FP.F16.F32.PACK_AB R6, R31, R30 ;  /* 0x0000001e1f06723e */ /* 0x000fe400000000ff */
[----:B------:R-:W-:-:S02]  /*d360*/  F2FP.F16.F32.PACK_AB R7, R51, R50 ;  /* 0x000000323307723e */ /* 0x000fc400000000ff */
[----:B------:R-:W-:Y:S02]  /*d370*/  F2FP.F16.F32.PACK_AB R8, R37, R36 ;  /* 0x000000242508723e */ /* 0x000fe400000000ff */
[----:B------:R-:W-:Y:S02]  /*d380*/  F2FP.F16.F32.PACK_AB R9, R53, R52 ;  /* 0x000000343509723e */ /* 0x000fe400000000ff */
[----:B------:R-:W-:Y:S02]  /*d390*/  F2FP.F16.F32.PACK_AB R11, R55, R54 ;  /* 0x00000036370b723e */ /* 0x000fe400000000ff */
[----:B0-----:R-:W-:Y:S02]  /*d3a0*/  F2FP.F16.F32.PACK_AB R10, R39, R38 ;  /* 0x00000026270a723e */ /* 0x001fe400000000ff */
[----:B------:R-:W-:Y:S02]  /*d3b0*/  F2FP.F16.F32.PACK_AB R12, R41, R40 ;  /* 0x00000028290c723e */ /* 0x000fe400000000ff */
[----:B------:R-:W-:-:S02]  /*d3c0*/  F2FP.F16.F32.PACK_AB R13, R57, R56 ;  /* 0x00000038390d723e */ /* 0x000fc400000000ff */
[----:B------:R-:W-:Y:S02]  /*d3d0*/  F2FP.F16.F32.PACK_AB R14, R43, R42 ;  /* 0x0000002a2b0e723e */ /* 0x000fe400000000ff */
[----:B------:R-:W-:Y:S01]  /*d3e0*/  F2FP.F16.F32.PACK_AB R15, R119, R118 ;  /* 0x00000076770f723e */ /* 0x000fe200000000ff */
[----:B------:R0:W-:Y:S01]  /*d3f0*/  STSM.16.M88.4 [R61], R4 ;  /* 0x000000043d007844 */ /* 0x0001e20000000200 */
[----:B------:R-:W-:-:S03]  /*d400*/  ISETP.NE.U32.AND P3, PT, RZ, UR6, PT ;  /* 0x00000006ff007c0c */ /* 0x000fc6000bf65070 */
[----:B------:R-:W-:Y:S01]  /*d410*/  STSM.16.M88.4 [R66], R8 ;  /* 0x0000000842007844 */ /* 0x000fe20000000200 */
[----:B------:R-:W-:-:S03]  /*d420*/  ISETP.NE.AND.EX P3, PT, RZ, UR7, PT, P3 ;  /* 0x00000007ff007c0c */ /* 0x000fc6000bf65330 */
[----:B------:R2:W-:Y:S01]  /*d430*/  STSM.16.M88.4 [R0], R12 ;  /* 0x0000000c00007844 */ /* 0x0005e20000000200 */
[----:B------:R-:W-:Y:S01]  /*d440*/  BAR.SYNC.DEFER_BLOCKING 0x1, 0x180 ;  /* 0x0046000000007b1d */ /* 0x000fe20000010000 */
[----:B------:R-:W-:Y:S02]  /*d450*/  ISETP.NE.U32.AND P0, PT, RZ, UR4, PT ;  /* 0x00000004ff007c0c */ /* 0x000fe4000bf05070 */
[----:B------:R-:W-:Y:S02]  /*d460*/  IADD3 R62, P1, R64, UR4, RZ ;  /* 0x00000004403e7c10 */ /* 0x000fe4000ff3e0ff */
[----:B------:R-:W-:Y:S02]  /*d470*/  ISETP.NE.AND.EX P0, PT, RZ, UR5, PT, P0 ;  /* 0x00000005ff007c0c */ /* 0x000fe4000bf05300 */
[----:B------:R-:W-:Y:S02]  /*d480*/  IADD3.X R63, R68, UR5, RZ, P1, !PT ;  /* 0x00000005443f7c10 */ /* 0x000fe40008ffe4ff */
[----:B------:R-:W-:Y:S01]  /*d490*/  @P3 IADD3 R64, P1, R64, UR6, RZ ;  /* 0x0000000640403c10 */ /* 0x000fe2000ff3e0ff */
[----:B------:R-:W-:-:S02]  /*d4a0*/  ULDC UR6, c[0x0][0xa88] ;  /* 0x0002a20000067ab9 */ /* 0x000fc40000000800 */
[----:B0-----:R-:W-:Y:S01]  /*d4b0*/  MOV R61, UR6 ;  /* 0x00000006003d7c02 */ /* 0x001fe20008000f00 */
[----:B------:R-:W-:Y:S01]  /*d4c0*/  IMAD.MOV.U32 R6, RZ, RZ, 0x9b8 ;  /* 0x000009b8ff067424 */ /* 0x000fe200078e00ff */
[----:B------:R-:W-:Y:S01]  /*d4d0*/  @P3 IADD3.X R65, R68, UR7, RZ, P1, !PT ;  /* 0x0000000744413c10 */ /* 0x000fe20008ffe4ff */
[----:B--2---:R-:W0:Y:S03]  /*d4e0*/  LDC R0, c[0x0][0xbe8] ;  /* 0x0002fa00ff007b82 */ /* 0x004e260000000800 */
[----:B------:R2:W5:Y:S04]  /*d4f0*/  @P0 LDG.E R32, desc[UR42][R62.64] ;  /* 0x0000002a3e200981 */ /* 0x000568000c1e1900 */
[----:B------:R2:W5:Y:S01]  /*d500*/  @P3 LDG.E R61, desc[UR42][R64.64] ;  /* 0x0000002a403d3981 */ /* 0x000562000c1e1900 */
[----:B------:R-:W-:-:S04]  /*d510*/  ISETP.GT.AND P2, PT, R67, 0x1, PT ;  /* 0x000000014300780c */ /* 0x000fc80003f44270 */
[----:B------:R-:W-:-:S04]  /*d520*/  SEL R6, R6, 0x978, P2 ;  /* 0x0000097806067807 */ /* 0x000fc80001000000 */
[----:B------:R2:W3:Y:S08]  /*d530*/  LDC.64 R12, c[0x0][R6+0x220] ;  /* 0x00008800060c7b82 */ /* 0x0004f00000000a00 */
[----:B------:R2:W4:Y:S08]  /*d540*/  LDC.64 R14, c[0x0][R6+0x218] ;  /* 0x00008600060e7b82 */ /* 0x0005300000000a00 */
[----:B------:R2:W1:Y:S01]  /*d550*/  LDC.64 R10, c[0x0][R6+0x228] ;  /* 0x00008a00060a7b82 */ /* 0x0004620000000a00 */
[----:B0-----:R-:W-:Y:S01]  /*d560*/  ISETP.NE.AND P1, PT, R0, 0x1, PT ;  /* 0x000000010000780c */ /* 0x001fe20003f25270 */
[----:B--2---:R-:W-:-:S12]  /*d570*/  @P3 BRA `(.L_x_605) ;  /* 0x0000000000103947 */ /* 0x004fd80003800000 */
[----:B------:R-:W-:Y:S05]  /*d580*/  @!P0 BRA `(.L_x_605) ;  /* 0x00000000000c8947 */ /* 0x000fea0003800000 */
[----:B------:R-:W2:Y:S04]  /*d590*/  LDG.E R4, desc[UR42][R62.64] ;  /* 0x0000002a3e047981 */ /* 0x000ea8000c1e1900 */
[----:B-----5:R-:W2:Y:S02]  /*d5a0*/  LDG.E R61, desc[UR42][R62.64+0x4] ;  /* 0x0000042a3e3d7981 */ /* 0x020ea4000c1e1900 */
[----:B--2---:R-:W-:-:S07]  /*d5b0*/  IMAD.IADD R61, R61, 0x1, -R4 ;  /* 0x000000013d3d7824 */ /* 0x004fce00078e0a04 */
.L_x_605:
[----:B------:R-:W2:Y:S01]  /*d5c0*/  LDL.LU R4, [R1+0x38] ;  /* 0x0000380001047983 */ /* 0x000ea20000300800 */
[----:B------:R-:W0:Y:S03]  /*d5d0*/  LDC.64 R6, c[0x0][R6+0x210] ;  /* 0x0000840006067b82 */ /* 0x000e260000000a00 */
[----:B------:R-:W3:Y:S04]  /*d5e0*/  LDL.LU R9, [R1+0x50] ;  /* 0x0000500001097983 */ /* 0x000ee80000300800 */
[----:B------:R-:W4:Y:S01]  /*d5f0*/  LDL R63, [R1+0x64] ;  /* 0x00006400013f7983 */ /* 0x000f220000100800 */
[----:B------:R-:W-:Y:S01]  /*d600*/  ISETP.NE.U32.AND P0, PT, RZ, UR4, PT ;  /* 0x00000004ff007c0c */ /* 0x000fe2000bf05070 */
[----:B------:R-:W1:Y:S02]  /*d610*/  @P1 LDC R62, c[0x0][0xbec] ;  /* 0x0002fb00ff3e1b82 */ /* 0x000e640000000800 */
[----:B------:R-:W4:Y:S04]  /*d620*/  LDL R68, [R1+0x48] ;  /* 0x0000480001447983 */ /* 0x000f280000100800 */
[----:B------:R-:W4:Y:S01]  /*d630*/  LDL R66, [R1+0x4c] ;  /* 0x00004c0001427983 */ /* 0x000f220000100800 */
[----:B------:R-:W-:Y:S01]  /*d640*/  ISETP.NE.AND.EX P0, PT, RZ, UR5, PT, P0 ;  /* 0x00000005ff007c0c */ /* 0x000fe2000bf05300 */
[----:B------:R-:W0:Y:S02]  /*d650*/  @P1 LDC R67, c[0x0][0xbf0] ;  /* 0x0002fc00ff431b82 */ /* 0x000e240000000800 */
[----:B------:R-:W4:Y:S01]  /*d660*/  LDL R72, [R1+0x60] ;  /* 0x0000600001487983 */ /* 0x000f220000100800 */
[----:B------:R-:W1:Y:S01]  /*d670*/  S2R R70, SR_TID.X ;  /* 0x0000000000467919 */ /* 0x000e620000002100 */
[----:B-----5:R-:W-:-:S02]  /*d680*/  IMAD R61, R61, R0, RZ ;  /* 0x000000003d3d7224 */ /* 0x020fc400078e02ff */
[----:B-1----:R-:W-:-:S05]  /*d690*/  VIADD R73, R70, 0xffffff80 ;  /* 0xffffff8046497836 */ /* 0x002fca0000000000 */
[----:B------:R-:W-:-:S04]  /*d6a0*/  SHF.R.S32.HI R70, RZ, 0x1f, R73 ;  /* 0x0000001fff467819 */ /* 0x000fc80000011449 */
[----:B------:R-:W-:-:S04]  /*d6b0*/  LEA.HI R70, R70, R73, RZ, 0x7 ;  /* 0x0000004946467211 */ /* 0x000fc800078f38ff */
[----:B------:R-:W-:-:S04]  /*d6c0*/  LOP3.LUT R70, R70, 0xffffff80, RZ, 0xc0, !PT ;  /* 0xffffff8046467812 */ /* 0x000fc800078ec0ff */
[----:B------:R-:W-:Y:S02]  /*d6d0*/  IADD3 R70, R73, -R70, RZ ;  /* 0x8000004649467210 */ /* 0x000fe40007ffe0ff */
[----:B--2---:R-:W-:Y:S02]  /*d6e0*/  SEL R8, R4, RZ, !P0 ;  /* 0x000000ff04087207 */ /* 0x004fe40004000000 */
[----:B------:R-:W1:Y:S01]  /*d6f0*/  LDC.64 R4, c[0x0][0xba8] ;  /* 0x0002ea00ff047b82 */ /* 0x000e620000000a00 */
[----:B---3--:R-:W-:Y:S02]  /*d700*/  SEL R9, R9, RZ, !P0 ;  /* 0x000000ff09097207 */ /* 0x008fe40004000000 */
[----:B------:R-:W-:-:S04]  /*d710*/  IMAD R13, R13, R8, RZ ;  /* 0x000000080d0d7224 */ /* 0x000fc800078e02ff */
[----:B------:R-:W-:Y:S02]  /*d720*/  IMAD R65, R12, R9, R13 ;  /* 0x000000090c417224 */ /* 0x000fe400078e020d */
[-C--:B----4-:R-:W-:Y:S02]  /*d730*/  IMAD R9, R15, R152.reuse, RZ ;  /* 0x000000980f097224 */ /* 0x090fe400078e02ff */
[----:B------:R-:W-:-:S04]  /*d740*/  IMAD.WIDE.U32 R14, R14, R152, RZ ;  /* 0x000000980e0e7225 */ /* 0x000fc800078e00ff */
[----:B------:R-:W-:-:S04]  /*d750*/  IMAD.WIDE.U32 R12, R12, R8, RZ ;  /* 0x000000080c0c7225 */ /* 0x000fc800078e00ff */
[----:B------:R-:W-:Y:S01]  /*d760*/  IMAD R69, R68, 0xc0, R63 ;  /* 0x000000c044457824 */ /* 0x000fe200078e023f */
[----:B------:R-:W-:-:S03]  /*d770*/  IADD3 R14, P0, P3, R12, R14, R32 ;  /* 0x0000000e0c0e7210 */ /* 0x000fc60007b1e020 */
[----:B------:R-:W-:Y:S01]  /*d780*/  @P1 IMAD.HI.U32 R12, R69, R62, RZ ;  /* 0x0000003e450c1227 */ /* 0x000fe200078e00ff */
[----:B------:R-:W-:Y:S01]  /*d790*/  SEL R63, R66, RZ, P2 ;  /* 0x000000ff423f7207 */ /* 0x000fe20001000000 */
[----:B-1----:R-:W1:Y:S02]  /*d7a0*/  @!P2 LDC R4, c[0x0][0xb50] ;  /* 0x0002d400ff04ab82 */ /* 0x002e640000000800 */
[----:B------:R-:W-:Y:S01]  /*d7b0*/  IMAD.IADD R65, R13, 0x1, R65 ;  /* 0x000000010d417824 */ /* 0x000fe200078e0241 */
[----:B------:R-:W-:Y:S01]  /*d7c0*/  MOV R13, R69 ;  /* 0x00000045000d7202 */ /* 0x000fe20000000f00 */
[----:B------:R-:W-:Y:S01]  /*d7d0*/  IMAD.IADD R64, R15, 0x1, R9 ;  /* 0x000000010f407824 */ /* 0x000fe200078e0209 */
[----:B0-----:R-:W-:Y:S01]  /*d7e0*/  @P1 SHF.R.U32.HI R13, RZ, R67, R12 ;  /* 0x00000043ff0d1219 */ /* 0x001fe2000001160c */
[-C--:B------:R-:W-:Y:S01]  /*d7f0*/  IMAD R15, R11, R63.reuse, RZ ;  /* 0x0000003f0b0f7224 */ /* 0x080fe200078e02ff */
[----:B------:R-:W-:Y:S01]  /*d800*/  SHF.R.S32.HI R9, RZ, 0x1f, R32 ;  /* 0x0000001fff097819 */ /* 0x000fe20000011420 */
[----:B------:R-:W-:Y:S01]  /*d810*/  IMAD.WIDE.U32 R10, R10, R63, RZ ;  /* 0x0000003f0a0a7225 */ /* 0x000fe200078e00ff */
[----:B------:R-:W0:Y:S03]  /*d820*/  @!P2 LDC R5, c[0x0][0xb54] ;  /* 0x0002d500ff05ab82 */ /* 0x000e260000000800 */
[----:B------:R-:W-:Y:S01]  /*d830*/  IMAD.MOV R63, RZ, RZ, -R13 ;  /* 0x000000ffff3f7224 */ /* 0x000fe200078e0a0d */
[----:B------:R-:W-:Y:S01]  /*d840*/  IADD3.X R12, R65, R64, R9, P0, P3 ;  /* 0x00000040410c7210 */ /* 0x000fe200007e6409 */
[----:B------:R-:W-:Y:S01]  /*d850*/  IMAD.IADD R15, R11, 0x1, R15 ;  /* 0x000000010b0f7824 */ /* 0x000fe200078e020f */
[----:B------:R-:W-:-:S02]  /*d860*/  IADD3 R10, P0, P3, R13, R14, R10 ;  /* 0x0000000e0d0a7210 */ /* 0x000fc40007b1e00a */
[----:B------:R-:W-:Y:S01]  /*d870*/  SHF.R.S32.HI R11, RZ, 0x1f, R13 ;  /* 0x0000001fff0b7819 */ /* 0x000fe2000001140d */
[----:B------:R-:W-:-:S03]  /*d880*/  IMAD R13, R0, R63, R69 ;  /* 0x0000003f000d7224 */ /* 0x000fc600078e0245 */
[----:B------:R-:W-:Y:S01]  /*d890*/  IADD3.X R11, R11, R12, R15, P0, P3 ;  /* 0x0000000c0b0b7210 */ /* 0x000fe200007e640f */
[----:B------:R-:W-:Y:S01]  /*d8a0*/  IMAD R7, R7, R13, RZ ;  /* 0x0000000d07077224 */ /* 0x000fe200078e02ff */
[----:B------:R-:W-:-:S05]  /*d8b0*/  SHF.R.S32.HI R15, RZ, 0x1f, R13 ;  /* 0x0000001fff0f7819 */ /* 0x000fca000001140d */
[C---:B------:R-:W-:Y:S02]  /*d8c0*/  IMAD R15, R6.reuse, R15, R7 ;  /* 0x0000000f060f7224 */ /* 0x040fe400078e0207 */
[----:B------:R-:W-:-:S04]  /*d8d0*/  IMAD.WIDE.U32 R6, R6, R13, R10 ;  /* 0x0000000d06067225 */ /* 0x000fc800078e000a */
[----:B------:R-:W-:Y:S01]  /*d8e0*/  IMAD.IADD R7, R7, 0x1, R15 ;  /* 0x0000000107077824 */ /* 0x000fe200078e020f */
[----:B-1----:R-:W-:-:S04]  /*d8f0*/  LEA R12, P0, R6, R4, 0x2 ;  /* 0x00000004060c7211 */ /* 0x002fc800078010ff */
[----:B0-----:R-:W-:Y:S01]  /*d900*/  LEA.HI.X R7, R6, R5, R7, 0x2, P0 ;  /* 0x0000000506077211 */ /* 0x001fe200000f1407 */
[----:B------:R-:W-:Y:S01]  /*d910*/  SHFL.IDX PT, R4, R12, RZ, 0x1c1f ;  /* 0x001c1fff0c047589 */ /* 0x000fe200000e0000 */
[----:B------:R-:W-:-:S03]  /*d920*/  IMAD R62, R68, 0xc0, R72 ;  /* 0x000000c0443e7824 */ /* 0x000fc600078e0248 */
[----:B------:R-:W0:Y:S04]  /*d930*/  SHFL.IDX PT, R5, R7, RZ, 0x1c1f ;  /* 0x001c1fff07057589 */ /* 0x000e2800000e0000 */
[----:B------:R-:W-:Y:S04]  /*d940*/  SHFL.IDX PT, R10, R12, 0x1, 0x1c1f ;  /* 0x003c1f000c0a7f89 */ /* 0x000fe800000e0000 */
[----:B------:R-:W1:Y:S01]  /*d950*/  SHFL.IDX PT, R11, R7, 0x1, 0x1c1f ;  /* 0x003c1f00070b7f89 */ /* 0x000e6200000e0000 */
[----:B------:R-:W-:Y:S01]  /*d960*/  LOP3.LUT P0, RZ, R70, 0x3, RZ, 0xc0, !PT ;  /* 0x0000000346ff7812 */ /* 0x000fe2000780c0ff */
[----:B------:R-:W-:-:S03]  /*d970*/  VIADD R6, R62, 0x8 ;  /* 0x000000083e067836 */ /* 0x000fc60000000000 */
[-C--:B------:R-:W-:Y:S02]  /*d980*/  ISETP.GE.OR P3, PT, R62, R61.reuse, P0 ;  /* 0x0000003d3e00720c */ /* 0x080fe40000766670 */
[----:B------:R-:W-:-:S11]  /*d990*/  ISETP.GE.OR P0, PT, R6, R61, P0 ;  /* 0x0000003d0600720c */ /* 0x000fd60000706670 */
[----:B0-----:R0:W-:Y:S04]  /*d9a0*/  @!P3 ST.E desc[UR42][R4.64], R60 ;  /* 0x0000003c0400b985 */ /* 0x0011e8000c10192a */
[----:B-1----:R0:W-:Y:S01]  /*d9b0*/  @!P0 ST.E desc[UR42][R10.64], R3 ;  /* 0x000000030a008985 */ /* 0x0021e2000c10192a */
[----:B------:R-:W-:Y:S05]  /*d9c0*/  @P2 BRA `(.L_x_606) ;  /* 0x0000000400c42947 */ /* 0x000fea0003800000 */
[----:B------:R-:W-:Y:S01]  /*d9d0*/  SHF.R.S32.HI R70, RZ, 0x1f, R71 ;  /* 0x0000001fff467819 */ /* 0x000fe20000011447 */
[----:B------:R-:W1:Y:S01]  /*d9e0*/  @P1 LDC R13, c[0x0][0xbec] ;  /* 0x0002fb00ff0d1b82 */ /* 0x000e620000000800 */
[----:B------:R-:W-:Y:S02]  /*d9f0*/  ULDC.64 UR4, c[0x0][0xaa0] ;  /* 0x0002a80000047ab9 */ /* 0x000fe40000000a00 */
[----:B------:R-:W-:-:S04]  /*da00*/  LEA.HI R70, R70, R71, RZ, 0x3 ;  /* 0x0000004746467211 */ /* 0x000fc800078f18ff */
[----:B------:R-:W-:Y:S01]  /*da10*/  SHF.R.S32.HI R70, RZ, 0x3, R70 ;  /* 0x00000003ff467819 */ /* 0x000fe20000011446 */
[----:B------:R-:W2:Y:S01]  /*da20*/  @P1 LDC R14, c[0x0][0xbf0] ;  /* 0x0002fc00ff0e1b82 */ /* 0x000ea20000000800 */
[----:B------:R-:W-:-:S03]  /*da30*/  IMAD R9, R9, UR4, RZ ;  /* 0x0000000409097c24 */ /* 0x000fc6000f8e02ff */
[----:B0-----:R-:W-:Y:S02]  /*da40*/  IMAD R3, R70, 0x40, R59 ;  /* 0x0000004046037824 */ /* 0x001fe400078e023b */
[----:B------:R-:W-:Y:S02]  /*da50*/  IMAD R9, R32, UR5, R9 ;  /* 0x0000000520097c24 */ /* 0x000fe4000f8e0209 */
[----:B------:R-:W-:-:S04]  /*da60*/  IMAD.WIDE R24, R3, 0x2, R24 ;  /* 0x0000000203187825 */ /* 0x000fc800078e0218 */
[----:B------:R-:W-:Y:S01]  /*da70*/  IMAD.WIDE.U32 R10, R32, UR4, RZ ;  /* 0x00000004200a7c25 */ /* 0x000fe2000f8e00ff */
[C---:B------:R-:W-:Y:S01]  /*da80*/  IADD3 R27, P0, R24.reuse, 0x1800, RZ ;  /* 0x00001800181b7810 */ /* 0x040fe20007f1e0ff */
[----:B------:R-:W-:Y:S01]  /*da90*/  ULDC.64 UR4, c[0x0][0xae8] ;  /* 0x0002ba0000047ab9 */ /* 0x000fe20000000a00 */
[C---:B------:R-:W-:Y:S01]  /*daa0*/  IADD3 R29, P2, R24.reuse, 0x3000, RZ ;  /* 0x00003000181d7810 */ /* 0x040fe20007f5e0ff */
[----:B------:R-:W-:Y:S01]  /*dab0*/  IMAD.IADD R11, R11, 0x1, R9 ;  /* 0x000000010b0b7824 */ /* 0x000fe200078e0209 */
[----:B------:R-:W-:Y:S01]  /*dac0*/  IADD3 R37, P3, R24, 0x4800, RZ ;  /* 0x0000480018257810 */ /* 0x000fe20007f7e0ff */
[----:B------:R-:W-:Y:S01]  /*dad0*/  IMAD R3, R74, 0x30, R70 ;  /* 0x000000304a037824 */ /* 0x000fe200078e0246 */
[----:B------:R-:W-:Y:S01]  /*dae0*/  LOP3.LUT R26, R27, 0x380, RZ, 0xc0, !PT ;  /* 0x000003801b1a7812 */ /* 0x000fe200078ec0ff */
[----:B------:R-:W-:Y:S01]  /*daf0*/  IMAD.WIDE.U32 R10, R152, UR4, R10 ;  /* 0x00000004980a7c25 */ /* 0x000fe2000f8e000a */
[----:B------:R-:W-:Y:S02]  /*db00*/  LOP3.LUT R28, R29, 0x380, RZ, 0xc0, !PT ;  /* 0x000003801d1c7812 */ /* 0x000fe400078ec0ff */
[----:B------:R-:W-:Y:S01]  /*db10*/  LOP3.LUT R36, R37, 0x380, RZ, 0xc0, !PT ;  /* 0x0000038025247812 */ /* 0x000fe200078ec0ff */
[----:B------:R-:W-:Y:S01]  /*db20*/  IMAD R12, R68, 0xc0, R3 ;  /* 0x000000c0440c7824 */ /* 0x000fe200078e0203 */
[----:B------:R-:W-:-:S02]  /*db30*/  LOP3.LUT R5, R24, 0x380, RZ, 0xc0, !PT ;  /* 0x0000038018057812 */ /* 0x000fc400078ec0ff */
[----:B------:R-:W-:Y:S01]  /*db40*/  SHF.R.S32.HI R9, RZ, 0x1f, R8 ;  /* 0x0000001fff097819 */ /* 0x000fe20000011408 */
[----:B------:R-:W-:Y:S01]  /*db50*/  IMAD R11, R152, UR5, R11 ;  /* 0x00000005980b7c24 */ /* 0x000fe2000f8e020b */
[----:B------:R-:W-:Y:S01]  /*db60*/  SHF.R.U64 R26, R26, 0x3, RZ ;  /* 0x000000031a1a7819 */ /* 0x000fe200000012ff */
[----:B-1----:R-:W-:Y:S01]  /*db70*/  @P1 IMAD.HI.U32 R3, R12, R13, RZ ;  /* 0x0000000d0c031227 */ /* 0x002fe200078e00ff */
[----:B------:R-:W-:Y:S01]  /*db80*/  SHF.R.U64 R28, R28, 0x3, RZ ;  /* 0x000000031c1c7819 */ /* 0x000fe200000012ff */
[----:B------:R-:W-:Y:S01]  /*db90*/  ULDC.64 UR4, c[0x0][0xaf0] ;  /* 0x0002bc0000047ab9 */ /* 0x000fe20000000a00 */
[----:B------:R-:W-:Y:S02]  /*dba0*/  SHF.R.U64 R36, R36, 0x3, RZ ;  /* 0x0000000324247819 */ /* 0x000fe400000012ff */
[----:B------:R-:W-:Y:S01]  /*dbb0*/  SHF.R.U64 R5, R5, 0x3, RZ ;  /* 0x0000000305057819 */ /* 0x000fe200000012ff */
[----:B------:R-:W-:Y:S01]  /*dbc0*/  IMAD R9, R9, UR4, RZ ;  /* 0x0000000409097c24 */ /* 0x000fe2000f8e02ff */
[----:B------:R-:W-:Y:S01]  /*dbd0*/  LOP3.LUT R26, R26, R27, RZ, 0x3c, !PT ;  /* 0x0000001b1a1a7212 */ /* 0x000fe200078e3cff */
[----:B------:R-:W-:Y:S01]  /*dbe0*/  IMAD.MOV.U32 R13, RZ, RZ, R12 ;  /* 0x000000ffff0d7224 */ /* 0x000fe200078e000c */
[----:B------:R-:W-:Y:S01]  /*dbf0*/  LOP3.LUT R28, R28, R29, RZ, 0x3c, !PT ;  /* 0x0000001d1c1c7212 */ /* 0x000fe200078e3cff */
[--C-:B------:R-:W-:Y:S01]  /*dc00*/  IMAD.X R27, RZ, RZ, R25.reuse, P0 ;  /* 0x000000ffff1b7224 */ /* 0x100fe200000e0619 */
[----:B------:R-:W-:Y:S01]  /*dc10*/  LOP3.LUT R36, R36, R37, RZ, 0x3c, !PT ;  /* 0x0000002524247212 */ /* 0x000fe200078e3cff */
[--C-:B------:R-:W-:Y:S01]  /*dc20*/  IMAD.X R29, RZ, RZ, R25.reuse, P2 ;  /* 0x000000ffff1d7224 */ /* 0x100fe200010e0619 */
[----:B------:R-:W-:Y:S01]  /*dc30*/  LOP3.LUT R4, R5, R24, RZ, 0x3c, !PT ;  /* 0x0000001805047212 */ /* 0x000fe200078e3cff */
[----:B------:R-:W-:Y:S01]  /*dc40*/  IMAD.MOV.U32 R5, RZ, RZ, R25 ;  /* 0x000000ffff057224 */ /* 0x000fe200078e0019 */
[----:B--2---:R-:W-:Y:S01]  /*dc50*/  @P1 SHF.R.U32.HI R13, RZ, R14, R3 ;  /* 0x0000000eff0d1219 */ /* 0x004fe20000011603 */
[C---:B------:R-:W-:Y:S01]  /*dc60*/  IMAD R15, R8.reuse, UR5, R9 ;  /* 0x00000005080f7c24 */ /* 0x040fe2000f8e0209 */
[----:B------:R-:W-:Y:S01]  /*dc70*/  IADD3.X R37, RZ, R25, RZ, P3, !PT ;  /* 0x00000019ff257210 */ /* 0x000fe20001ffe4ff */
[----:B------:R-:W-:Y:S01]  /*dc80*/  IMAD.WIDE.U32 R8, R8, UR4, R10 ;  /* 0x0000000408087c25 */ /* 0x000fe2000f8e000a */
[----:B------:R-:W-:Y:S01]  /*dc90*/  IADD3 R11, -R13, RZ, RZ ;  /* 0x000000ff0d0b7210 */ /* 0x000fe20007ffe1ff */
[----:B------:R-:W5:Y:S01]  /*dca0*/  LD.E.128 R4, desc[UR42][R4.64] ;  /* 0x0000002a04047980 */ /* 0x000f62000c101d00 */
[----:B------:R-:W-:Y:S01]  /*dcb0*/  SHF.R.S32.HI R10, RZ, 0x1f, R13 ;  /* 0x0000001fff0a7819 */ /* 0x000fe2000001140d */
[----:B------:R-:W-:-:S02]  /*dcc0*/  ULDC.64 UR4, c[0x0][0xae0] ;  /* 0x0002b80000047ab9 */ /* 0x000fc40000000a00 */
[----:B------:R-:W5:Y:S01]  /*dcd0*/  LD.E.128 R24, desc[UR42][R26.64] ;  /* 0x0000002a1a187980 */ /* 0x000f62000c101d00 */
[----:B------:R-:W-:-:S03]  /*dce0*/  IMAD R11, R0, R11, R12 ;  /* 0x0000000b000b7224 */ /* 0x000fc600078e020c */
[----:B------:R-:W5:Y:S04]  /*dcf0*/  LD.E.128 R28, desc[UR42][R28.64] ;  /* 0x0000002a1c1c7980 */ /* 0x000f68000c101d00 */
[----:B------:R-:W5:Y:S01]  /*dd00*/  LD.E.128 R36, desc[UR42][R36.64] ;  /* 0x0000002a24247980 */ /* 0x000f62000c101d00 */
[----:B------:R-:W-:Y:S01]  /*dd10*/  IMAD.IADD R9, R9, 0x1, R15 ;  /* 0x0000000109097824 */ /* 0x000fe200078e020f */
[----:B------:R-:W-:Y:S01]  /*dd20*/  SHF.R.S32.HI R0, RZ, 0x1f, R11 ;  /* 0x0000001fff007819 */ /* 0x000fe2000001140b */
[----:B------:R-:W-:Y:S01]  /*dd30*/  IMAD R10, R10, UR4, RZ ;  /* 0x000000040a0a7c24 */ /* 0x000fe2000f8e02ff */
[----:B------:R-:W-:Y:S01]  /*dd40*/  @!PT LDS RZ, [RZ] ;  /* 0x00000000fffff984 */ /* 0x000fe20000000800 */
[----:B------:R-:W-:Y:S01]  /*dd50*/  @!PT LDS RZ, [RZ] ;  /* 0x00000000fffff984 */ /* 0x000fe20000000800 */
[----:B------:R-:W-:Y:S01]  /*dd60*/  @!PT LDS RZ, [RZ] ;  /* 0x00000000fffff984 */ /* 0x000fe20000000800 */
[----:B------:R-:W-:Y:S01]  /*dd70*/  @!PT LDS RZ, [RZ] ;  /* 0x00000000fffff984 */ /* 0x000fe20000000800 */
[----:B------:R0:W-:Y:S06]  /*dd80*/  MEMBAR.ALL.CTA ;  /* 0x0000000000007992 */ /* 0x0001ec0000008000 */
[----:B0-----:R-:W0:Y:S01]  /*dd90*/  FENCE.VIEW.ASYNC.S ;  /* 0x00000000000073c6 */ /* 0x001e220000000000 */
[----:B------:R-:W-:-:S04]  /*dda0*/  IMAD.WIDE.U32 R8, R13, UR4, R8 ;  /* 0x000000040d087c25 */ /* 0x000fc8000f8e0008 */
[----:B------:R-:W-:Y:S01]  /*ddb0*/  IMAD R15, R13, UR5, R10 ;  /* 0x000000050d0f7c24 */ /* 0x000fe2000f8e020a */
[----:B------:R-:W-:Y:S01]  /*ddc0*/  ULDC.64 UR4, c[0x0][0xad8] ;  /* 0x0002b60000047ab9 */ /* 0x000fe20000000a00 */
[----:B------:R-:W-:Y:S02]  /*ddd0*/  VIADD R3, R18, 0x16820 ;  /* 0x0001682012037836 */ /* 0x000fe40000000000 */
[----:B------:R-:W-:Y:S02]  /*dde0*/  IMAD.IADD R9, R9, 0x1, R15 ;  /* 0x0000000109097824 */ /* 0x000fe400078e020f */
[----:B------:R-:W-:Y:S01]  /*ddf0*/  IMAD R0, R0, UR4, RZ ;  /* 0x0000000400007c24 */ /* 0x000fe2000f8e02ff */
[----:B------:R-:W-:Y:S01]  /*de00*/  PRMT R3, RZ, 0x654, R3 ;  /* 0x00000654ff037816 */ /* 0x000fe20000000003 */
[----:B------:R-:W-:-:S04]  /*de10*/  IMAD.WIDE.U32 R8, R11, UR4, R8 ;  /* 0x000000040b087c25 */ /* 0x000fc8000f8e0008 */
[----:B------:R-:W-:Y:S01]  /*de20*/  IMAD R41, R11, UR5, R0 ;  /* 0x000000050b297c24 */ /* 0x000fe2000f8e0200 */
[----:B------:R-:W-:Y:S02]  /*de30*/  ULDC.64 UR4, c[0x0][0xa80] ;  /* 0x0002a00000047ab9 */ /* 0x000fe40000000a00 */
[C---:B------:R-:W-:Y:S01]  /*de40*/  LEA R40, P0, R8.reuse, UR4, 0x1 ;  /* 0x0000000408287c11 */ /* 0x040fe2000f8008ff */
[----:B------:R-:W-:Y:S01]  /*de50*/  IMAD.IADD R41, R9, 0x1, R41 ;  /* 0x0000000109297824 */ /* 0x000fe200078e0229 */
[----:B------:R-:W-:Y:S01]  /*de60*/  UMOV UR4, 0xffffffff ;  /* 0xffffffff00047882 */ /* 0x000fe20000000000 */
[----:B0-----:R0:W-:Y:S03]  /*de70*/  SYNCS.ARRIVE.TRANS64.RED.A1T0 RZ, [R3+URZ], RZ ;  /* 0x000000ff03ff79a7 */ /* 0x0011e6000810043f */
[----:B------:R-:W-:Y:S01]  /*de80*/  LEA.HI.X R41, R8, UR5, R41, 0x1, P0 ;  /* 0x0000000508297c11 */ /* 0x000fe200080f0c29 */
[----:B------:R-:W-:Y:S06]  /*de90*/  BRA.DIV UR4, `(.L_x_607) ;  /* 0x0000009204ec7947 */ /* 0x000fec000b800000 */
[----:B0-----:R-:W0:Y:S01]  /*dea0*/  SHFL.IDX PT, R3, R40, RZ, 0x181f ;  /* 0x00181fff28037589 */ /* 0x001e2200000e0000 */
[----:B------:R-:W-:Y:S01]  /*deb0*/  ULDC UR4, c[0x0][0xac8] ;  /* 0x0002b20000047ab9 */ /* 0x000fe20000000800 */
[----:B------:R-:W-:Y:S01]  /*dec0*/  IMAD R42, R68, 0xc0, R70 ;  /* 0x000000c0442a7824 */ /* 0x000fe200078e0246 */
[----:B------:R-:W-:Y:S01]  /*ded0*/  ISETP.GE.AND P0, PT, R59, UR4, PT ;  /* 0x000000043b007c0c */ /* 0x000fe2000bf06270 */
[----:B------:R-:W1:Y:S02]  /*dee0*/  SHFL.IDX PT, R9, R40, 0x1, 0x181f ;  /* 0x00381f0028097f89 */ /* 0x000e6400000e0000 */
[C---:B------:R-:W-:Y:S01]  /*def0*/  VIADD R12, R42.reuse, 0x30 ;  /* 0x000000302a0c7836 */ /* 0x040fe20000000000 */
[CC--:B------:R-:W-:Y:S01]  /*df00*/  ISETP.GE.OR P2, PT, R42.reuse, R61.reuse, P0 ;  /* 0x0000003d2a00720c */ /* 0x0c0fe20000746670 */
[----:B------:R-:W2:Y:S01]  /*df10*/  SHFL.IDX PT, R0, R41, RZ, 0x181f ;  /* 0x00181fff29007589 */ /* 0x000ea200000e0000 */
[----:B------:R-:W-:Y:S02]  /*df20*/  IADD3 R20, R42, 0x60, RZ ;  /* 0x000000602a147810 */ /* 0x000fe40007ffe0ff */
[-C--:B------:R-:W-:Y:S01]  /*df30*/  ISETP.GE.OR P3, PT, R12, R61.reuse, P0 ;  /* 0x0000003d0c00720c */ /* 0x080fe20000766670 */
[----:B------:R-:W3:Y:S01]  /*df40*/  SHFL.IDX PT, R14, R40, 0x2, 0x181f ;  /* 0x00581f00280e7f89 */ /* 0x000ee200000e0000 */
[----:B------:R-:W-:-:S03]  /*df50*/  ISETP.GE.OR P4, PT, R20, R61, P0 ;  /* 0x0000003d1400720c */ /* 0x000fc60000786670 */
[----:B------:R-:W4:Y:S04]  /*df60*/  SHFL.IDX PT, R8, R41, 0x1, 0x181f ;  /* 0x00381f0029087f89 */ /* 0x000f2800000e0000 */
[----:B------:R-:W4:Y:S01]  /*df70*/  SHFL.IDX PT, R10, R41, 0x2, 0x181f ;  /* 0x00581f00290a7f89 */ /* 0x000f2200000e0000 */
[----:B0-----:R-:W-:-:S03]  /*df80*/  @!P2 LEA R32, P5, R59, R3, 0x1 ;  /* 0x000000033b20a211 */ /* 0x001fc600078a08ff */
[C---:B-1----:R-:W-:Y:S02]  /*df90*/  @!P3 LEA R20, P1, R59.reuse, R9, 0x1 ;  /* 0x000000093b14b211 */ /* 0x042fe400078208ff */
[C-C-:B--2---:R-:W-:Y:S02]  /*dfa0*/  @!P2 LEA.HI.X R3, R59.reuse, R0, R58.reuse, 0x1, P5 ;  /* 0x000000003b03a211 */ /* 0x144fe400028f0c3a */
[----:B------:R-:W0:Y:S01]  /*dfb0*/  SHFL.IDX PT, R0, R41, 0x3, 0x181f ;  /* 0x00781f0029007f89 */ /* 0x000e2200000e0000 */
[C---:B---3--:R-:W-:Y:S02]  /*dfc0*/  @!P4 LEA R43, P5, R59.reuse, R14, 0x1 ;  /* 0x0000000e3b2bc211 */ /* 0x048fe400078a08ff */
[----:B------:R-:W-:Y:S01]  /*dfd0*/  @!P2 IMAD.MOV.U32 R9, RZ, RZ, R3 ;  /* 0x000000ffff09a224 */ /* 0x000fe200078e0003 */
[----:B------:R-:W1:Y:S01]  /*dfe0*/  SHFL.IDX PT, R14, R40, 0x3, 0x181f ;  /* 0x00781f00280e7f89 */ /* 0x000e6200000e0000 */
[C---:B----4-:R-:W-:Y:S01]  /*dff0*/  @!P3 LEA.HI.X R21, R59.reuse, R8, R58, 0x1, P1 ;  /* 0x000000083b15b211 */ /* 0x050fe200008f0c3a */
[----:B------:R-:W-:Y:S01]  /*e000*/  @!P2 IMAD.MOV.U32 R8, RZ, RZ, R32 ;  /* 0x000000ffff08a224 */ /* 0x000fe200078e0020 */
[----:B------:R-:W-:-:S04]  /*e010*/  @!P4 LEA.HI.X R10, R59, R10, R58, 0x1, P5 ;  /* 0x0000000a3b0ac211 */ /* 0x000fc800028f0c3a */
[----:B-----5:R2:W-:Y:S04]  /*e020*/  @!P2 ST.E.128 desc[UR42][R8.64], R4 ;  /* 0x000000040800a985 */ /* 0x0205e8000c101d2a */
[----:B------:R3:W-:Y:S01]  /*e030*/  @!P3 ST.E.128 desc[UR42][R20.64], R24 ;  /* 0x000000181400b985 */ /* 0x0007e2000c101d2a */
[----:B--2---:R-:W-:Y:S02]  /*e040*/  @!P4 IMAD.MOV.U32 R4, RZ, RZ, R43 ;  /* 0x000000ffff04c224 */ /* 0x004fe400078e002b */
[----:B------:R-:W-:-:S05]  /*e050*/  @!P4 IMAD.MOV.U32 R5, RZ, RZ, R10 ;  /* 0x000000ffff05c224 */ /* 0x000fca00078e000a */
[----:B01----:R3:W-:Y:S02]  /*e060*/  @!P4 ST.E.128 desc[UR42][R4.64], R28 ;  /* 0x0000001c0400c985 */ /* 0x0037e4000c101d2a */
.L_x_785:
[----:B------:R-:W-:-:S04]  /*e070*/  IADD3 R42, R42, 0x90, RZ ;  /* 0x000000902a2a7810 */ /* 0x000fc80007ffe0ff */
[----:B------:R-:W-:-:S13]  /*e080*/  ISETP.GE.OR P0, PT, R42, R61, P0 ;  /* 0x0000003d2a00720c */ /* 0x000fda0000706670 */
[----:B------:R-:W-:Y:S05]  /*e090*/  @P0 BRA `(.L_x_608) ;  /* 0x0000001000dc0947 */ /* 0x000fea0003800000 */
[----:B------:R-:W-:-:S04]  /*e0a0*/  LEA R14, P0, R59, R14, 0x1 ;  /* 0x0000000e3b0e7211 */ /* 0x000fc800078008ff */
[----:B------:R-:W-:-:S05]  /*e0b0*/  LEA.HI.X R15, R59, R0, R58, 0x1, P0 ;  /* 0x000000003b0f7211 */ /* 0x000fca00000f0c3a */
[----:B------:R2:W-:Y:S01]  /*e0c0*/  ST.E.128 desc[UR42][R14.64], R36 ;  /* 0x000000240e007985 */ /* 0x0005e2000c101d2a */
[----:B------:R-:W-:Y:S05]  /*e0d0*/  BRA `(.L_x_608) ;  /* 0x0000001000cc7947 */ /* 0x000fea0003800000 */
.L_x_606:
[----:B------:R-:W2:Y:S01]  /*e0e0*/  LDL R74, [R1+0x30] ;  /* 0x00003000014a7983 */ /* 0x000ea20000100800 */
[----:B0-----:R-:W0:Y:S01]  /*e0f0*/  @P1 LDC R10, c[0x0][0xbec] ;  /* 0x0002fb00ff0a1b82 */ /* 0x001e220000000800 */
[----:B------:R-:W-:Y:S01]  /*e100*/  ULDC.64 UR4, c[0x0][0xb08] ;  /* 0x0002c20000047ab9 */ /* 0x000fe20000000a00 */
[----:B------:R-:W-:Y:S01]  /*e110*/  SHF.R.S32.HI R3, RZ, 0x1f, R8 ;  /* 0x0000001fff037819 */ /* 0x000fe20000011408 */
[----:B------:R-:W-:Y:S01]  /*e120*/  IMAD R9, R9, UR4, RZ ;  /* 0x0000000409097c24 */ /* 0x000fe2000f8e02ff */
[----:B------:R-:W-:Y:S01]  /*e130*/  ULDC.64 UR6, c[0x0][0xb30] ;  /* 0x0002cc0000067ab9 */ /* 0x000fe20000000a00 */
[----:B------:R-:W-:-:S03]  /*e140*/  IMAD.WIDE.U32 R4, R32, UR4, RZ ;  /* 0x0000000420047c25 */ /* 0x000fc6000f8e00ff */
[----:B------:R-:W1:Y:S01]  /*e150*/  @P1 LDC R11, c[0x0][0xbf0] ;  /* 0x0002fc00ff0b1b82 */ /* 0x000e620000000800 */
[----:B------:R-:W-:Y:S01]  /*e160*/  IMAD R9, R32, UR5, R9 ;  /* 0x0000000520097c24 */ /* 0x000fe2000f8e0209 */
[----:B------:R-:W-:-:S03]  /*e170*/  ULDC.64 UR4, c[0x0][0xb38] ;  /* 0x0002ce0000047ab9 */ /* 0x000fc60000000a00 */
[----:B------:R-:W-:Y:S02]  /*e180*/  IMAD.IADD R5, R5, 0x1, R9 ;  /* 0x0000000105057824 */ /* 0x000fe400078e0209 */
[----:B------:R-:W-:-:S04]  /*e190*/  IMAD.WIDE.U32 R4, R152, UR4, R4 ;  /* 0x0000000498047c25 */ /* 0x000fc8000f8e0004 */
[----:B------:R-:W-:Y:S01]  /*e1a0*/  IMAD R5, R152, UR5, R5 ;  /* 0x0000000598057c24 */ /* 0x000fe2000f8e0205 */
[----:B------:R-:W-:Y:S02]  /*e1b0*/  ULDC.64 UR4, c[0x0][0xb40] ;  /* 0x0002d00000047ab9 */ /* 0x000fe40000000a00 */
[----:B------:R-:W-:Y:S02]  /*e1c0*/  IMAD R3, R3, UR4, RZ ;  /* 0x0000000403037c24 */ /* 0x000fe4000f8e02ff */
[----:B0-----:R-:W-:-:S04]  /*e1d0*/  @P1 IMAD.HI.U32 R10, R69, R10, RZ ;  /* 0x0000000a450a1227 */ /* 0x001fc800078e00ff */
[C---:B------:R-:W-:Y:S02]  /*e1e0*/  IMAD R7, R8.reuse, UR5, R3 ;  /* 0x0000000508077c24 */ /* 0x040fe4000f8e0203 */
[----:B------:R-:W-:Y:S01]  /*e1f0*/  IMAD.WIDE.U32 R8, R8, UR4, R4 ;  /* 0x0000000408087c25 */ /* 0x000fe2000f8e0004 */
[----:B------:R-:W-:-:S03]  /*e200*/  ULDC.64 UR4, c[0x0][0xb48] ;  /* 0x0002d20000047ab9 */ /* 0x000fc60000000a00 */
[----:B------:R-:W-:Y:S01]  /*e210*/  IMAD.MOV.U32 R3, RZ, RZ, R69 ;  /* 0x000000ffff037224 */ /* 0x000fe200078e0045 */
[----:B-1----:R-:W-:Y:S01]  /*e220*/  @P1 SHF.R.U32.HI R3, RZ, R11, R10 ;  /* 0x0000000bff031219 */ /* 0x002fe2000001160a */
[----:B------:R-:W-:-:S03]  /*e230*/  IMAD.IADD R9, R9, 0x1, R7 ;  /* 0x0000000109097824 */ /* 0x000fc600078e0207 */
[--C-:B------:R-:W-:Y:S01]  /*e240*/  SHF.R.S32.HI R10, RZ, 0x1f, R3.reuse ;  /* 0x0000001fff0a7819 */ /* 0x100fe20000011403 */
[----:B------:R-:W-:Y:S02]  /*e250*/  IMAD.MOV R7, RZ, RZ, -R3 ;  /* 0x000000ffff077224 */ /* 0x000fe400078e0a03 */
[----:B------:R-:W-:-:S04]  /*e260*/  IMAD.WIDE.U32 R4, R66, UR4, R8 ;  /* 0x0000000442047c25 */ /* 0x000fc8000f8e0008 */
[----:B------:R-:W-:Y:S02]  /*e270*/  IMAD R7, R0, R7, R69 ;  /* 0x0000000700077224 */ /* 0x000fe400078e0245 */
[----:B------:R-:W-:Y:S02]  /*e280*/  IMAD R10, R10, UR6, RZ ;  /* 0x000000060a0a7c24 */ /* 0x000fe4000f8e02ff */
[----:B------:R-:W-:Y:S01]  /*e290*/  IMAD R5, R66, UR5, R5 ;  /* 0x0000000542057c24 */ /* 0x000fe2000f8e0205 */
[----:B------:R-:W-:Y:S01]  /*e2a0*/  SHF.R.S32.HI R0, RZ, 0x1f, R7 ;  /* 0x0000001fff007819 */ /* 0x000fe20000011407 */
[C---:B------:R-:W-:Y:S01]  /*e2b0*/  IMAD R9, R3.reuse, UR7, R10 ;  /* 0x0000000703097c24 */ /* 0x040fe2000f8e020a */
[----:B------:R-:W-:Y:S01]  /*e2c0*/  ULDC.64 UR4, c[0x0][0xb28] ;  /* 0x0002ca0000047ab9 */ /* 0x000fe20000000a00 */
[----:B------:R-:W-:Y:S01]  /*e2d0*/  IMAD.WIDE.U32 R4, R3, UR6, R4 ;  /* 0x0000000603047c25 */ /* 0x000fe2000f8e0004 */
[----:B------:R-:W-:-:S03]  /*e2e0*/  IADD3 R3, R18, 0x16820, RZ ;  /* 0x0001682012037810 */ /* 0x000fc60007ffe0ff */
[----:B------:R-:W-:Y:S01]  /*e2f0*/  IMAD R0, R0, UR4, RZ ;  /* 0x0000000400007c24 */ /* 0x000fe2000f8e02ff */
[----:B------:R-:W-:Y:S01]  /*e300*/  PRMT R8, RZ, 0x654, R3 ;  /* 0x00000654ff087816 */ /* 0x000fe20000000003 */
[----:B------:R-:W-:Y:S02]  /*e310*/  IMAD.IADD R5, R5, 0x1, R9 ;  /* 0x0000000105057824 */ /* 0x000fe400078e0209 */
[C---:B------:R-:W-:Y:S01]  /*e320*/  IMAD R3, R7.reuse, UR5, R0 ;  /* 0x0000000507037c24 */ /* 0x040fe2000f8e0200 */
[----:B------:R0:W-:Y:S01]  /*e330*/  SYNCS.ARRIVE.TRANS64.RED.A1T0 RZ, [R8+URZ], RZ ;  /* 0x000000ff08ff79a7 */ /* 0x0001e2000810043f */
[----:B------:R-:W-:Y:S01]  /*e340*/  IMAD.WIDE.U32 R4, R7, UR4, R4 ;  /* 0x0000000407047c25 */ /* 0x000fe2000f8e0004 */
[----:B------:R-:W-:-:S03]  /*e350*/  ULDC.64 UR4, c[0x0][0xb00] ;  /* 0x0002c00000047ab9 */ /* 0x000fc60000000a00 */
[----:B------:R-:W-:Y:S01]  /*e360*/  IMAD.IADD R3, R5, 0x1, R3 ;  /* 0x0000000105037824 */ /* 0x000fe200078e0203 */
[----:B------:R-:W-:Y:S01]  /*e370*/  LEA R0, P0, R4, UR4, 0x2 ;  /* 0x0000000404007c11 */ /* 0x000fe2000f8010ff */
[----:B------:R-:W-:-:S03]  /*e380*/  UMOV UR4, 0xffffffff ;  /* 0xffffffff00047882 */ /* 0x000fc60000000000 */
[----:B------:R-:W-:Y:S01]  /*e390*/  LEA.HI.X R4, R4, UR5, R3, 0x2, P0 ;  /* 0x0000000504047c11 */ /* 0x000fe200080f1403 */
[C---:B--2---:R-:W-:Y:S01]  /*e3a0*/  VIADD R7, R74.reuse, 0x8 ;  /* 0x000000084a077836 */ /* 0x044fe20000000000 */
[C---:B------:R-:W-:Y:S01]  /*e3b0*/  IADD3 R64, R74.reuse, 0x18, RZ ;  /* 0x000000184a407810 */ /* 0x040fe20007ffe0ff */
[C---:B------:R-:W-:Y:S02]  /*e3c0*/  VIADD R60, R74.reuse, 0x10 ;  /* 0x000000104a3c7836 */ /* 0x040fe40000000000 */
[C---:B------:R-:W-:Y:S01]  /*e3d0*/  VIADD R66, R74.reuse, 0x20 ;  /* 0x000000204a427836 */ /* 0x040fe20000000000 */
[----:B------:R-:W-:Y:S01]  /*e3e0*/  SHF.R.S32.HI R32, RZ, 0x1f, R7 ;  /* 0x0000001fff207819 */ /* 0x000fe20000011407 */
[C---:B------:R-:W-:Y:S01]  /*e3f0*/  VIADD R68, R74.reuse, 0x28 ;  /* 0x000000284a447836 */ /* 0x040fe20000000000 */
[----:B------:R-:W-:Y:S01]  /*e400*/  SHF.R.S32.HI R63, RZ, 0x1f, R60 ;  /* 0x0000001fff3f7819 */ /* 0x000fe2000001143c */
[C---:B------:R-:W-:Y:S01]  /*e410*/  VIADD R70, R74.reuse, 0x30 ;  /* 0x000000304a467836 */ /* 0x040fe20000000000 */
[----:B------:R-:W-:Y:S01]  /*e420*/  SHF.R.S32.HI R65, RZ, 0x1f, R64 ;  /* 0x0000001fff417819 */ /* 0x000fe20000011440 */
[----:B------:R-:W-:Y:S01]  /*e430*/  VIADD R72, R74, 0x38 ;  /* 0x000000384a487836 */ /* 0x000fe20000000000 */
[----:B------:R-:W-:-:S02]  /*e440*/  SHF.R.S32.HI R67, RZ, 0x1f, R66 ;  /* 0x0000001fff437819 */ /* 0x000fc40000011442 */
[----:B------:R-:W-:Y:S02]  /*e450*/  SHF.R.S32.HI R69, RZ, 0x1f, R68 ;  /* 0x0000001fff457819 */ /* 0x000fe40000011444 */
[----:B------:R-:W-:Y:S02]  /*e460*/  SHF.R.S32.HI R71, RZ, 0x1f, R70 ;  /* 0x0000001fff477819 */ /* 0x000fe40000011446 */
[----:B------:R-:W-:Y:S01]  /*e470*/  SHF.R.S32.HI R73, RZ, 0x1f, R72 ;  /* 0x0000001fff497819 */ /* 0x000fe20000011448 */
[----:B0-----:R-:W-:Y:S06]  /*e480*/  BRA.DIV UR4, `(.L_x_609) ;  /* 0x0000009204787947 */ /* 0x001fec000b800000 */
[----:B------:R0:W1:Y:S04]  /*e490*/  SHFL.IDX PT, R3, R4, RZ, 0x1c1f ;  /* 0x001c1fff04037589 */ /* 0x00006800000e0000 */
[----:B------:R0:W2:Y:S02]  /*e4a0*/  SHFL.IDX PT, R14, R0, RZ, 0x1c1f ;  /* 0x001c1fff000e7589 */ /* 0x0000a400000e0000 */
.L_x_788:
[----:B------:R-:W-:Y:S01]  /*e4b0*/  ISETP.GE.AND P0, PT, R62, R61, PT ;  /* 0x0000003d3e00720c */ /* 0x000fe20003f06270 */
[----:B------:R-:W-:-:S12]  /*e4c0*/  BSSY B1, `(.L_x_610) ;  /* 0x0000023000017945 */ /* 0x000fd80003800000 */
[----:B------:R-:W-:Y:S05]  /*e4d0*/  @P0 BRA `(.L_x_611) ;  /* 0x0000000000840947 */ /* 0x000fea0003800000 */
[----:B------:R-:W-:Y:S02]  /*e4e0*/  ULDC UR4, c[0x0][0xac8] ;  /* 0x0002b20000047ab9 */ /* 0x000fe40000000800 */
[----:B------:R-:W-:Y:S02]  /*e4f0*/  ISETP.GE.AND P3, PT, R74, UR4, PT ;  /* 0x000000044a007c0c */ /* 0x000fe4000bf66270 */
[----:B------:R-:W-:Y:S02]  /*e500*/  ISETP.GE.AND P1, PT, R7, UR4, PT ;  /* 0x0000000407007c0c */ /* 0x000fe4000bf26270 */
[----:B------:R-:W-:Y:S02]  /*e510*/  ISETP.GE.AND P0, PT, R60, UR4, PT ;  /* 0x000000043c007c0c */ /* 0x000fe4000bf06270 */
[----:B------:R-:W-:-:S07]  /*e520*/  ISETP.GE.AND P4, PT, R64, UR4, PT ;  /* 0x0000000440007c0c */ /* 0x000fce000bf86270 */
[-C--:B-1----:R-:W-:Y:S02]  /*e530*/  @!P3 MOV R15, R3.reuse ;  /* 0x00000003000fb202 */ /* 0x082fe40000000f00 */
[CC--:B--2---:R-:W-:Y:S02]  /*e540*/  @!P1 LEA R10, P5, R7.reuse, R14.reuse, 0x2 ;  /* 0x0000000e070a9211 */ /* 0x0c4fe400078a10ff */
[----:B------:R-:W-:Y:S01]  /*e550*/  @!P0 LEA R12, P2, R60, R14, 0x2 ;  /* 0x0000000e3c0c8211 */ /* 0x000fe200078410ff */
[----:B------:R-:W-:Y:S01]  /*e560*/  @!P3 IMAD.WIDE R8, R74, 0x4, R14 ;  /* 0x000000044a08b825 */ /* 0x000fe200078e020e */
[-C--:B------:R-:W-:Y:S02]  /*e570*/  @!P1 LEA.HI.X R11, R7, R3.reuse, R32, 0x2, P5 ;  /* 0x00000003070b9211 */ /* 0x080fe400028f1420 */
[----:B------:R-:W-:Y:S02]  /*e580*/  @!P0 LEA.HI.X R13, R60, R3, R63, 0x2, P2 ;  /* 0x000000033c0d8211 */ /* 0x000fe400010f143f */
[----:B------:R1:W-:Y:S01]  /*e590*/  @!P3 ST.E.64 desc[UR42][R8.64], R20 ;  /* 0x000000140800b985 */ /* 0x0003e2000c101b2a */
[----:B------:R-:W-:-:S02]  /*e5a0*/  ISETP.GE.AND P3, PT, R66, UR4, PT ;  /* 0x0000000442007c0c */ /* 0x000fc4000bf66270 */
[----:B------:R-:W-:Y:S01]  /*e5b0*/  ISETP.GE.AND P2, PT, R68, UR4, PT ;  /* 0x0000000444007c0c */ /* 0x000fe2000bf46270 */
[----:B------:R2:W-:Y:S01]  /*e5c0*/  @!P1 ST.E.64 desc[UR42][R10.64], R26 ;  /* 0x0000001a0a009985 */ /* 0x0005e2000c101b2a */
[----:B------:R-:W-:Y:S02]  /*e5d0*/  @!P4 LEA R24, P5, R64, R14, 0x2 ;  /* 0x0000000e4018c211 */ /* 0x000fe400078a10ff */
[----:B------:R-:W-:Y:S01]  /*e5e0*/  ISETP.GE.AND P1, PT, R70, UR4, PT ;  /* 0x0000000446007c0c */ /* 0x000fe2000bf26270 */
[----:B------:R3:W-:Y:S01]  /*e5f0*/  @!P0 ST.E.64 desc[UR42][R12.64], R28 ;  /* 0x0000001c0c008985 */ /* 0x0007e2000c101b2a */
[----:B------:R-:W-:Y:S02]  /*e600*/  ISETP.GE.AND P0, PT, R72, UR4, PT ;  /* 0x0000000448007c0c */ /* 0x000fe4000bf06270 */
[----:B------:R-:W-:-:S03]  /*e610*/  @!P4 LEA.HI.X R25, R64, R3, R65, 0x2, P5 ;  /* 0x000000034019c211 */ /* 0x000fc600028f1441 */
[-C--:B------:R-:W-:Y:S02]  /*e620*/  @!P3 LEA R58, P5, R66, R14.reuse, 0x2 ;  /* 0x0000000e423ab211 */ /* 0x080fe400078a10ff */
[----:B------:R3:W-:Y:S01]  /*e630*/  @!P4 ST.E.64 desc[UR42][R24.64], R30 ;  /* 0x0000001e1800c985 */ /* 0x0007e2000c101b2a */
[-C--:B-1----:R-:W-:Y:S02]  /*e640*/  @!P2 LEA R8, P4, R68, R14.reuse, 0x2 ;  /* 0x0000000e4408a211 */ /* 0x082fe400078810ff */
[-C--:B------:R-:W-:Y:S02]  /*e650*/  @!P3 LEA.HI.X R59, R66, R3.reuse, R67, 0x2, P5 ;  /* 0x00000003423bb211 */ /* 0x080fe400028f1443 */
[-C--:B--2---:R-:W-:Y:S02]  /*e660*/  @!P1 LEA R10, P5, R70, R14.reuse, 0x2 ;  /* 0x0000000e460a9211 */ /* 0x084fe400078a10ff */
[----:B------:R-:W-:Y:S01]  /*e670*/  @!P2 LEA.HI.X R9, R68, R3, R69, 0x2, P4 ;  /* 0x000000034409a211 */ /* 0x000fe200020f1445 */
[----:B------:R3:W-:Y:S01]  /*e680*/  @!P3 ST.E.64 desc[UR42][R58.64], R36 ;  /* 0x000000243a00b985 */ /* 0x0007e2000c101b2a */
[----:B------:R-:W-:-:S02]  /*e690*/  @!P0 LEA R14, P4, R72, R14, 0x2 ;  /* 0x0000000e480e8211 */ /* 0x000fc400078810ff */
[-C--:B------:R-:W-:Y:S01]  /*e6a0*/  @!P1 LEA.HI.X R11, R70, R3.reuse, R71, 0x2, P5 ;  /* 0x00000003460b9211 */ /* 0x080fe200028f1447 */
[----:B------:R3:W-:Y:S01]  /*e6b0*/  @!P2 ST.E.64 desc[UR42][R8.64], R38 ;  /* 0x000000260800a985 */ /* 0x0007e2000c101b2a */
[----:B------:R-:W-:-:S03]  /*e6c0*/  @!P0 LEA.HI.X R15, R72, R3, R73, 0x2, P4 ;  /* 0x00000003480f8211 */ /* 0x000fc600020f1449 */
[----:B------:R3:W-:Y:S04]  /*e6d0*/  @!P1 ST.E.64 desc[UR42][R10.64], R40 ;  /* 0x000000280a009985 */ /* 0x0007e8000c101b2a */
[----:B------:R3:W-:Y:S02]  /*e6e0*/  @!P0 ST.E.64 desc[UR42][R14.64], R42 ;  /* 0x0000002a0e008985 */ /* 0x0007e4000c101b2a */
.L_x_611:
[----:B------:R-:W-:Y:S05]  /*e6f0*/  BSYNC B1 ;  /* 0x0000000000017941 */ /* 0x000fea0003800000 */
.L_x_610:
[----:B------:R-:W-:-:S03]  /*e700*/  UMOV UR4, 0xffffffff ;  /* 0xffffffff00047882 */ /* 0x000fc60000000000 */
[----:B------:R-:W-:Y:S05]  /*e710*/  BRA.DIV UR4, `(.L_x_612) ;  /* 0x0000009204087947 */ /* 0x000fea000b800000 */
[----:B-1----:R1:W4:Y:S04]  /*e720*/  SHFL.IDX PT, R3, R4, 0x1, 0x1c1f ;  /* 0x003c1f0004037f89 */ /* 0x00232800000e0000 */
[----:B--23--:R1:W2:Y:S02]  /*e730*/  SHFL.IDX PT, R14, R0, 0x1, 0x1c1f ;  /* 0x003c1f00000e7f89 */ /* 0x00c2a400000e0000 */
.L_x_792:
[----:B------:R-:W-:-:S13]  /*e740*/  ISETP.GE.AND P0, PT, R6, R61, PT ;  /* 0x0000003d0600720c */ /* 0x000fda0003f06270 */
[----:B------:R-:W-:Y:S05]  /*e750*/  @P0 BRA `(.L_x_608) ;  /* 0x0000000c002c0947 */ /* 0x000fea0003800000 */
[----:B------:R-:W-:Y:S02]  /*e760*/  ULDC UR4, c[0x0][0xac8] ;  /* 0x0002b20000047ab9 */ /* 0x000fe40000000800 */
[----:B------:R-:W-:Y:S02]  /*e770*/  ISETP.GE.AND P4, PT, R74, UR4, PT ;  /* 0x000000044a007c0c */ /* 0x000fe4000bf86270 */
[----:B------:R-:W-:Y:S02]  /*e780*/  ISETP.GE.AND P5, PT, R7, UR4, PT ;  /* 0x0000000407007c0c */ /* 0x000fe4000bfa6270 */
[----:B------:R-:W-:Y:S02]  /*e790*/  ISETP.GE.AND P0, PT, R60, UR4, PT ;  /* 0x000000043c007c0c */ /* 0x000fe4000bf06270 */
[----:B------:R-:W-:Y:S02]  /*e7a0*/  ISETP.GE.AND P1, PT, R64, UR4, PT ;  /* 0x0000000440007c0c */ /* 0x000fe4000bf26270 */
[----:B------:R-:W-:-:S05]  /*e7b0*/  ISETP.GE.AND P2, PT, R66, UR4, PT ;  /* 0x0000000442007c0c */ /* 0x000fca000bf46270 */
[----:B----4-:R-:W-:Y:S02]  /*e7c0*/  @!P4 IMAD.MOV.U32 R15, RZ, RZ, R3 ;  /* 0x000000ffff0fc224 */ /* 0x010fe400078e0003 */
[----:B--2---:R-:W-:Y:S01]  /*e7d0*/  @!P5 LEA R6, P3, R7, R14, 0x2 ;  /* 0x0000000e0706d211 */ /* 0x004fe200078610ff */
[----:B01----:R-:W-:-:S03]  /*e7e0*/  @!P4 IMAD.WIDE R4, R74, 0x4, R14 ;  /* 0x000000044a04c825 */ /* 0x003fc600078e020e */
[----:B------:R-:W-:Y:S02]  /*e7f0*/  @!P5 LEA.HI.X R7, R7, R3, R32, 0x2, P3 ;  /* 0x000000030707d211 */ /* 0x000fe400018f1420 */
[----:B------:R-:W-:Y:S01]  /*e800*/  ISETP.GE.AND P3, PT, R68, UR4, PT ;  /* 0x0000000444007c0c */ /* 0x000fe2000bf66270 */
[----:B------:R0:W-:Y:S01]  /*e810*/  @!P4 ST.E.64 desc[UR42][R4.64], R44 ;  /* 0x0000002c0400c985 */ /* 0x0001e2000c101b2a */
[----:B------:R-:W-:-:S03]  /*e820*/  @!P0 LEA R8, P4, R60, R14, 0x2 ;  /* 0x0000000e3c088211 */ /* 0x000fc600078810ff */
[----:B------:R1:W-:Y:S01]  /*e830*/  @!P5 ST.E.64 desc[UR42][R6.64], R46 ;  /* 0x0000002e0600d985 */ /* 0x0003e2000c101b2a */
[-C--:B------:R-:W-:Y:S02]  /*e840*/  @!P1 LEA R10, P5, R64, R14.reuse, 0x2 ;  /* 0x0000000e400a9211 */ /* 0x080fe400078a10ff */
[-C--:B------:R-:W-:Y:S02]  /*e850*/  @!P0 LEA.HI.X R9, R60, R3.reuse, R63, 0x2, P4 ;  /* 0x000000033c098211 */ /* 0x080fe400020f143f */
[----:B------:R-:W-:Y:S02]  /*e860*/  ISETP.GE.AND P4, PT, R70, UR4, PT ;  /* 0x0000000446007c0c */ /* 0x000fe4000bf86270 */
[-C--:B------:R-:W-:Y:S01]  /*e870*/  @!P1 LEA.HI.X R11, R64, R3.reuse, R65, 0x2, P5 ;  /* 0x00000003400b9211 */ /* 0x080fe200028f1441 */
[----:B------:R1:W-:Y:S01]  /*e880*/  @!P0 ST.E.64 desc[UR42][R8.64], R48 ;  /* 0x0000003008008985 */ /* 0x0003e2000c101b2a */
[----:B------:R-:W-:Y:S02]  /*e890*/  @!P2 LEA R12, P5, R66, R14, 0x2 ;  /* 0x0000000e420ca211 */ /* 0x000fe400078a10ff */
[----:B------:R-:W-:Y:S01]  /*e8a0*/  ISETP.GE.AND P0, PT, R72, UR4, PT ;  /* 0x0000000448007c0c */ /* 0x000fe2000bf06270 */
[----:B------:R1:W-:Y:S01]  /*e8b0*/  @!P1 ST.E.64 desc[UR42][R10.64], R50 ;  /* 0x000000320a009985 */ /* 0x0003e2000c101b2a */
[----:B------:R-:W-:-:S02]  /*e8c0*/  @!P2 LEA.HI.X R13, R66, R3, R67, 0x2, P5 ;  /* 0x00000003420da211 */ /* 0x000fc400028f1443 */
[----:B------:R-:W-:-:S03]  /*e8d0*/  @!P3 LEA R20, P5, R68, R14, 0x2 ;  /* 0x0000000e4414b211 */ /* 0x000fc600078a10ff */
[----:B------:R1:W-:Y:S01]  /*e8e0*/  @!P2 ST.E.64 desc[UR42][R12.64], R52 ;  /* 0x000000340c00a985 */ /* 0x0003e2000c101b2a */
[----:B------:R-:W-:Y:S02]  /*e8f0*/  @!P3 LEA.HI.X R21, R68, R3, R69, 0x2, P5 ;  /* 0x000000034415b211 */ /* 0x000fe400028f1445 */
[----:B0-----:R-:W-:-:S03]  /*e900*/  @!P4 LEA R4, P5, R70, R14, 0x2 ;  /* 0x0000000e4604c211 */ /* 0x001fc600078a10ff */
[----:B------:R1:W-:Y:S01]  /*e910*/  @!P3 ST.E.64 desc[UR42][R20.64], R54 ;  /* 0x000000361400b985 */ /* 0x0003e2000c101b2a */
[----:B------:R-:W-:-:S05]  /*e920*/  @!P4 LEA.HI.X R5, R70, R3, R71, 0x2, P5 ;  /* 0x000000034605c211 */ /* 0x000fca00028f1447 */
[----:B------:R1:W-:Y:S01]  /*e930*/  @!P4 ST.E.64 desc[UR42][R4.64], R56 ;  /* 0x000000380400c985 */ /* 0x0003e2000c101b2a */
[----:B------:R-:W-:Y:S05]  /*e940*/  @P0 BRA `(.L_x_608) ;  /* 0x0000000800b00947 */ /* 0x000fea0003800000 */
[----:B------:R-:W-:-:S04]  /*e950*/  LEA R14, P0, R72, R14, 0x2 ;  /* 0x0000000e480e7211 */ /* 0x000fc800078010ff */
[----:B------:R-:W-:-:S05]  /*e960*/  LEA.HI.X R15, R72, R3, R73, 0x2, P0 ;  /* 0x00000003480f7211 */ /* 0x000fca00000f1449 */
[----:B------:R0:W-:Y:S01]  /*e970*/  ST.E.64 desc[UR42][R14.64], R118 ;  /* 0x000000760e007985 */ /* 0x0001e2000c101b2a */
[----:B------:R-:W-:Y:S05]  /*e980*/  BRA `(.L_x_608) ;  /* 0x0000000800a07947 */ /* 0x000fea0003800000 */
.L_x_604:
[----:B------:R-:W0:Y:S01]  /*e990*/  LDL.LU R6, [R1+0x40] ;  /* 0x0000400001067983 */ /* 0x000e220000300800 */
[----:B------:R-:W-:Y:S01]  /*e9a0*/  ULDC.64 UR6, c[0x0][0xc08] ;  /* 0x0003020000067ab9 */ /* 0x000fe20000000a00 */
[----:B------:R-:W-:Y:S02]  /*e9b0*/  ULDC.64 UR4, c[0x0][0xc00] ;  /* 0x0003000000047ab9 */ /* 0x000fe40000000a00 */
[----:B------:R-:W2:Y:S04]  /*e9c0*/  LDL.LU R0, [R1+0x44] ;  /* 0x0000440001007983 */ /* 0x000ea80000300800 */
[----:B------:R-:W4:Y:S01]  /*e9d0*/  LDL R8, [R1+0x34] ;  /* 0x0000340001087983 */ /* 0x000f220000100800 */
[----:B------:R-:W-:Y:S01]  /*e9e0*/  ISETP.NE.U32.AND P1, PT, RZ, UR6, PT ;  /* 0x00000006ff007c0c */ /* 0x000fe2000bf25070 */
[----:B------:R-:W-:Y:S01]  /*e9f0*/  IMAD.MOV.U32 R3, RZ, RZ, RZ ;  /* 0x000000ffff037224 */ /* 0x000fe200078e00ff */
[----:B------:R-:W-:-:S02]  /*ea00*/  ISETP.NE.U32.AND P0, PT, RZ, UR4, PT ;  /* 0x00000004ff007c0c */ /* 0x000fc4000bf05070 */
[----:B------:R-:W-:Y:S02]  /*ea10*/  ISETP.NE.AND.EX P1, PT, RZ, UR7, PT, P1 ;  /* 0x00000007ff007c0c */ /* 0x000fe4000bf25310 */
[----:B------:R-:W-:Y:S01]  /*ea20*/  ISETP.NE.AND.EX P0, PT, RZ, UR5, PT, P0 ;  /* 0x00000005ff007c0c */ /* 0x000fe2000bf05300 */
[----:B------:R-:W1:Y:S01]  /*ea30*/  S2R R9, SR_TID.X ;  /* 0x0000000000097919 */ /* 0x000e620000002100 */
[----:B0-----:R-:W-:Y:S01]  /*ea40*/  IADD3 R4, P2, R6, UR4, RZ ;  /* 0x0000000406047c10 */ /* 0x001fe2000ff5e0ff */
[----:B------:R-:W-:-:S03]  /*ea50*/  ULDC UR4, c[0x0][0xa88] ;  /* 0x0002a20000047ab9 */ /* 0x000fc60000000800 */
[----:B--2---:R-:W-:-:S05]  /*ea60*/  IADD3.X R5, R0, UR5, RZ, P2, !PT ;  /* 0x0000000500057c10 */ /* 0x004fca00097fe4ff */
[----:B------:R-:W-:Y:S01]  /*ea70*/  @P1 IADD3 R6, P2, R6, UR6, RZ ;  /* 0x0000000606061c10 */ /* 0x000fe2000ff5e0ff */
[----:B-----5:R-:W-:Y:S01]  /*ea80*/  IMAD.U32 R25, RZ, RZ, UR4 ;  /* 0x00000004ff197e24 */ /* 0x020fe2000f8e00ff */
[----:B------:R0:W5:Y:S02]  /*ea90*/  @P0 LDG.E R3, desc[UR42][R4.64] ;  /* 0x0000002a04030981 */ /* 0x000164000c1e1900 */
[----:B------:R-:W-:Y:S01]  /*eaa0*/  @P1 IADD3.X R7, R0, UR7, RZ, P2, !PT ;  /* 0x0000000700071c10 */ /* 0x000fe200097fe4ff */
[----:B-1----:R-:W-:-:S04]  /*eab0*/  VIADD R30, R9, 0xffffff80 ;  /* 0xffffff80091e7836 */ /* 0x002fc80000000000 */
[----:B------:R0:W5:Y:S01]  /*eac0*/  @P1 LDG.E R25, desc[UR42][R6.64] ;  /* 0x0000002a06191981 */ /* 0x000162000c1e1900 */
[----:B----4-:R-:W-:Y:S02]  /*ead0*/  ISETP.NE.AND P2, PT, R8, RZ, PT ;  /* 0x000000ff0800720c */ /* 0x010fe40003f45270 */
[----:B------:R-:W-:-:S11]  /*eae0*/  ISETP.GT.AND P3, PT, R30, 0xbf, PT ;  /* 0x000000bf1e00780c */ /* 0x000fd60003f64270 */
[----:B------:R-:W1:Y:S02]  /*eaf0*/  @!P2 LDC R8, c[0x0][0xad4] ;  /* 0x0002b500ff08ab82 */ /* 0x000e640000000800 */
[----:B-1----:R0:W-:Y:S01]  /*eb00*/  @!P2 STL [R1+0x34], R8 ;  /* 0x000034080100a387 */ /* 0x0021e20000100800 */
[----:B------:R-:W-:Y:S01]  /*eb10*/  ISETP.GT.AND P2, PT, R8, 0x1, PT ;  /* 0x000000010800780c */ /* 0x000fe20003f44270 */
[----:B------:R-:W-:-:S12]  /*eb20*/  @P1 BRA `(.L_x_613) ;  /* 0x0000000000101947 */ /* 0x000fd80003800000 */
[----:B------:R-:W-:Y:S05]  /*eb30*/  @!P0 BRA `(.L_x_613) ;  /* 0x00000000000c8947 */ /* 0x000fea0003800000 */
[----:B------:R-:W2:Y:S04]  /*eb40*/  LDG.E R0, desc[UR42][R4.64] ;  /* 0x0000002a04007981 */ /* 0x000ea8000c1e1900 */
[----:B-----5:R-:W2:Y:S02]  /*eb50*/  LDG.E R25, desc[UR42][R4.64+0x4] ;  /* 0x0000042a04197981 */ /* 0x020ea4000c1e1900 */
[----:B--2---:R-:W-:-:S07]  /*eb60*/  IADD3 R25, -R0, R25, RZ ;  /* 0x0000001900197210 */ /* 0x004fce0007ffe1ff */
.L_x_613:
[----:B------:R-:W2:Y:S04]  /*eb70*/  LDL.LU R0, [R1+0x50] ;  /* 0x0000500001007983 */ /* 0x000ea80000300800 */
[----:B0-----:R-:W4:Y:S01]  /*eb80*/  LDL.LU R4, [R1+0x38] ;  /* 0x0000380001047983 */ /* 0x001f220000300800 */
[----:B------:R-:W-:Y:S01]  /*eb90*/  BSSY B1, `(.L_x_614) ;  /* 0x0000038000017945 */ /* 0x000fe20003800000 */
[----:B-----5:R-:W-:Y:S02]  /*eba0*/  SHF.R.S32.HI R24, RZ, 0x1f, R3 ;  /* 0x0000001fff187819 */ /* 0x020fe40000011403 */
[----:B--2---:R-:W-:Y:S02]  /*ebb0*/  SEL R26, R0, RZ, !P0 ;  /* 0x000000ff001a7207 */ /* 0x004fe40004000000 */
[----:B----4-:R-:W-:Y:S01]  /*ebc0*/  SEL R31, R4, RZ, !P0 ;  /* 0x000000ff041f7207 */ /* 0x010fe20004000000 */
[----:B------:R-:W-:Y:S06]  /*ebd0*/  @P3 BRA `(.L_x_615) ;  /* 0x0000000000cc3947 */ /* 0x000fec0003800000 */
[----:B------:R-:W2:Y:S01]  /*ebe0*/  LDL R0, [R1+0x48] ;  /* 0x0000480001007983 */ /* 0x000ea20000100800 */
[----:B------:R-:W0:Y:S02]  /*ebf0*/  LDC R28, c[0x0][0xbe8] ;  /* 0x0002fa00ff1c7b82 */ /* 0x000e240000000800 */
[----:B0-----:R-:W-:Y:S02]  /*ec00*/  IMAD R4, R25, R28, RZ ;  /* 0x0000001c19047224 */ /* 0x001fe400078e02ff */
[----:B--2---:R-:W-:-:S04]  /*ec10*/  IMAD R0, R0, 0xc0, R9 ;  /* 0x000000c000007824 */ /* 0x004fc800078e0209 */
[----:B------:R-:W-:-:S05]  /*ec20*/  VIADD R37, R0, 0xffffff80 ;  /* 0xffffff8000257836 */ /* 0x000fca0000000000 */
[----:B------:R-:W-:-:S13]  /*ec30*/  ISETP.GE.AND P0, PT, R37, R4, PT ;  /* 0x000000042500720c */ /* 0x000fda0003f06270 */
[----:B------:R-:W-:Y:S05]  /*ec40*/  @P0 BRA `(.L_x_615) ;  /* 0x0000000000b00947 */ /* 0x000fea0003800000 */
[----:B---3--:R-:W2:Y:S01]  /*ec50*/  LDL.LU R32, [R1+0x4c] ;  /* 0x00004c0001207983 */ /* 0x008ea20000300800 */
[----:B------:R-:W-:Y:S01]  /*ec60*/  IMAD.MOV.U32 R20, RZ, RZ, 0x9b8 ;  /* 0x000009b8ff147424 */ /* 0x000fe200078e00ff */
[----:B------:R-:W-:Y:S01]  /*ec70*/  ISETP.GT.AND P0, PT, R8, 0x1, PT ;  /* 0x000000010800780c */ /* 0x000fe20003f04270 */
[----:B------:R-:W0:Y:S01]  /*ec80*/  LDC.64 R4, c[0x0][0xba8] ;  /* 0x0002ea00ff047b82 */ /* 0x000e220000000a00 */
[----:B------:R-:W-:Y:S01]  /*ec90*/  ISETP.NE.AND P1, PT, R28, 0x1, PT ;  /* 0x000000011c00780c */ /* 0x000fe20003f25270 */
[----:B------:R-:W-:Y:S01]  /*eca0*/  IMAD.MOV.U32 R21, RZ, RZ, R37 ;  /* 0x000000ffff157224 */ /* 0x000fe200078e0025 */
[----:B------:R-:W-:-:S05]  /*ecb0*/  SEL R20, R20, 0x978, P0 ;  /* 0x0000097814147807 */ /* 0x000fca0000000000 */
[----:B------:R-:W1:Y:S08]  /*ecc0*/  LDC.64 R8, c[0x0][R20+0x220] ;  /* 0x0000880014087b82 */ /* 0x000e700000000a00 */
[----:B------:R-:W3:Y:S08]  /*ecd0*/  LDC.64 R6, c[0x0][R20+0x218] ;  /* 0x0000860014067b82 */ /* 0x000ef00000000a00 */
[----:B------:R-:W4:Y:S08]  /*ece0*/  LDC.64 R10, c[0x0][R20+0x228] ;  /* 0x00008a00140a7b82 */ /* 0x000f300000000a00 */
[----:B------:R-:W5:Y:S08]  /*ecf0*/  @P1 LDC R0, c[0x0][0xbec] ;  /* 0x0002fb00ff001b82 */ /* 0x000f700000000800 */
[----:B------:R-:W4:Y:S08]  /*ed00*/  LDC.64 R12, c[0x0][R20+0x210] ;  /* 0x00008400140c7b82 */ /* 0x000f300000000a00 */
[----:B------:R-:W4:Y:S01]  /*ed10*/  @P1 LDC R29, c[0x0][0xbf0] ;  /* 0x0002fc00ff1d1b82 */ /* 0x000f220000000800 */
[----:B-----5:R-:W-:-:S07]  /*ed20*/  @P1 IMAD.HI.U32 R0, R37, R0, RZ ;  /* 0x0000000025001227 */ /* 0x020fce00078e00ff */
[----:B0-----:R-:W0:Y:S01]  /*ed30*/  @!P0 LDC R4, c[0x0][0xb50] ;  /* 0x0002d400ff048b82 */ /* 0x001e220000000800 */
[-C--:B-1----:R-:W-:Y:S02]  /*ed40*/  IMAD R9, R9, R31.reuse, RZ ;  /* 0x0000001f09097224 */ /* 0x082fe400078e02ff */
[----:B------:R-:W-:-:S05]  /*ed50*/  IMAD.WIDE.U32 R14, R8, R31, RZ ;  /* 0x0000001f080e7225 */ /* 0x000fca00078e00ff */
[----:B------:R-:W1:Y:S01]  /*ed60*/  @!P0 LDC R5, c[0x0][0xb54] ;  /* 0x0002d500ff058b82 */ /* 0x000e620000000800 */
[-C--:B---3--:R-:W-:Y:S02]  /*ed70*/  IMAD R27, R7, R152.reuse, RZ ;  /* 0x00000098071b7224 */ /* 0x088fe400078e02ff */
[----:B------:R-:W-:Y:S01]  /*ed80*/  IMAD.WIDE.U32 R6, R6, R152, RZ ;  /* 0x0000009806067225 */ /* 0x000fe200078e00ff */
[----:B----4-:R-:W-:-:S03]  /*ed90*/  @P1 SHF.R.U32.HI R21, RZ, R29, R0 ;  /* 0x0000001dff151219 */ /* 0x010fc60000011600 */
[----:B------:R-:W-:Y:S01]  /*eda0*/  IMAD R29, R8, R26, R9 ;  /* 0x0000001a081d7224 */ /* 0x000fe200078e0209 */
[----:B------:R-:W-:Y:S01]  /*edb0*/  IADD3 R0, P1, P3, R14, R6, R3 ;  /* 0x000000060e007210 */ /* 0x000fe20007b3e003 */
[----:B------:R-:W-:Y:S01]  /*edc0*/  IMAD.IADD R27, R7, 0x1, R27 ;  /* 0x00000001071b7824 */ /* 0x000fe200078e021b */
[----:B------:R-:W-:Y:S01]  /*edd0*/  IADD3 R8, -R21, RZ, RZ ;  /* 0x000000ff15087210 */ /* 0x000fe20007ffe1ff */
[----:B------:R-:W-:Y:S01]  /*ede0*/  IMAD.IADD R29, R15, 0x1, R29 ;  /* 0x000000010f1d7824 */ /* 0x000fe200078e021d */
[----:B--2---:R-:W-:-:S05]  /*edf0*/  SEL R9, R32, RZ, P0 ;  /* 0x000000ff20097207 */ /* 0x004fca0000000000 */
[----:B------:R-:W-:-:S04]  /*ee00*/  IMAD.WIDE.U32 R6, R10, R9, RZ ;  /* 0x000000090a067225 */ /* 0x000fc800078e00ff */
[----:B------:R-:W-:Y:S02]  /*ee10*/  IMAD R11, R11, R9, RZ ;  /* 0x000000090b0b7224 */ /* 0x000fe400078e02ff */
[----:B------:R-:W-:Y:S01]  /*ee20*/  IMAD R9, R28, R8, R37 ;  /* 0x000000081c097224 */ /* 0x000fe200078e0225 */
[----:B------:R-:W-:Y:S01]  /*ee30*/  IADD3.X R8, R29, R27, R24, P1, P3 ;  /* 0x0000001b1d087210 */ /* 0x000fe20000fe6418 */
[----:B------:R-:W-:Y:S01]  /*ee40*/  IMAD.IADD R11, R7, 0x1, R11 ;  /* 0x00000001070b7824 */ /* 0x000fe200078e020b */
[----:B------:R-:W-:Y:S01]  /*ee50*/  IADD3 R6, P0, P1, R21, R0, R6 ;  /* 0x0000000015067210 */ /* 0x000fe2000791e006 */
[----:B------:R-:W-:Y:S01]  /*ee60*/  IMAD R0, R13, R9, RZ ;  /* 0x000000090d007224 */ /* 0x000fe200078e02ff */
[----:B------:R-:W-:-:S04]  /*ee70*/  SHF.R.S32.HI R21, RZ, 0x1f, R21 ;  /* 0x0000001fff157819 */ /* 0x000fc80000011415 */
[----:B------:R-:W-:Y:S02]  /*ee80*/  IADD3.X R7, R21, R8, R11, P0, P1 ;  /* 0x0000000815077210 */ /* 0x000fe400007e240b */
[----:B------:R-:W-:Y:S01]  /*ee90*/  SHF.R.S32.HI R11, RZ, 0x1f, R9 ;  /* 0x0000001fff0b7819 */ /* 0x000fe20000011409 */
[----:B------:R-:W-:-:S04]  /*eea0*/  IMAD.WIDE.U32 R6, R12, R9, R6 ;  /* 0x000000090c067225 */ /* 0x000fc800078e0006 */
[----:B------:R-:W-:Y:S01]  /*eeb0*/  IMAD R11, R12, R11, R0 ;  /* 0x0000000b0c0b7224 */ /* 0x000fe200078e0200 */
[----:B0-----:R-:W-:-:S03]  /*eec0*/  LEA R4, P0, R6, R4, 0x2 ;  /* 0x0000000406047211 */ /* 0x001fc600078010ff */
[----:B------:R-:W-:Y:S02]  /*eed0*/  IMAD.IADD R0, R7, 0x1, R11 ;  /* 0x0000000107007824 */ /* 0x000fe400078e020b */
[----:B------:R-:W-:-:S03]  /*eee0*/  IMAD.MOV.U32 R7, RZ, RZ, -0x800000 ;  /* 0xff800000ff077424 */ /* 0x000fc600078e00ff */
[----:B-1----:R-:W-:-:S05]  /*eef0*/  LEA.HI.X R5, R6, R5, R0, 0x2, P0 ;  /* 0x0000000506057211 */ /* 0x002fca00000f1400 */
[----:B------:R0:W-:Y:S02]  /*ef00*/  STG.E desc[UR42][R4.64], R7 ;  /* 0x0000000704007986 */ /* 0x0001e4000c10192a */
.L_x_615:
[----:B------:R-:W-:Y:S05]  /*ef10*/  BSYNC B1 ;  /* 0x0000000000017941 */ /* 0x000fea0003800000 */
.L_x_614:
[----:B------:R-:W-:Y:S05]  /*ef20*/  @P2 BRA `(.L_x_608) ;  /* 0x0000000400382947 */ /* 0x000fea0003800000 */
[----:B------:R-:W2:Y:S01]  /*ef30*/  LDL R27, [R1+0x48] ;  /* 0x00004800011b7983 */ /* 0x000ea20000100800 */
[----:B------:R-:W1:Y:S01]  /*ef40*/  LDC R8, c[0x0][0xbe8] ;  /* 0x0002fa00ff087b82 */ /* 0x000e620000000800 */
[----:B------:R-:W-:Y:S01]  /*ef50*/  SHF.R.S32.HI R28, RZ, 0x1f, R30 ;  /* 0x0000001fff1c7819 */ /* 0x000fe2000001141e */
[----:B------:R-:W-:Y:S01]  /*ef60*/  ULDC.64 UR4, c[0x0][0xaa0] ;  /* 0x0002a80000047ab9 */ /* 0x000fe20000000a00 */
[----:B------:R-:W-:Y:S01]  /*ef70*/  ULDC.64 UR6, c[0x0][0xaf0] ;  /* 0x0002bc0000067ab9 */ /* 0x000fe20000000a00 */
[----:B------:R-:W-:Y:S01]  /*ef80*/  IMAD R0, R24, UR4, RZ ;  /* 0x0000000418007c24 */ /* 0x000fe2000f8e02ff */
[----:B------:R-:W-:Y:S01]  /*ef90*/  LEA.HI R28, R28, R30, RZ, 0x3 ;  /* 0x0000001e1c1c7211 */ /* 0x000fe200078f18ff */
[----:B0-----:R-:W-:-:S03]  /*efa0*/  IMAD.WIDE.U32 R4, R3, UR4, RZ ;  /* 0x0000000403047c25 */ /* 0x001fc6000f8e00ff */
[----:B------:R-:W-:Y:S01]  /*efb0*/  SHF.R.S32.HI R28, RZ, 0x3, R28 ;  /* 0x00000003ff1c7819 */ /* 0x000fe2000001141c */
[----:B------:R-:W-:Y:S01]  /*efc0*/  IMAD R7, R3, UR5, R0 ;  /* 0x0000000503077c24 */ /* 0x000fe2000f8e0200 */
[----:B------:R-:W-:-:S03]  /*efd0*/  ULDC.64 UR4, c[0x0][0xae8] ;  /* 0x0002ba0000047ab9 */ /* 0x000fc60000000a00 */
[----:B------:R-:W-:Y:S01]  /*efe0*/  IMAD R0, R74, 0x30, R28 ;  /* 0x000000304a007824 */ /* 0x000fe200078e021c */
[----:B------:R-:W-:-:S03]  /*eff0*/  IADD3 R5, R5, R7, RZ ;  /* 0x0000000705057210 */ /* 0x000fc60007ffe0ff */
[----:B------:R-:W-:Y:S01]  /*f000*/  IMAD.WIDE.U32 R4, R152, UR4, R4 ;  /* 0x0000000498047c25 */ /* 0x000fe2000f8e0004 */
[----:B-1----:R-:W-:-:S03]  /*f010*/  ISETP.NE.AND P0, PT, R8, 0x1, PT ;  /* 0x000000010800780c */ /* 0x002fc60003f05270 */
[----:B------:R-:W-:Y:S01]  /*f020*/  IMAD R5, R152, UR5, R5 ;  /* 0x0000000598057c24 */ /* 0x000fe2000f8e0205 */
[----:B------:R-:W-:Y:S01]  /*f030*/  ULDC.64 UR4, c[0x0][0xae0] ;  /* 0x0002b80000047ab9 */ /* 0x000fe20000000a00 */
[----:B------:R-:W-:-:S08]  /*f040*/  IMAD.WIDE.U32 R4, R31, UR6, R4 ;  /* 0x000000061f047c25 */ /* 0x000fd0000f8e0004 */
[----:B------:R-:W0:Y:S08]  /*f050*/  @P0 LDC R6, c[0x0][0xbec] ;  /* 0x0002fb00ff060b82 */ /* 0x000e300000000800 */
[----:B------:R-:W1:Y:S01]  /*f060*/  @P0 LDC R11, c[0x0][0xbf0] ;  /* 0x0002fc00ff0b0b82 */ /* 0x000e620000000800 */
[----:B--2---:R-:W-:-:S04]  /*f070*/  IMAD R9, R27, 0xc0, R0 ;  /* 0x000000c01b097824 */ /* 0x004fc800078e0200 */
[----:B0-----:R-:W-:-:S04]  /*f080*/  @P0 IMAD.HI.U32 R0, R9, R6, RZ ;  /* 0x0000000609000227 */ /* 0x001fc800078e00ff */
[----:B------:R-:W-:Y:S01]  /*f090*/  IMAD.MOV.U32 R3, RZ, RZ, R9 ;  /* 0x000000ffff037224 */ /* 0x000fe200078e0009 */
[----:B-1----:R-:W-:Y:S01]  /*f0a0*/  @P0 SHF.R.U32.HI R3, RZ, R11, R0 ;  /* 0x0000000bff030219 */ /* 0x002fe20000011600 */
[----:B------:R-:W-:-:S03]  /*f0b0*/  IMAD R6, R26, UR6, RZ ;  /* 0x000000061a067c24 */ /* 0x000fc6000f8e02ff */
[--C-:B------:R-:W-:Y:S01]  /*f0c0*/  SHF.R.S32.HI R0, RZ, 0x1f, R3.reuse ;  /* 0x0000001fff007819 */ /* 0x100fe20000011403 */
[----:B------:R-:W-:Y:S01]  /*f0d0*/  IMAD R7, R31, UR7, R6 ;  /* 0x000000071f077c24 */ /* 0x000fe2000f8e0206 */
[----:B------:R-:W-:Y:S01]  /*f0e0*/  ULDC.64 UR6, c[0x0][0xa80] ;  /* 0x0002a00000067ab9 */ /* 0x000fe20000000a00 */
[----:B------:R-:W-:Y:S02]  /*f0f0*/  IMAD.MOV R6, RZ, RZ, -R3 ;  /* 0x000000ffff067224 */ /* 0x000fe400078e0a03 */
[----:B------:R-:W-:Y:S02]  /*f100*/  IMAD.IADD R5, R5, 0x1, R7 ;  /* 0x0000000105057824 */ /* 0x000fe400078e0207 */
[----:B------:R-:W-:Y:S02]  /*f110*/  IMAD R0, R0, UR4, RZ ;  /* 0x0000000400007c24 */ /* 0x000fe4000f8e02ff */
[----:B------:R-:W-:Y:S02]  /*f120*/  IMAD R7, R8, R6, R9 ;  /* 0x0000000608077224 */ /* 0x000fe400078e0209 */
[----:B------:R-:W-:-:S02]  /*f130*/  IMAD R9, R3, UR5, R0 ;  /* 0x0000000503097c24 */ /* 0x000fc4000f8e0200 */
[----:B------:R-:W-:Y:S01]  /*f140*/  IMAD.WIDE.U32 R4, R3, UR4, R4 ;  /* 0x0000000403047c25 */ /* 0x000fe2000f8e0004 */
[----:B------:R-:W-:Y:S01]  /*f150*/  SHF.R.S32.HI R0, RZ, 0x1f, R7 ;  /* 0x0000001fff007819 */ /* 0x000fe20000011407 */
[----:B------:R-:W-:Y:S02]  /*f160*/  ULDC.64 UR4, c[0x0][0xad8] ;  /* 0x0002b60000047ab9 */ /* 0x000fe40000000a00 */
[----:B------:R-:W-:Y:S02]  /*f170*/  IMAD.IADD R5, R5, 0x1, R9 ;  /* 0x0000000105057824 */ /* 0x000fe400078e0209 */
[----:B------:R-:W-:Y:S02]  /*f180*/  IMAD R0, R0, UR4, RZ ;  /* 0x0000000400007c24 */ /* 0x000fe4000f8e02ff */
[----:B------:R-:W-:Y:S01]  /*f190*/  IMAD.WIDE.U32 R20, R7, UR4, R4 ;  /* 0x0000000407147c25 */ /* 0x000fe2000f8e0004 */
[----:B------:R-:W-:Y:S02]  /*f1a0*/  ULDC UR4, c[0x0][0xac8] ;  /* 0x0002b20000047ab9 */ /* 0x000fe40000000800 */
[----:B------:R-:W-:Y:S01]  /*f1b0*/  ISETP.GE.AND P0, PT, R59, UR4, PT ;  /* 0x000000043b007c0c */ /* 0x000fe2000bf06270 */
[----:B------:R-:W-:Y:S01]  /*f1c0*/  IMAD R3, R7, UR5, R0 ;  /* 0x0000000507037c24 */ /* 0x000fe2000f8e0200 */
[----:B------:R-:W-:Y:S01]  /*f1d0*/  LEA R7, P1, R20, UR6, 0x1 ;  /* 0x0000000614077c11 */ /* 0x000fe2000f8208ff */
[----:B------:R-:W-:-:S03]  /*f1e0*/  UMOV UR4, 0xffffffff ;  /* 0xffffffff00047882 */ /* 0x000fc60000000000 */
[----:B------:R-:W-:-:S04]  /*f1f0*/  IADD3 R3, R21, R3, RZ ;  /* 0x0000000315037210 */ /* 0x000fc80007ffe0ff */
[----:B------:R-:W-:Y:S01]  /*f200*/  LEA.HI.X R20, R20, UR7, R3, 0x1, P1 ;  /* 0x0000000714147c11 */ /* 0x000fe200088f0c03 */
[----:B------:R-:W-:Y:S06]  /*f210*/  BRA.DIV UR4, `(.L_x_616) ;  /* 0x0000008604907947 */ /* 0x000fec000b800000 */
[----:B------:R-:W0:Y:S01]  /*f220*/  SHFL.IDX PT, R3, R7, RZ, 0x181f ;  /* 0x00181fff07037589 */ /* 0x000e2200000e0000 */
[----:B------:R-:W-:Y:S02]  /*f230*/  IMAD R21, R25, R8, RZ ;  /* 0x0000000819157224 */ /* 0x000fe400078e02ff */
[----:B------:R-:W-:Y:S01]  /*f240*/  IMAD R24, R27, 0xc0, R28 ;  /* 0x000000c01b187824 */ /* 0x000fe200078e021c */
[----:B------:R-:W1:Y:S03]  /*f250*/  SHFL.IDX PT, R0, R20, RZ, 0x181f ;  /* 0x00181fff14007589 */ /* 0x000e6600000e0000 */
[C---:B------:R-:W-:Y:S01]  /*f260*/  VIADD R8, R24.reuse, 0x30 ;  /* 0x0000003018087836 */ /* 0x040fe20000000000 */
[----:B------:R-:W2:Y:S01]  /*f270*/  SHFL.IDX PT, R5, R7, 0x1, 0x181f ;  /* 0x00381f0007057f89 */ /* 0x000ea200000e0000 */
[C---:B------:R-:W-:Y:S01]  /*f280*/  ISETP.GE.OR P2, PT, R24.reuse, R21, P0 ;  /* 0x000000151800720c */ /* 0x040fe20000746670 */
[----:B------:R-:W-:-:S02]  /*f290*/  VIADD R10, R24, 0x60 ;  /* 0x00000060180a7836 */ /* 0x000fc40000000000 */
[----:B------:R-:W4:Y:S01]  /*f2a0*/  SHFL.IDX PT, R14, R7, 0x2, 0x181f ;  /* 0x00581f00070e7f89 */ /* 0x000f2200000e0000 */
[-C--:B------:R-:W-:Y:S02]  /*f2b0*/  ISETP.GE.OR P3, PT, R8, R21.reuse, P0 ;  /* 0x000000150800720c */ /* 0x080fe40000766670 */
[----:B------:R-:W-:Y:S01]  /*f2c0*/  ISETP.GE.OR P4, PT, R10, R21, P0 ;  /* 0x000000150a00720c */ /* 0x000fe20000786670 */
[----:B------:R-:W5:Y:S04]  /*f2d0*/  SHFL.IDX PT, R4, R20, 0x1, 0x181f ;  /* 0x00381f0014047f89 */ /* 0x000f6800000e0000 */
[----:B------:R-:W3:Y:S02]  /*f2e0*/  SHFL.IDX PT, R6, R20, 0x2, 0x181f ;  /* 0x00581f0014067f89 */ /* 0x000ee400000e0000 */
[----:B0-----:R-:W-:-:S04]  /*f2f0*/  @!P2 LEA R10, P5, R59, R3, 0x1 ;  /* 0x000000033b0aa211 */ /* 0x001fc800078a08ff */
[C---:B-1----:R-:W-:Y:S02]  /*f300*/  @!P2 LEA.HI.X R3, R59.reuse, R0, R58, 0x1, P5 ;  /* 0x000000003b03a211 */ /* 0x042fe400028f0c3a */
[----:B------:R0:W1:Y:S01]  /*f310*/  SHFL.IDX PT, R0, R20, 0x3, 0x181f ;  /* 0x00781f0014007f89 */ /* 0x00006200000e0000 */
[C---:B--2---:R-:W-:Y:S02]  /*f320*/  @!P3 LEA R8, P1, R59.reuse, R5, 0x1 ;  /* 0x000000053b08b211 */ /* 0x044fe400078208ff */
[----:B------:R-:W-:Y:S01]  /*f330*/  @!P2 IMAD.MOV.U32 R11, RZ, RZ, R3 ;  /* 0x000000ffff0ba224 */ /* 0x000fe200078e0003 */
[----:B----4-:R-:W-:-:S04]  /*f340*/  @!P4 LEA R25, P5, R59, R14, 0x1 ;  /* 0x0000000e3b19c211 */ /* 0x010fc800078a08ff */
[----:B------:R0:W-:Y:S01]  /*f350*/  @!P2 ST.E.128 desc[UR42][R10.64], RZ ;  /* 0x000000ff0a00a985 */ /* 0x0001e2000c101d2a */
[C-C-:B-----5:R-:W-:Y:S01]  /*f360*/  @!P3 LEA.HI.X R9, R59.reuse, R4, R58.reuse, 0x1, P1 ;  /* 0x000000043b09b211 */ /* 0x160fe200008f0c3a */
[----:B------:R-:W-:Y:S02]  /*f370*/  @!P4 IMAD.MOV.U32 R4, RZ, RZ, R25 ;  /* 0x000000ffff04c224 */ /* 0x000fe400078e0019 */
[----:B------:R0:W2:Y:S01]  /*f380*/  SHFL.IDX PT, R14, R7, 0x3, 0x181f ;  /* 0x00781f00070e7f89 */ /* 0x0000a200000e0000 */
[----:B---3--:R-:W-:-:S03]  /*f390*/  @!P4 LEA.HI.X R5, R59, R6, R58, 0x1, P5 ;  /* 0x000000063b05c211 */ /* 0x008fc600028f0c3a */
[----:B------:R0:W-:Y:S04]  /*f3a0*/  @!P3 ST.E.128 desc[UR42][R8.64], RZ ;  /* 0x000000ff0800b985 */ /* 0x0001e8000c101d2a */
[----:B------:R0:W-:Y:S02]  /*f3b0*/  @!P4 ST.E.128 desc[UR42][R4.64], RZ ;  /* 0x000000ff0400c985 */ /* 0x0001e4000c101d2a */
.L_x_801:
[----:B------:R-:W-:-:S04]  /*f3c0*/  IADD3 R24, R24, 0x90, RZ ;  /* 0x0000009018187810 */ /* 0x000fc80007ffe0ff */
[----:B------:R-:W-:-:S13]  /*f3d0*/  ISETP.GE.OR P0, PT, R24, R21, P0 ;  /* 0x000000151800720c */ /* 0x000fda0000706670 */
[----:B--2---:R-:W-:-:S04]  /*f3e0*/  @!P0 LEA R14, P1, R59, R14, 0x1 ;  /* 0x0000000e3b0e8211 */ /* 0x004fc800078208ff */
[----:B-1----:R-:W-:-:S05]  /*f3f0*/  @!P0 LEA.HI.X R15, R59, R0, R58, 0x1, P1 ;  /* 0x000000003b0f8211 */ /* 0x002fca00008f0c3a */
[----:B------:R1:W-:Y:S04]  /*f400*/  @!P0 ST.E.128 desc[UR42][R14.64], RZ ;  /* 0x000000ff0e008985 */ /* 0x0003e8000c101d2a */
.L_x_608:
[----:B------:R-:W-:Y:S05]  /*f410*/  BSYNC B0 ;  /* 0x0000000000007941 */ /* 0x000fea0003800000 */
.L_x_603:
[----:B------:R-:W-:Y:S02]  /*f420*/  ULDC UR4, c[0x0][0xc3c] ;  /* 0x00030f0000047ab9 */ /* 0x000fe40000000800 */
[----:B---3--:R-:W-:-:S13]  /*f430*/  ISETP.GE.AND P0, PT, R35, UR4, PT ;  /* 0x0000000423007c0c */ /* 0x008fda000bf06270 */
[----:B------:R-:W-:Y:S05]  /*f440*/  @!P0 BRA `(.L_x_617) ;  /* 0xffffff1c00048947 */ /* 0x000fea000383ffff */
[----:B------:R-:W-:Y:S05]  /*f450*/  BRA `(.L_x_478) ;  /* 0x0000006c00cc7947 */ /* 0x000fea0003800000 */
.L_x_476:
[----:B------:R-:W-:-:S08]  /*f460*/  NOP ;  /* 0x0000000000007918 */ /* 0x000fd00000000000 */
[----:B------:R-:W0:-:S00]  /*f470*/  USETMAXREG.DEALLOC.CTAPOOL 0x20 ;  /* 0x00000020000079c8 */ /* 0x000e0000080e0500 */
[----:B0-----:R-:W2:Y:S01]  /*f480*/  LDL.LU R2, [R1] ;  /* 0x0000000001027983 */ /* 0x001ea20000300800 */
[----:B------:R-:W-:-:S06]  /*f490*/  LOP3.LUT R0, R0, 0x3, RZ, 0xc0, !PT ;  /* 0x0000000300007812 */ /* 0x000fcc00078ec0ff */
[----:B------:R-:W0:Y:S02]  /*f4a0*/  SHFL.IDX PT, R0, R0, RZ, 0x1f ;  /* 0x00001fff00007589 */ /* 0x000e2400000e0000 */
[----:B0-----:R-:W-:Y:S01]  /*f4b0*/  ISETP.NE.AND P0, PT, R0, RZ, PT ;  /* 0x000000ff0000720c */ /* 0x001fe20003f05270 */
[----:B------:R-:W-:Y:S01]  /*f4c0*/  IMAD.MOV.U32 R0, RZ, RZ, RZ ;  /* 0x000000ffff007224 */ /* 0x000fe200078e00ff */
[----:B--2---:R-:W-:-:S11]  /*f4d0*/  LOP3.LUT R2, R2, 0xfffffffb, RZ, 0xc0, !PT ;  /* 0xfffffffb02027812 */ /* 0x004fd600078ec0ff */
[----:B------:R-:W-:-:S05]  /*f4e0*/  @P0 LOP3.LUT R2, R2, 0x4, RZ, 0xfc, !PT ;  /* 0x0000000402020812 */ /* 0x000fca00078efcff */
[----:B------:R0:W-:Y:S01]  /*f4f0*/  STL [R1], R2 ;  /* 0x0000000201007387 */ /* 0x0001e20000100800 */
        /* <DEDUP_REMOVED lines=8> */
.L_x_618:
        /* <DEDUP_REMOVED lines=44> */
.L_x_622:
[----:B------:R-:W0:Y:S01]  /*f840*/  LDC R0, c[0x0][0xc3c] ;  /* 0x00030f00ff007b82 */ /* 0x000e220000000800 */
[----:B------:R-:W-:Y:S01]  /*f850*/  UIADD3 UR4, UR4, 0x1f, URZ ;  /* 0x0000001f04047890 */ /* 0x000fe2000fffe03f */
[----:B------:R-:W-:Y:S02]  /*f860*/  ULDC UR7, c[0x0][0xc3c] ;  /* 0x00030f0000077ab9 */ /* 0x000fe40000000800 */
[----:B------:R-:W-:-:S03]  /*f870*/  MOV R27, UR7 ;  /* 0x00000007001b7c02 */ /* 0x000fc60008000f00 */
        /* <DEDUP_REMOVED lines=29> */
[----:B0-----:R-:W-:-:S04]  /*fa50*/  IMAD R3, R4, UR5, RZ ;  /* 0x0000000504037c24 */ /* 0x001fc8000f8e02ff */
[----:B------:R-:W-:-:S05]  /*fa60*/  IMAD.IADD R6, R3, 0x1, R6 ;  /* 0x0000000103067824 */ /* 0x000fca00078e0206 */
[----:B------:R-:W-:-:S13]  /*fa70*/  ISETP.GT.AND P6, PT, R6, UR6, PT ;  /* 0x0000000606007c0c */ /* 0x000fda000bfc4270 */
[----:B------:R-:W-:Y:S05]  /*fa80*/  @!P6 BRA `(.L_x_622) ;  /* 0xfffffffc006ce947 */ /* 0x000fea000383ffff */
.L_x_620:
[----:B------:R-:W-:Y:S01]  /*fa90*/  IADD3 R11, -R3, R6, RZ ;  /* 0x00000006030b7210 */ /* 0x000fe20007ffe1ff */
[----:B------:R-:W-:-:S04]  /*faa0*/  IMAD.MOV.U32 R24, RZ, RZ, RZ ;  /* 0x000000ffff187224 */ /* 0x000fc800078e00ff */
        /* <DEDUP_REMOVED lines=17> */
.L_x_623:
[----:B-1----:R-:W-:Y:S01]  /*fbc0*/  IMAD R24, R24, UR5, R11 ;  /* 0x0000000518187c24 */ /* 0x002fe2000f8e020b */
[----:B0-----:R-:W-:Y:S01]  /*fbd0*/  MOV R5, R8 ;  /* 0x0000000800057202 */ /* 0x001fe20000000f00 */
[----:B------:R-:W-:Y:S01]  /*fbe0*/  IMAD R11, R13, R4, RZ ;  /* 0x000000040d0b7224 */ /* 0x000fe200078e02ff */
[----:B------:R-:W-:Y:S01]  /*fbf0*/  IABS R8, R0 ;  /* 0x0000000000087213 */ /* 0x000fe20000000000 */
[----:B------:R-:W-:Y:S01]  /*fc00*/  IMAD.MOV.U32 R2, RZ, RZ, RZ ;  /* 0x000000ffff027224 */ /* 0x000fe200078e00ff */
[----:B------:R-:W-:Y:S01]  /*fc10*/  IADD3 R25, -R24, UR6, RZ ;  /* 0x0000000618197c10 */ /* 0x000fe2000fffe1ff */
[----:B------:R-:W0:Y:S01]  /*fc20*/  I2F.RP R6, R5 ;  /* 0x0000000500067306 */ /* 0x000e220000209400 */
[----:B------:R-:W-:Y:S02]  /*fc30*/  VIADD R27, R27, UR4 ;  /* 0x000000041b1b7c36 */ /* 0x000fe40008000000 */
[----:B------:R-:W-:Y:S01]  /*fc40*/  IMAD.HI.U32 R2, R3, R11, R2 ;  /* 0x0000000b03027227 */ /* 0x000fe200078e0002 */
[----:B------:R-:W-:-:S03]  /*fc50*/  IABS R3, R25 ;  /* 0x0000001900037213 */ /* 0x000fc60000000000 */
[----:B------:R-:W-:Y:S02]  /*fc60*/  IMAD.MOV R8, RZ, RZ, -R8 ;  /* 0x000000ffff087224 */ /* 0x000fe400078e0a08 */
[----:B------:R-:W-:-:S04]  /*fc70*/  IMAD.HI.U32 R2, R2, R3, RZ ;  /* 0x0000000302027227 */ /* 0x000fc800078e00ff */
[----:B------:R-:W-:Y:S01]  /*fc80*/  IMAD R3, R2, R8, R3 ;  /* 0x0000000802037224 */ /* 0x000fe200078e0203 */
[----:B0-----:R-:W0:Y:S04]  /*fc90*/  MUFU.RCP R6, R6 ;  /* 0x0000000600067308 */ /* 0x001e280000001000 */
[----:B------:R-:W-:-:S13]  /*fca0*/  ISETP.GT.U32.AND P1, PT, R4, R3, PT ;  /* 0x000000030400720c */ /* 0x000fda0003f24070 */
[----:B------:R-:W-:Y:S01]  /*fcb0*/  @!P1 IMAD.IADD R3, R3, 0x1, -R4 ;  /* 0x0000000103039824 */ /* 0x000fe200078e0a04 */
[----:B------:R-:W-:Y:S01]  /*fcc0*/  @!P1 IADD3 R2, R2, 0x1, RZ ;  /* 0x0000000102029810 */ /* 0x000fe20007ffe0ff */
[----:B0-----:R-:W-:Y:S01]  /*fcd0*/  VIADD R8, R6, 0xffffffe ;  /* 0x0ffffffe06087836 */ /* 0x001fe20000000000 */
[----:B------:R-:W-:Y:S02]  /*fce0*/  ISETP.NE.AND P1, PT, R0, RZ, PT ;  /* 0x000000ff0000720c */ /* 0x000fe40003f25270 */
[----:B------:R-:W-:Y:S02]  /*fcf0*/  ISETP.GE.U32.AND P0, PT, R3, R4, PT ;  /* 0x000000040300720c */ /* 0x000fe40003f06070 */
[----:B------:R0:W1:Y:S01]  /*fd00*/  F2I.FTZ.U32.TRUNC.NTZ R3, R8 ;  /* 0x0000000800037305 */ /* 0x000062000021f000 */
[----:B------:R-:W-:-:S04]  /*fd10*/  LOP3.LUT R4, R25, R0, RZ, 0x3c, !PT ;  /* 0x0000000019047212 */ /* 0x000fc800078e3cff */
[----:B------:R-:W-:Y:S02]  /*fd20*/  ISETP.GE.AND P2, PT, R4, RZ, PT ;  /* 0x000000ff0400720c */ /* 0x000fe40003f46270 */
[----:B0-----:R-:W-:-:S04]  /*fd30*/  IABS R8, R9 ;  /* 0x0000000900087213 */ /* 0x001fc80000000000 */
[----:B------:R-:W-:Y:S02]  /*fd40*/  @P0 VIADD R2, R2, 0x1 ;  /* 0x0000000102020836 */ /* 0x000fe40000000000 */
[----:B------:R-:W-:Y:S02]  /*fd50*/  IMAD.MOV R8, RZ, RZ, -R8 ;  /* 0x000000ffff087224 */ /* 0x000fe400078e0a08 */
[----:B------:R-:W-:Y:S02]  /*fd60*/  IMAD.MOV.U32 R6, RZ, RZ, R2 ;  /* 0x000000ffff067224 */ /* 0x000fe400078e0002 */
[----:B-1----:R-:W-:Y:S02]  /*fd70*/  IMAD.MOV R2, RZ, RZ, -R3 ;  /* 0x000000ffff027224 */ /* 0x002fe400078e0a03 */
[----:B------:R-:W-:Y:S01]  /*fd80*/  @!P2 IMAD.MOV R6, RZ, RZ, -R6 ;  /* 0x000000ffff06a224 */ /* 0x000fe200078e0a06 */
[----:B------:R-:W-:Y:S01]  /*fd90*/  @!P1 LOP3.LUT R6, RZ, R0, RZ, 0x33, !PT ;  /* 0x00000000ff069212 */ /* 0x000fe200078e33ff */
[----:B------:R-:W-:Y:S01]  /*fda0*/  IMAD R11, R2, R5, RZ ;  /* 0x00000005020b7224 */ /* 0x000fe200078e02ff */
[----:B------:R-:W-:-:S02]  /*fdb0*/  MOV R2, RZ ;  /* 0x000000ff00027202 */ /* 0x000fc40000000f00 */
[-C--:B------:R-:W-:Y:S01]  /*fdc0*/  IABS R4, R6.reuse ;  /* 0x0000000600047213 */ /* 0x080fe20000000000 */
[----:B------:R-:W-:Y:S02]  /*fdd0*/  IMAD R0, R0, R6, RZ ;  /* 0x0000000600007224 */ /* 0x000fe400078e02ff */
[----:B------:R-:W-:-:S03]  /*fde0*/  IMAD.HI.U32 R2, R3, R11, R2 ;  /* 0x0000000b03027227 */ /* 0x000fc600078e0002 */
[----:B------:R-:W-:Y:S01]  /*fdf0*/  IADD3 R25, R25, -R0, RZ ;  /* 0x8000000019197210 */ /* 0x000fe20007ffe0ff */
[----:B------:R-:W-:Y:S02]  /*fe00*/  IMAD.MOV.U32 R3, RZ, RZ, R4 ;  /* 0x000000ffff037224 */ /* 0x000fe400078e0004 */
[----:B------:R-:W-:Y:S02]  /*fe10*/  IMAD.MOV.U32 R4, RZ, RZ, R8 ;  /* 0x000000ffff047224 */ /* 0x000fe400078e0008 */
[----:B------:R-:W-:-:S04]  /*fe20*/  IMAD.HI.U32 R2, R2, R3, RZ ;  /* 0x0000000302027227 */ /* 0x000fc800078e00ff */
[----:B------:R-:W-:Y:S01]  /*fe30*/  IMAD R4, R2, R4, R3 ;  /* 0x0000000402047224 */ /* 0x000fe200078e0203 */
[----:B------:R-:W-:-:S04]  /*fe40*/  LOP3.LUT R3, R6, R9, RZ, 0x3c, !PT ;  /* 0x0000000906037212 */ /* 0x000fc800078e3cff */
[----:B------:R-:W-:Y:S02]  /*fe50*/  ISETP.GT.U32.AND P1, PT, R5, R4, PT ;  /* 0x000000040500720c */ /* 0x000fe40003f24070 */
[----:B------:R-:W-:-:S11]  /*fe60*/  ISETP.GE.AND P2, PT, R3, RZ, PT ;  /* 0x000000ff0300720c */ /* 0x000fd60003f46270 */
[----:B------:R-:W-:Y:S01]  /*fe70*/  @!P1 IMAD.IADD R4, R4, 0x1, -R5 ;  /* 0x0000000104049824 */ /* 0x000fe200078e0a05 */
[----:B------:R-:W-:Y:S02]  /*fe80*/  @!P1 IADD3 R2, R2, 0x1, RZ ;  /* 0x0000000102029810 */ /* 0x000fe40007ffe0ff */
[----:B------:R-:W-:Y:S02]  /*fe90*/  ISETP.NE.AND P1, PT, R9, RZ, PT ;  /* 0x000000ff0900720c */ /* 0x000fe40003f25270 */
[----:B------:R-:W-:-:S13]  /*fea0*/  ISETP.GE.U32.AND P0, PT, R4, R5, PT ;  /* 0x000000050400720c */ /* 0x000fda0003f06070 */
[----:B------:R-:W-:-:S04]  /*feb0*/  @P0 VIADD R2, R2, 0x1 ;  /* 0x0000000102020836 */ /* 0x000fc80000000000 */
[----:B------:R-:W-:Y:S01]  /*fec0*/  @!P2 IMAD.MOV R2, RZ, RZ, -R2 ;  /* 0x000000ffff02a224 */ /* 0x000fe200078e0a02 */
[----:B------:R-:W-:-:S05]  /*fed0*/  @!P1 LOP3.LUT R2, RZ, R9, RZ, 0x33, !PT ;  /* 0x00000009ff029212 */ /* 0x000fca00078e33ff */
[----:B------:R-:W-:-:S04]  /*fee0*/  IMAD.MOV R26, RZ, RZ, -R2 ;  /* 0x000000ffff1a7224 */ /* 0x000fc800078e0a02 */
[C---:B------:R-:W-:Y:S02]  /*fef0*/  IMAD R26, R9.reuse, R26, R6 ;  /* 0x0000001a091a7224 */ /* 0x040fe400078e0206 */
[----:B------:R-:W-:-:S04]  /*ff00*/  IMAD R9, R9, 0x1000000, R2 ;  /* 0x0100000009097824 */ /* 0x000fc800078e0202 */
[----:B------:R-:W-:Y:S01]  /*ff10*/  IMAD R26, R26, 0x10000, R9 ;  /* 0x000100001a1a7824 */ /* 0x000fe200078e0209 */
[----:B------:R-:W-:Y:S06]  /*ff20*/  BRA `(.L_x_624) ;  /* 0x00000000000c7947 */ /* 0x000fec0003800000 */
.L_x_621:
[----:B------:R-:W-:Y:S01]  /*ff30*/  IMAD.MOV.U32 R25, RZ, RZ, RZ ;  /* 0x000000ffff197224 */ /* 0x000fe200078e00ff */
[----:B------:R-:W-:Y:S01]  /*ff40*/  MOV R26, RZ ;  /* 0x000000ff001a7202 */ /* 0x000fe20000000f00 */
[----:B------:R-:W-:-:S07]  /*ff50*/  IMAD.U32 R24, RZ, RZ, UR6 ;  /* 0x00000006ff187e24 */ /* 0x000fce000f8e00ff */
.L_x_624:
[----:B------:R-:W-:-:S13]  /*ff60*/  ISETP.NE.AND P0, PT, R7, RZ, PT ;  /* 0x000000ff0700720c */ /* 0x000fda0003f05270 */
[----:B------:R-:W0:Y:S01]  /*ff70*/  @!P0 S2R R3, SR_CgaCtaId ;  /* 0x0000000000038919 */ /* 0x000e220000008800 */
[----:B------:R-:W-:-:S04]  /*ff80*/  @!P0 MOV R0, 0x400 ;  /* 0x0000040000008802 */ /* 0x000fc80000000f00 */
[----:B0-----:R-:W-:-:S05]  /*ff90*/  @!P0 LEA R0, R3, R0, 0x18 ;  /* 0x0000000003008211 */ /* 0x001fca00078ec0ff */
[----:B------:R0:W-:Y:S01]  /*ffa0*/  @!P0 STS.128 [R0+0x168d0], R24 ;  /* 0x0168d01800008388 */ /* 0x0001e20000000c00 */
[----:B------:R-:W-:Y:S06]  /*ffb0*/  BAR.ARV 0x5, 0x200 ;  /* 0x0148000000007b1d */ /* 0x000fec0000002000 */
.L_x_619:
[----:B------:R2:W-:Y:S01]  /*ffc0*/  STL [R1+0x44], RZ ;  /* 0x000044ff01007387 */ /* 0x0005e20000100800 */
[----:B------:R-:W-:Y:S01]  /*ffd0*/  ULDC UR4, c[0x0][0xc3c] ;  /* 0x00030f0000047ab9 */ /* 0x000fe20000000800 */
[----:B------:R-:W-:Y:S01]  /*ffe0*/  IMAD.MOV.U32 R29, RZ, RZ, 0x1 ;  /* 0x00000001ff1d7424 */ /* 0x000fe200078e00ff */
[----:B-1----:R-:W-:Y:S01]  /*fff0*/  ISETP.GE.AND P0, PT, R27, UR4, PT ;  /* 0x000000041b007c0c */ /* 0x002fe2000bf06270 */
[----:B------:R-:W-:-:S12]  /*10000*/  IMAD.MOV.U32 R22, RZ, RZ, RZ ;  /* 0x000000ffff167224 */ /* 0x000fd800078e00ff */
[----:B--2---:R-:W-:Y:S05]  /*10010*/  @P0 BRA `(.L_x_625) ;  /* 0x0000006000000947 */ /* 0x004fea0003800000 */
[----:B------:R-:W1:Y:S01]  /*10020*/  S2R R6, SR_TID.X ;  /* 0x0000000000067919 */ /* 0x000e620000002100 */
[----:B------:R-:W2:Y:S01]  /*10030*/  S2UR UR5, SR_CgaCtaId ;  /* 0x00000000000579c3 */ /* 0x000ea20000008800 */
[----:B------:R-:W-:Y:S01]  /*10040*/  UMOV UR4, 0x400 ;  /* 0x0000040000047882 */ /* 0x000fe20000000000 */
[----:B------:R-:W-:Y:S01]  /*10050*/  BSSY B8, `(.L_x_625) ;  /* 0x00005fc000087945 */ /* 0x000fe20003800000 */
[----:B------:R-:W-:Y:S01]  /*10060*/  STL [R1+0x44], RZ ;  /* 0x000044ff01007387 */ /* 0x000fe20000100800 */
[----:B------:R-:W-:Y:S01]  /*10070*/  IMAD.MOV.U32 R28, RZ, RZ, RZ ;  /* 0x000000ffff1c7224 */ /* 0x000fe200078e00ff */
[----:B------:R-:W-:Y:S01]  /*10080*/  MOV R29, 0x1 ;  /* 0x00000001001d7802 */ /* 0x000fe20000000f00 */
[----:B------:R-:W-:Y:S01]  /*10090*/  IMAD.MOV.U32 R22, RZ, RZ, RZ ;  /* 0x000000ffff167224 */ /* 0x000fe200078e00ff */
[----:B------:R-:W-:Y:S01]  /*100a0*/  ULDC.64 UR40, c[0x0][0x198] ;  /* 0x0000660000287ab9 */ /* 0x000fe20000000a00 */
[----:B------:R-:W-:Y:S01]  /*100b0*/  ULOP3.LUT UR38, UR36, 0x2, URZ, 0xfc, !UPT ;  /* 0x0000000224267892 */ /* 0x000fe2000f8efc3f */
[----:B------:R-:W-:Y:S01]  /*100c0*/  ULDC UR37, c[0x0][0xc] ;  /* 0x0000030000257ab9 */ /* 0x000fe20000000800 */
[----:B--2---:R-:W-:-:S06]  /*100d0*/  ULEA UR4, UR5, UR4, 0x18 ;  /* 0x0000000405047291 */ /* 0x004fcc000f8ec03f */
[----:B------:R-:W-:Y:S01]  /*100e0*/  IMAD.U32 R16, RZ, RZ, UR4 ;  /* 0x00000004ff107e24 */ /* 0x000fe2000f8e00ff */
[C---:B-1----:R-:W-:Y:S01]  /*100f0*/  LOP3.LUT R5, R6.reuse, 0x7f, RZ, 0xc0, !PT ;  /* 0x0000007f06057812 */ /* 0x042fe200078ec0ff */
[----:B0-----:R-:W-:-:S04]  /*10100*/  IMAD.SHL.U32 R0, R6, 0x8, RZ ;  /* 0x0000000806007824 */ /* 0x001fc800078e00ff */
[----:B------:R-:W-:Y:S01]  /*10110*/  IMAD.SHL.U32 R3, R5, 0x8, RZ ;  /* 0x0000000805037824 */ /* 0x000fe200078e00ff */
[----:B------:R-:W-:Y:S01]  /*10120*/  LOP3.LUT R2, R0, 0x1f8, RZ, 0xc0, !PT ;  /* 0x000001f800027812 */ /* 0x000fe200078ec0ff */
[----:B------:R-:W-:-:S03]  /*10130*/  IMAD.MOV.U32 R0, RZ, RZ, 0x1 ;  /* 0x00000001ff007424 */ /* 0x000fc600078e00ff */
[----:B------:R-:W-:Y:S02]  /*10140*/  LOP3.LUT R2, R2, 0x38, R6, 0x78, !PT ;  /* 0x0000003802027812 */ /* 0x000fe400078e7806 */
[----:B------:R0:W-:Y:S02]  /*10150*/  STL [R1+0x4], R0 ;  /* 0x0000040001007387 */ /* 0x0001e40000100800 */
[----:B------:R-:W-:Y:S02]  /*10160*/  LOP3.LUT R4, R2, 0x200, R3, 0xf8, !PT ;  /* 0x0000020002047812 */ /* 0x000fe400078ef803 */
[----:B------:R-:W-:Y:S02]  /*10170*/  SHF.L.U32 R2, R6, 0x4, RZ ;  /* 0x0000000406027819 */ /* 0x000fe400000006ff */
[----:B------:R-:W-:Y:S02]  /*10180*/  SHF.R.U32.HI R3, RZ, 0x3, R5 ;  /* 0x00000003ff037819 */ /* 0x000fe40000011605 */
[----:B------:R-:W-:Y:S01]  /*10190*/  LOP3.LUT R2, R2, 0x70, RZ, 0xc0, !PT ;  /* 0x0000007002027812 */ /* 0x000fe200078ec0ff */
[----:B0-----:R-:W-:-:S03]  /*101a0*/  IMAD R0, R4, 0x2, R16 ;  /* 0x0000000204007824 */ /* 0x001fc600078e0210 */
[----:B------:R-:W-:Y:S02]  /*101b0*/  LOP3.LUT R2, R3, R2, RZ, 0xfc, !PT ;  /* 0x0000000203027212 */ /* 0x000fe400078efcff */
[----:B------:R0:W-:Y:S05]  /*101c0*/  STL [R1+0x28], R0 ;  /* 0x0000280001007387 */ /* 0x0001ea0000100800 */
.L_x_720:
[----:B-1----:R-:W1:Y:S02]  /*101d0*/  LDC.64 R2, c[0x0][0xc88] ;  /* 0x00032200ff027b82 */ /* 0x002e640000000a00 */
[----:B-1----:R-:W-:-:S05]  /*101e0*/  IMAD.WIDE R2, R27, 0x4, R2 ;  /* 0x000000041b027825 */ /* 0x002fca00078e0202 */
[----:B0-----:R-:W0:Y:S01]  /*101f0*/  LDG.E R10, desc[UR42][R2.64] ;  /* 0x0000002a020a7981 */ /* 0x001e22000c1e1900 */
[----:B------:R-:W-:Y:S05]  /*10200*/  YIELD ;  /* 0x0000000000007946 */ /* 0x000fea0003800000 */
[----:B------:R-:W-:Y:S01]  /*10210*/  ULDC.64 UR4, c[0x0][0xa28] ;  /* 0x00028a0000047ab9 */ /* 0x000fe20000000a00 */
[----:B------:R-:W-:Y:S01]  /*10220*/  IMAD.MOV.U32 R9, RZ, RZ, RZ ;  /* 0x000000ffff097224 */ /* 0x000fe200078e00ff */
[----:B------:R-:W-:Y:S01]  /*10230*/  ISETP.NE.U32.AND P0, PT, RZ, UR4, PT ;  /* 0x00000004ff007c0c */ /* 0x000fe2000bf05070 */
[----:B------:R-:W-:Y:S01]  /*10240*/  IMAD.MOV.U32 R6, RZ, RZ, RZ ;  /* 0x000000ffff067224 */ /* 0x000fe200078e00ff */
[----:B------:R-:W-:Y:S01]  /*10250*/  ULDC.64 UR8, c[0x0][0xa18] ;  /* 0x0002860000087ab9 */ /* 0x000fe20000000a00 */
[----:B------:R-:W-:Y:S01]  /*10260*/  ULDC.64 UR6, c[0x0][0xa10] ;  /* 0x0002840000067ab9 */ /* 0x000fe20000000a00 */
[----:B------:R-:W-:-:S02]  /*10270*/  ISETP.NE.AND.EX P0, PT, RZ, UR5, PT, P0 ;  /* 0x00000005ff007c0c */ /* 0x000fc4000bf05300 */
[----:B0-----:R-:W-:Y:S01]  /*10280*/  SHF.R.S32.HI R0, RZ, 0x1f, R10 ;  /* 0x0000001fff007819 */ /* 0x001fe2000001140a */
[----:B------:R-:W-:-:S10]  /*10290*/  IMAD.SHL.U32 R18, R10, 0x4, RZ ;  /* 0x000000040a127824 */ /* 0x000fd400078e00ff */
[C---:B------:R-:W-:Y:S01]  /*102a0*/  @P0 LEA R2, P1, R10.reuse, UR4, 0x2 ;  /* 0x000000040a020c11 */ /* 0x040fe2000f8210ff */
[----:B------:R-:W-:Y:S03]  /*102b0*/  STL [R1+0x24], R10 ;  /* 0x0000240a01007387 */ /* 0x000fe60000100800 */
[C-C-:B------:R-:W-:Y:S01]  /*102c0*/  @P0 LEA.HI.X R3, R10.reuse, UR5, R0.reuse, 0x2, P1 ;  /* 0x000000050a030c11 */ /* 0x140fe200088f1400 */
[----:B------:R-:W-:Y:S01]  /*102d0*/  ULDC.64 UR4, c[0x0][0xa00] ;  /* 0x0002800000047ab9 */ /* 0x000fe20000000a00 */
[----:B------:R-:W-:Y:S01]  /*102e0*/  SHF.L.U64.HI R19, R10, 0x2, R0 ;  /* 0x000000020a137819 */ /* 0x000fe20000010200 */
[----:B------:R0:W-:Y:S04]  /*102f0*/  STL [R1+0x38], R0 ;  /* 0x0000380001007387 */ /* 0x0001e80000100800 */
[----:B--2---:R1:W2:Y:S01]  /*10300*/  @P0 LDG.E R9, desc[UR42][R2.64] ;  /* 0x0000002a02090981 */ /* 0x0042a2000c1e1900 */
[----:B------:R-:W-:-:S02]  /*10310*/  ISETP.NE.U32.AND P0, PT, RZ, UR4, PT ;  /* 0x00000004ff007c0c */ /* 0x000fc4000bf05070 */
[----:B------:R-:W-:Y:S02]  /*10320*/  ISETP.NE.U32.AND P1, PT, RZ, UR8, PT ;  /* 0x00000008ff007c0c */ /* 0x000fe4000bf25070 */
[----:B------:R-:W-:Y:S02]  /*10330*/  ISETP.NE.AND.EX P0, PT, RZ, UR5, PT, P0 ;  /* 0x00000005ff007c0c */ /* 0x000fe4000bf05300 */
[----:B------:R-:W-:Y:S02]  /*10340*/  ISETP.NE.AND.EX P1, PT, RZ, UR9, PT, P1 ;  /* 0x00000009ff007c0c */ /* 0x000fe4000bf25310 */
[----:B------:R-:W-:Y:S02]  /*10350*/  ISETP.NE.U32.AND P2, PT, RZ, UR6, PT ;  /* 0x00000006ff007c0c */ /* 0x000fe4000bf45070 */
[----:B-1----:R-:W-:Y:S02]  /*10360*/  IADD3 R2, P3, R18, UR4, RZ ;  /* 0x0000000412027c10 */ /* 0x002fe4000ff7e0ff */
[----:B------:R-:W-:-:S02]  /*10370*/  ISETP.NE.AND.EX P2, PT, RZ, UR7, PT, P2 ;  /* 0x00000007ff007c0c */ /* 0x000fc4000bf45320 */
[C---:B------:R-:W-:Y:S02]  /*10380*/  IADD3.X R3, R19.reuse, UR5, RZ, P3, !PT ;  /* 0x0000000513037c10 */ /* 0x040fe40009ffe4ff */
[----:B------:R-:W-:Y:S02]  /*10390*/  IADD3 R4, P4, R18, UR6, RZ ;  /* 0x0000000612047c10 */ /* 0x000fe4000ff9e0ff */
[----:B0-----:R-:W-:Y:S01]  /*103a0*/  MOV R0, RZ ;  /* 0x000000ff00007202 */ /* 0x001fe20000000f00 */
[----:B------:R-:W3:Y:S01]  /*103b0*/  @P0 LDG.E R6, desc[UR42][R2.64] ;  /* 0x0000002a02060981 */ /* 0x000ee2000c1e1900 */
[----:B------:R-:W-:Y:S01]  /*103c0*/  ULDC UR4, c[0x0][0x288] ;  /* 0x0000a20000047ab9 */ /* 0x000fe20000000800 */
[----:B------:R-:W-:Y:S01]  /*103d0*/  IADD3.X R5, R19, UR7, RZ, P4, !PT ;  /* 0x0000000713057c10 */ /* 0x000fe2000a7fe4ff */
[----:B------:R-:W-:Y:S01]  /*103e0*/  IMAD.U32 R8, RZ, RZ, UR4 ;  /* 0x00000004ff087e24 */ /* 0x000fe2000f8e00ff */
[----:B------:R-:W-:-:S03]  /*103f0*/  ULDC.64 UR4, c[0x0][0x418] ;  /* 0x0001060000047ab9 */ /* 0x000fc60000000a00 */
[----:B------:R-:W5:Y:S04]  /*10400*/  @P2 LDG.E R0, desc[UR42][R4.64] ;  /* 0x0000002a04002981 */ /* 0x000f68000c1e1900 */
[----:B---3--:R0:W-:Y:S02]  /*10410*/  STL [R1+0x2c], R6 ;  /* 0x00002c0601007387 */ /* 0x0081e40000100800 */
[----:B0-----:R-:W-:-:S04]  /*10420*/  @P1 IADD3 R6, P3, R18, UR8, RZ ;  /* 0x0000000812061c10 */ /* 0x001fc8000ff7e0ff */
[----:B------:R-:W-:-:S05]  /*10430*/  @P1 IADD3.X R7, R19, UR9, RZ, P3, !PT ;  /* 0x0000000913071c10 */ /* 0x000fca0009ffe4ff */
[----:B------:R0:W3:Y:S01]  /*10440*/  @P1 LDG.E R8, desc[UR42][R6.64] ;  /* 0x0000002a06081981 */ /* 0x0000e2000c1e1900 */
[----:B------:R-:W-:-:S03]  /*10450*/  UISETP.NE.U32.AND UP0, UPT, UR4, URZ, UPT ;  /* 0x0000003f0400728c */ /* 0x000fc6000bf05070 */
[----:B------:R-:W-:Y:S01]  /*10460*/  ULDC UR4, c[0x0][0x424] ;  /* 0x0001090000047ab9 */ /* 0x000fe20000000800 */
[----:B------:R-:W-:-:S03]  /*10470*/  UISETP.NE.AND.EX UP0, UPT, UR5, URZ, UPT, UP0 ;  /* 0x0000003f0500728c */ /* 0x000fc6000bf05300 */
[----:B------:R-:W-:Y:S01]  /*10480*/  ULDC UR5, c[0x0][0x2f0] ;  /* 0x0000bc0000057ab9 */ /* 0x000fe20000000800 */
[----:B------:R-:W-:-:S04]  /*10490*/  USEL UR4, UR4, 0x1, UP0 ;  /* 0x0000000104047887 */ /* 0x000fc80008000000 */
[----:B------:R-:W-:Y:S01]  /*104a0*/  UIMAD UR4, UR4, UR5, URZ ;  /* 0x00000005040472a4 */ /* 0x000fe2000f8e023f */
[----:B--2---:R-:W-:Y:S02]  /*104b0*/  STL [R1+0x1c], R9 ;  /* 0x00001c0901007387 */ /* 0x004fe40000100800 */
[----:B------:R-:W-:Y:S02]  /*104c0*/  ULDC UR5, c[0x0][0x348] ;  /* 0x0000d20000057ab9 */ /* 0x000fe40000000800 */
[----:B0-----:R-:W-:Y:S01]  /*104d0*/  IMAD.U32 R6, RZ, RZ, UR5 ;  /* 0x00000005ff067e24 */ /* 0x001fe2000f8e00ff */
[----:B---3--:R0:W-:Y:S02]  /*104e0*/  STL [R1+0x40], R8 ;  /* 0x0000400801007387 */ /* 0x0081e40000100800 */
[----:B0-----:R-:W-:Y:S01]  /*104f0*/  IMAD.U32 R8, RZ, RZ, UR4 ;  /* 0x00000004ff087e24 */ /* 0x001fe2000f8e00ff */
[----:B----4-:R-:W-:Y:S06]  /*10500*/  @P1 BRA `(.L_x_626) ;  /* 0x0000000000141947 */ /* 0x010fec0003800000 */
[----:B------:R-:W-:Y:S05]  /*10510*/  @!P0 BRA `(.L_x_626) ;  /* 0x0000000000108947 */ /* 0x000fea0003800000 */
[----:B------:R-:W2:Y:S04]  /*10520*/  LDG.E R7, desc[UR42][R2.64] ;  /* 0x0000002a02077981 */ /* 0x000ea8000c1e1900 */
[----:B------:R-:W2:Y:S02]  /*10530*/  LDG.E R2, desc[UR42][R2.64+0x4] ;  /* 0x0000042a02027981 */ /* 0x000ea4000c1e1900 */
[----:B--2---:R-:W-:-:S05]  /*10540*/  IMAD.IADD R2, R2, 0x1, -R7 ;  /* 0x0000000102027824 */ /* 0x004fca00078e0a07 */
[----:B------:R0:W-:Y:S02]  /*10550*/  STL [R1+0x40], R2 ;  /* 0x0000400201007387 */ /* 0x0001e40000100800 */
.L_x_626:
[----:B------:R-:W-:Y:S01]  /*10560*/  MOV R11, R10 ;  /* 0x0000000a000b7202 */ /* 0x000fe20000000f00 */
[----:B------:R-:W-:Y:S01]  /*10570*/  ULDC.64 UR4, c[0x0][0xa20] ;  /* 0x0002880000047ab9 */ /* 0x000fe20000000a00 */
[C---:B------:R-:W-:Y:S02]  /*10580*/  LOP3.LUT R7, R26.reuse, 0xff000000, RZ, 0xc0, !PT ;  /* 0xff0000001a077812 */ /* 0x040fe400078ec0ff */
[----:B------:R-:W-:Y:S01]  /*10590*/  ISETP.NE.U32.AND P0, PT, RZ, UR4, PT ;  /* 0x00000004ff007c0c */ /* 0x000fe2000bf05070 */
[----:B------:R1:W-:Y:S01]  /*105a0*/  STL [R1+0xc], R11 ;  /* 0x00000c0b01007387 */ /* 0x0003e20000100800 */
[----:B------:R-:W-:Y:S02]  /*105b0*/  SHF.R.U32.HI R7, RZ, 0x8, R7 ;  /* 0x00000008ff077819 */ /* 0x000fe40000011607 */
[----:B------:R-:W-:Y:S02]  /*105c0*/  ISETP.NE.AND.EX P0, PT, RZ, UR5, PT, P0 ;  /* 0x00000005ff007c0c */ /* 0x000fe4000bf05300 */
[----:B0-----:R-:W-:-:S02]  /*105d0*/  LOP3.LUT R2, R26, 0xff0000, RZ, 0xc0, !PT ;  /* 0x00ff00001a027812 */ /* 0x001fc400078ec0ff */
[----:B------:R-:W-:Y:S02]  /*105e0*/  LOP3.LUT R17, R26, 0xffff, RZ, 0xc0, !PT ;  /* 0x0000ffff1a117812 */ /* 0x000fe400078ec0ff */
[----:B------:R-:W-:-:S07]  /*105f0*/  LEA.HI R7, R2, R7, RZ, 0x10 ;  /* 0x0000000702077211 */ /* 0x000fce00078f80ff */
[----:B-1----:R-:W-:Y:S05]  /*10600*/  @!P0 BRA `(.L_x_627) ;  /* 0x0000000000108947 */ /* 0x002fea0003800000 */
[----:B------:R-:W-:-:S04]  /*10610*/  IADD3 R2, P0, R18, UR4, RZ ;  /* 0x0000000412027c10 */ /* 0x000fc8000ff1e0ff */
[----:B------:R-:W-:-:S05]  /*10620*/  IADD3.X R3, R19, UR5, RZ, P0, !PT ;  /* 0x0000000513037c10 */ /* 0x000fca00087fe4ff */
[----:B------:R0:W5:Y:S01]  /*10630*/  LDG.E R8, desc[UR42][R2.64] ;  /* 0x0000002a02087981 */ /* 0x000162000c1e1900 */
[----:B------:R-:W-:Y:S05]  /*10640*/  BRA `(.L_x_628) ;  /* 0x0000000000247947 */ /* 0x000fea0003800000 */
.L_x_627:
[----:B------:R-:W-:Y:S02]  /*10650*/  ULDC.64 UR4, c[0x0][0xa08] ;  /* 0x0002820000047ab9 */ /* 0x000fe40000000a00 */
[----:B------:R-:W-:-:S04]  /*10660*/  ISETP.NE.U32.AND P0, PT, RZ, UR4, PT ;  /* 0x00000004ff007c0c */ /* 0x000fc8000bf05070 */
[----:B------:R-:W-:-:S13]  /*10670*/  ISETP.NE.AND.EX P0, PT, RZ, UR5, PT, P0 ;  /* 0x00000005ff007c0c */ /* 0x000fda000bf05300 */
[----:B------:R-:W-:Y:S05]  /*10680*/  @!P0 BRA `(.L_x_628) ;  /* 0x0000000000148947 */ /* 0x000fea0003800000 */
[----:B------:R-:W0:Y:S02]  /*10690*/  LDC.64 R2, c[0x0][0xa08] ;  /* 0x00028200ff027b82 */ /* 0x000e240000000a00 */
[----:B0-----:R-:W-:-:S05]  /*106a0*/  IMAD.WIDE R2, R11, 0x4, R2 ;  /* 0x000000040b027825 */ /* 0x001fca00078e0202 */
[----:B------:R-:W2:Y:S04]  /*106b0*/  LDG.E R8, desc[UR42][R2.64] ;  /* 0x0000002a02087981 */ /* 0x000ea8000c1e1900 */
[----:B------:R-:W2:Y:S02]  /*106c0*/  LDG.E R2, desc[UR42][R2.64+0x4] ;  /* 0x0000042a02027981 */ /* 0x000ea4000c1e1900 */
[----:B--2---:R-:W-:-:S07]  /*106d0*/  IMAD.IADD R8, R2, 0x1, -R8 ;  /* 0x0000000102087824 */ /* 0x004fce00078e0a08 */
.L_x_628:
[----:B0-----:R-:W2:Y:S04]  /*106e0*/  @P2 LDG.E R2, desc[UR42][R4.64] ;  /* 0x0000002a04022981 */ /* 0x001ea8000c1e1900 */
[----:B------:R0:W2:Y:S01]  /*106f0*/  @P2 LDG.E R4, desc[UR42][R4.64+0x4] ;  /* 0x0000042a04042981 */ /* 0x0000a2000c1e1900 */
[----:B------:R-:W-:Y:S01]  /*10700*/  BSSY B0, `(.L_x_629) ;  /* 0x000002c000007945 */ /* 0x000fe20003800000 */
[----:B------:R-:W-:Y:S01]  /*10710*/  LOP3.LUT R21, R7, 0xff, RZ, 0xc0, !PT ;  /* 0x000000ff07157812 */ /* 0x000fe200078ec0ff */
[----:B------:R-:W-:Y:S02]  /*10720*/  IMAD.MOV.U32 R3, RZ, RZ, RZ ;  /* 0x000000ffff037224 */ /* 0x000fe400078e00ff */
[----:B0----5:R-:W-:Y:S02]  /*10730*/  IMAD.IADD R5, R8, 0x1, -R9 ;  /* 0x0000000108057824 */ /* 0x021fe400078e0a09 */
[----:B--2---:R-:W-:Y:S01]  /*10740*/  @P2 IMAD.IADD R6, R4, 0x1, -R2 ;  /* 0x0000000104062824 */ /* 0x004fe200078e0a02 */
[----:B------:R-:W-:-:S03]  /*10750*/  SHF.R.U32.HI R4, RZ, 0x10, R7 ;  /* 0x00000010ff047819 */ /* 0x000fc60000011607 */
[----:B------:R-:W-:-:S05]  /*10760*/  IMAD.IADD R2, R5, 0x1, R6 ;  /* 0x0000000105027824 */ /* 0x000fca00078e0206 */
[C---:B------:R-:W-:Y:S01]  /*10770*/  ISETP.GE.AND P1, PT, R2.reuse, 0x1, PT ;  /* 0x000000010200780c */ /* 0x040fe20003f26270 */
[----:B------:R0:W-:Y:S01]  /*10780*/  STL [R1+0x14], R2 ;  /* 0x0000140201007387 */ /* 0x0001e20000100800 */
[----:B------:R-:W-:-:S04]  /*10790*/  IADD3 R20, R2, 0x7f, RZ ;  /* 0x0000007f02147810 */ /* 0x000fc80007ffe0ff */
[----:B0-----:R-:W-:-:S04]  /*107a0*/  SHF.R.S32.HI R2, RZ, 0x1f, R20 ;  /* 0x0000001fff027819 */ /* 0x001fc80000011414 */
[----:B------:R-:W-:-:S04]  /*107b0*/  LEA.HI R20, R2, R20, RZ, 0x7 ;  /* 0x0000001402147211 */ /* 0x000fc800078f38ff */
[----:B------:R-:W-:Y:S01]  /*107c0*/  SHF.R.S32.HI R20, RZ, 0x7, R20 ;  /* 0x00000007ff147819 */ /* 0x000fe20000011414 */
[----:B------:R-:W-:Y:S06]  /*107d0*/  @!P1 BRA `(.L_x_630) ;  /* 0x0000000000789947 */ /* 0x000fec0003800000 */
[----:B------:R-:W-:Y:S01]  /*107e0*/  ISETP.NE.AND P0, PT, R4, RZ, PT ;  /* 0x000000ff0400720c */ /* 0x000fe20003f05270 */
[----:B------:R-:W-:-:S03]  /*107f0*/  ULDC UR4, c[0x0][0x9f0] ;  /* 0x00027c0000047ab9 */ /* 0x000fc60000000800 */
[----:B------:R-:W-:-:S04]  /*10800*/  SEL R7, R4, UR4, P0 ;  /* 0x0000000404077c07 */ /* 0x000fc80008000000 */
[----:B------:R-:W-:Y:S02]  /*10810*/  IABS R8, R7 ;  /* 0x0000000700087213 */ /* 0x000fe40000000000 */
        /* <DEDUP_REMOVED lines=12> */
[----:B------:R-:W-:Y:S02]  /*108e0*/  IABS R3, R9 ;  /* 0x0000000900037213 */ /* 0x000fe40000000000 */
[----:B------:R-:W-:-:S05]  /*108f0*/  IADD3 R2, RZ, -R2, RZ ;  /* 0x80000002ff027210 */ /* 0x000fca0007ffe0ff */
[----:B------:R-:W-:Y:S02]  /*10900*/  IMAD.MOV.U32 R9, RZ, RZ, R2 ;  /* 0x000000ffff097224 */ /* 0x000fe400078e0002 */
[----:B------:R-:W-:-:S04]  /*10910*/  IMAD.HI.U32 R2, R10, R3, RZ ;  /* 0x000000030a027227 */ /* 0x000fc800078e00ff */
[----:B------:R-:W-:-:S05]  /*10920*/  IMAD R3, R2, R9, R3 ;  /* 0x0000000902037224 */ /* 0x000fca00078e0203 */
[----:B------:R-:W-:-:S13]  /*10930*/  ISETP.GT.U32.AND P3, PT, R8, R3, PT ;  /* 0x000000030800720c */ /* 0x000fda0003f64070 */
[----:B------:R-:W-:Y:S02]  /*10940*/  @!P3 IMAD.IADD R3, R3, 0x1, -R8 ;  /* 0x000000010303b824 */ /* 0x000fe400078e0a08 */
[----:B------:R-:W-:Y:S01]  /*10950*/  @!P3 VIADD R2, R2, 0x1 ;  /* 0x000000010202b836 */ /* 0x000fe20000000000 */
[----:B------:R-:W-:Y:S02]  /*10960*/  ISETP.NE.AND P3, PT, R7, RZ, PT ;  /* 0x000000ff0700720c */ /* 0x000fe40003f65270 */
[----:B------:R-:W-:-:S13]  /*10970*/  ISETP.GE.U32.AND P0, PT, R3, R8, PT ;  /* 0x000000080300720c */ /* 0x000fda0003f06070 */
[----:B------:R-:W-:-:S05]  /*10980*/  @P0 VIADD R2, R2, 0x1 ;  /* 0x0000000102020836 */ /* 0x000fca0000000000 */
[----:B------:R-:W-:Y:S02]  /*10990*/  @!P4 IADD3 R2, -R2, RZ, RZ ;  /* 0x000000ff0202c210 */ /* 0x000fe40007ffe1ff */
[----:B------:R-:W-:-:S05]  /*109a0*/  @!P3 LOP3.LUT R2, RZ, R7, RZ, 0x33, !PT ;  /* 0x00000007ff02b212 */ /* 0x000fca00078e33ff */
[----:B------:R-:W-:-:S07]  /*109b0*/  IMAD.MOV.U32 R3, RZ, RZ, R2 ;  /* 0x000000ffff037224 */ /* 0x000fce00078e0002 */
.L_x_630:
[----:B------:R-:W-:Y:S05]  /*109c0*/  BSYNC B0 ;  /* 0x0000000000007941 */ /* 0x000fea0003800000 */
.L_x_629:
[-C--:B------:R-:W-:Y:S01]  /*109d0*/  IMAD R2, R21, R3.reuse, RZ ;  /* 0x0000000315027224 */ /* 0x080fe200078e02ff */
[----:B------:R-:W-:Y:S04]  /*109e0*/  BSSY B0, `(.L_x_631) ;  /* 0x00000dc000007945 */ /* 0x000fe80003800000 */
[C---:B------:R-:W-:Y:S01]  /*109f0*/  VIADDMNMX R3, R2.reuse, R3, R20, PT ;  /* 0x0000000302037246 */ /* 0x040fe20003800114 */
[----:B------:R-:W-:-:S04]  /*10a00*/  IMAD R2, R2, 0x80, -R5 ;  /* 0x0000008002027824 */ /* 0x000fc800078e0a05 */
[----:B------:R-:W-:Y:S01]  /*10a10*/  IMAD R3, R3, 0x80, -R5 ;  /* 0x0000008003037824 */ /* 0x000fe200078e0a05 */
[----:B------:R-:W-:-:S04]  /*10a20*/  VIMNMX R5, RZ, R2, !PT ;  /* 0x00000002ff057248 */ /* 0x000fc80007fe0100 */
[----:B------:R-:W-:-:S04]  /*10a30*/  VIMNMX R3, R3, R6, PT ;  /* 0x0000000603037248 */ /* 0x000fc80003fe0100 */
[----:B------:R-:W-:-:S13]  /*10a40*/  ISETP.GT.AND P0, PT, R3, R5, PT ;  /* 0x000000050300720c */ /* 0x000fda0003f04270 */
[----:B------:R-:W-:Y:S01]  /*10a50*/  @P0 VIADD R2, R3, 0x7f ;  /* 0x0000007f03020836 */ /* 0x000fe20000000000 */
[----:B------:R-:W-:-:S04]  /*10a60*/  SHF.R.U32.HI R3, RZ, 0x7, R5 ;  /* 0x00000007ff037819 */ /* 0x000fc80000011605 */
[----:B------:R-:W-:-:S04]  /*10a70*/  @P0 SHF.R.S32.HI R5, RZ, 0x1f, R2 ;  /* 0x0000001fff050819 */ /* 0x000fc80000011402 */
[----:B------:R-:W-:Y:S02]  /*10a80*/  @P0 LEA.HI R2, R5, R2, RZ, 0x7 ;  /* 0x0000000205020211 */ /* 0x000fe400078f38ff */
[-C--:B------:R-:W-:Y:S02]  /*10a90*/  MOV R5, R3.reuse ;  /* 0x0000000300057202 */ /* 0x080fe40000000f00 */
[----:B------:R-:W-:Y:S02]  /*10aa0*/  @P0 SHF.R.S32.HI R5, RZ, 0x7, R2 ;  /* 0x00000007ff050819 */ /* 0x000fe40000011402 */
[----:B------:R-:W-:Y:S02]  /*10ab0*/  PLOP3.LUT P0, PT, PT, PT, PT, 0x80, 0x0 ;  /* 0x000000000000781c */ /* 0x000fe40003f0f070 */
[----:B------:R-:W-:-:S13]  /*10ac0*/  ISETP.GT.AND P3, PT, R5, R3, PT ;  /* 0x000000030500720c */ /* 0x000fda0003f64270 */
[----:B------:R-:W-:Y:S05]  /*10ad0*/  @!P3 BRA `(.L_x_632) ;  /* 0x0000000c0030b947 */ /* 0x000fea0003800000 */
[----:B------:R-:W-:Y:S01]  /*10ae0*/  UMOV UR4, 0xffffffff ;  /* 0xffffffff00047882 */ /* 0x000fe20000000000 */
[----:B------:R-:W-:Y:S02]  /*10af0*/  SEL R2, R11, RZ, !P2 ;  /* 0x000000ff0b027207 */ /* 0x000fe40005000000 */
[----:B------:R-:W-:Y:S05]  /*10b00*/  BRA.DIV UR4, `(.L_x_633) ;  /* 0x0000007204547947 */ /* 0x000fea000b800000 */
[----:B------:R-:W0:Y:S02]  /*10b10*/  S2R R6, SR_TID.X ;  /* 0x0000000000067919 */ /* 0x000e240000002100 */
[----:B0-----:R-:W-:-:S04]  /*10b20*/  SHF.R.U32.HI R6, RZ, 0x5, R6 ;  /* 0x00000005ff067819 */ /* 0x001fc80000011606 */
[----:B------:R-:W-:-:S05]  /*10b30*/  LOP3.LUT R6, R6, 0x3, RZ, 0xc0, !PT ;  /* 0x0000000306067812 */ /* 0x000fca00078ec0ff */
[----:B------:R0:W1:Y:S02]  /*10b40*/  SHFL.IDX PT, R14, R6, RZ, 0x1f ;  /* 0x00001fff060e7589 */ /* 0x00006400000e0000 */
.L_x_804:
[----:B-1----:R-:W-:Y:S02]  /*10b50*/  ISETP.NE.AND P0, PT, R14, RZ, PT ;  /* 0x000000ff0e00720c */ /* 0x002fe40003f05270 */
[----:B------:R-:W-:-:S11]  /*10b60*/  PLOP3.LUT P6, PT, PT, PT, PT, 0x8, 0x0 ;  /* 0x000000000000781c */ /* 0x000fd60003fce170 */
[----:B------:R-:W-:Y:S05]  /*10b70*/  @P0 BRA `(.L_x_634) ;  /* 0x00000000000c0947 */ /* 0x000fea0003800000 */
[----:B------:R-:W-:-:S03]  /*10b80*/  UMOV UR4, 0xffffffff ;  /* 0xffffffff00047882 */ /* 0x000fc60000000000 */
[----:B------:R-:W-:Y:S05]  /*10b90*/  BRA.DIV UR4, `(.L_x_635) ;  /* 0x0000007204647947 */ /* 0x000fea000b800000 */
[----:B------:R-:W-:-:S13]  /*10ba0*/  ELECT P6, URZ, PT ;  /* 0x00000000003f782f */ /* 0x000fda00038c0000 */
.L_x_634:
[----:B0-----:R-:W2:Y:S01]  /*10bb0*/  LDL R6, [R1+0x44] ;  /* 0x0000440001067983 */ /* 0x001ea20000100800 */
[----:B------:R-:W-:Y:S01]  /*10bc0*/  BSSY B1, `(.L_x_636) ;  /* 0x0000008000017945 */ /* 0x000fe20003800000 */
[----:B--2---:R-:W-:-:S05]  /*10bd0*/  VIADD R6, R6, 0x1 ;  /* 0x0000000106067836 */ /* 0x004fca0000000000 */
[----:B------:R-:W-:-:S04]  /*10be0*/  LEA.HI R7, R6, R6, RZ, 0x1 ;  /* 0x0000000606077211 */ /* 0x000fc800078f08ff */
[----:B------:R-:W-:-:S05]  /*10bf0*/  LOP3.LUT R7, R7, 0xfffffffe, RZ, 0xc0, !PT ;  /* 0xfffffffe07077812 */ /* 0x000fca00078ec0ff */
[----:B------:R-:W-:-:S05]  /*10c00*/  IMAD.IADD R6, R6, 0x1, -R7 ;  /* 0x0000000106067824 */ /* 0x000fca00078e0a07 */
[----:B------:R-:W-:-:S04]  /*10c10*/  SHF.L.U32 R6, R6, 0x1f, RZ ;  /* 0x0000001f06067819 */ /* 0x000fc800000006ff */
[----:B------:R-:W0:Y:S02]  /*10c20*/  SYNCS.PHASECHK.TRANS64.TRYWAIT P0, [R16+URZ+0x16820], R6 ;  /* 0x01682006100075a7 */ /* 0x000e24000800017f */
[----:B0-----:R-:W-:Y:S05]  /*10c30*/  @!P0 BRA `(.L_x_637) ;  /* 0x00000070005c8947 */ /* 0x001fea0003800000 */
.L_x_807:
[----:B------:R-:W-:Y:S05]  /*10c40*/  BSYNC B1 ;  /* 0x0000000000017941 */ /* 0x000fea0003800000 */
.L_x_636:
[----:B------:R-:W-:Y:S04]  /*10c50*/  BSSY B1, `(.L_x_638) ;  /* 0x0000050000017945 */ /* 0x000fe80003800000 */
[----:B------:R-:W-:Y:S05]  /*10c60*/  @!P6 BRA `(.L_x_639) ;  /* 0x000000040038e947 */ /* 0x000fea0003800000 */
[----:B------:R-:W2:Y:S01]  /*10c70*/  LDL R8, [R1+0x4] ;  /* 0x0000040001087983 */ /* 0x000ea20000100800 */
[----:B0-----:R-:W-:Y:S01]  /*10c80*/  IMAD R6, R28, 0x8, R16 ;  /* 0x000000081c067824 */ /* 0x001fe200078e0210 */
[----:B------:R-:W0:Y:S01]  /*10c90*/  S2R R7, SR_TID.X ;  /* 0x0000000000077919 */ /* 0x000e220000002100 */
[----:B------:R-:W-:Y:S01]  /*10ca0*/  BSSY B2, `(.L_x_640) ;  /* 0x0000006000027945 */ /* 0x000fe20003800000 */
[----:B0-----:R-:W-:-:S04]  /*10cb0*/  LOP3.LUT R7, R7, 0x7f, RZ, 0xc0, !PT ;  /* 0x0000007f07077812 */ /* 0x001fc800078ec0ff */
[----:B------:R-:W-:Y:S02]  /*10cc0*/  ISETP.NE.AND P2, PT, R7, RZ, PT ;  /* 0x000000ff0700720c */ /* 0x000fe40003f45270 */
[----:B--2---:R-:W-:-:S04]  /*10cd0*/  SHF.L.U32 R10, R8, 0x1f, RZ ;  /* 0x0000001f080a7819 */ /* 0x004fc800000006ff */
[----:B------:R-:W0:Y:S02]  /*10ce0*/  SYNCS.PHASECHK.TRANS64.TRYWAIT P0, [R6+URZ+0x168a0], R10 ;  /* 0x0168a00a060075a7 */ /* 0x000e24000800017f */
[----:B0-----:R-:W-:Y:S05]  /*10cf0*/  @!P0 BRA `(.L_x_641) ;  /* 0x0000007000408947 */ /* 0x001fea0003800000 */
.L_x_808:
[----:B------:R-:W-:Y:S05]  /*10d00*/  BSYNC B2 ;  /* 0x0000000000027941 */ /* 0x000fea0003800000 */
.L_x_640:
[----:B------:R-:W-:Y:S04]  /*10d10*/  BSSY B2, `(.L_x_642) ;  /* 0x0000009000027945 */ /* 0x000fe80003800000 */
[----:B------:R-:W-:Y:S05]  /*10d20*/  @P2 BRA `(.L_x_643) ;  /* 0x00000000001c2947 */ /* 0x000fea0003800000 */
[----:B------:R-:W1:Y:S02]  /*10d30*/  S2R R7, SR_TID.X ;  /* 0x0000000000077919 */ /* 0x000e640000002100 */
[----:B-1----:R-:W-:Y:S01]  /*10d40*/  LOP3.LUT R8, R7, 0x1f, RZ, 0xc0, !PT ;  /* 0x0000001f07087812 */ /* 0x002fe200078ec0ff */
[----:B------:R-:W-:-:S03]  /*10d50*/  IMAD.MOV.U32 R7, RZ, RZ, 0x4000 ;  /* 0x00004000ff077424 */ /* 0x000fc600078e00ff */
[----:B------:R-:W-:Y:S01]  /*10d60*/  ISETP.NE.AND P0, PT, R8, RZ, PT ;  /* 0x000000ff0800720c */ /* 0x000fe20003f05270 */
[----:B------:R1:W-:-:S12]  /*10d70*/  SYNCS.ARRIVE.TRANS64 RZ, [R6+URZ+0x16890], R7 ;  /* 0x0168900706ff79a7 */ /* 0x0003d8000800003f */
[----:B-1----:R-:W-:Y:S05]  /*10d80*/  @!P0 BRA `(.L_x_643) ;  /* 0x0000000000048947 */ /* 0x002fea0003800000 */
[----:B------:R-:W-:Y:S01]  /*10d90*/  BPT.TRAP 0x1 ;  /* 0x000000040000795c */ /* 0x000fe20000300000 */
.L_x_643:
[----:B------:R-:W-:Y:S05]  /*10da0*/  BSYNC B2 ;  /* 0x0000000000027941 */ /* 0x000fea0003800000 */
.L_x_642:
[----:B------:R-:W-:Y:S01]  /*10db0*/  MOV R12, RZ ;  /* 0x000000ff000c7202 */ /* 0x000fe20000000f00 */
[----:B------:R-:W-:Y:S01]  /*10dc0*/  IMAD R7, R5, 0x80, R0 ;  /* 0x0000008005077824 */ /* 0x000fe200078e0200 */
[----:B------:R-:W-:Y:S01]  /*10dd0*/  UIADD3 UR4, UP0, UR40, 0x570, URZ ;  /* 0x0000057028047890 */ /* 0x000fe2000ff1e03f */
[----:B------:R-:W-:Y:S01]  /*10de0*/  IMAD R8, R28, 0x4000, R16 ;  /* 0x000040001c087824 */ /* 0x000fe200078e0210 */
[----:B------:R-:W-:Y:S01]  /*10df0*/  R2UR UR10, R12 ;  /* 0x000000000c0a72ca */ /* 0x000fe200000e0000 */
[----:B------:R-:W-:Y:S01]  /*10e00*/  VIADD R7, R7, 0xffffff80 ;  /* 0xffffff8007077836 */ /* 0x000fe20000000000 */
[----:B------:R-:W-:Y:S01]  /*10e10*/  PLOP3.LUT P0, PT, PT, PT, PT, 0x80, 0x0 ;  /* 0x000000000000781c */ /* 0x000fe20003f0f070 */
[----:B------:R-:W-:Y:S01]  /*10e20*/  VIADD R8, R8, 0xe400 ;  /* 0x0000e40008087836 */ /* 0x000fe20000000000 */
[----:B------:R-:W-:Y:S01]  /*10e30*/  SHF.L.U32 R11, R28, 0xd, RZ ;  /* 0x0000000d1c0b7819 */ /* 0x000fe200000006ff */
[----:B------:R-:W-:Y:S01]  /*10e40*/  VIADD R9, R6, 0x16890 ;  /* 0x0001689006097836 */ /* 0x000fe20000000000 */
[----:B------:R-:W-:Y:S01]  /*10e50*/  UIADD3.X UR5, URZ, UR41, URZ, UP0, !UPT ;  /* 0x000000293f057290 */ /* 0x000fe200087fe43f */
[----:B------:R-:W-:Y:S01]  /*10e60*/  UMOV UR6, 0x0 ;  /* 0x0000000000067882 */ /* 0x000fe20000000000 */
[----:B------:R-:W-:-:S10]  /*10e70*/  UMOV UR7, 0x12f00000 ;  /* 0x12f0000000077882 */ /* 0x000fd40000000000 */
.L_x_644:
[----:B------:R-:W-:-:S13]  /*10e80*/  @P0 ELECT P3, URZ, PT ;  /* 0x00000000003f082f */ /* 0x000fda0003860000 */
[----:B------:R-:W-:Y:S02]  /*10e90*/  @P3 R2UR UR13, R2 ;  /* 0x00000000020d32ca */ /* 0x000fe400000e0000 */
[----:B------:R-:W-:Y:S02]  /*10ea0*/  @P3 R2UR UR12, R17 ;  /* 0x00000000110c32ca */ /* 0x000fe400000e0000 */
[----:B------:R-:W-:Y:S02]  /*10eb0*/  @P3 R2UR UR11, R7 ;  /* 0x00000000070b32ca */ /* 0x000fe400000e0000 */
[----:B------:R-:W-:Y:S02]  /*10ec0*/  @P3 R2UR UR9, R9 ;  /* 0x00000000090932ca */ /* 0x000fe400000e0000 */
[----:B------:R-:W-:Y:S02]  /*10ed0*/  @P3 R2UR UR8, R8 ;  /* 0x00000000080832ca */ /* 0x000fe400000e0000 */
[----:B------:R-:W-:-:S02]  /*10ee0*/  @P3 PLOP3.LUT P0, PT, P3, PT, PT, 0x8, 0x0 ;  /* 0x000000000000381c */ /* 0x000fc40001f0e170 */
[----:B------:R-:W-:-:S09]  /*10ef0*/  PLOP3.LUT P3, PT, PT, PT, PT, 0x8, 0x0 ;  /* 0x000000000000781c */ /* 0x000fd20003f6e170 */
[----:B------:R1:W-:Y:S02]  /*10f00*/  UTMALDG.4D [UR8], [UR4], desc[UR6] ;  /* 0x00000608040075b4 */ /* 0x0003e40008019000 */
[----:B-1----:R-:W-:Y:S05]  /*10f10*/  @P0 BRA.U.ANY `(.L_x_644) ;  /* 0xfffffffd00d80947 */ /* 0x002fea000393ffff */
[----:B------:R-:W1:Y:S01]  /*10f20*/  SYNCS.PHASECHK.TRANS64.TRYWAIT P0, [R6+URZ+0x168c0], R10 ;  /* 0x0168c00a060075a7 */ /* 0x000e62000800017f */
[----:B------:R-:W-:Y:S04]  /*10f30*/  BSSY B2, `(.L_x_645) ;  /* 0x0000002000027945 */ /* 0x000fe80003800000 */
[----:B-1----:R-:W-:Y:S05]  /*10f40*/  @!P0 BRA `(.L_x_646) ;  /* 0x0000006c00c08947 */ /* 0x002fea0003800000 */
.L_x_809:
[----:B------:R-:W-:Y:S05]  /*10f50*/  BSYNC B2 ;  /* 0x0000000000027941 */ /* 0x000fea0003800000 */
.L_x_645:
[----:B------:R-:W-:Y:S01]  /*10f60*/  BSSY B2, `(.L_x_647) ;  /* 0x000000b000027945 */ /* 0x000fe20003800000 */
[----:B------:R-:W-:Y:S02]  /*10f70*/  IMAD.MOV.U32 R8, RZ, RZ, 0x0 ;  /* 0x00000000ff087424 */ /* 0x000fe400078e00ff */
[----:B------:R-:W-:Y:S01]  /*10f80*/  IMAD.MOV.U32 R9, RZ, RZ, 0x12f00000 ;  /* 0x12f00000ff097424 */ /* 0x000fe200078e00ff */
[----:B------:R-:W-:Y:S06]  /*10f90*/  @P2 BRA `(.L_x_648) ;  /* 0x00000000001c2947 */ /* 0x000fec0003800000 */
[----:B------:R-:W2:Y:S01]  /*10fa0*/  S2R R13, SR_TID.X ;  /* 0x00000000000d7919 */ /* 0x000ea20000002100 */
[----:B01----:R-:W-:-:S04]  /*10fb0*/  IMAD.MOV.U32 R10, RZ, RZ, 0x4000 ;  /* 0x00004000ff0a7424 */ /* 0x003fc800078e00ff */
[----:B------:R3:W-:Y:S01]  /*10fc0*/  SYNCS.ARRIVE.TRANS64 RZ, [R6+URZ+0x168b0], R10 ;  /* 0x0168b00a06ff79a7 */ /* 0x0007e2000800003f */
[----:B--2---:R-:W-:-:S04]  /*10fd0*/  LOP3.LUT R13, R13, 0x1f, RZ, 0xc0, !PT ;  /* 0x0000001f0d0d7812 */ /* 0x004fc800078ec0ff */
[----:B------:R-:W-:-:S13]  /*10fe0*/  ISETP.NE.AND P0, PT, R13, RZ, PT ;  /* 0x000000ff0d00720c */ /* 0x000fda0003f05270 */
[----:B---3--:R-:W-:Y:S05]  /*10ff0*/  @!P0 BRA `(.L_x_648) ;  /* 0x0000000000048947 */ /* 0x008fea0003800000 */
[----:B------:R-:W-:Y:S01]  /*11000*/  BPT.TRAP 0x1 ;  /* 0x000000040000795c */ /* 0x000fe20000300000 */
.L_x_648:
[----:B------:R-:W-:Y:S05]  /*11010*/  BSYNC B2 ;  /* 0x0000000000027941 */ /* 0x000fea0003800000 */
.L_x_647:
[----:B------:R-:W-:Y:S01]  /*11020*/  R2UR UR10, R12 ;  /* 0x000000000c0a72ca */ /* 0x000fe200000e0000 */
[----:B------:R-:W-:Y:S01]  /*11030*/  UIADD3 UR4, UP0, UR40, 0x670, URZ ;  /* 0x0000067028047890 */ /* 0x000fe2000ff1e03f */
[----:B------:R-:W-:Y:S01]  /*11040*/  R2UR UR7, R9 ;  /* 0x00000000090772ca */ /* 0x000fe200000e0000 */
[----:B01----:R-:W-:Y:S01]  /*11050*/  VIADD R6, R6, 0x168b0 ;  /* 0x000168b006067836 */ /* 0x003fe20000000000 */
[----:B------:R-:W-:Y:S01]  /*11060*/  R2UR UR6, R8 ;  /* 0x00000000080672ca */ /* 0x000fe200000e0000 */
[----:B------:R-:W-:Y:S01]  /*11070*/  UIADD3.X UR5, URZ, UR41, URZ, UP0, !UPT ;  /* 0x000000293f057290 */ /* 0x000fe200087fe43f */
[----:B------:R-:W-:Y:S02]  /*11080*/  LEA R8, R11, R16, 0x1 ;  /* 0x000000100b087211 */ /* 0x000fe400078e08ff */
[----:B------:R-:W-:-:S03]  /*11090*/  PLOP3.LUT P0, PT, PT, PT, PT, 0x80, 0x0 ;  /* 0x000000000000781c */ /* 0x000fc60003f0f070 */
[----:B------:R-:W-:-:S10]  /*110a0*/  VIADD R8, R8, 0x400 ;  /* 0x0000040008087836 */ /* 0x000fd40000000000 */
.L_x_649:
        /* <DEDUP_REMOVED lines=10> */
.L_x_639:
[----:B------:R-:W-:Y:S05]  /*11150*/  BSYNC B1 ;  /* 0x0000000000017941 */ /* 0x000fea0003800000 */
.L_x_638:
[----:B------:R-:W2:Y:S01]  /*11160*/  LDL.LU R9, [R1+0x4] ;  /* 0x0000040001097983 */ /* 0x000ea20000300800 */
[----:B------:R-:W-:Y:S01]  /*11170*/  VIADD R28, R28, 0x1 ;  /* 0x000000011c1c7836 */ /* 0x000fe20000000000 */
[----:B------:R-:W-:Y:S01]  /*11180*/  PLOP3.LUT P0, PT, PT, PT, PT, 0x8, 0x0 ;  /* 0x000000000000781c */ /* 0x000fe20003f0e170 */
[----:B------:R-:W-:-:S03]  /*11190*/  VIADD R5, R5, 0xfffffffe ;  /* 0xfffffffe05057836 */ /* 0x000fc60000000000 */
[C---:B------:R-:W-:Y:S02]  /*111a0*/  ISETP.NE.AND P2, PT, R28.reuse, 0x2, PT ;  /* 0x000000021c00780c */ /* 0x040fe40003f45270 */
[----:B------:R-:W-:Y:S02]  /*111b0*/  ISETP.GE.AND P3, PT, R5, R3, PT ;  /* 0x000000030500720c */ /* 0x000fe40003f66270 */
[----:B0-----:R-:W-:Y:S02]  /*111c0*/  SEL R6, RZ, 0x1, P2 ;  /* 0x00000001ff067807 */ /* 0x001fe40001000000 */
[----:B------:R-:W-:Y:S02]  /*111d0*/  SEL R28, R28, RZ, P2 ;  /* 0x000000ff1c1c7207 */ /* 0x000fe40001000000 */
[----:B--2---:R-:W-:-:S05]  /*111e0*/  LOP3.LUT R9, R9, R6, RZ, 0x3c, !PT ;  /* 0x0000000609097212 */ /* 0x004fca00078e3cff */
[----:B------:R0:W-:Y:S02]  /*111f0*/  STL [R1+0x4], R9 ;  /* 0x0000040901007387 */ /* 0x0001e40000100800 */
[----:B------:R-:W-:Y:S05]  /*11200*/  @!P3 BRA `(.L_x_632) ;  /* 0x000000040064b947 */ /* 0x000fea0003800000 */
.L_x_662:
[----:B------:R-:W-:Y:S05]  /*11210*/  YIELD ;  /* 0x0000000000007946 */ /* 0x000fea0003800000 */
[----:B------:R-:W-:Y:S04]  /*11220*/  BSSY B1, `(.L_x_650) ;  /* 0x000004d000017945 */ /* 0x000fe80003800000 */
[----:B-1----:R-:W-:Y:S05]  /*11230*/  @!P6 BRA `(.L_x_651) ;  /* 0x00000004002ce947 */ /* 0x002fea0003800000 */
[----:B------:R-:W2:Y:S01]  /*11240*/  LDL R7, [R1+0x4] ;  /* 0x0000040001077983 */ /* 0x000ea20000100800 */
[----:B------:R-:W1:Y:S02]  /*11250*/  S2R R6, SR_TID.X ;  /* 0x0000000000067919 */ /* 0x000e640000002100 */
[----:B-1----:R-:W-:Y:S02]  /*11260*/  LOP3.LUT R8, R6, 0x7f, RZ, 0xc0, !PT ;  /* 0x0000007f06087812 */ /* 0x002fe400078ec0ff */
[----:B------:R-:W-:Y:S01]  /*11270*/  LEA R6, R28, R16, 0x3 ;  /* 0x000000101c067211 */ /* 0x000fe200078e18ff */
[----:B------:R-:W-:Y:S01]  /*11280*/  BSSY B2, `(.L_x_652) ;  /* 0x0000005000027945 */ /* 0x000fe20003800000 */
[----:B------:R-:W-:Y:S02]  /*11290*/  ISETP.NE.AND P3, PT, R8, RZ, PT ;  /* 0x000000ff0800720c */ /* 0x000fe40003f65270 */
[----:B--2---:R-:W-:-:S04]  /*112a0*/  SHF.L.U32 R7, R7, 0x1f, RZ ;  /* 0x0000001f07077819 */ /* 0x004fc800000006ff */
[----:B------:R-:W1:Y:S02]  /*112b0*/  SYNCS.PHASECHK.TRANS64.TRYWAIT P2, [R6+URZ+0x168a0], R7 ;  /* 0x0168a007060075a7 */ /* 0x000e64000804017f */
[----:B-1----:R-:W-:Y:S05]  /*112c0*/  @!P2 BRA `(.L_x_653) ;  /* 0x0000006800f4a947 */ /* 0x002fea0003800000 */
.L_x_810:
[----:B------:R-:W-:Y:S05]  /*112d0*/  BSYNC B2 ;  /* 0x0000000000027941 */ /* 0x000fea0003800000 */
.L_x_652:
[----:B------:R-:W-:Y:S04]  /*112e0*/  BSSY B2, `(.L_x_654) ;  /* 0x0000009000027945 */ /* 0x000fe80003800000 */
[----:B------:R-:W-:Y:S05]  /*112f0*/  @P3 BRA `(.L_x_655) ;  /* 0x00000000001c3947 */ /* 0x000fea0003800000 */
[----:B------:R-:W0:Y:S02]  /*11300*/  S2R R8, SR_TID.X ;  /* 0x0000000000087919 */ /* 0x000e240000002100 */
[----:B0-----:R-:W-:Y:S01]  /*11310*/  LOP3.LUT R9, R8, 0x1f, RZ, 0xc0, !PT ;  /* 0x0000001f08097812 */ /* 0x001fe200078ec0ff */
[----:B------:R-:W-:-:S03]  /*11320*/  IMAD.MOV.U32 R8, RZ, RZ, 0x4000 ;  /* 0x00004000ff087424 */ /* 0x000fc600078e00ff */
[----:B------:R-:W-:Y:S01]  /*11330*/  ISETP.NE.AND P2, PT, R9, RZ, PT ;  /* 0x000000ff0900720c */ /* 0x000fe20003f45270 */
[----:B------:R2:W-:-:S12]  /*11340*/  SYNCS.ARRIVE.TRANS64 RZ, [R6+URZ+0x16890], R8 ;  /* 0x0168900806ff79a7 */ /* 0x0005d8000800003f */
[----:B--2---:R-:W-:Y:S05]  /*11350*/  @!P2 BRA `(.L_x_655) ;  /* 0x000000000004a947 */ /* 0x004fea0003800000 */
[----:B------:R-:W-:Y:S01]  /*11360*/  BPT.TRAP 0x1 ;  /* 0x000000040000795c */ /* 0x000fe20000300000 */
.L_x_655:
[----:B------:R-:W-:Y:S05]  /*11370*/  BSYNC B2 ;  /* 0x0000000000027941 */ /* 0x000fea0003800000 */
.L_x_654:
[----:B------:R-:W-:Y:S01]  /*11380*/  IMAD.MOV.U32 R12, RZ, RZ, RZ ;  /* 0x000000ffff0c7224 */ /* 0x000fe200078e00ff */
[----:B------:R-:W-:Y:S01]  /*11390*/  UIADD3 UR4, UP0, UR40, 0x570, URZ ;  /* 0x0000057028047890 */ /* 0x000fe2000ff1e03f */
[----:B------:R-:W-:Y:S01]  /*113a0*/  IMAD R8, R28, 0x4000, R16 ;  /* 0x000040001c087824 */ /* 0x000fe200078e0210 */
[----:B------:R-:W-:Y:S01]  /*113b0*/  PLOP3.LUT P2, PT, PT, PT, PT, 0x80, 0x0 ;  /* 0x000000000000781c */ /* 0x000fe20003f4f070 */
[----:B0-----:R-:W-:Y:S01]  /*113c0*/  IMAD R9, R5, 0x80, R0 ;  /* 0x0000008005097824 */ /* 0x001fe200078e0200 */
[----:B------:R-:W-:Y:S01]  /*113d0*/  R2UR UR10, R12 ;  /* 0x000000000c0a72ca */ /* 0x000fe200000e0000 */
[----:B------:R-:W-:Y:S01]  /*113e0*/  VIADD R11, R8, 0xe400 ;  /* 0x0000e400080b7836 */ /* 0x000fe20000000000 */
[----:B------:R-:W-:Y:S01]  /*113f0*/  IADD3 R10, R6, 0x16890, RZ ;  /* 0x00016890060a7810 */ /* 0x000fe20007ffe0ff */
[----:B------:R-:W-:Y:S01]  /*11400*/  UIADD3.X UR5, URZ, UR41, URZ, UP0, !UPT ;  /* 0x000000293f057290 */ /* 0x000fe200087fe43f */
[----:B------:R-:W-:Y:S01]  /*11410*/  UMOV UR6, 0x0 ;  /* 0x0000000000067882 */ /* 0x000fe20000000000 */
[----:B------:R-:W-:-:S10]  /*11420*/  UMOV UR7, 0x12f00000 ;  /* 0x12f0000000077882 */ /* 0x000fd40000000000 */
.L_x_656:
        /* <DEDUP_REMOVED lines=9> */
[----:B0-----:R-:W-:Y:S05]  /*114c0*/  @P2 BRA.U.ANY `(.L_x_656) ;  /* 0xfffffffd00d82947 */ /* 0x001fea000393ffff */
[----:B------:R-:W0:Y:S01]  /*114d0*/  SYNCS.PHASECHK.TRANS64.TRYWAIT P2, [R6+URZ+0x168c0], R7 ;  /* 0x0168c007060075a7 */ /* 0x000e22000804017f */
[----:B------:R-:W-:Y:S04]  /*114e0*/  BSSY B2, `(.L_x_657) ;  /* 0x0000002000027945 */ /* 0x000fe80003800000 */
[----:B0-----:R-:W-:Y:S05]  /*114f0*/  @!P2 BRA `(.L_x_658) ;  /* 0x00000068007ca947 */ /* 0x001fea0003800000 */
.L_x_811:
[----:B------:R-:W-:Y:S05]  /*11500*/  BSYNC B2 ;  /* 0x0000000000027941 */ /* 0x000fea0003800000 */
.L_x_657:
        /* <DEDUP_REMOVED lines=11> */
.L_x_660:
[----:B------:R-:W-:Y:S05]  /*115c0*/  BSYNC B2 ;  /* 0x0000000000027941 */ /* 0x000fea0003800000 */
.L_x_659:
[----:B------:R-:W-:Y:S01]  /*115d0*/  R2UR UR10, R12 ;  /* 0x000000000c0a72ca */ /* 0x000fe200000e0000 */
[----:B------:R-:W-:Y:S01]  /*115e0*/  UIADD3 UR4, UP0, UR40, 0x670, URZ ;  /* 0x0000067028047890 */ /* 0x000fe2000ff1e03f */
[----:B------:R-:W-:Y:S01]  /*115f0*/  R2UR UR6, R10 ;  /* 0x000000000a0672ca */ /* 0x000fe200000e0000 */
[----:B01----:R-:W-:Y:S01]  /*11600*/  VIADD R6, R6, 0x168b0 ;  /* 0x000168b006067836 */ /* 0x003fe20000000000 */
[----:B------:R-:W-:Y:S01]  /*11610*/  R2UR UR7, R11 ;  /* 0x000000000b0772ca */ /* 0x000fe200000e0000 */
[----:B------:R-:W-:Y:S01]  /*11620*/  UIADD3.X UR5, URZ, UR41, URZ, UP0, !UPT ;  /* 0x000000293f057290 */ /* 0x000fe200087fe43f */
[----:B------:R-:W-:Y:S02]  /*11630*/  PLOP3.LUT P2, PT, PT, PT, PT, 0x80, 0x0 ;  /* 0x000000000000781c */ /* 0x000fe40003f4f070 */
[----:B------:R-:W-:-:S11]  /*11640*/  IADD3 R8, R8, 0x400, RZ ;  /* 0x0000040008087810 */ /* 0x000fd60007ffe0ff */
.L_x_661:
        /* <DEDUP_REMOVED lines=10> */
.L_x_651:
[----:B------:R-:W-:Y:S05]  /*116f0*/  BSYNC B1 ;  /* 0x0000000000017941 */ /* 0x000fea0003800000 */
.L_x_650:
[----:B------:R-:W2:Y:S01]  /*11700*/  LDL.LU R7, [R1+0x4] ;  /* 0x0000040001077983 */ /* 0x000ea20000300800 */
[----:B------:R-:W-:Y:S01]  /*11710*/  VIADD R28, R28, 0x1 ;  /* 0x000000011c1c7836 */ /* 0x000fe20000000000 */
[C---:B------:R-:W-:Y:S01]  /*11720*/  ISETP.GT.AND P3, PT, R5.reuse, R3, PT ;  /* 0x000000030500720c */ /* 0x040fe20003f64270 */
[----:B------:R-:W-:-:S03]  /*11730*/  VIADD R5, R5, 0xffffffff ;  /* 0xffffffff05057836 */ /* 0x000fc60000000000 */
[----:B------:R-:W-:-:S04]  /*11740*/  ISETP.NE.AND P2, PT, R28, 0x2, PT ;  /* 0x000000021c00780c */ /* 0x000fc80003f45270 */
[----:B------:R-:W-:Y:S02]  /*11750*/  SEL R6, RZ, 0x1, P2 ;  /* 0x00000001ff067807 */ /* 0x000fe40001000000 */
[----:B------:R-:W-:Y:S02]  /*11760*/  SEL R28, R28, RZ, P2 ;  /* 0x000000ff1c1c7207 */ /* 0x000fe40001000000 */
[----:B--2---:R-:W-:-:S05]  /*11770*/  LOP3.LUT R7, R7, R6, RZ, 0x3c, !PT ;  /* 0x0000000607077212 */ /* 0x004fca00078e3cff */
[----:B------:R1:W-:Y:S01]  /*11780*/  STL [R1+0x4], R7 ;  /* 0x0000040701007387 */ /* 0x0003e20000100800 */
[----:B------:R-:W-:Y:S05]  /*11790*/  @P3 BRA `(.L_x_662) ;  /* 0xfffffff8009c3947 */ /* 0x000fea000383ffff */
.L_x_632:
[----:B------:R-:W-:Y:S05]  /*117a0*/  BSYNC B0 ;  /* 0x0000000000007941 */ /* 0x000fea0003800000 */
.L_x_631:
[----:B------:R-:W-:Y:S05]  /*117b0*/  @!P0 WARPSYNC.ALL ;  /* 0x0000000000008948 */ /* 0x000fea0003800000 */
[----:B------:R-:W-:Y:S01]  /*117c0*/  @!P0 BAR.SYNC.DEFER_BLOCKING 0xc, 0x200 ;  /* 0x0308000000008b1d */ /* 0x000fe20000010000 */
[----:B------:R-:W-:-:S05]  /*117d0*/  IMAD.MOV.U32 R0, RZ, RZ, RZ ;  /* 0x000000ffff007224 */ /* 0x000fca00078e00ff */
[----:B------:R-:W-:Y:S04]  /*117e0*/  BSSY B0, `(.L_x_663) ;  /* 0x000001e000007945 */ /* 0x000fe80003800000 */
[----:B------:R-:W-:Y:S05]  /*117f0*/  @!P1 BRA `(.L_x_664) ;  /* 0x0000000000709947 */ /* 0x000fea0003800000 */
[----:B------:R-:W-:-:S13]  /*11800*/  ISETP.NE.AND P0, PT, R4, RZ, PT ;  /* 0x000000ff0400720c */ /* 0x000fda0003f05270 */
[----:B------:R-:W2:Y:S02]  /*11810*/  @!P0 LDC R4, c[0x0][0x9f0] ;  /* 0x00027c00ff048b82 */ /* 0x000ea40000000800 */
[-C--:B--2---:R-:W-:Y:S02]  /*11820*/  IABS R0, R4.reuse ;  /* 0x0000000400007213 */ /* 0x084fe40000000000 */
[----:B------:R-:W-:Y:S02]  /*11830*/  IABS R6, R4 ;  /* 0x0000000400067213 */ /* 0x000fe40000000000 */
[----:B------:R-:W2:Y:S03]  /*11840*/  I2F.RP R2, R0 ;  /* 0x0000000000027306 */ /* 0x000ea60000209400 */
[----:B------:R-:W-:-:S05]  /*11850*/  IMAD.MOV R6, RZ, RZ, -R6 ;  /* 0x000000ffff067224 */ /* 0x000fca00078e0a06 */
[----:B--2---:R-:W2:Y:S02]  /*11860*/  MUFU.RCP R2, R2 ;  /* 0x0000000200027308 */ /* 0x004ea40000001000 */
[----:B--2---:R-:W-:-:S06]  /*11870*/  IADD3 R2, R2, 0xffffffe, RZ ;  /* 0x0ffffffe02027810 */ /* 0x004fcc0007ffe0ff */
[----:B------:R-:W2:Y:S02]  /*11880*/  F2I.FTZ.U32.TRUNC.NTZ R3, R2 ;  /* 0x0000000200037305 */ /* 0x000ea4000021f000 */
[----:B--2---:R-:W-:-:S04]  /*11890*/  IMAD.MOV R2, RZ, RZ, -R3 ;  /* 0x000000ffff027224 */ /* 0x004fc800078e0a03 */
[----:B------:R-:W-:Y:S02]  /*118a0*/  IMAD R5, R2, R0, RZ ;  /* 0x0000000002057224 */ /* 0x000fe400078e02ff */
[----:B------:R-:W-:-:S04]  /*118b0*/  IMAD.MOV.U32 R2, RZ, RZ, RZ ;  /* 0x000000ffff027224 */ /* 0x000fc800078e00ff */
[----:B------:R-:W-:Y:S01]  /*118c0*/  IMAD.HI.U32 R5, R3, R5, R2 ;  /* 0x0000000503057227 */ /* 0x000fe200078e0002 */
[----:B------:R-:W-:-:S04]  /*118d0*/  IADD3 R3, R20, -0x1, R4 ;  /* 0xffffffff14037810 */ /* 0x000fc80007ffe004 */
[----:B------:R-:W-:Y:S02]  /*118e0*/  IABS R2, R3 ;  /* 0x0000000300027213 */ /* 0x000fe40000000000 */
[----:B------:R-:W-:-:S03]  /*118f0*/  LOP3.LUT R3, R3, R4, RZ, 0x3c, !PT ;  /* 0x0000000403037212 */ /* 0x000fc600078e3cff */
[----:B------:R-:W-:Y:S01]  /*11900*/  IMAD.HI.U32 R5, R5, R2, RZ ;  /* 0x0000000205057227 */ /* 0x000fe200078e00ff */
[----:B------:R-:W-:-:S03]  /*11910*/  ISETP.GE.AND P2, PT, R3, RZ, PT ;  /* 0x000000ff0300720c */ /* 0x000fc60003f46270 */
[----:B------:R-:W-:-:S05]  /*11920*/  IMAD R2, R5, R6, R2 ;  /* 0x0000000605027224 */ /* 0x000fca00078e0202 */
[----:B------:R-:W-:-:S13]  /*11930*/  ISETP.GT.U32.AND P1, PT, R0, R2, PT ;  /* 0x000000020000720c */ /* 0x000fda0003f24070 */
[----:B------:R-:W-:Y:S01]  /*11940*/  @!P1 IMAD.IADD R2, R2, 0x1, -R0 ;  /* 0x0000000102029824 */ /* 0x000fe200078e0a00 */
[----:B------:R-:W-:Y:S02]  /*11950*/  @!P1 IADD3 R5, R5, 0x1, RZ ;  /* 0x0000000105059810 */ /* 0x000fe40007ffe0ff */
[----:B------:R-:W-:Y:S02]  /*11960*/  ISETP.NE.AND P1, PT, R4, RZ, PT ;  /* 0x000000ff0400720c */ /* 0x000fe40003f25270 */
[----:B------:R-:W-:-:S13]  /*11970*/  ISETP.GE.U32.AND P0, PT, R2, R0, PT ;  /* 0x000000000200720c */ /* 0x000fda0003f06070 */
[----:B------:R-:W-:-:S04]  /*11980*/  @P0 VIADD R5, R5, 0x1 ;  /* 0x0000000105050836 */ /* 0x000fc80000000000 */
[----:B------:R-:W-:-:S04]  /*11990*/  IMAD.MOV.U32 R0, RZ, RZ, R5 ;  /* 0x000000ffff007224 */ /* 0x000fc800078e0005 */
[----:B------:R-:W-:Y:S01]  /*119a0*/  @!P2 IMAD.MOV R0, RZ, RZ, -R0 ;  /* 0x000000ffff00a224 */ /* 0x000fe200078e0a00 */
[----:B------:R-:W-:-:S07]  /*119b0*/  @!P1 LOP3.LUT R0, RZ, R4, RZ, 0x33, !PT ;  /* 0x00000004ff009212 */ /* 0x000fce00078e33ff */
.L_x_664:
[----:B------:R-:W-:Y:S05]  /*119c0*/  BSYNC B0 ;  /* 0x0000000000007941 */ /* 0x000fea0003800000 */
.L_x_663:
[-C--:B------:R-:W-:Y:S01]  /*119d0*/  IMAD R2, R21, R0.reuse, RZ ;  /* 0x0000000015027224 */ /* 0x080fe200078e02ff */
[----:B------:R-:W-:Y:S04]  /*119e0*/  BSSY B7, `(.L_x_665) ;  /* 0x000039f000077945 */ /* 0x000fe80003800000 */
[----:B------:R-:W-:Y:S01]  /*119f0*/  VIADDMNMX R26, R2, R0, R20, PT ;  /* 0x00000000021a7246 */ /* 0x000fe20003800114 */
[----:B------:R2:W-:Y:S03]  /*11a00*/  STL [R1+0x18], R2 ;  /* 0x0000180201007387 */ /* 0x0005e60000100800 */
[----:B------:R-:W-:Y:S01]  /*11a10*/  ISETP.GT.AND P0, PT, R26, R2, PT ;  /* 0x000000021a00720c */ /* 0x000fe20003f04270 */
[----:B------:R2:W-:-:S12]  /*11a20*/  STL [R1+0x3c], R26 ;  /* 0x00003c1a01007387 */ /* 0x0005d80000100800 */
[----:B--2---:R-:W-:Y:S05]  /*11a30*/  @P0 BRA `(.L_x_666) ;  /* 0x0000000000440947 */ /* 0x004fea0003800000 */
[----:B------:R-:W2:Y:S02]  /*11a40*/  S2R R2, SR_TID.X ;  /* 0x0000000000027919 */ /* 0x000ea40000002100 */
[----:B--2---:R-:W-:-:S04]  /*11a50*/  LOP3.LUT R2, R2, 0x7f, RZ, 0xc0, !PT ;  /* 0x0000007f02027812 */ /* 0x004fc800078ec0ff */
[----:B------:R-:W-:-:S13]  /*11a60*/  ISETP.NE.AND P0, PT, R2, RZ, PT ;  /* 0x000000ff0200720c */ /* 0x000fda0003f05270 */
[----:B------:R-:W-:Y:S05]  /*11a70*/  @P0 BRA `(.L_x_667) ;  /* 0x0000003800540947 */ /* 0x000fea0003800000 */
[----:B------:R-:W2:Y:S01]  /*11a80*/  S2R R5, SR_LANEID ;  /* 0x0000000000057919 */ /* 0x000ea20000000000 */
[----:B------:R-:W-:Y:S01]  /*11a90*/  VOTEU.ANY UR4, UPT, PT ;  /* 0x0000000000047886 */ /* 0x000fe200038e0100 */
[----:B------:R-:W3:Y:S01]  /*11aa0*/  LDC.64 R2, c[0x0][0xc60] ;  /* 0x00031800ff027b82 */ /* 0x000ee20000000a00 */
[----:B------:R-:W2:Y:S02]  /*11ab0*/  FLO.U32 R0, UR4 ;  /* 0x0000000400007d00 */ /* 0x000ea400080e0000 */
[----:B--2---:R-:W-:-:S06]  /*11ac0*/  ISETP.EQ.U32.AND P0, PT, R0, R5, PT ;  /* 0x000000050000720c */ /* 0x004fcc0003f02070 */
[----:B------:R-:W3:Y:S07]  /*11ad0*/  POPC R5, UR4 ;  /* 0x0000000400057d09 */ /* 0x000eee0008000000 */
[----:B---3--:R-:W2:Y:S01]  /*11ae0*/  @P0 ATOMG.E.ADD.STRONG.GPU PT, R3, desc[UR42][R2.64], R5 ;  /* 0x00000005020309a8 */ /* 0x008ea200081ee1ea */
[----:B------:R-:W3:Y:S02]  /*11af0*/  S2R R4, SR_LTMASK ;  /* 0x0000000000047919 */ /* 0x000ee40000003900 */
[----:B---3--:R-:W-:-:S04]  /*11b00*/  LOP3.LUT R4, R4, UR4, RZ, 0xc0, !PT ;  /* 0x0000000404047c12 */ /* 0x008fc8000f8ec0ff */
[----:B-1----:R-:W1:Y:S01]  /*11b10*/  POPC R7, R4 ;  /* 0x0000000400077309 */ /* 0x002e620000000000 */
[----:B--2---:R-:W1:Y:S02]  /*11b20*/  SHFL.IDX PT, R0, R3, R0, 0x1f ;  /* 0x00001f0003007589 */ /* 0x004e6400000e0000 */
[----:B-1----:R-:W-:Y:S01]  /*11b30*/  IADD3 R24, R0, UR37, R7 ;  /* 0x0000002500187c10 */ /* 0x002fe2000fffe007 */
[----:B------:R-:W-:Y:S06]  /*11b40*/  BRA `(.L_x_667) ;  /* 0x0000003800207947 */ /* 0x000fec0003800000 */
.L_x_666:
        /* <DEDUP_REMOVED lines=8> */
[----:B------:R-:W-:Y:S01]  /*11bd0*/  MOV R4, UR6 ;  /* 0x0000000600047c02 */ /* 0x000fe20008000f00 */
[----:B------:R-:W-:Y:S01]  /*11be0*/  IMAD.U32 R5, RZ, RZ, UR7 ;  /* 0x00000007ff057e24 */ /* 0x000fe2000f8e00ff */
[----:B------:R-:W2:Y:S01]  /*11bf0*/  LDC.64 R2, c[0x4][R2] ;  /* 0x0100000002027b82 */ /* 0x000ea20000000a00 */
[----:B------:R-:W-:Y:S01]  /*11c00*/  IMAD.U32 R6, RZ, RZ, UR8 ;  /* 0x00000008ff067e24 */ /* 0x000fe2000f8e00ff */
[----:B------:R-:W-:Y:S01]  /*11c10*/  MOV R11, UR5 ;  /* 0x00000005000b7c02 */ /* 0x000fe20008000f00 */
[----:B-1----:R-:W-:Y:S02]  /*11c20*/  IMAD.U32 R7, RZ, RZ, UR9 ;  /* 0x00000009ff077e24 */ /* 0x002fe4000f8e00ff */
[----:B------:R-:W-:-:S02]  /*11c30*/  IMAD.U32 R10, RZ, RZ, UR4 ;  /* 0x00000004ff0a7e24 */ /* 0x000fc4000f8e00ff */
[----:B------:R-:W-:Y:S02]  /*11c40*/  IMAD.MOV.U32 R8, RZ, RZ, 0x70 ;  /* 0x00000070ff087424 */ /* 0x000fe400078e00ff */
[----:B------:R-:W-:Y:S02]  /*11c50*/  IMAD.MOV.U32 R12, RZ, RZ, 0x1 ;  /* 0x00000001ff0c7424 */ /* 0x000fe400078e00ff */
[----:B------:R-:W-:-:S07]  /*11c60*/  IMAD.MOV.U32 R13, RZ, RZ, RZ ;  /* 0x000000ffff0d7224 */ /* 0x000fce00078e00ff */
[----:B------:R-:W-:-:S07]  /*11c70*/  LEPC R20, `(.L_x_669) ;  /* 0x000000001014794e */ /* 0x000fce0000000000 */
[----:B0-2---:R-:W-:Y:S05]  /*11c80*/  CALL.ABS.NOINC R2 ;  /* 0x0000000002007343 */ /* 0x005fea0003c00000 */
.L_x_669:
[----:B------:R-:W-:Y:S05]  /*11c90*/  BSYNC B6 ;  /* 0x0000000000067941 */ /* 0x000fea0003800000 */
.L_x_668:
        /* <DEDUP_REMOVED lines=8> */
[----:B------:R2:W3:Y:S01]  /*11d20*/  LDC.64 R2, c[0x4][R23] ;  /* 0x0100000017027b82 */ /* 0x0004e20000000a00 */
[----:B------:R-:W-:Y:S01]  /*11d30*/  MOV R4, UR6 ;  /* 0x0000000600047c02 */ /* 0x000fe20008000f00 */
[----:B------:R-:W-:Y:S01]  /*11d40*/  IMAD.U32 R5, RZ, RZ, UR7 ;  /* 0x00000007ff057e24 */ /* 0x000fe2000f8e00ff */
[----:B------:R-:W-:Y:S01]  /*11d50*/  MOV R11, UR5 ;  /* 0x00000005000b7c02 */ /* 0x000fe20008000f00 */
[----:B------:R-:W-:Y:S02]  /*11d60*/  IMAD.U32 R6, RZ, RZ, UR8 ;  /* 0x00000008ff067e24 */ /* 0x000fe4000f8e00ff */
[----:B-1----:R-:W-:-:S02]  /*11d70*/  IMAD.U32 R7, RZ, RZ, UR9 ;  /* 0x00000009ff077e24 */ /* 0x002fc4000f8e00ff */
[----:B------:R-:W-:Y:S02]  /*11d80*/  IMAD.U32 R10, RZ, RZ, UR4 ;  /* 0x00000004ff0a7e24 */ /* 0x000fe4000f8e00ff */
[----:B------:R-:W-:Y:S02]  /*11d90*/  IMAD.MOV.U32 R8, RZ, RZ, 0x70 ;  /* 0x00000070ff087424 */ /* 0x000fe400078e00ff */
[----:B------:R-:W-:Y:S02]  /*11da0*/  IMAD.MOV.U32 R12, RZ, RZ, 0x1 ;  /* 0x00000001ff0c7424 */ /* 0x000fe400078e00ff */
[----:B--2---:R-:W-:-:S07]  /*11db0*/  IMAD.MOV.U32 R13, RZ, RZ, RZ ;  /* 0x000000ffff0d7224 */ /* 0x004fce00078e00ff */
[----:B------:R-:W-:-:S07]  /*11dc0*/  LEPC R20, `(.L_x_672) ;  /* 0x000000001014794e */ /* 0x000fce0000000000 */
[----:B0--3--:R-:W-:Y:S05]  /*11dd0*/  CALL.ABS.NOINC R2 ;  /* 0x0000000002007343 */ /* 0x009fea0003c00000 */
.L_x_672:
[----:B------:R0:W1:Y:S01]  /*11de0*/  LDC.64 R2, c[0x4][R23] ;  /* 0x0100000017027b82 */ /* 0x0000620000000a00 */
[----:B------:R-:W-:Y:S01]  /*11df0*/  ULDC.64 UR4, c[0x4][0x88] ;  /* 0x0100220000047ab9 */ /* 0x000fe20000000a00 */
[----:B------:R-:W-:Y:S01]  /*11e00*/  ULDC.64 UR6, c[0x4][0x90] ;  /* 0x0100240000067ab9 */ /* 0x000fe20000000a00 */
[----:B------:R-:W-:Y:S01]  /*11e10*/  ULDC.64 UR8, c[0x4][0x18] ;  /* 0x0100060000087ab9 */ /* 0x000fe20000000a00 */
[----:B------:R-:W-:Y:S01]  /*11e20*/  IMAD.U32 R4, RZ, RZ, UR4 ;  /* 0x00000004ff047e24 */ /* 0x000fe2000f8e00ff */
[----:B------:R-:W-:Y:S01]  /*11e30*/  MOV R5, UR5 ;  /* 0x0000000500057c02 */ /* 0x000fe20008000f00 */
        /* <DEDUP_REMOVED lines=9> */
.L_x_671:
[----:B------:R-:W-:Y:S05]  /*11ed0*/  BSYNC B6 ;  /* 0x0000000000067941 */ /* 0x000fea0003800000 */
.L_x_670:
[----:B------:R2:W3:Y:S01]  /*11ee0*/  LDL R20, [R1+0xc] ;  /* 0x00000c0001147983 */ /* 0x0004e20000100800 */
[----:B------:R-:W-:Y:S01]  /*11ef0*/  ULDC.64 UR4, c[0x0][0x9f8] ;  /* 0x00027e0000047ab9 */ /* 0x000fe20000000a00 */
[----:B------:R-:W-:Y:S01]  /*11f00*/  IMAD.MOV.U32 R2, RZ, RZ, R26 ;  /* 0x000000ffff027224 */ /* 0x000fe200078e001a */
[----:B------:R-:W-:Y:S01]  /*11f10*/  ISETP.NE.U32.AND P0, PT, RZ, UR4, PT ;  /* 0x00000004ff007c0c */ /* 0x000fe2000bf05070 */
[----:B------:R-:W4:Y:S01]  /*11f20*/  LDL R26, [R1+0x14] ;  /* 0x00001400011a7983 */ /* 0x000f220000100800 */
[----:B------:R-:W1:Y:S02]  /*11f30*/  LDC R6, c[0x0][0x430] ;  /* 0x00010c00ff067b82 */ /* 0x000e640000000800 */
[----:B------:R-:W-:Y:S01]  /*11f40*/  ISETP.NE.AND.EX P0, PT, RZ, UR5, PT, P0 ;  /* 0x00000005ff007c0c */ /* 0x000fe2000bf05300 */
[----:B------:R-:W2:Y:S01]  /*11f50*/  LDL R21, [R1+0x1c] ;  /* 0x00001c0001157983 */ /* 0x000ea20000100800 */
[----:B------:R-:W3:Y:S03]  /*11f60*/  S2R R23, SR_TID.X ;  /* 0x0000000000177919 */ /* 0x000ee60000002100 */
[----:B0-----:R-:W2:Y:S08]  /*11f70*/  LDL.LU R9, [R1] ;  /* 0x0000000001097983 */ /* 0x001eb00000300800 */
[----:B------:R-:W-:-:S04]  /*11f80*/  @P0 IADD3 R18, P1, R18, UR4, RZ ;  /* 0x0000000412120c10 */ /* 0x000fc8000ff3e0ff */
[----:B------:R-:W-:Y:S02]  /*11f90*/  @P0 IADD3.X R19, R19, UR5, RZ, P1, !PT ;  /* 0x0000000513130c10 */ /* 0x000fe40008ffe4ff */
[----:B-1----:R-:W-:-:S13]  /*11fa0*/  ISETP.NE.AND P1, PT, R6, 0x1, PT ;  /* 0x000000010600780c */ /* 0x002fda0003f25270 */
[----:B------:R-:W0:Y:S01]  /*11fb0*/  @P1 LDC R3, c[0x0][0x434] ;  /* 0x00010d00ff031b82 */ /* 0x000e220000000800 */
[----:B---3--:R-:W3:Y:S01]  /*11fc0*/  @P0 LDG.E R20, desc[UR42][R18.64] ;  /* 0x0000002a12140981 */ /* 0x008ee2000c1e1900 */
[C---:B------:R-:W-:Y:S01]  /*11fd0*/  LOP3.LUT R0, R23.reuse, 0x7f, RZ, 0xc0, !PT ;  /* 0x0000007f17007812 */ /* 0x040fe200078ec0ff */
[----:B------:R-:W-:Y:S01]  /*11fe0*/  IMAD.SHL.U32 R4, R23, 0x10, RZ ;  /* 0x0000001017047824 */ /* 0x000fe200078e00ff */
[----:B------:R-:W-:-:S04]  /*11ff0*/  IADD3 R23, R2, -0x1, RZ ;  /* 0xffffffff02177810 */ /* 0x000fc80007ffe0ff */
[----:B------:R-:W1:Y:S01]  /*12000*/  @P1 LDC R2, c[0x0][0x438] ;  /* 0x00010e00ff021b82 */ /* 0x000e620000000800 */
[----:B------:R-:W-:Y:S01]  /*12010*/  SHF.R.U32.HI R0, RZ, 0x3, R0 ;  /* 0x00000003ff007819 */ /* 0x000fe20000011600 */
[----:B------:R-:W-:Y:S01]  /*12020*/  IMAD.SHL.U32 R8, R23, 0x80, RZ ;  /* 0x0000008017087824 */ /* 0x000fe200078e00ff */
[----:B------:R-:W-:-:S04]  /*12030*/  LOP3.LUT R4, R4, 0x70, RZ, 0xc0, !PT ;  /* 0x0000007004047812 */ /* 0x000fc800078ec0ff */
[----:B------:R-:W-:Y:S01]  /*12040*/  LOP3.LUT R0, R8, R0, R4, 0xfe, !PT ;  /* 0x0000000008007212 */ /* 0x000fe200078efe04 */
[----:B---3--:R-:W-:Y:S03]  /*12050*/  @P0 STL [R1+0xc], R20 ;  /* 0x00000c1401000387 */ /* 0x008fe60000100800 */
[C---:B----4-:R-:W-:Y:S01]  /*12060*/  ISETP.GE.AND P0, PT, R0.reuse, R26, PT ;  /* 0x0000001a0000720c */ /* 0x050fe20003f06270 */
[----:B--2---:R-:W-:-:S04]  /*12070*/  IMAD.IADD R0, R0, 0x1, R21 ;  /* 0x0000000100007824 */ /* 0x004fc800078e0215 */
[----:B0-----:R-:W-:-:S04]  /*12080*/  @P1 IMAD.HI.U32 R3, R0, R3, RZ ;  /* 0x0000000300031227 */ /* 0x001fc800078e00ff */
[----:B------:R-:W-:Y:S01]  /*12090*/  IMAD.MOV.U32 R4, RZ, RZ, R0 ;  /* 0x000000ffff047224 */ /* 0x000fe200078e0000 */
[----:B-1----:R-:W-:-:S03]  /*120a0*/  @P1 SHF.R.U32.HI R4, RZ, R2, R3 ;  /* 0x00000002ff041219 */ /* 0x002fc60000011603 */
[----:B------:R-:W0:Y:S01]  /*120b0*/  @!P0 LDC.64 R2, c[0x0][0x428] ;  /* 0x00010a00ff028b82 */ /* 0x000e220000000a00 */
[----:B------:R-:W-:Y:S01]  /*120c0*/  SHF.R.S32.HI R7, RZ, 0x1f, R20 ;  /* 0x0000001fff077819 */ /* 0x000fe20000011414 */
[----:B------:R-:W-:-:S04]  /*120d0*/  IMAD.MOV R5, RZ, RZ, -R4 ;  /* 0x000000ffff057224 */ /* 0x000fc800078e0a04 */
[----:B------:R-:W-:Y:S01]  /*120e0*/  IMAD R0, R6, R5, R0 ;  /* 0x0000000506007224 */ /* 0x000fe200078e0200 */
[--C-:B------:R-:W-:Y:S01]  /*120f0*/  @!P0 SHF.R.S32.HI R5, RZ, 0x1f, R4.reuse ;  /* 0x0000001fff058819 */ /* 0x100fe20000011404 */
[----:B------:R0:W-:Y:S02]  /*12100*/  STL [R1+0x20], R7 ;  /* 0x0000200701007387 */ /* 0x0001e40000100800 */
[-C--:B0-----:R-:W-:Y:S02]  /*12110*/  @!P0 IMAD R7, R7, R2.reuse, RZ ;  /* 0x0000000207078224 */ /* 0x081fe400078e02ff */
[----:B------:R-:W-:-:S04]  /*12120*/  @!P0 IMAD.WIDE.U32 R4, R20, R2, R4 ;  /* 0x0000000214048225 */ /* 0x000fc800078e0004 */
[----:B------:R-:W-:Y:S02]  /*12130*/  @!P0 IMAD R7, R20, R3, R7 ;  /* 0x0000000314078224 */ /* 0x000fe400078e0207 */
[----:B------:R-:W0:Y:S03]  /*12140*/  @!P0 LDC.64 R2, c[0x0][0x418] ;  /* 0x00010600ff028b82 */ /* 0x000e260000000a00 */
[----:B------:R-:W-:Y:S02]  /*12150*/  @!P0 IADD3 R7, R5, R7, RZ ;  /* 0x0000000705078210 */ /* 0x000fe40007ffe0ff */
[----:B0-----:R-:W-:Y:S01]  /*12160*/  @!P0 LEA R6, P1, R4, R2, 0x2 ;  /* 0x0000000204068211 */ /* 0x001fe200078210ff */
[----:B------:R-:W-:-:S03]  /*12170*/  IMAD.MOV.U32 R2, RZ, RZ, RZ ;  /* 0x000000ffff027224 */ /* 0x000fc600078e00ff */
[----:B------:R-:W-:-:S05]  /*12180*/  @!P0 LEA.HI.X R7, R4, R3, R7, 0x2, P1 ;  /* 0x0000000304078211 */ /* 0x000fca00008f1407 */
[----:B------:R0:W5:Y:S01]  /*12190*/  @!P0 LDG.E R2, desc[UR42][R6.64] ;  /* 0x0000002a06028981 */ /* 0x000162000c1e1900 */
[----:B------:R-:W-:-:S05]  /*121a0*/  IMAD.U32 R10, RZ, RZ, UR38 ;  /* 0x00000026ff0a7e24 */ /* 0x000fca000f8e00ff */
[----:B------:R-:W-:Y:S02]  /*121b0*/  ISETP.NE.AND P2, PT, R10, 0x3, PT ;  /* 0x000000030a00780c */ /* 0x000fe40003f45270 */
[----:B------:R-:W-:-:S11]  /*121c0*/  LOP3.LUT R9, R9, 0xfffffffd, RZ, 0xc0, !PT ;  /* 0xfffffffd09097812 */ /* 0x000fd600078ec0ff */
[----:B------:R-:W-:-:S05]  /*121d0*/  @P2 LOP3.LUT R9, R9, 0x2, RZ, 0xfc, !PT ;  /* 0x0000000209092812 */ /* 0x000fca00078efcff */
[----:B------:R0:W-:Y:S01]  /*121e0*/  STL [R1], R9 ;  /* 0x0000000901007387 */ /* 0x0001e20000100800 */
[----:B------:R-:W-:-:S03]  /*121f0*/  UMOV UR4, 0xffffffff ;  /* 0xffffffff00047882 */ /* 0x000fc60000000000 */
[----:B------:R-:W-:Y:S05]  /*12200*/  BRA.DIV UR4, `(.L_x_673) ;  /* 0x0000005e044c7947 */ /* 0x000fea000b800000 */
.L_x_814:
[----:B------:R-:W-:Y:S05]  /*12210*/  @!P2 BRA `(.L_x_674) ;  /* 0x000000000004a947 */ /* 0x000fea0003800000 */
[----:B------:R-:W-:Y:S01]  /*12220*/  BPT.TRAP 0x1 ;  /* 0x000000040000795c */ /* 0x000fe20000300000 */
.L_x_674:
        /* <DEDUP_REMOVED lines=13> */
[----:B------:R-:W-:-:S03]  /*12300*/  ULDC.64 UR4, c[0x0][0x330] ;  /* 0x0000cc0000047ab9 */ /* 0x000fc60000000a00 */
[----:B------:R-:W-:Y:S01]  /*12310*/  IMAD.IADD R5, R5, 0x1, R3 ;  /* 0x0000000105057824 */ /* 0x000fe200078e0203 */
[----:B------:R-:W-:Y:S01]  /*12320*/  LEA R3, R22, R16, 0x3 ;  /* 0x0000001016037211 */ /* 0x000fe200078e18ff */
[----:B------:R-:W-:-:S04]  /*12330*/  IMAD.WIDE.U32 R4, R17, UR4, R4 ;  /* 0x0000000411047c25 */ /* 0x000fc8000f8e0004 */
[----:B------:R-:W-:Y:S01]  /*12340*/  IMAD R19, R17, UR5, R5 ;  /* 0x0000000511137c24 */ /* 0x000fe2000f8e0205 */
[----:B------:R-:W-:-:S04]  /*12350*/  LEA R18, P0, R4, UR6, 0x1 ;  /* 0x0000000604127c11 */ /* 0x000fc8000f8008ff */
[----:B------:R-:W-:Y:S02]  /*12360*/  LEA.HI.X R19, R4, UR7, R19, 0x1, P0 ;  /* 0x0000000704137c11 */ /* 0x000fe400080f0c13 */
[----:B------:R-:W-:-:S06]  /*12370*/  SHF.L.U32 R4, R29, 0x1f, RZ ;  /* 0x0000001f1d047819 */ /* 0x000fcc00000006ff */
[----:B------:R-:W0:Y:S02]  /*12380*/  SYNCS.PHASECHK.TRANS64.TRYWAIT P0, [R3+URZ+0x16840], R4 ;  /* 0x01684004030075a7 */ /* 0x000e24000800017f */
[----:B0-----:R-:W-:Y:S05]  /*12390*/  @!P0 BRA `(.L_x_676) ;  /* 0x0000005c001c8947 */ /* 0x001fea0003800000 */
.L_x_815:
[----:B------:R-:W-:Y:S05]  /*123a0*/  BSYNC B0 ;  /* 0x0000000000007941 */ /* 0x000fea0003800000 */
.L_x_675:
[----:B------:R-:W2:Y:S01]  /*123b0*/  LDL R14, [R1+0x14] ;  /* 0x00001400010e7983 */ /* 0x000ea20000100800 */
[----:B------:R-:W-:Y:S01]  /*123c0*/  ULDC.64 UR4, c[0x0][0x300] ;  /* 0x0000c00000047ab9 */ /* 0x000fe20000000a00 */
[----:B------:R-:W-:Y:S02]  /*123d0*/  ULDC.64 UR6, c[0x0][0x2e8] ;  /* 0x0000ba0000067ab9 */ /* 0x000fe40000000a00 */
[----:B------:R-:W3:Y:S01]  /*123e0*/  LDL.LU R10, [R1] ;  /* 0x00000000010a7983 */ /* 0x000ee20000300800 */
[----:B------:R-:W-:Y:S02]  /*123f0*/  IMAD R6, R6, UR4, RZ ;  /* 0x0000000406067c24 */ /* 0x000fe4000f8e02ff */
[C---:B0-----:R-:W-:Y:S01]  /*12400*/  IMAD.WIDE.U32 R4, R0.reuse, UR4, RZ ;  /* 0x0000000400047c25 */ /* 0x041fe2000f8e00ff */
[----:B------:R-:W0:Y:S03]  /*12410*/  S2R R9, SR_TID.X ;  /* 0x0000000000097919 */ /* 0x000e260000002100 */
[----:B------:R-:W-:Y:S01]  /*12420*/  IMAD R6, R0, UR5, R6 ;  /* 0x0000000500067c24 */ /* 0x000fe2000f8e0206 */
[----:B------:R-:W1:Y:S01]  /*12430*/  S2R R13, SR_TID.X ;  /* 0x00000000000d7919 */ /* 0x000e620000002100 */
[----:B------:R-:W-:-:S02]  /*12440*/  ULDC.64 UR4, c[0x0][0x310] ;  /* 0x0000c40000047ab9 */ /* 0x000fc40000000a00 */
[----:B------:R-:W-:Y:S02]  /*12450*/  IMAD.IADD R5, R5, 0x1, R6 ;  /* 0x0000000105057824 */ /* 0x000fe400078e0206 */
[----:B------:R-:W-:Y:S02]  /*12460*/  IMAD R7, R7, UR4, RZ ;  /* 0x0000000407077c24 */ /* 0x000fe4000f8e02ff */
[----:B------:R-:W-:-:S04]  /*12470*/  IMAD.WIDE.U32 R4, R2, UR4, R4 ;  /* 0x0000000402047c25 */ /* 0x000fc8000f8e0004 */
[----:B------:R-:W-:Y:S01]  /*12480*/  IMAD R7, R2, UR5, R7 ;  /* 0x0000000502077c24 */ /* 0x000fe2000f8e0207 */
[----:B------:R-:W-:-:S03]  /*12490*/  ULDC.64 UR4, c[0x0][0x308] ;  /* 0x0000c20000047ab9 */ /* 0x000fc60000000a00 */
[----:B------:R-:W-:Y:S02]  /*124a0*/  IMAD.IADD R5, R5, 0x1, R7 ;  /* 0x0000000105057824 */ /* 0x000fe400078e0207 */
[----:B------:R-:W-:Y:S01]  /*124b0*/  IMAD.WIDE.U32 R4, R17, UR4, R4 ;  /* 0x0000000411047c25 */ /* 0x000fe2000f8e0004 */
[----:B------:R-:W-:-:S03]  /*124c0*/  ULDC UR4, c[0x0][0x2f4] ;  /* 0x0000bd0000047ab9 */ /* 0x000fc60000000800 */
[----:B------:R-:W-:Y:S01]  /*124d0*/  IMAD R2, R17, UR5, R5 ;  /* 0x0000000511027c24 */ /* 0x000fe2000f8e0205 */
[C---:B------:R-:W-:Y:S02]  /*124e0*/  LEA R0, P0, R4.reuse, UR6, 0x1 ;  /* 0x0000000604007c11 */ /* 0x040fe4000f8008ff */
[----:B0-----:R-:W-:Y:S02]  /*124f0*/  LOP3.LUT R11, R9, 0x7f, RZ, 0xc0, !PT ;  /* 0x0000007f090b7812 */ /* 0x001fe400078ec0ff */
[----:B------:R-:W-:Y:S01]  /*12500*/  LEA.HI.X R2, R4, UR7, R2, 0x1, P0 ;  /* 0x0000000704027c11 */ /* 0x000fe200080f0c02 */
[----:B-1----:R-:W-:Y:S01]  /*12510*/  IMAD.SHL.U32 R9, R13, 0x8, RZ ;  /* 0x000000080d097824 */ /* 0x002fe200078e00ff */
[----:B------:R-:W-:-:S04]  /*12520*/  SHF.R.U32.HI R12, RZ, 0x3, R11 ;  /* 0x00000003ff0c7819 */ /* 0x000fc8000001160b */
[----:B------:R-:W-:-:S04]  /*12530*/  LOP3.LUT R9, R9, 0x38, RZ, 0xc0, !PT ;  /* 0x0000003809097812 */ /* 0x000fc800078ec0ff */
[----:B------:R-:W-:Y:S01]  /*12540*/  ISETP.GE.AND P2, PT, R9, UR4, PT ;  /* 0x0000000409007c0c */ /* 0x000fe2000bf46270 */
[----:B------:R-:W-:Y:S01]  /*12550*/  UMOV UR4, 0xffffffff ;  /* 0xffffffff00047882 */ /* 0x000fe20000000000 */
[----:B--2---:R-:W-:Y:S01]  /*12560*/  IADD3 R4, -R12, R14, -R8 ;  /* 0x0000000e0c047210 */ /* 0x004fe20007ffe908 */
[----:B------:R-:W-:Y:S01]  /*12570*/  IMAD.SHL.U32 R12, R11, 0x8, RZ ;  /* 0x000000080b0c7824 */ /* 0x000fe200078e00ff */
[----:B------:R-:W-:Y:S02]  /*12580*/  SHF.L.U32 R11, R13, 0x3, RZ ;  /* 0x000000030d0b7819 */ /* 0x000fe400000006ff */
[----:B---3--:R-:W-:Y:S02]  /*12590*/  LOP3.LUT R10, R10, 0xfffffffe, RZ, 0xc0, !PT ;  /* 0xfffffffe0a0a7812 */ /* 0x008fe400078ec0ff */
[----:B------:R-:W-:-:S05]  /*125a0*/  LOP3.LUT R11, R11, 0x1f8, RZ, 0xc0, !PT ;  /* 0x000001f80b0b7812 */ /* 0x000fca00078ec0ff */
[----:B------:R-:W-:Y:S02]  /*125b0*/  @P2 LOP3.LUT R10, R10, 0x1, RZ, 0xfc, !PT ;  /* 0x000000010a0a2812 */ /* 0x000fe400078efcff */
[----:B------:R-:W-:Y:S02]  /*125c0*/  LOP3.LUT R11, R11, 0x38, R13, 0x78, !PT ;  /* 0x000000380b0b7812 */ /* 0x000fe400078e780d */
[----:B------:R-:W-:Y:S01]  /*125d0*/  ISETP.GE.AND P0, PT, R4, 0x1, PT ;  /* 0x000000010400780c */ /* 0x000fe20003f06270 */
[----:B------:R0:W-:Y:S01]  /*125e0*/  STL [R1], R10 ;  /* 0x0000000a01007387 */ /* 0x0001e20000100800 */
[----:B------:R-:W-:-:S05]  /*125f0*/  LOP3.LUT R11, R11, 0x200, R12, 0xf8, !PT ;  /* 0x000002000b0b7812 */ /* 0x000fca00078ef80c */
[----:B------:R-:W-:Y:S01]  /*12600*/  IMAD R5, R22, 0x2000, R11 ;  /* 0x0000200016057824 */ /* 0x000fe200078e020b */
[----:B------:R-:W-:Y:S06]  /*12610*/  BRA.DIV UR4, `(.L_x_677) ;  /* 0x0000005a04907947 */ /* 0x000fec000b800000 */
[----:B------:R-:W1:Y:S01]  /*12620*/  SHFL.IDX PT, R7, R0, RZ, 0x181f ;  /* 0x00181fff00077589 */ /* 0x000e6200000e0000 */
[----:B------:R-:W-:-:S03]  /*12630*/  @P0 IMAD R8, R5, 0x2, R16 ;  /* 0x0000000205080824 */ /* 0x000fc600078e0210 */
[----:B------:R-:W2:Y:S01]  /*12640*/  SHFL.IDX PT, R6, R2, RZ, 0x181f ;  /* 0x00181fff02067589 */ /* 0x000ea200000e0000 */
[----:B-1----:R-:W-:-:S05]  /*12650*/  @P0 LEA R7, P1, R9, R7, 0x1 ;  /* 0x0000000709070211 */ /* 0x002fca00078208ff */
[----:B--2---:R-:W-:-:S05]  /*12660*/  @P0 IMAD.X R6, RZ, RZ, R6, P1 ;  /* 0x000000ffff060224 */ /* 0x004fca00008e0606 */
[----:B------:R-:W-:-:S04]  /*12670*/  @P0 LOP3.LUT R7, R7, R6, RZ, 0x3c, !PT ;  /* 0x0000000607070212 */ /* 0x000fc800078e3cff */
[----:B------:R-:W-:-:S04]  /*12680*/  @P0 LOP3.LUT R6, R7, R6, RZ, 0x3c, !PT ;  /* 0x0000000607060212 */ /* 0x000fc800078e3cff */
[----:B------:R-:W-:-:S05]  /*12690*/  @P0 LOP3.LUT R7, R7, R6, RZ, 0x3c, !PT ;  /* 0x0000000607070212 */ /* 0x000fca00078e3cff */
[----:B------:R-:W-:Y:S01]  /*126a0*/  @!PT LDS RZ, [RZ] ;  /* 0x00000000fffff984 */ /* 0x000fe20000000800 */
[----:B------:R1:W-:Y:S01]  /*126b0*/  @P0 LDGSTS.E.BYPASS.LTC128B.128 [R8+0xe400], desc[UR42][R6.64], !P2 ;  /* 0x0e40000006080fae */ /* 0x0003e2000d101d6a */
[----:B------:R-:W-:-:S03]  /*126c0*/  ISETP.GE.AND P0, PT, R4, 0x11, PT ;  /* 0x000000110400780c */ /* 0x000fc60003f06270 */
[----:B-1----:R-:W1:Y:S10]  /*126d0*/  SHFL.IDX PT, R7, R0, 0x1, 0x181f ;  /* 0x00381f0000077f89 */ /* 0x002e7400000e0000 */
[----:B------:R-:W-:Y:S01]  /*126e0*/  @P0 LEA R8, R5, R16, 0x1 ;  /* 0x0000001005080211 */ /* 0x000fe200078e08ff */
        /* <DEDUP_REMOVED lines=49> */
[----:B------:R-:W-:Y:S01]  /*12a00*/  @P0 LEA R8, R5, R16, 0x1 ;  /* 0x0000001005080211 */ /* 0x000fe200078e08ff */
        /* <DEDUP_REMOVED lines=9> */
.L_x_833:
[----:B------:R-:W-:-:S13]  /*12aa0*/  ISETP.GE.AND P0, PT, R4, 0x71, PT ;  /* 0x000000710400780c */ /* 0x000fda0003f06270 */
[----:B-1----:R-:W-:Y:S01]  /*12ab0*/  @P0 LEA R6, P1, R9, R0, 0x1 ;  /* 0x0000000009060211 */ /* 0x002fe200078208ff */
[----:B------:R-:W-:-:S04]  /*12ac0*/  @P0 IMAD R5, R5, 0x2, R16 ;  /* 0x0000000205050824 */ /* 0x000fc800078e0210 */
[----:B------:R-:W-:-:S05]  /*12ad0*/  @P0 IMAD.X R7, RZ, RZ, R2, P1 ;  /* 0x000000ffff070224 */ /* 0x000fca00008e0602 */
[----:B------:R-:W-:Y:S01]  /*12ae0*/  @!PT LDS RZ, [RZ] ;  /* 0x00000000fffff984 */ /* 0x000fe20000000800 */
[----:B------:R-:W-:Y:S01]  /*12af0*/  @!PT LDS RZ, [RZ] ;  /* 0x00000000fffff984 */ /* 0x000fe20000000800 */
[----:B------:R-:W-:Y:S01]  /*12b00*/  @!PT LDS RZ, [RZ] ;  /* 0x00000000fffff984 */ /* 0x000fe20000000800 */
[----:B------:R1:W-:Y:S01]  /*12b10*/  @P0 LDGSTS.E.BYPASS.LTC128B.128 [R5+0x11c00], desc[UR42][R6.64], !P2 ;  /* 0x11c0000006050fae */ /* 0x0003e2000d101d6a */
[----:B------:R-:W-:Y:S01]  /*12b20*/  PLOP3.LUT P0, PT, PT, PT, PT, 0x80, 0x0 ;  /* 0x000000000000781c */ /* 0x000fe20003f0f070 */
[----:B------:R-:W-:-:S12]  /*12b30*/  NOP ;  /* 0x0000000000007918 */ /* 0x000fd80000000000 */
.L_x_678:
[----:B------:R-:W-:Y:S02]  /*12b40*/  PLOP3.LUT P1, PT, P1, P0, PT, 0xa2, 0x0 ;  /* 0x000000000000781c */ /* 0x000fe40000f21472 */
[----:B------:R-:W-:-:S08]  /*12b50*/  @P0 R2UR P1, UR4, R3 ;  /* 0x00000000030402ca */ /* 0x000fd00000020000 */
[----:B------:R-:W-:-:S05]  /*12b60*/  @P0 PLOP3.LUT P0, PT, P1, PT, PT, 0x80, 0x0 ;  /* 0x000000000000081c */ /* 0x000fca0000f0f070 */
[----:B------:R-:W-:Y:S01]  /*12b70*/  @!P1 SYNCS.ARRIVE.TRANS64.RED.A0T1 RZ, [UR4+0x16830], RZ ;  /* 0x016830ffffff99a7 */ /* 0x000fe20008200404 */
[----:B------:R-:W-:Y:S07]  /*12b80*/  @!P1 ARRIVES.LDGSTSBAR.64.TRANSCNT [UR4+0x16830] ;  /* 0x01683000ff0099b0 */ /* 0x000fee0008000a84 */
[----:B------:R-:W-:Y:S05]  /*12b90*/  @P0 BRA.U.ANY `(.L_x_678) ;  /* 0xfffffffd00e80947 */ /* 0x000fea000393ffff */
[----:B------:R-:W-:Y:S01]  /*12ba0*/  NOP ;  /* 0x0000000000007918 */ /* 0x000fe20000000000 */
[----:B------:R-:W-:-:S05]  /*12bb0*/  IMAD.U32 R0, RZ, RZ, UR38 ;  /* 0x00000026ff007e24 */ /* 0x000fca000f8e00ff */
[----:B------:R-:W-:-:S13]  /*12bc0*/  ISETP.NE.AND P2, PT, R0, 0x3, PT ;  /* 0x000000030000780c */ /* 0x000fda0003f45270 */
[----:B------:R-:W-:Y:S05]  /*12bd0*/  @!P2 BRA `(.L_x_679) ;  /* 0x000000000004a947 */ /* 0x000fea0003800000 */
[----:B------:R-:W-:Y:S01]  /*12be0*/  BPT.TRAP 0x1 ;  /* 0x000000040000795c */ /* 0x000fe20000300000 */
.L_x_679:
[----:B------:R2:W5:Y:S01]  /*12bf0*/  LDL.LU R4, [R1+0x2c] ;  /* 0x00002c0001047983 */ /* 0x0005620000300800 */
[----:B------:R2:W-:Y:S03]  /*12c00*/  SYNCS.ARRIVE.TRANS64.A1T0 RZ, [R3+URZ+0x16830], RZ ;  /* 0x016830ff03ff79a7 */ /* 0x0005e6000810003f */
[----:B-1----:R2:W5:Y:S04]  /*12c10*/  LDL.LU R7, [R1+0x24] ;  /* 0x0000240001077983 */ /* 0x0025680000300800 */
[----:B------:R2:W5:Y:S02]  /*12c20*/  LDL.LU R6, [R1+0x38] ;  /* 0x0000380001067983 */ /* 0x0005640000300800 */
[----:B------:R-:W-:Y:S05]  /*12c30*/  WARPSYNC.ALL ;  /* 0x0000000000007948 */ /* 0x000fea0003800000 */
[----:B------:R-:W-:Y:S01]  /*12c40*/  ULDC.64 UR4, c[0x0][0x298] ;  /* 0x0000a60000047ab9 */ /* 0x000fe20000000a00 */
[----:B------:R-:W-:Y:S01]  /*12c50*/  VIADD R0, R16, 0x8400 ;  /* 0x0000840010007836 */ /* 0x000fe20000000000 */
[----:B------:R-:W-:Y:S01]  /*12c60*/  ULDC.64 UR6, c[0x0][0xa00] ;  /* 0x0002800000067ab9 */ /* 0x000fe20000000a00 */
[----:B------:R-:W-:Y:S01]  /*12c70*/  BSSY B6, `(.L_x_680) ;  /* 0x0000020000067945 */ /* 0x000fe20003800000 */
[----:B------:R-:W-:Y:S01]  /*12c80*/  BAR.SYNC.DEFER_BLOCKING 0x8, 0x200 ;  /* 0x0208000000007b1d */ /* 0x000fe20000010000 */
[----:B------:R-:W-:-:S02]  /*12c90*/  ISETP.NE.U32.AND P0, PT, RZ, UR6, PT ;  /* 0x00000006ff007c0c */ /* 0x000fc4000bf05070 */
[----:B------:R-:W-:Y:S02]  /*12ca0*/  LOP3.LUT P1, RZ, R0, 0x3ff, RZ, 0xc0, !PT ;  /* 0x000003ff00ff7812 */ /* 0x000fe4000782c0ff */
[----:B------:R-:W-:Y:S02]  /*12cb0*/  ISETP.NE.AND.EX P0, PT, RZ, UR7, PT, P0 ;  /* 0x00000007ff007c0c */ /* 0x000fe4000bf05300 */
[----:B-----5:R-:W-:Y:S02]  /*12cc0*/  SHF.R.S32.HI R2, RZ, 0x1f, R4 ;  /* 0x0000001fff027819 */ /* 0x020fe40000011404 */
[----:B------:R-:W-:-:S03]  /*12cd0*/  SEL R26, R7, RZ, !P0 ;  /* 0x000000ff071a7207 */ /* 0x000fc60004000000 */
[----:B------:R-:W-:-:S04]  /*12ce0*/  IMAD R2, R2, UR4, RZ ;  /* 0x0000000402027c24 */ /* 0x000fc8000f8e02ff */
[----:B------:R-:W-:Y:S01]  /*12cf0*/  IMAD R0, R4, UR5, R2 ;  /* 0x0000000504007c24 */ /* 0x000fe2000f8e0202 */
[----:B------:R-:W-:Y:S01]  /*12d00*/  SEL R2, R6, RZ, !P0 ;  /* 0x000000ff06027207 */ /* 0x000fe20004000000 */
[----:B------:R-:W-:-:S05]  /*12d10*/  IMAD.WIDE.U32 R4, R4, UR4, RZ ;  /* 0x0000000404047c25 */ /* 0x000fca000f8e00ff */
[----:B------:R-:W-:Y:S01]  /*12d20*/  IADD3 R0, R5, R0, RZ ;  /* 0x0000000005007210 */ /* 0x000fe20007ffe0ff */
[----:B------:R1:W-:Y:S04]  /*12d30*/  STL.64 [R1+0x30], R4 ;  /* 0x0000300401007387 */ /* 0x0003e80000100a00 */
[----:B------:R1:W-:Y:S04]  /*12d40*/  STL [R1+0x2c], R2 ;  /* 0x00002c0201007387 */ /* 0x0003e80000100800 */
[----:B------:R1:W-:Y:S01]  /*12d50*/  STL [R1+0x24], R0 ;  /* 0x0000240001007387 */ /* 0x0003e20000100800 */
[----:B------:R-:W-:Y:S05]  /*12d60*/  @!P1 BRA `(.L_x_681) ;  /* 0x0000000000409947 */ /* 0x000fea0003800000 */
[----:B-1----:R-:W-:Y:S01]  /*12d70*/  MOV R2, 0x0 ;  /* 0x0000000000027802 */ /* 0x002fe20000000f00 */
[----:B------:R-:W-:Y:S01]  /*12d80*/  ULDC.64 UR4, c[0x4][0x88] ;  /* 0x0100220000047ab9 */ /* 0x000fe20000000a00 */
[----:B------:R-:W-:Y:S01]  /*12d90*/  ULDC.64 UR6, c[0x4][0x90] ;  /* 0x0100240000067ab9 */ /* 0x000fe20000000a00 */
[----:B------:R-:W-:Y:S01]  /*12da0*/  ULDC.64 UR8, c[0x4][0x20] ;  /* 0x0100080000087ab9 */ /* 0x000fe20000000a00 */
[----:B------:R-:W-:Y:S01]  /*12db0*/  IMAD.U32 R4, RZ, RZ, UR4 ;  /* 0x00000004ff047e24 */ /* 0x000fe2000f8e00ff */
[----:B0-----:R-:W-:Y:S01]  /*12dc0*/  MOV R10, UR8 ;  /* 0x00000008000a7c02 */ /* 0x001fe20008000f00 */
[----:B--2---:R-:W0:Y:S01]  /*12dd0*/  LDC.64 R2, c[0x4][R2] ;  /* 0x0100000002027b82 */ /* 0x004e220000000a00 */
        /* <DEDUP_REMOVED lines=9> */
.L_x_681:
[----:B------:R-:W-:Y:S05]  /*12e70*/  BSYNC B6 ;  /* 0x0000000000067941 */ /* 0x000fea0003800000 */
.L_x_680:
[----:B-1----:R-:W2:Y:S01]  /*12e80*/  LDL.LU R2, [R1+0x24] ;  /* 0x0000240001027983 */ /* 0x002ea20000300800 */
[----:B------:R-:W-:Y:S01]  /*12e90*/  ULDC.64 UR4, c[0x0][0x2d8] ;  /* 0x0000b60000047ab9 */ /* 0x000fe20000000a00 */
[----:B------:R-:W-:Y:S01]  /*12ea0*/  ULDC.64 UR6, c[0x0][0x2e0] ;  /* 0x0000b80000067ab9 */ /* 0x000fe20000000a00 */
[----:B0-----:R-:W0:Y:S01]  /*12eb0*/  LDC R10, c[0x0][0x448] ;  /* 0x00011200ff0a7b82 */ /* 0x001e220000000800 */
[----:B------:R-:W3:Y:S01]  /*12ec0*/  LDL.LU.64 R20, [R1+0x30] ;  /* 0x0000300001147983 */ /* 0x000ee20000300a00 */
[----:B------:R-:W-:-:S03]  /*12ed0*/  ULDC.64 UR8, c[0x0][0x280] ;  /* 0x0000a00000087ab9 */ /* 0x000fc60000000a00 */
[----:B------:R-:W4:Y:S01]  /*12ee0*/  LDL.LU R0, [R1+0x2c] ;  /* 0x00002c0001007983 */ /* 0x000f220000300800 */
[----:B0-----:R-:W-:-:S13]  /*12ef0*/  ISETP.NE.AND P0, PT, R10, 0x1, PT ;  /* 0x000000010a00780c */ /* 0x001fda0003f05270 */
[----:B------:R-:W0:Y:S08]  /*12f00*/  @P0 LDC R7, c[0x0][0x44c] ;  /* 0x00011300ff070b82 */ /* 0x000e300000000800 */
[----:B------:R-:W1:Y:S01]  /*12f10*/  @P0 LDC R8, c[0x0][0x450] ;  /* 0x00011400ff080b82 */ /* 0x000e620000000800 */
[----:B--2---:R-:W-:Y:S01]  /*12f20*/  MOV R3, R2 ;  /* 0x0000000200037202 */ /* 0x004fe20000000f00 */
[----:B---3--:R-:W-:Y:S01]  /*12f30*/  IMAD.MOV.U32 R2, RZ, RZ, R20 ;  /* 0x000000ffff027224 */ /* 0x008fe200078e0014 */
[----:B------:R-:W2:Y:S03]  /*12f40*/  S2R R21, SR_TID.X ;  /* 0x0000000000157919 */ /* 0x000ea60000002100 */
[C---:B------:R-:W-:Y:S01]  /*12f50*/  IMAD.WIDE.U32 R2, R17.reuse, UR4, R2 ;  /* 0x0000000411027c25 */ /* 0x040fe2000f8e0002 */
[----:B------:R-:W3:Y:S03]  /*12f60*/  S2R R20, SR_TID.X ;  /* 0x0000000000147919 */ /* 0x000ee60000002100 */
[----:B------:R-:W-:Y:S01]  /*12f70*/  IMAD R3, R17, UR5, R3 ;  /* 0x0000000511037c24 */ /* 0x000fe2000f8e0203 */
[----:B------:R-:W-:Y:S01]  /*12f80*/  ULDC.64 UR4, c[0x0][0x2d0] ;  /* 0x0000b40000047ab9 */ /* 0x000fe20000000a00 */
[----:B----4-:R-:W-:-:S02]  /*12f90*/  IMAD R0, R0, UR6, RZ ;  /* 0x0000000600007c24 */ /* 0x010fc4000f8e02ff */
[----:B------:R-:W-:-:S04]  /*12fa0*/  IMAD.WIDE.U32 R2, R26, UR6, R2 ;  /* 0x000000061a027c25 */ /* 0x000fc8000f8e0002 */
[----:B------:R-:W-:Y:S01]  /*12fb0*/  IMAD R0, R26, UR7, R0 ;  /* 0x000000071a007c24 */ /* 0x000fe2000f8e0200 */
[----:B------:R-:W-:Y:S01]  /*12fc0*/  ULDC.64 UR6, c[0x0][0x2c8] ;  /* 0x0000b20000067ab9 */ /* 0x000fe20000000a00 */
[----:B------:R4:W5:Y:S01]  /*12fd0*/  LDL R26, [R1+0x40] ;  /* 0x00004000011a7983 */ /* 0x0009620000100800 */
[----:B------:R-:W-:Y:S02]  /*12fe0*/  IMAD.MOV.U32 R4, RZ, RZ, R2 ;  /* 0x000000ffff047224 */ /* 0x000fe400078e0002 */
[----:B------:R-:W-:Y:S02]  /*12ff0*/  IMAD.IADD R5, R3, 0x1, R0 ;  /* 0x0000000103057824 */ /* 0x000fe400078e0200 */
[----:B--2---:R-:W-:Y:S01]  /*13000*/  IMAD.SHL.U32 R21, R21, 0x10, RZ ;  /* 0x0000001015157824 */ /* 0x004fe200078e00ff */
[----:B---3--:R-:W-:-:S04]  /*13010*/  LOP3.LUT R20, R20, 0x7f, RZ, 0xc0, !PT ;  /* 0x0000007f14147812 */ /* 0x008fc800078ec0ff */
[----:B------:R-:W-:Y:S02]  /*13020*/  LOP3.LUT R21, R21, 0x70, RZ, 0xc0, !PT ;  /* 0x0000007015157812 */ /* 0x000fe400078ec0ff */
[----:B------:R-:W-:-:S04]  /*13030*/  SHF.R.U32.HI R20, RZ, 0x3, R20 ;  /* 0x00000003ff147819 */ /* 0x000fc80000011614 */
[----:B------:R-:W-:-:S05]  /*13040*/  LOP3.LUT R20, R20, R21, RZ, 0xfc, !PT ;  /* 0x0000001514147212 */ /* 0x000fca00078efcff */
[----:B------:R-:W-:Y:S02]  /*13050*/  IMAD R6, R25, 0xc0, R20 ;  /* 0x000000c019067824 */ /* 0x000fe400078e0214 */
[----:B------:R4:W5:Y:S02]  /*13060*/  LDL R20, [R1+0x28] ;  /* 0x0000280001147983 */ /* 0x0009640000100800 */
[----:B0-----:R-:W-:Y:S01]  /*13070*/  @P0 IMAD.HI.U32 R7, R6, R7, RZ ;  /* 0x0000000706070227 */ /* 0x001fe200078e00ff */
[----:B------:R-:W-:-:S04]  /*13080*/  MOV R2, R6 ;  /* 0x0000000600027202 */ /* 0x000fc80000000f00 */
        /* <DEDUP_REMOVED lines=8> */
[----:B------:R-:W-:Y:S01]  /*13110*/  SHF.R.S32.HI R7, RZ, 0x1f, R0 ;  /* 0x0000001fff077819 */ /* 0x000fe20000011400 */
[----:B------:R-:W-:-:S04]  /*13120*/  IMAD.WIDE.U32 R8, R0, UR6, R2 ;  /* 0x0000000600087c25 */ /* 0x000fc8000f8e0002 */
[----:B------:R-:W-:-:S04]  /*13130*/  IMAD R7, R7, UR6, RZ ;  /* 0x0000000607077c24 */ /* 0x000fc8000f8e02ff */
[----:B------:R-:W-:Y:S01]  /*13140*/  IMAD R0, R0, UR7, R7 ;  /* 0x0000000700007c24 */ /* 0x000fe2000f8e0207 */
[----:B------:R-:W-:Y:S01]  /*13150*/  LEA R2, P1, R8, UR8, 0x1 ;  /* 0x0000000808027c11 */ /* 0x000fe2000f8208ff */
[----:B------:R-:W0:Y:S02]  /*13160*/  @P0 LDC R7, c[0x0][0x44c] ;  /* 0x00011300ff070b82 */ /* 0x000e240000000800 */
[----:B------:R-:W-:-:S05]  /*13170*/  IMAD.IADD R0, R9, 0x1, R0 ;  /* 0x0000000109007824 */ /* 0x000fca00078e0200 */
[----:B------:R-:W-:Y:S02]  /*13180*/  LEA.HI.X R0, R8, UR9, R0, 0x1, P1 ;  /* 0x0000000908007c11 */ /* 0x000fe400088f0c00 */
[----:B------:R-:W1:Y:S01]  /*13190*/  @P0 LDC R8, c[0x0][0x450] ;  /* 0x00011400ff080b82 */ /* 0x000e620000000800 */
[----:B------:R-:W-:Y:S01]  /*131a0*/  VIADD R3, R6, 0x80 ;  /* 0x0000008006037836 */ /* 0x000fe20000000000 */
[----:B------:R-:W2:Y:S04]  /*131b0*/  S2R R11, SR_TID.X ;  /* 0x00000000000b7919 */ /* 0x000ea80000002100 */
[----:B------:R-:W-:Y:S01]  /*131c0*/  MOV R6, R3 ;  /* 0x0000000300067202 */ /* 0x000fe20000000f00 */
[----:B0-----:R-:W-:-:S05]  /*131d0*/  @P0 IMAD.HI.U32 R7, R3, R7, RZ ;  /* 0x0000000703070227 */ /* 0x001fca00078e00ff */
[----:B-1----:R-:W-:-:S05]  /*131e0*/  @P0 SHF.R.U32.HI R6, RZ, R8, R7 ;  /* 0x00000008ff060219 */ /* 0x002fca0000011607 */
[----:B------:R-:W-:-:S04]  /*131f0*/  IMAD.MOV R7, RZ, RZ, -R6 ;  /* 0x000000ffff077224 */ /* 0x000fc800078e0a06 */
[----:B------:R-:W-:Y:S01]  /*13200*/  IMAD R3, R10, R7, R3 ;  /* 0x000000070a037224 */ /* 0x000fe200078e0203 */
[----:B------:R-:W-:Y:S01]  /*13210*/  SHF.R.S32.HI R7, RZ, 0x1f, R6 ;  /* 0x0000001fff077819 */ /* 0x000fe20000011406 */
[----:B------:R-:W-:-:S04]  /*13220*/  IMAD.WIDE.U32 R4, R6, UR4, R4 ;  /* 0x0000000406047c25 */ /* 0x000fc8000f8e0004 */
[----:B------:R-:W-:Y:S01]  /*13230*/  IMAD R7, R7, UR4, RZ ;  /* 0x0000000407077c24 */ /* 0x000fe2000f8e02ff */
[----:B------:R-:W-:Y:S01]  /*13240*/  SHF.R.S32.HI R8, RZ, 0x1f, R3 ;  /* 0x0000001fff087819 */ /* 0x000fe20000011403 */
[----:B--2---:R-:W-:Y:S01]  /*13250*/  IMAD.SHL.U32 R21, R11, 0x8, RZ ;  /* 0x000000080b157824 */ /* 0x004fe200078e00ff */
[----:B------:R-:W-:Y:S01]  /*13260*/  ULDC UR4, c[0x0][0x2b8] ;  /* 0x0000ae0000047ab9 */ /* 0x000fe20000000800 */
[----:B------:R-:W-:Y:S02]  /*13270*/  IMAD R7, R6, UR5, R7 ;  /* 0x0000000506077c24 */ /* 0x000fe4000f8e0207 */
[----:B------:R-:W-:Y:S02]  /*13280*/  IMAD R8, R8, UR6, RZ ;  /* 0x0000000608087c24 */ /* 0x000fe4000f8e02ff */
[----:B------:R-:W-:Y:S02]  /*13290*/  IMAD.IADD R5, R5, 0x1, R7 ;  /* 0x0000000105057824 */ /* 0x000fe400078e0207 */
[----:B------:R-:W-:-:S02]  /*132a0*/  IMAD R8, R3, UR7, R8 ;  /* 0x0000000703087c24 */ /* 0x000fc4000f8e0208 */
[----:B------:R-:W-:Y:S01]  /*132b0*/  IMAD.WIDE.U32 R6, R3, UR6, R4 ;  /* 0x0000000603067c25 */ /* 0x000fe2000f8e0004 */
[----:B------:R-:W-:-:S03]  /*132c0*/  LOP3.LUT R21, R21, 0x38, RZ, 0xc0, !PT ;  /* 0x0000003815157812 */ /* 0x000fc600078ec0ff */
[----:B------:R-:W-:Y:S01]  /*132d0*/  IMAD.IADD R4, R7, 0x1, R8 ;  /* 0x0000000107047824 */ /* 0x000fe200078e0208 */
[C---:B------:R-:W-:Y:S02]  /*132e0*/  LEA R5, P1, R6.reuse, UR8, 0x1 ;  /* 0x0000000806057c11 */ /* 0x040fe4000f8208ff */
[----:B------:R-:W-:Y:S01]  /*132f0*/  ISETP.GE.AND P0, PT, R21, UR4, PT ;  /* 0x0000000415007c0c */ /* 0x000fe2000bf06270 */
[----:B------:R-:W-:Y:S01]  /*13300*/  UMOV UR4, 0xffffffff ;  /* 0xffffffff00047882 */ /* 0x000fe20000000000 */
[----:B------:R-:W-:Y:S02]  /*13310*/  LOP3.LUT R11, R11, 0x7f, RZ, 0xc0, !PT ;  /* 0x0000007f0b0b7812 */ /* 0x000fe400078ec0ff */
[----:B------:R-:W-:Y:S02]  /*13320*/  LEA.HI.X R4, R6, UR9, R4, 0x1, P1 ;  /* 0x0000000906047c11 */ /* 0x000fe400088f0c04 */
[----:B------:R-:W-:Y:S01]  /*13330*/  SHF.R.U32.HI R9, RZ, 0x3, R11 ;  /* 0x00000003ff097819 */ /* 0x000fe2000001160b */
[----:B----4-:R-:W-:Y:S06]  /*13340*/  BRA.DIV UR4, `(.L_x_682) ;  /* 0x0000005604f47947 */ /* 0x010fec000b800000 */
[----:B------:R-:W0:Y:S01]  /*13350*/  SHFL.IDX PT, R7, R2, RZ, 0x181f ;  /* 0x00181fff02077589 */ /* 0x000e2200000e0000 */
[----:B-----5:R-:W-:Y:S02]  /*13360*/  IMAD R3, R26, R10, RZ ;  /* 0x0000000a1a037224 */ /* 0x020fe400078e02ff */
[----:B------:R-:W-:Y:S01]  /*13370*/  IMAD R25, R25, 0xc0, R9 ;  /* 0x000000c019197824 */ /* 0x000fe200078e0209 */
[----:B------:R-:W1:Y:S04]  /*13380*/  SHFL.IDX PT, R6, R0, RZ, 0x181f ;  /* 0x00181fff00067589 */ /* 0x000e6800000e0000 */
[----:B------:R-:W-:Y:S01]  /*13390*/  ISETP.GE.AND P1, PT, R25, R3, PT ;  /* 0x000000031900720c */ /* 0x000fe20003f26270 */
[----:B------:R-:W-:-:S12]  /*133a0*/  SHFL.IDX PT, R8, R5, RZ, 0x181f ;  /* 0x00181fff05087589 */ /* 0x000fd800000e0000 */
        /* <DEDUP_REMOVED lines=26> */
[----:B0-----:R-:W-:Y:S02]  /*13550*/  IADD3 R6, R25, 0x30, RZ ;  /* 0x0000003019067810 */ /* 0x001fe40007ffe0ff */
[----:B------:R-:W0:Y:S02]  /*13560*/  SHFL.IDX PT, R7, R2, 0x3, 0x181f ;  /* 0x00781f0002077f89 */ /* 0x000e2400000e0000 */
        /* <DEDUP_REMOVED lines=44> */
[----:B------:R-:W0:Y:S11]  /*13830*/  SHFL.IDX PT, R2, R4, RZ, 0x181f ;  /* 0x00181fff04027589 */ /* 0x000e3600000e0000 */
[----:B-1----:R-:W-:-:S04]  /*13840*/  @!P3 LEA R6, P2, R21, R6, 0x1 ;  /* 0x000000061506b211 */ /* 0x002fc800078408ff */
[----:B------:R-:W-:-:S05]  /*13850*/  @!P3 IADD3.X R0, RZ, R0, RZ, P2, !PT ;  /* 0x00000000ff00b210 */ /* 0x000fca00017fe4ff */
[----:B------:R-:W-:Y:S02]  /*13860*/  @!P3 IMAD.MOV.U32 R7, RZ, RZ, R0 ;  /* 0x000000ffff07b224 */ /* 0x000fe400078e0000 */
[----:B------:R-:W-:-:S03]  /*13870*/  VIADD R0, R25, 0x90 ;  /* 0x0000009019007836 */ /* 0x000fc60000000000 */
[----:B------:R1:W-:Y:S02]  /*13880*/  @!P3 LDGSTS.E.BYPASS.LTC128B.128 [R20+0xbc00], desc[UR42][R6.64], !P0 ;  /* 0x0bc000000614bfae */ /* 0x0003e4000c101d6a */
[----:B-1----:R-:W-:-:S05]  /*13890*/  @!P1 LEA R6, P2, R21, R8, 0x1 ;  /* 0x0000000815069211 */ /* 0x002fca00078408ff */
[----:B0-----:R-:W-:-:S04]  /*138a0*/  @!P1 IMAD.X R2, RZ, RZ, R2, P2 ;  /* 0x000000ffff029224 */ /* 0x001fc800010e0602 */
[----:B------:R-:W-:Y:S02]  /*138b0*/  @!P1 IMAD.MOV.U32 R7, RZ, RZ, R2 ;  /* 0x000000ffff079224 */ /* 0x000fe400078e0002 */
[----:B------:R-:W-:Y:S04]  /*138c0*/  SHFL.IDX PT, R2, R5, 0x3, 0x181f ;  /* 0x00781f0005027f89 */ /* 0x000fe800000e0000 */
[----:B------:R0:W-:Y:S01]  /*138d0*/  @!P1 LDGSTS.E.BYPASS.LTC128B.128 [R20+0xc400], desc[UR42][R6.64], !P0 ;  /* 0x0c40000006149fae */ /* 0x0001e2000c101d6a */
[----:B------:R-:W-:-:S03]  /*138e0*/  ISETP.GE.AND P1, PT, R0, R3, PT ;  /* 0x000000030000720c */ /* 0x000fc60003f26270 */
[----:B------:R-:W-:Y:S04]  /*138f0*/  SHFL.IDX PT, R0, R4, 0x1, 0x181f ;  /* 0x00381f0004007f89 */ /* 0x000fe800000e0000 */
[----:B0-----:R-:W0:Y:S06]  /*13900*/  SHFL.IDX PT, R6, R5, 0x1, 0x181f ;  /* 0x00381f0005067f89 */ /* 0x001e2c00000e0000 */
[----:B0-----:R-:W-:-:S04]  /*13910*/  @!P1 LEA R6, P2, R21, R6, 0x1 ;  /* 0x0000000615069211 */ /* 0x001fc800078408ff */
[----:B------:R-:W-:-:S05]  /*13920*/  @!P1 IADD3.X R0, RZ, R0, RZ, P2, !PT ;  /* 0x00000000ff009210 */ /* 0x000fca00017fe4ff */
[----:B------:R-:W-:Y:S02]  /*13930*/  @!P1 IMAD.MOV.U32 R7, RZ, RZ, R0 ;  /* 0x000000ffff079224 */ /* 0x000fe400078e0000 */
[----:B------:R-:W-:-:S03]  /*13940*/  VIADD R0, R25, 0xa0 ;  /* 0x000000a019007836 */ /* 0x000fc60000000000 */
[----:B------:R0:W-:Y:S02]  /*13950*/  @!P1 LDGSTS.E.BYPASS.LTC128B.128 [R20+0xcc00], desc[UR42][R6.64], !P0 ;  /* 0x0cc0000006149fae */ /* 0x0001e4000c101d6a */
[----:B------:R-:W-:Y:S02]  /*13960*/  ISETP.GE.AND P1, PT, R0, R3, PT ;  /* 0x000000030000720c */ /* 0x000fe40003f26270 */
[----:B------:R-:W-:Y:S04]  /*13970*/  SHFL.IDX PT, R0, R4, 0x2, 0x181f ;  /* 0x00581f0004007f89 */ /* 0x000fe800000e0000 */
[----:B------:R-:W-:Y:S04]  /*13980*/  SHFL.IDX PT, R4, R4, 0x3, 0x181f ;  /* 0x00781f0004047f89 */ /* 0x000fe800000e0000 */
[----:B0-----:R-:W0:Y:S03]  /*13990*/  SHFL.IDX PT, R6, R5, 0x2, 0x181f ;  /* 0x00581f0005067f89 */ /* 0x001e2600000e0000 */
[----:B0-----:R-:W-:-:S05]  /*139a0*/  @!P1 LEA R6, P2, R21, R6, 0x1 ;  /* 0x0000000615069211 */ /* 0x001fca00078408ff */
[----:B------:R-:W-:-:S04]  /*139b0*/  @!P1 IMAD.X R0, RZ, RZ, R0, P2 ;  /* 0x000000ffff009224 */ /* 0x000fc800010e0600 */
[----:B------:R-:W-:-:S05]  /*139c0*/  @!P1 IMAD.MOV.U32 R7, RZ, RZ, R0 ;  /* 0x000000ffff079224 */ /* 0x000fca00078e0000 */
[----:B------:R0:W-:Y:S02]  /*139d0*/  @!P1 LDGSTS.E.BYPASS.LTC128B.128 [R20+0xd400], desc[UR42][R6.64], !P0 ;  /* 0x0d40000006149fae */ /* 0x0001e4000c101d6a */
.L_x_858:
[----:B------:R-:W-:-:S04]  /*139e0*/  IADD3 R25, R25, 0xb0, RZ ;  /* 0x000000b019197810 */ /* 0x000fc80007ffe0ff */
[----:B------:R-:W-:-:S13]  /*139f0*/  ISETP.GE.AND P1, PT, R25, R3, PT ;  /* 0x000000031900720c */ /* 0x000fda0003f26270 */
[----:B------:R-:W-:-:S05]  /*13a00*/  @!P1 LEA R2, P2, R21, R2, 0x1 ;  /* 0x0000000215029211 */ /* 0x000fca00078408ff */
[----:B------:R-:W-:-:S05]  /*13a10*/  @!P1 IMAD.X R3, RZ, RZ, R4, P2 ;  /* 0x000000ffff039224 */ /* 0x000fca00010e0604 */
[----:B------:R-:W-:Y:S01]  /*13a20*/  @!PT LDS RZ, [RZ] ;  /* 0x00000000fffff984 */ /* 0x000fe20000000800 */
[----:B------:R-:W-:Y:S01]  /*13a30*/  @!PT LDS RZ, [RZ] ;  /* 0x00000000fffff984 */ /* 0x000fe20000000800 */
[----:B------:R-:W-:Y:S01]  /*13a40*/  @!PT LDS RZ, [RZ] ;  /* 0x00000000fffff984 */ /* 0x000fe20000000800 */
[----:B------:R1:W-:Y:S01]  /*13a50*/  @!P1 LDGSTS.E.BYPASS.LTC128B.128 [R20+0xdc00], desc[UR42][R2.64], !P0 ;  /* 0x0dc0000002149fae */ /* 0x0003e2000c101d6a */
[----:B------:R-:W-:Y:S01]  /*13a60*/  PLOP3.LUT P0, PT, PT, PT, PT, 0x80, 0x0 ;  /* 0x000000000000781c */ /* 0x000fe20003f0f070 */
[----:B------:R-:W-:-:S12]  /*13a70*/  NOP ;  /* 0x0000000000007918 */ /* 0x000fd80000000000 */
.L_x_683:
[----:B------:R-:W-:Y:S02]  /*13a80*/  PLOP3.LUT P1, PT, P1, P0, PT, 0xa2, 0x0 ;  /* 0x000000000000781c */ /* 0x000fe40000f21472 */
[----:B------:R-:W-:-:S08]  /*13a90*/  @P0 R2UR P1, UR4, R16 ;  /* 0x00000000100402ca */ /* 0x000fd00000020000 */
[----:B------:R-:W-:-:S05]  /*13aa0*/  @P0 PLOP3.LUT P0, PT, P1, PT, PT, 0x80, 0x0 ;  /* 0x000000000000081c */ /* 0x000fca0000f0f070 */
[----:B------:R-:W-:Y:S01]  /*13ab0*/  @!P1 SYNCS.ARRIVE.TRANS64.RED.A0T1 RZ, [UR4+0x16800], RZ ;  /* 0x016800ffffff99a7 */ /* 0x000fe20008200404 */
[----:B------:R-:W-:Y:S07]  /*13ac0*/  @!P1 ARRIVES.LDGSTSBAR.64.TRANSCNT [UR4+0x16800] ;  /* 0x01680000ff0099b0 */ /* 0x000fee0008000a84 */
[----:B------:R-:W-:Y:S05]  /*13ad0*/  @P0 BRA.U.ANY `(.L_x_683) ;  /* 0xfffffffd00e80947 */ /* 0x000fea000393ffff */
[----:B-1----:R-:W2:Y:S02]  /*13ae0*/  LDL.LU R2, [R1+0x44] ;  /* 0x0000440001027983 */ /* 0x002ea40000300800 */
        /* <DEDUP_REMOVED lines=9> */
[----:B------:R-:W2:Y:S03]  /*13b80*/  SYNCS.PHASECHK.TRANS64.TRYWAIT P0, [R16+URZ+0x16820], R0 ;  /* 0x01682000100075a7 */ /* 0x000ea6000800017f */
[----:B-12---:R-:W-:Y:S05]  /*13b90*/  @!P0 BRA `(.L_x_685) ;  /* 0x0000005c00c48947 */ /* 0x006fea0003800000 */
.L_x_859:
[----:B------:R-:W-:Y:S05]  /*13ba0*/  BSYNC B0 ;  /* 0x0000000000007941 */ /* 0x000fea0003800000 */
.L_x_684:
[----:B------:R-:W0:Y:S04]  /*13bb0*/  LDL.LU R3, [R1+0x3c] ;  /* 0x00003c0001037983 */ /* 0x000e280000300800 */
[----:B------:R-:W2:Y:S01]  /*13bc0*/  LDL R2, [R1+0x18] ;  /* 0x0000180001027983 */ /* 0x000ea20000100800 */
[----:B------:R-:W-:Y:S01]  /*13bd0*/  BSSY B0, `(.L_x_686) ;  /* 0x0000109000007945 */ /* 0x000fe20003800000 */
[----:B0-----:R-:W-:-:S05]  /*13be0*/  VIADD R7, R3, 0xfffffffe ;  /* 0xfffffffe03077836 */ /* 0x001fca0000000000 */
[----:B--2---:R-:W-:-:S13]  /*13bf0*/  ISETP.GE.AND P0, PT, R7, R2, PT ;  /* 0x000000020700720c */ /* 0x004fda0003f06270 */
[----:B------:R-:W-:Y:S05]  /*13c00*/  @!P0 BRA `(.L_x_687) ;  /* 0x0000001000148947 */ /* 0x000fea0003800000 */
[----:B------:R-:W0:Y:S01]  /*13c10*/  S2R R2, SR_TID.X ;  /* 0x0000000000027919 */ /* 0x000e220000002100 */
[----:B------:R-:W-:Y:S01]  /*13c20*/  ULDC UR4, c[0x0][0x2f4] ;  /* 0x0000bd0000047ab9 */ /* 0x000fe20000000800 */
[----:B------:R-:W-:Y:S02]  /*13c30*/  IMAD.MOV.U32 R6, RZ, RZ, R22 ;  /* 0x000000ffff067224 */ /* 0x000fe400078e0016 */
[----:B------:R-:W-:Y:S02]  /*13c40*/  IMAD.MOV.U32 R20, RZ, RZ, R29 ;  /* 0x000000ffff147224 */ /* 0x000fe400078e001d */
[----:B------:R-:W-:Y:S01]  /*13c50*/  IMAD.MOV.U32 R26, RZ, RZ, R23 ;  /* 0x000000ffff1a7224 */ /* 0x000fe200078e0017 */
[----:B0-----:R-:W-:-:S04]  /*13c60*/  SHF.L.U32 R2, R2, 0x3, RZ ;  /* 0x0000000302027819 */ /* 0x001fc800000006ff */
[----:B------:R-:W-:-:S04]  /*13c70*/  LOP3.LUT R2, R2, 0x38, RZ, 0xc0, !PT ;  /* 0x0000003802027812 */ /* 0x000fc800078ec0ff */
[----:B------:R-:W-:-:S13]  /*13c80*/  ISETP.GE.AND P1, PT, R2, UR4, PT ;  /* 0x0000000402007c0c */ /* 0x000fda000bf26270 */
.L_x_700:
[----:B------:R-:W2:Y:S01]  /*13c90*/  LDL R10, [R1+0x1c] ;  /* 0x00001c00010a7983 */ /* 0x000ea20000100800 */
[----:B-1----:R-:W0:Y:S03]  /*13ca0*/  LDC R0, c[0x0][0x430] ;  /* 0x00010c00ff007b82 */ /* 0x002e260000000800 */
[----:B------:R-:W3:Y:S04]  /*13cb0*/  LDL R9, [R1+0x20] ;  /* 0x0000200001097983 */ /* 0x000ee80000100800 */
[----:B------:R-:W4:Y:S01]  /*13cc0*/  LDL R8, [R1+0xc] ;  /* 0x00000c0001087983 */ /* 0x000f220000100800 */
[----:B------:R-:W1:Y:S01]  /*13cd0*/  S2R R2, SR_TID.X ;  /* 0x0000000000027919 */ /* 0x000e620000002100 */
[----:B0-----:R-:W-:-:S13]  /*13ce0*/  ISETP.NE.AND P0, PT, R0, 0x1, PT ;  /* 0x000000010000780c */ /* 0x001fda0003f05270 */
[----:B------:R-:W0:Y:S01]  /*13cf0*/  @P0 LDC R5, c[0x0][0x434] ;  /* 0x00010d00ff050b82 */ /* 0x000e220000000800 */
[----:B-1----:R-:W-:-:S04]  /*13d00*/  LOP3.LUT R3, R2, 0x7f, RZ, 0xc0, !PT ;  /* 0x0000007f02037812 */ /* 0x002fc800078ec0ff */
[----:B------:R-:W-:-:S03]  /*13d10*/  SHF.R.U32.HI R4, RZ, 0x3, R3 ;  /* 0x00000003ff047819 */ /* 0x000fc60000011603 */
[----:B------:R-:W1:Y:S01]  /*13d20*/  @P0 LDC R3, c[0x0][0x438] ;  /* 0x00010e00ff030b82 */ /* 0x000e620000000800 */
[----:B------:R-:W-:Y:S01]  /*13d30*/  IMAD.SHL.U32 R2, R2, 0x10, RZ ;  /* 0x0000001002027824 */ /* 0x000fe200078e00ff */
[----:B------:R-:W-:-:S04]  /*13d40*/  LEA R4, R7, R4, 0x7 ;  /* 0x0000000407047211 */ /* 0x000fc800078e38ff */
[----:B------:R-:W-:Y:S01]  /*13d50*/  LOP3.LUT R2, R2, 0x70, RZ, 0xc0, !PT ;  /* 0x0000007002027812 */ /* 0x000fe200078ec0ff */
[----:B------:R-:W-:Y:S05]  /*13d60*/  YIELD ;  /* 0x0000000000007946 */ /* 0x000fea0003800000 */
[----:B------:R-:W-:Y:S01]  /*13d70*/  ULDC.64 UR4, c[0x0][0x428] ;  /* 0x00010a0000047ab9 */ /* 0x000fe20000000a00 */
[----:B--2---:R-:W-:-:S05]  /*13d80*/  IADD3 R4, R2, R4, R10 ;  /* 0x0000000402047210 */ /* 0x004fca0007ffe00a */
[----:B0-----:R-:W-:-:S04]  /*13d90*/  @P0 IMAD.HI.U32 R5, R4, R5, RZ ;  /* 0x0000000504050227 */ /* 0x001fc800078e00ff */
[----:B------:R-:W-:Y:S01]  /*13da0*/  IMAD.MOV.U32 R2, RZ, RZ, R4 ;  /* 0x000000ffff027224 */ /* 0x000fe200078e0004 */
[----:B-1----:R-:W-:-:S05]  /*13db0*/  @P0 SHF.R.U32.HI R2, RZ, R3, R5 ;  /* 0x00000003ff020219 */ /* 0x002fca0000011605 */
[----:B------:R-:W-:-:S04]  /*13dc0*/  IMAD.MOV R3, RZ, RZ, -R2 ;  /* 0x000000ffff037224 */ /* 0x000fc800078e0a02 */
[----:B------:R-:W-:Y:S01]  /*13dd0*/  IMAD R0, R0, R3, R4 ;  /* 0x0000000300007224 */ /* 0x000fe200078e0204 */
        /* <DEDUP_REMOVED lines=9> */
[----:B------:R-:W-:Y:S01]  /*13e70*/  MOV R8, UR38 ;  /* 0x0000002600087c02 */ /* 0x000fe20008000f00 */
[----:B------:R-:W-:-:S03]  /*13e80*/  VIADD R22, R6, 0x1 ;  /* 0x0000000106167836 */ /* 0x000fc60000000000 */
[----:B------:R-:W-:Y:S02]  /*13e90*/  ISETP.NE.AND P2, PT, R8, 0x3, PT ;  /* 0x000000030800780c */ /* 0x000fe40003f45270 */
        /* <DEDUP_REMOVED lines=8> */
.L_x_688:
[----:B------:R-:W-:Y:S01]  /*13f20*/  IMAD R5, R22, 0x8, R16 ;  /* 0x0000000816057824 */ /* 0x000fe200078e0210 */
[----:B------:R-:W-:Y:S01]  /*13f30*/  SHF.L.U32 R2, R29, 0x1f, RZ ;  /* 0x0000001f1d027819 */ /* 0x000fe200000006ff */
[----:B------:R-:W-:Y:S03]  /*13f40*/  BSSY B1, `(.L_x_689) ;  /* 0x0000003000017945 */ /* 0x000fe60003800000 */
[----:B------:R-:W0:Y:S02]  /*13f50*/  SYNCS.PHASECHK.TRANS64.TRYWAIT P0, [R5+URZ+0x16840], R2 ;  /* 0x01684002050075a7 */ /* 0x000e24000800017f */
[----:B0-----:R-:W-:Y:S05]  /*13f60*/  @!P0 BRA `(.L_x_690) ;  /* 0x0000005800e48947 */ /* 0x001fea0003800000 */
.L_x_860:
[----:B------:R-:W-:Y:S05]  /*13f70*/  BSYNC B1 ;  /* 0x0000000000017941 */ /* 0x000fea0003800000 */
.L_x_689:
[----:B------:R-:W2:Y:S01]  /*13f80*/  LDL R3, [R1] ;  /* 0x0000000001037983 */ /* 0x000ea20000100800 */
[----:B------:R-:W-:Y:S01]  /*13f90*/  SHF.R.S32.HI R21, RZ, 0x1f, R0 ;  /* 0x0000001fff157819 */ /* 0x000fe20000011400 */
[----:B------:R-:W-:Y:S01]  /*13fa0*/  ULDC.64 UR4, c[0x0][0x300] ;  /* 0x0000c00000047ab9 */ /* 0x000fe20000000a00 */
[----:B------:R-:W-:Y:S01]  /*13fb0*/  ULDC.64 UR6, c[0x0][0x2e8] ;  /* 0x0000ba0000067ab9 */ /* 0x000fe20000000a00 */
[----:B------:R-:W1:Y:S02]  /*13fc0*/  S2R R8, SR_TID.X ;  /* 0x0000000000087919 */ /* 0x000e640000002100 */
[----:B------:R-:W-:Y:S01]  /*13fd0*/  IMAD R7, R21, UR4, RZ ;  /* 0x0000000415077c24 */ /* 0x000fe2000f8e02ff */
[----:B------:R-:W3:Y:S03]  /*13fe0*/  S2R R9, SR_TID.X ;  /* 0x0000000000097919 */ /* 0x000ee60000002100 */
[----:B------:R-:W-:Y:S01]  /*13ff0*/  IMAD R7, R0, UR5, R7 ;  /* 0x0000000500077c24 */ /* 0x000fe2000f8e0207 */
[----:B-1----:R-:W-:-:S04]  /*14000*/  LOP3.LUT R8, R8, 0x7f, RZ, 0xc0, !PT ;  /* 0x0000007f08087812 */ /* 0x002fc800078ec0ff */
[----:B------:R-:W-:Y:S01]  /*14010*/  SHF.L.U32 R11, R8, 0x3, RZ ;  /* 0x00000003080b7819 */ /* 0x000fe200000006ff */
[----:B---3--:R-:W-:-:S05]  /*14020*/  IMAD.SHL.U32 R8, R9, 0x8, RZ ;  /* 0x0000000809087824 */ /* 0x008fca00078e00ff */
[----:B------:R-:W-:-:S04]  /*14030*/  LOP3.LUT R8, R8, 0x1f8, RZ, 0xc0, !PT ;  /* 0x000001f808087812 */ /* 0x000fc800078ec0ff */
[----:B------:R-:W-:-:S04]  /*14040*/  LOP3.LUT R8, R8, 0x38, R9, 0x78, !PT ;  /* 0x0000003808087812 */ /* 0x000fc800078e7809 */
[----:B------:R-:W-:-:S05]  /*14050*/  LOP3.LUT R8, R8, 0x200, R11, 0xf8, !PT ;  /* 0x0000020008087812 */ /* 0x000fca00078ef80b */
[----:B------:R-:W-:Y:S01]  /*14060*/  IMAD R8, R22, 0x2000, R8 ;  /* 0x0000200016087824 */ /* 0x000fe200078e0208 */
[----:B--2---:R-:W-:Y:S01]  /*14070*/  LOP3.LUT P2, RZ, R3, 0x1, RZ, 0xc0, !PT ;  /* 0x0000000103ff7812 */ /* 0x004fe2000784c0ff */
        /* <DEDUP_REMOVED lines=14> */
[----:B------:R-:W0:Y:S01]  /*14160*/  S2R R3, SR_TID.X ;  /* 0x0000000000037919 */ /* 0x000e220000002100 */
[----:B------:R-:W-:Y:S01]  /*14170*/  IMAD R8, R8, 0x2, R16 ;  /* 0x0000000208087824 */ /* 0x000fe200078e0210 */
[----:B------:R-:W1:Y:S01]  /*14180*/  SHFL.IDX PT, R2, R9, RZ, 0x181f ;  /* 0x00181fff09027589 */ /* 0x000e6200000e0000 */
[----:B0-----:R-:W-:-:S03]  /*14190*/  IMAD.SHL.U32 R11, R3, 0x8, RZ ;  /* 0x00000008030b7824 */ /* 0x001fc600078e00ff */
[----:B------:R-:W0:Y:S02]  /*141a0*/  SHFL.IDX PT, R3, R10, RZ, 0x181f ;  /* 0x00181fff0a037589 */ /* 0x000e2400000e0000 */
[----:B------:R-:W-:-:S05]  /*141b0*/  LOP3.LUT R11, R11, 0x38, RZ, 0xc0, !PT ;  /* 0x000000380b0b7812 */ /* 0x000fca00078ec0ff */
[----:B------:R-:W-:-:S05]  /*141c0*/  IMAD.SHL.U32 R7, R11, 0x2, RZ ;  /* 0x000000020b077824 */ /* 0x000fca00078e00ff */
[----:B-1----:R-:W-:-:S04]  /*141d0*/  IADD3 R2, P0, R2, R7, RZ ;  /* 0x0000000702027210 */ /* 0x002fc80007f1e0ff */
[----:B0-----:R-:W-:-:S05]  /*141e0*/  IADD3.X R3, RZ, R3, RZ, P0, !PT ;  /* 0x00000003ff037210 */ /* 0x001fca00007fe4ff */
        /* <DEDUP_REMOVED lines=34> */
.L_x_878:
        /* <DEDUP_REMOVED lines=8> */
.L_x_692:
[----:B------:R-:W-:Y:S02]  /*14490*/  PLOP3.LUT P2, PT, P2, P0, PT, 0xa2, 0x0 ;  /* 0x000000000000781c */ /* 0x000fe40001741472 */
[----:B------:R-:W-:-:S08]  /*144a0*/  @P0 R2UR P2, UR4, R5 ;  /* 0x00000000050402ca */ /* 0x000fd00000040000 */
[----:B------:R-:W-:-:S05]  /*144b0*/  @P0 PLOP3.LUT P0, PT, P2, PT, PT, 0x80, 0x0 ;  /* 0x000000000000081c */ /* 0x000fca000170f070 */
[----:B------:R-:W-:Y:S01]  /*144c0*/  @!P2 SYNCS.ARRIVE.TRANS64.RED.A0T1 RZ, [UR4+0x16830], RZ ;  /* 0x016830ffffffa9a7 */ /* 0x000fe20008200404 */
[----:B------:R-:W-:Y:S07]  /*144d0*/  @!P2 ARRIVES.LDGSTSBAR.64.TRANSCNT [UR4+0x16830] ;  /* 0x01683000ff00a9b0 */ /* 0x000fee0008000a84 */
[----:B------:R-:W-:Y:S05]  /*144e0*/  @P0 BRA.U.ANY `(.L_x_692) ;  /* 0xfffffffd00e80947 */ /* 0x000fea000393ffff */
[----:B------:R-:W-:Y:S01]  /*144f0*/  NOP ;  /* 0x0000000000007918 */ /* 0x000fe20000000000 */
[----:B-1----:R-:W-:-:S05]  /*14500*/  IMAD.U32 R2, RZ, RZ, UR38 ;  /* 0x00000026ff027e24 */ /* 0x002fca000f8e00ff */
[----:B------:R-:W-:-:S13]  /*14510*/  ISETP.NE.AND P3, PT, R2, 0x3, PT ;  /* 0x000000030200780c */ /* 0x000fda0003f65270 */
[----:B------:R-:W-:Y:S05]  /*14520*/  @!P3 BRA `(.L_x_693) ;  /* 0x000000000004b947 */ /* 0x000fea0003800000 */
[----:B------:R-:W-:Y:S01]  /*14530*/  BPT.TRAP 0x1 ;  /* 0x000000040000795c */ /* 0x000fe20000300000 */
.L_x_693:
[----:B------:R1:W-:Y:S01]  /*14540*/  SYNCS.ARRIVE.TRANS64.A1T0 RZ, [R5+URZ+0x16830], RZ ;  /* 0x016830ff05ff79a7 */ /* 0x0003e2000810003f */
[----:B------:R-:W-:Y:S05]  /*14550*/  @!P3 BRA `(.L_x_694) ;  /* 0x000000000004b947 */ /* 0x000fea0003800000 */
[----:B------:R-:W-:Y:S01]  /*14560*/  BPT.TRAP 0x1 ;  /* 0x000000040000795c */ /* 0x000fe20000300000 */
.L_x_694:
[----:B------:R-:W-:Y:S01]  /*14570*/  SHF.L.U32 R2, R20, 0x1f, RZ ;  /* 0x0000001f14027819 */ /* 0x000fe200000006ff */
[----:B------:R-:W-:Y:S01]  /*14580*/  BSSY B1, `(.L_x_695) ;  /* 0x0000004000017945 */ /* 0x000fe20003800000 */
[----:B-1----:R-:W-:-:S04]  /*14590*/  LEA R5, R6, R16, 0x3 ;  /* 0x0000001006057211 */ /* 0x002fc800078e18ff */
[----:B------:R-:W1:Y:S02]  /*145a0*/  SYNCS.PHASECHK.TRANS64.TRYWAIT P0, [R5+URZ+0x16860], R2 ;  /* 0x01686002050075a7 */ /* 0x000e64000800017f */
[----:B-1----:R-:W-:Y:S05]  /*145b0*/  @!P0 BRA `(.L_x_696) ;  /* 0x0000005c00a08947 */ /* 0x002fea0003800000 */
.L_x_879:
[----:B------:R-:W-:Y:S05]  /*145c0*/  BSYNC B1 ;  /* 0x0000000000017941 */ /* 0x000fea0003800000 */
.L_x_695:
[----:B------:R-:W2:Y:S01]  /*145d0*/  LDL R8, [R1+0x14] ;  /* 0x0000140001087983 */ /* 0x000ea20000100800 */
[----:B------:R-:W0:Y:S01]  /*145e0*/  S2R R11, SR_TID.X ;  /* 0x00000000000b7919 */ /* 0x000e220000002100 */
[----:B------:R-:W-:Y:S01]  /*145f0*/  UMOV UR4, 0xffffffff ;  /* 0xffffffff00047882 */ /* 0x000fe20000000000 */
[C---:B0-----:R-:W-:Y:S01]  /*14600*/  IMAD.SHL.U32 R9, R11.reuse, 0x8, RZ ;  /* 0x000000080b097824 */ /* 0x041fe200078e00ff */
[----:B------:R-:W-:-:S04]  /*14610*/  LOP3.LUT R3, R11, 0x7f, RZ, 0xc0, !PT ;  /* 0x0000007f0b037812 */ /* 0x000fc800078ec0ff */
[----:B------:R-:W-:Y:S01]  /*14620*/  LOP3.LUT R9, R9, 0x1f8, RZ, 0xc0, !PT ;  /* 0x000001f809097812 */ /* 0x000fe200078ec0ff */
[----:B------:R-:W-:-:S03]  /*14630*/  IMAD.SHL.U32 R10, R3, 0x8, RZ ;  /* 0x00000008030a7824 */ /* 0x000fc600078e00ff */
        /* <DEDUP_REMOVED lines=11> */
[----:B0-----:R-:W-:-:S04]  /*146f0*/  IADD3 R2, P2, R2, R7, RZ ;  /* 0x0000000702027210 */ /* 0x001fc80007f5e0ff */
[----:B-1----:R-:W-:-:S05]  /*14700*/  IADD3.X R3, RZ, R3, RZ, P2, !PT ;  /* 0x00000003ff037210 */ /* 0x002fca00017fe4ff */
[----:B------:R-:W-:Y:S01]  /*14710*/  @!PT LDS RZ, [RZ] ;  /* 0x00000000fffff984 */ /* 0x000fe20000000800 */
        /* <DEDUP_REMOVED lines=39> */
.L_x_897:
        /* <DEDUP_REMOVED lines=19> */
[----:B------:R-:W-:-:S04]  /*14ac0*/  ULDC.64 UR4, c[0x0][0x330] ;  /* 0x0000cc0000047ab9 */ /* 0x000fc80000000a00 */
[----:B------:R-:W-:-:S03]  /*14ad0*/  IADD3 R3, R3, R0, RZ ;  /* 0x0000000003037210 */ /* 0x000fc60007ffe0ff */
[----:B------:R-:W-:-:S04]  /*14ae0*/  IMAD.WIDE.U32 R2, R17, UR4, R2 ;  /* 0x0000000411027c25 */ /* 0x000fc8000f8e0002 */
[----:B------:R-:W-:Y:S01]  /*14af0*/  IMAD R0, R17, UR5, R3 ;  /* 0x0000000511007c24 */ /* 0x000fe2000f8e0203 */
[----:B0-----:R-:W-:-:S04]  /*14b00*/  LEA R18, P2, R2, UR6, 0x1 ;  /* 0x0000000602127c11 */ /* 0x001fc8000f8408ff */
[----:B------:R-:W-:-:S09]  /*14b10*/  LEA.HI.X R0, R2, UR7, R0, 0x1, P2 ;  /* 0x0000000702007c11 */ /* 0x000fd200090f0c00 */
.L_x_698:
[----:B------:R-:W-:Y:S02]  /*14b20*/  PLOP3.LUT P2, PT, P2, P0, PT, 0xa2, 0x0 ;  /* 0x000000000000781c */ /* 0x000fe40001741472 */
[----:B------:R-:W-:-:S08]  /*14b30*/  @P0 R2UR P2, UR4, R5 ;  /* 0x00000000050402ca */ /* 0x000fd00000040000 */
[----:B------:R-:W-:-:S05]  /*14b40*/  @P0 PLOP3.LUT P0, PT, P2, PT, PT, 0x80, 0x0 ;  /* 0x000000000000081c */ /* 0x000fca000170f070 */
[----:B------:R-:W-:Y:S01]  /*14b50*/  @!P2 SYNCS.ARRIVE.TRANS64.RED.A0T1 RZ, [UR4+0x16850], RZ ;  /* 0x016850ffffffa9a7 */ /* 0x000fe20008200404 */
[----:B------:R-:W-:Y:S07]  /*14b60*/  @!P2 ARRIVES.LDGSTSBAR.64.TRANSCNT [UR4+0x16850] ;  /* 0x01685000ff00a9b0 */ /* 0x000fee0008000a84 */
[----:B------:R-:W-:Y:S05]  /*14b70*/  @P0 BRA.U.ANY `(.L_x_698) ;  /* 0xfffffffd00e80947 */ /* 0x000fea000393ffff */
[----:B------:R-:W-:Y:S01]  /*14b80*/  NOP ;  /* 0x0000000000007918 */ /* 0x000fe20000000000 */
[----:B------:R-:W-:Y:S02]  /*14b90*/  IMAD.U32 R2, RZ, RZ, UR38 ;  /* 0x00000026ff027e24 */ /* 0x000fe4000f8e00ff */
[----:B------:R-:W-:-:S03]  /*14ba0*/  IMAD.MOV.U32 R19, RZ, RZ, R0 ;  /* 0x000000ffff137224 */ /* 0x000fc600078e0000 */
[----:B------:R-:W-:-:S13]  /*14bb0*/  ISETP.NE.AND P3, PT, R2, 0x3, PT ;  /* 0x000000030200780c */ /* 0x000fda0003f65270 */
[----:B------:R-:W-:Y:S05]  /*14bc0*/  @!P3 BRA `(.L_x_699) ;  /* 0x000000000004b947 */ /* 0x000fea0003800000 */
[----:B------:R-:W-:Y:S01]  /*14bd0*/  BPT.TRAP 0x1 ;  /* 0x000000040000795c */ /* 0x000fe20000300000 */
.L_x_699:
[----:B------:R-:W2:Y:S01]  /*14be0*/  LDL R0, [R1+0x18] ;  /* 0x0000180001007983 */ /* 0x000ea20000100800 */
[----:B------:R0:W-:Y:S01]  /*14bf0*/  SYNCS.ARRIVE.TRANS64.A1T0 RZ, [R5+URZ+0x16850], RZ ;  /* 0x016850ff05ff79a7 */ /* 0x0001e2000810003f */
[C---:B------:R-:W-:Y:S01]  /*14c00*/  VIADD R7, R23.reuse, 0xffffffff ;  /* 0xffffffff17077836 */ /* 0x040fe20000000000 */
[----:B------:R-:W-:Y:S01]  /*14c10*/  MOV R20, R29 ;  /* 0x0000001d00147202 */ /* 0x000fe20000000f00 */
[----:B------:R-:W-:Y:S02]  /*14c20*/  IMAD.MOV.U32 R6, RZ, RZ, R22 ;  /* 0x000000ffff067224 */ /* 0x000fe400078e0016 */
[----:B------:R-:W-:Y:S01]  /*14c30*/  IMAD.MOV.U32 R26, RZ, RZ, R23 ;  /* 0x000000ffff1a7224 */ /* 0x000fe200078e0017 */
[----:B--2---:R-:W-:-:S13]  /*14c40*/  ISETP.GT.AND P0, PT, R23, R0, PT ;  /* 0x000000001700720c */ /* 0x004fda0003f04270 */
[----:B0-----:R-:W-:Y:S05]  /*14c50*/  @P0 BRA `(.L_x_700) ;  /* 0xfffffff0000c0947 */ /* 0x001fea000383ffff */
.L_x_687:
[----:B------:R-:W-:Y:S05]  /*14c60*/  BSYNC B0 ;  /* 0x0000000000007941 */ /* 0x000fea0003800000 */
.L_x_686:
[----:B-1----:R-:W0:Y:S01]  /*14c70*/  S2R R0, SR_TID.X ;  /* 0x0000000000007919 */ /* 0x002e220000002100 */
        /* <DEDUP_REMOVED lines=16> */
.L_x_702:
[----:B------:R-:W-:Y:S05]  /*14d80*/  BSYNC B0 ;  /* 0x0000000000007941 */ /* 0x000fea0003800000 */
.L_x_701:
[----:B------:R-:W-:-:S05]  /*14d90*/  IMAD.U32 R0, RZ, RZ, UR38 ;  /* 0x00000026ff007e24 */ /* 0x000fca000f8e00ff */
[----:B------:R-:W-:-:S13]  /*14da0*/  ISETP.NE.AND P0, PT, R0, 0x3, PT ;  /* 0x000000030000780c */ /* 0x000fda0003f05270 */
[----:B------:R-:W-:Y:S05]  /*14db0*/  @!P0 BRA `(.L_x_703) ;  /* 0x0000000000048947 */ /* 0x000fea0003800000 */
[----:B------:R-:W-:Y:S01]  /*14dc0*/  BPT.TRAP 0x1 ;  /* 0x000000040000795c */ /* 0x000fe20000300000 */
.L_x_703:
[----:B------:R-:W2:Y:S01]  /*14dd0*/  LDL.LU R2, [R1+0x14] ;  /* 0x0000140001027983 */ /* 0x000ea20000300800 */
[----:B------:R-:W-:Y:S01]  /*14de0*/  IMAD R0, R22, 0x8, R16 ;  /* 0x0000000816007824 */ /* 0x000fe200078e0210 */
[----:B------:R-:W-:Y:S01]  /*14df0*/  SHF.L.U32 R3, R29, 0x1f, RZ ;  /* 0x0000001f1d037819 */ /* 0x000fe200000006ff */
[----:B------:R-:W-:Y:S03]  /*14e00*/  BSSY B0, `(.L_x_704) ;  /* 0x0000004000007945 */ /* 0x000fe60003800000 */
[----:B------:R-:W0:Y:S01]  /*14e10*/  SYNCS.PHASECHK.TRANS64.TRYWAIT P0, [R0+URZ+0x16860], R3 ;  /* 0x01686003000075a7 */ /* 0x000e22000800017f */
[----:B--2---:R-:W-:Y:S01]  /*14e20*/  IMAD R6, R23, -0x80, R2 ;  /* 0xffffff8017067824 */ /* 0x004fe200078e0202 */
[----:B0-----:R-:W-:Y:S06]  /*14e30*/  @!P0 BRA `(.L_x_705) ;  /* 0x0000005c00dc8947 */ /* 0x001fec0003800000 */
.L_x_898:
[----:B------:R-:W-:Y:S05]  /*14e40*/  BSYNC B0 ;  /* 0x0000000000007941 */ /* 0x000fea0003800000 */
.L_x_704:
[----:B------:R-:W1:Y:S01]  /*14e50*/  S2R R8, SR_TID.X ;  /* 0x0000000000087919 */ /* 0x000e620000002100 */
[----:B------:R-:W-:Y:S01]  /*14e60*/  ULDC UR4, c[0x0][0x2f4] ;  /* 0x0000bd0000047ab9 */ /* 0x000fe20000000800 */
[C---:B-1----:R-:W-:Y:S01]  /*14e70*/  IMAD.SHL.U32 R2, R8.reuse, 0x8, RZ ;  /* 0x0000000808027824 */ /* 0x042fe200078e00ff */
[C---:B------:R-:W-:Y:S01]  /*14e80*/  LOP3.LUT R5, R8.reuse, 0x7f, RZ, 0xc0, !PT ;  /* 0x0000007f08057812 */ /* 0x040fe200078ec0ff */
[----:B------:R-:W-:-:S03]  /*14e90*/  IMAD.SHL.U32 R7, R8, 0x8, RZ ;  /* 0x0000000808077824 */ /* 0x000fc600078e00ff */
[----:B------:R-:W-:Y:S02]  /*14ea0*/  LOP3.LUT R2, R2, 0x1f8, RZ, 0xc0, !PT ;  /* 0x000001f802027812 */ /* 0x000fe400078ec0ff */
[----:B------:R-:W-:Y:S02]  /*14eb0*/  LOP3.LUT R7, R7, 0x38, RZ, 0xc0, !PT ;  /* 0x0000003807077812 */ /* 0x000fe400078ec0ff */
[----:B------:R-:W-:Y:S02]  /*14ec0*/  SHF.L.U32 R4, R5, 0x3, RZ ;  /* 0x0000000305047819 */ /* 0x000fe400000006ff */
[----:B------:R-:W-:Y:S02]  /*14ed0*/  LOP3.LUT R2, R2, 0x38, R8, 0x78, !PT ;  /* 0x0000003802027812 */ /* 0x000fe400078e7808 */
[----:B------:R-:W-:Y:S01]  /*14ee0*/  ISETP.GE.AND P0, PT, R7, UR4, PT ;  /* 0x0000000407007c0c */ /* 0x000fe2000bf06270 */
[----:B------:R-:W-:Y:S01]  /*14ef0*/  UMOV UR4, 0xffffffff ;  /* 0xffffffff00047882 */ /* 0x000fe20000000000 */
[----:B------:R-:W-:-:S02]  /*14f00*/  SHF.R.U32.HI R5, RZ, 0x3, R5 ;  /* 0x00000003ff057819 */ /* 0x000fc40000011605 */
[----:B------:R-:W-:-:S03]  /*14f10*/  LOP3.LUT R2, R2, 0x200, R4, 0xf8, !PT ;  /* 0x0000020002027812 */ /* 0x000fc600078ef804 */
[----:B------:R-:W-:Y:S02]  /*14f20*/  IMAD.IADD R6, R6, 0x1, -R5 ;  /* 0x0000000106067824 */ /* 0x000fe400078e0a05 */
        /* <DEDUP_REMOVED lines=8> */
[----:B------:R-:W1:Y:S02]  /*14fb0*/  SHFL.IDX PT, R14, R18, 0x1, 0x181f ;  /* 0x00381f00120e7f89 */ /* 0x000e6400000e0000 */
        /* <DEDUP_REMOVED lines=39> */
.L_x_916:
        /* <DEDUP_REMOVED lines=9> */
.L_x_707:
[----:B------:R-:W-:Y:S02]  /*152c0*/  PLOP3.LUT P1, PT, P1, P0, PT, 0xa2, 0x0 ;  /* 0x000000000000781c */ /* 0x000fe40000f21472 */
[----:B------:R-:W-:-:S08]  /*152d0*/  @P0 R2UR P1, UR4, R0 ;  /* 0x00000000000402ca */ /* 0x000fd00000020000 */
[----:B------:R-:W-:-:S05]  /*152e0*/  @P0 PLOP3.LUT P0, PT, P1, PT, PT, 0x80, 0x0 ;  /* 0x000000000000081c */ /* 0x000fca0000f0f070 */
[----:B------:R-:W-:Y:S01]  /*152f0*/  @!P1 SYNCS.ARRIVE.TRANS64.RED.A0T1 RZ, [UR4+0x16850], RZ ;  /* 0x016850ffffff99a7 */ /* 0x000fe20008200404 */
[----:B------:R-:W-:Y:S07]  /*15300*/  @!P1 ARRIVES.LDGSTSBAR.64.TRANSCNT [UR4+0x16850] ;  /* 0x01685000ff0099b0 */ /* 0x000fee0008000a84 */
[----:B------:R-:W-:Y:S05]  /*15310*/  @P0 BRA.U.ANY `(.L_x_707) ;  /* 0xfffffffd00e80947 */ /* 0x000fea000393ffff */
[----:B------:R-:W-:Y:S01]  /*15320*/  NOP ;  /* 0x0000000000007918 */ /* 0x000fe20000000000 */
[----:B0-----:R-:W-:-:S05]  /*15330*/  IMAD.U32 R2, RZ, RZ, UR38 ;  /* 0x00000026ff027e24 */ /* 0x001fca000f8e00ff */
[----:B------:R-:W-:-:S13]  /*15340*/  ISETP.NE.AND P2, PT, R2, 0x3, PT ;  /* 0x000000030200780c */ /* 0x000fda0003f45270 */
[----:B------:R-:W-:Y:S05]  /*15350*/  @!P2 BRA `(.L_x_708) ;  /* 0x000000000004a947 */ /* 0x000fea0003800000 */
[----:B------:R-:W-:Y:S01]  /*15360*/  BPT.TRAP 0x1 ;  /* 0x000000040000795c */ /* 0x000fe20000300000 */
.L_x_708:
[----:B------:R-:W-:Y:S01]  /*15370*/  IADD3 R22, R22, 0x1, RZ ;  /* 0x0000000116167810 */ /* 0x000fe20007ffe0ff */
[----:B------:R0:W-:Y:S03]  /*15380*/  SYNCS.ARRIVE.TRANS64.A1T0 RZ, [R0+URZ+0x16850], RZ ;  /* 0x016850ff00ff79a7 */ /* 0x0001e6000810003f */
[----:B------:R-:W-:-:S04]  /*15390*/  ISETP.NE.AND P0, PT, R22, 0x2, PT ;  /* 0x000000021600780c */ /* 0x000fc80003f05270 */
[----:B------:R-:W-:Y:S02]  /*153a0*/  SEL R22, R22, RZ, P0 ;  /* 0x000000ff16167207 */ /* 0x000fe40000000000 */
[----:B0-----:R-:W-:-:S04]  /*153b0*/  SEL R0, RZ, 0x1, P0 ;  /* 0x00000001ff007807 */ /* 0x001fc80000000000 */
[----:B------:R-:W-:-:S07]  /*153c0*/  LOP3.LUT R29, R29, R0, RZ, 0x3c, !PT ;  /* 0x000000001d1d7212 */ /* 0x000fce00078e3cff */
.L_x_667:
[----:B------:R-:W-:Y:S05]  /*153d0*/  BSYNC B7 ;  /* 0x0000000000077941 */ /* 0x000fea0003800000 */
.L_x_665:
[----:B------:R-:W2:Y:S02]  /*153e0*/  LDL R0, [R1] ;  /* 0x0000000001007983 */ /* 0x000ea40000100800 */
[----:B--2---:R-:W-:-:S13]  /*153f0*/  LOP3.LUT P0, RZ, R0, 0x4, RZ, 0xc0, !PT ;  /* 0x0000000400ff7812 */ /* 0x004fda000780c0ff */
[----:B------:R-:W-:Y:S05]  /*15400*/  @!P0 BRA `(.L_x_709) ;  /* 0x0000000000248947 */ /* 0x000fea0003800000 */
[----:B------:R-:W-:Y:S05]  /*15410*/  WARPSYNC.ALL ;  /* 0x0000000000007948 */ /* 0x000fea0003800000 */
[----:B------:R-:W2:Y:S08]  /*15420*/  S2UR UR5, SR_CgaCtaId ;  /* 0x00000000000579c3 */ /* 0x000eb00000008800 */
[----:B------:R-:W-:Y:S06]  /*15430*/  BAR.SYNC.DEFER_BLOCKING 0x5, 0x200 ;  /* 0x0148000000007b1d */ /* 0x000fec0000010000 */
[----:B------:R-:W-:-:S02]  /*15440*/  UMOV UR4, 0x400 ;  /* 0x0000040000047882 */ /* 0x000fc40000000000 */
[----:B--2---:R-:W-:-:S06]  /*15450*/  ULEA UR4, UR5, UR4, 0x18 ;  /* 0x0000000405047291 */ /* 0x004fcc000f8ec03f */
[----:B------:R-:W-:-:S05]  /*15460*/  IMAD.U32 R16, RZ, RZ, UR4 ;  /* 0x00000004ff107e24 */ /* 0x000fca000f8e00ff */
[----:B------:R2:W3:Y:S01]  /*15470*/  LDS.128 R24, [R16+0x168d0] ;  /* 0x0168d00010187984 */ /* 0x0004e20000000c00 */
[----:B------:R-:W-:Y:S06]  /*15480*/  BAR.ARV 0x4, 0x200 ;  /* 0x0108000000007b1d */ /* 0x000fec0000002000 */
[----:B------:R-:W-:Y:S05]  /*15490*/  BRA `(.L_x_710) ;  /* 0x0000000800d07947 */ /* 0x000fea0003800000 */
.L_x_709:
[----:B------:R-:W0:Y:S01]  /*154a0*/  S2R R0, SR_TID.X ;  /* 0x0000000000007919 */ /* 0x000e220000002100 */
[----:B------:R-:W-:Y:S01]  /*154b0*/  UMOV UR4, 0xffffffff ;  /* 0xffffffff00047882 */ /* 0x000fe20000000000 */
[----:B0-----:R-:W-:-:S04]  /*154c0*/  LOP3.LUT R9, R0, 0x1f, RZ, 0xc0, !PT ;  /* 0x0000001f00097812 */ /* 0x001fc800078ec0ff */
[----:B------:R-:W-:Y:S01]  /*154d0*/  ISETP.NE.AND P0, PT, R9, 0x1f, PT ;  /* 0x0000001f0900780c */ /* 0x000fe20003f05270 */
[----:B------:R-:W-:-:S12]  /*154e0*/  BRA.DIV UR4, `(.L_x_711) ;  /* 0x0000006204707947 */ /* 0x000fd8000b800000 */
[----:B-1----:R-:W-:Y:S01]  /*154f0*/  IMAD.IADD R7, R27, 0x1, R9 ;  /* 0x000000011b077824 */ /* 0x002fe200078e0209 */
        /* <DEDUP_REMOVED lines=9> */
[----:B------:R-:W-:Y:S02]  /*15590*/  MOV R4, RZ ;  /* 0x000000ff00047202 */ /* 0x000fe40000000f00 */
[C---:B------:R-:W-:Y:S01]  /*155a0*/  ISETP.GE.U32.AND P2, PT, R9.reuse, 0x2, PT ;  /* 0x000000020900780c */ /* 0x040fe20003f46070 */
[----:B------:R-:W-:Y:S01]  /*155b0*/  SHFL.IDX PT, R0, R24, RZ, 0x1f ;  /* 0x00001fff18007589 */ /* 0x000fe200000e0000 */
[C---:B------:R-:W-:Y:S02]  /*155c0*/  ISETP.GE.U32.AND P3, PT, R9.reuse, 0x4, PT ;  /* 0x000000040900780c */ /* 0x040fe40003f66070 */
[C---:B------:R-:W-:Y:S01]  /*155d0*/  ISETP.GE.U32.AND P4, PT, R9.reuse, 0x8, PT ;  /* 0x000000080900780c */ /* 0x040fe20003f86070 */
[----:B------:R0:W-:Y:S01]  /*155e0*/  SHFL.IDX PT, R6, R24, 0x1, 0x1f ;  /* 0x00201f0018067f89 */ /* 0x0001e200000e0000 */
[----:B------:R-:W-:Y:S01]  /*155f0*/  ISETP.GE.U32.AND P5, PT, R9, 0x10, PT ;  /* 0x000000100900780c */ /* 0x000fe20003fa6070 */
[----:B0-----:R-:W-:-:S02]  /*15600*/  IMAD.MOV.U32 R24, RZ, RZ, RZ ;  /* 0x000000ffff187224 */ /* 0x001fc400078e00ff */
[----:B--2---:R-:W-:Y:S02]  /*15610*/  @!P1 IMAD.MOV.U32 R7, RZ, RZ, R8 ;  /* 0x000000ffff079224 */ /* 0x004fe400078e0008 */
        /* <DEDUP_REMOVED lines=18> */
[----:B------:R0:W1:Y:S02]  /*15740*/  SHFL.IDX PT, R14, R3, 0x1f, 0x1f ;  /* 0x03e01f00030e7f89 */ /* 0x00006400000e0000 */
.L_x_926:
[----:B------:R-:W-:Y:S02]  /*15750*/  ULDC UR4, c[0x0][0xc38] ;  /* 0x00030e0000047ab9 */ /* 0x000fe40000000800 */
[----:B------:R-:W-:-:S04]  /*15760*/  IMAD.U32 R2, RZ, RZ, UR4 ;  /* 0x00000004ff027e24 */ /* 0x000fc8000f8e00ff */
[----:B-1----:R-:W-:-:S04]  /*15770*/  IMAD R5, R14, R2, RZ ;  /* 0x000000020e057224 */ /* 0x002fc800078e02ff */
[----:B------:R-:W-:-:S05]  /*15780*/  IMAD.IADD R6, R6, 0x1, R5 ;  /* 0x0000000106067824 */ /* 0x000fca00078e0205 */
[----:B------:R-:W-:-:S13]  /*15790*/  ISETP.GT.AND P6, PT, R6, R0, PT ;  /* 0x000000000600720c */ /* 0x000fda0003fc4270 */
[----:B------:R-:W-:Y:S05]  /*157a0*/  @P6 BRA `(.L_x_712) ;  /* 0x0000000000a46947 */ /* 0x000fea0003800000 */
.L_x_715:
        /* <DEDUP_REMOVED lines=35> */
.L_x_934:
[----:B------:R-:W-:Y:S02]  /*159e0*/  ULDC UR4, c[0x0][0xc38] ;  /* 0x00030e0000047ab9 */ /* 0x000fe40000000800 */
[----:B------:R-:W-:-:S04]  /*159f0*/  IMAD.U32 R2, RZ, RZ, UR4 ;  /* 0x00000004ff027e24 */ /* 0x000fc8000f8e00ff */
[----:B-1----:R-:W-:-:S05]  /*15a00*/  IMAD R5, R14, R2, RZ ;  /* 0x000000020e057224 */ /* 0x002fca00078e02ff */
[----:B------:R-:W-:-:S04]  /*15a10*/  IADD3 R6, R5, R6, RZ ;  /* 0x0000000605067210 */ /* 0x000fc80007ffe0ff */
[----:B------:R-:W-:-:S13]  /*15a20*/  ISETP.GT.AND P6, PT, R6, R0, PT ;  /* 0x000000000600720c */ /* 0x000fda0003fc4270 */
[----:B------:R-:W-:Y:S05]  /*15a30*/  @!P6 BRA `(.L_x_715) ;  /* 0xfffffffc005ce947 */ /* 0x000fea000383ffff */
.L_x_712:
[----:B------:R-:W-:Y:S01]  /*15a40*/  IMAD.IADD R6, R6, 0x1, -R5 ;  /* 0x0000000106067824 */ /* 0x000fe200078e0a05 */
[----:B------:R-:W-:-:S03]  /*15a50*/  UMOV UR4, 0xffffffff ;  /* 0xffffffff00047882 */ /* 0x000fc60000000000 */
[----:B------:R-:W-:-:S05]  /*15a60*/  IMAD R5, R3, R2, R6 ;  /* 0x0000000203057224 */ /* 0x000fca00078e0206 */
[----:B------:R-:W-:Y:S01]  /*15a70*/  ISETP.GT.AND P6, PT, R5, R0, PT ;  /* 0x000000000500720c */ /* 0x000fe20003fc4270 */
[----:B------:R-:W-:-:S12]  /*15a80*/  BRA.DIV UR4, `(.L_x_716) ;  /* 0x0000006204fc7947 */ /* 0x000fd8000b800000 */
[----:B------:R-:W-:-:S04]  /*15a90*/  VOTE.ANY R8, PT, !P6 ;  /* 0x0000000000087806 */ /* 0x000fc800070e0100 */
[----:B------:R-:W1:Y:S02]  /*15aa0*/  POPC R5, R8 ;  /* 0x0000000800057309 */ /* 0x000e640000000000 */
[----:B-1----:R1:W2:Y:S04]  /*15ab0*/  SHFL.IDX PT, R7, R7, R5, 0x1f ;  /* 0x00001f0507077589 */ /* 0x0022a800000e0000 */
[----:B------:R1:W3:Y:S02]  /*15ac0*/  SHFL.IDX PT, R4, R4, R5, 0x1f ;  /* 0x00001f0504047589 */ /* 0x0002e400000e0000 */
.L_x_939:
[----:B------:R-:W-:-:S13]  /*15ad0*/  ISETP.NE.AND P0, PT, R8, RZ, PT ;  /* 0x000000ff0800720c */ /* 0x000fda0003f05270 */
[----:B------:R-:W-:Y:S05]  /*15ae0*/  @!P0 BRA `(.L_x_717) ;  /* 0x0000000000108947 */ /* 0x000fea0003800000 */
[----:B------:R-:W-:Y:S01]  /*15af0*/  UMOV UR4, 0xffffffff ;  /* 0xffffffff00047882 */ /* 0x000fe20000000000 */
[----:B------:R-:W-:Y:S02]  /*15b00*/  VIADD R12, R5, 0xffffffff ;  /* 0xffffffff050c7836 */ /* 0x000fe40000000000 */
[----:B------:R-:W-:Y:S05]  /*15b10*/  BRA.DIV UR4, `(.L_x_718) ;  /* 0x0000006604347947 */ /* 0x000fea000b800000 */
[----:B------:R4:W0:Y:S02]  /*15b20*/  SHFL.IDX PT, R24, R3, R12, 0x1f ;  /* 0x00001f0c03187589 */ /* 0x00082400000e0000 */
.L_x_717:
[-C--:B--2---:R-:W-:Y:S01]  /*15b30*/  IABS R8, R7.reuse ;  /* 0x0000000700087213 */ /* 0x084fe20000000000 */
[----:B0-----:R-:W-:Y:S01]  /*15b40*/  IMAD R24, R24, R2, R6 ;  /* 0x0000000218187224 */ /* 0x001fe200078e0206 */
[----:B------:R-:W-:Y:S01]  /*15b50*/  MOV R2, RZ ;  /* 0x000000ff00027202 */ /* 0x000fe20000000f00 */
[----:B------:R-:W-:Y:S01]  /*15b60*/  IMAD.IADD R27, R5, 0x1, R27 ;  /* 0x00000001051b7824 */ /* 0x000fe200078e021b */
[----:B------:R-:W0:Y:S01]  /*15b70*/  I2F.RP R9, R8 ;  /* 0x0000000800097306 */ /* 0x000e220000209400 */
[----:B------:R-:W-:Y:S01]  /*15b80*/  IMAD.IADD R0, R0, 0x1, -R24 ;  /* 0x0000000100007824 */ /* 0x000fe200078e0a18 */
[----:B------:R-:W-:-:S05]  /*15b90*/  IABS R6, R7 ;  /* 0x0000000700067213 */ /* 0x000fca0000000000 */
[----:B------:R-:W-:Y:S01]  /*15ba0*/  IMAD.MOV R10, RZ, RZ, -R6 ;  /* 0x000000ffff0a7224 */ /* 0x000fe200078e0a06 */
[----:B---3--:R-:W-:Y:S01]  /*15bb0*/  IABS R6, R4 ;  /* 0x0000000400067213 */ /* 0x008fe20000000000 */
        /* <DEDUP_REMOVED lines=13> */
[----:B------:R-:W-:Y:S02]  /*15c90*/  @!P1 IMAD.IADD R11, R11, 0x1, -R8 ;  /* 0x000000010b0b9824 */ /* 0x000fe400078e0a08 */
[----:B------:R-:W-:Y:S01]  /*15ca0*/  @!P1 VIADD R9, R9, 0x1 ;  /* 0x0000000109099836 */ /* 0x000fe20000000000 */
[----:B------:R-:W-:-:S02]  /*15cb0*/  ISETP.NE.AND P1, PT, R7, RZ, PT ;  /* 0x000000ff0700720c */ /* 0x000fc40003f25270 */
[----:B------:R-:W-:Y:S02]  /*15cc0*/  ISETP.GE.U32.AND P0, PT, R11, R8, PT ;  /* 0x000000080b00720c */ /* 0x000fe40003f06070 */
[----:B------:R-:W-:-:S04]  /*15cd0*/  IABS R8, R4 ;  /* 0x0000000400087213 */ /* 0x000fc80000000000 */
[----:B------:R-:W-:Y:S01]  /*15ce0*/  IADD3 R8, RZ, -R8, RZ ;  /* 0x80000008ff087210 */ /* 0x000fe20007ffe0ff */
[----:B0-----:R-:W-:-:S06]  /*15cf0*/  VIADD R12, R10, 0xffffffe ;  /* 0x0ffffffe0a0c7836 */ /* 0x001fcc0000000000 */
[----:B------:R-:W-:Y:S01]  /*15d00*/  @P0 VIADD R9, R9, 0x1 ;  /* 0x0000000109090836 */ /* 0x000fe20000000000 */
[----:B------:R-:W0:Y:S02]  /*15d10*/  F2I.FTZ.U32.TRUNC.NTZ R3, R12 ;  /* 0x0000000c00037305 */ /* 0x000e24000021f000 */
[----:B0-----:R-:W-:-:S05]  /*15d20*/  IADD3 R11, RZ, -R3, RZ ;  /* 0x80000003ff0b7210 */ /* 0x001fca0007ffe0ff */
        /* <DEDUP_REMOVED lines=8> */
[----:B------:R-:W-:-:S04]  /*15db0*/  IMAD.HI.U32 R2, R2, R3, RZ ;  /* 0x0000000302027227 */ /* 0x000fc800078e00ff */
[----:B------:R-:W-:Y:S02]  /*15dc0*/  IMAD R3, R2, R8, R3 ;  /* 0x0000000802037224 */ /* 0x000fe400078e0203 */
[----:B------:R-:W-:-:S03]  /*15dd0*/  IMAD.IADD R25, R0, 0x1, -R7 ;  /* 0x0000000100197824 */ /* 0x000fc600078e0a07 */
        /* <DEDUP_REMOVED lines=9> */
[----:B------:R-:W-:-:S04]  /*15e70*/  @!P1 LOP3.LUT R2, RZ, R4, RZ, 0x33, !PT ;  /* 0x00000004ff029212 */ /* 0x000fc800078e33ff */
[----:B------:R-:W-:Y:S01]  /*15e80*/  IADD3 R3, -R2, RZ, RZ ;  /* 0x000000ff02037210 */ /* 0x000fe20007ffe1ff */
[----:B------:R-:W-:-:S04]  /*15e90*/  IMAD R2, R4, 0x1000000, R2 ;  /* 0x0100000004027824 */ /* 0x000fc800078e0202 */
[----:B------:R-:W-:-:S04]  /*15ea0*/  IMAD R9, R4, R3, R9 ;  /* 0x0000000304097224 */ /* 0x000fc800078e0209 */
[----:B------:R-:W-:Y:S01]  /*15eb0*/  IMAD R26, R9, 0x10000, R2 ;  /* 0x00010000091a7824 */ /* 0x000fe200078e0202 */
[----:B------:R-:W-:Y:S06]  /*15ec0*/  BRA `(.L_x_719) ;  /* 0x00000000001c7947 */ /* 0x000fec0003800000 */
.L_x_713:
[----:B------:R-:W-:Y:S01]  /*15ed0*/  UMOV UR4, URZ ;  /* 0x0000003f00047c82 */ /* 0x000fe20008000000 */
[----:B------:R-:W-:Y:S01]  /*15ee0*/  UMOV UR5, URZ ;  /* 0x0000003f00057c82 */ /* 0x000fe20008000000 */
[----:B------:R-:W-:Y:S01]  /*15ef0*/  ULDC UR6, c[0x0][0xc3c] ;  /* 0x00030f0000067ab9 */ /* 0x000fe20000000800 */
[----:B------:R-:W-:Y:S01]  /*15f00*/  MOV R24, R0 ;  /* 0x0000000000187202 */ /* 0x000fe20000000f00 */
[----:B------:R-:W-:Y:S02]  /*15f10*/  IMAD.U32 R25, RZ, RZ, UR4 ;  /* 0x00000004ff197e24 */ /* 0x000fe4000f8e00ff */
[----:B------:R-:W-:Y:S02]  /*15f20*/  IMAD.U32 R26, RZ, RZ, UR5 ;  /* 0x00000005ff1a7e24 */ /* 0x000fe4000f8e00ff */
[----:B------:R-:W-:-:S07]  /*15f30*/  IMAD.U32 R27, RZ, RZ, UR6 ;  /* 0x00000006ff1b7e24 */ /* 0x000fce000f8e00ff */
.L_x_719:
        /* <DEDUP_REMOVED lines=10> */
.L_x_710:
[----:B------:R-:W-:Y:S02]  /*15fe0*/  ULDC UR4, c[0x0][0xc3c] ;  /* 0x00030f0000047ab9 */ /* 0x000fe40000000800 */
[----:B---3--:R-:W-:-:S13]  /*15ff0*/  ISETP.GE.AND P0, PT, R27, UR4, PT ;  /* 0x000000041b007c0c */ /* 0x008fda000bf06270 */
[----:B------:R-:W-:Y:S05]  /*16000*/  @!P0 BRA `(.L_x_720) ;  /* 0xffffffa000708947 */ /* 0x000fea000383ffff */
[----:B------:R-:W-:Y:S05]  /*16010*/  BSYNC B8 ;  /* 0x0000000000087941 */ /* 0x000fea0003800000 */
.L_x_625:
[----:B0-----:R-:W3:Y:S01]  /*16020*/  LDL.LU R0, [R1+0x44] ;  /* 0x0000440001007983 */ /* 0x001ee20000300800 */
[----:B------:R-:W-:Y:S01]  /*16030*/  BSSY B0, `(.L_x_721) ;  /* 0x000000b000007945 */ /* 0x000fe20003800000 */
[----:B-1----:R-:W0:Y:S01]  /*16040*/  S2R R5, SR_CgaCtaId ;  /* 0x0000000000057919 */ /* 0x002e220000008800 */
[----:B---3--:R-:W-:-:S05]  /*16050*/  VIADD R0, R0, 0x1 ;  /* 0x0000000100007836 */ /* 0x008fca0000000000 */
[----:B------:R-:W-:-:S04]  /*16060*/  LEA.HI R2, R0, R0, RZ, 0x1 ;  /* 0x0000000000027211 */ /* 0x000fc800078f08ff */
[----:B------:R-:W-:Y:S02]  /*16070*/  LOP3.LUT R3, R2, 0xfffffffe, RZ, 0xc0, !PT ;  /* 0xfffffffe02037812 */ /* 0x000fe400078ec0ff */
[----:B------:R-:W-:Y:S02]  /*16080*/  MOV R2, 0x400 ;  /* 0x0000040000027802 */ /* 0x000fe40000000f00 */
[----:B------:R-:W-:Y:S02]  /*16090*/  IADD3 R0, R0, -R3, RZ ;  /* 0x8000000300007210 */ /* 0x000fe40007ffe0ff */
[----:B0-----:R-:W-:Y:S02]  /*160a0*/  LEA R5, R5, R2, 0x18 ;  /* 0x0000000205057211 */ /* 0x001fe400078ec0ff */
[----:B------:R-:W-:-:S04]  /*160b0*/  SHF.L.U32 R0, R0, 0x1f, RZ ;  /* 0x0000001f00007819 */ /* 0x000fc800000006ff */
[----:B------:R-:W0:Y:S02]  /*160c0*/  SYNCS.PHASECHK.TRANS64.TRYWAIT P0, [R5+URZ+0x16820], R0 ;  /* 0x01682000050075a7 */ /* 0x000e24000800017f */
[----:B0-----:R-:W-:Y:S05]  /*160d0*/  @!P0 BRA `(.L_x_722) ;  /* 0x0000005c00ec8947 */ /* 0x001fea0003800000 */
.L_x_942:
[----:B------:R-:W-:Y:S05]  /*160e0*/  BSYNC B0 ;  /* 0x0000000000007941 */ /* 0x000fea0003800000 */
.L_x_721:
[----:B------:R-:W-:-:S03]  /*160f0*/  UMOV UR4, 0xffffffff ;  /* 0xffffffff00047882 */ /* 0x000fc60000000000 */
[----:B------:R-:W-:Y:S05]  /*16100*/  BRA.DIV UR4, `(.L_x_723) ;  /* 0x0000005e04f47947 */ /* 0x000fea000b800000 */
[----:B0-----:R-:W0:Y:S02]  /*16110*/  S2R R0, SR_TID.X ;  /* 0x0000000000007919 */ /* 0x001e240000002100 */
[----:B0-----:R-:W-:-:S04]  /*16120*/  SHF.R.U32.HI R0, RZ, 0x5, R0 ;  /* 0x00000005ff007819 */ /* 0x001fc80000011600 */
[----:B------:R-:W-:-:S05]  /*16130*/  LOP3.LUT R0, R0, 0x3, RZ, 0xc0, !PT ;  /* 0x0000000300007812 */ /* 0x000fca00078ec0ff */
[----:B------:R0:W1:Y:S02]  /*16140*/  SHFL.IDX PT, R14, R0, RZ, 0x1f ;  /* 0x00001fff000e7589 */ /* 0x00006400000e0000 */
.L_x_945:
[----:B-1----:R-:W-:-:S13]  /*16150*/  ISETP.NE.AND P0, PT, R14, RZ, PT ;  /* 0x000000ff0e00720c */ /* 0x002fda0003f05270 */
[----:B------:R-:W-:Y:S05]  /*16160*/  @P0 BRA `(.L_x_478) ;  /* 0x0000000000880947 */ /* 0x000fea0003800000 */
[----:B------:R-:W-:-:S03]  /*16170*/  UMOV UR4, 0xffffffff ;  /* 0xffffffff00047882 */ /* 0x000fc60000000000 */
[----:B------:R-:W-:Y:S05]  /*16180*/  BRA.DIV UR4, `(.L_x_724) ;  /* 0x0000006204087947 */ /* 0x000fea000b800000 */
[----:B------:R-:W-:-:S13]  /*16190*/  ELECT P6, URZ, PT ;  /* 0x00000000003f782f */ /* 0x000fda00038c0000 */
.L_x_948:
[----:B------:R-:W-:Y:S05]  /*161a0*/  @!P6 BRA `(.L_x_478) ;  /* 0x000000000078e947 */ /* 0x000fea0003800000 */
[----:B------:R-:W-:-:S06]  /*161b0*/  ULOP3.LUT UR4, UR36, 0x2, URZ, 0xfc, !UPT ;  /* 0x0000000224047892 */ /* 0x000fcc000f8efc3f */
[----:B0-----:R-:W-:-:S05]  /*161c0*/  IMAD.U32 R0, RZ, RZ, UR4 ;  /* 0x00000004ff007e24 */ /* 0x001fca000f8e00ff */
[----:B------:R-:W-:-:S13]  /*161d0*/  ISETP.NE.AND P0, PT, R0, 0x3, PT ;  /* 0x000000030000780c */ /* 0x000fda0003f05270 */
[----:B------:R-:W-:Y:S05]  /*161e0*/  @!P0 BRA `(.L_x_725) ;  /* 0x0000000000048947 */ /* 0x000fea0003800000 */
[----:B------:R-:W-:Y:S01]  /*161f0*/  BPT.TRAP 0x1 ;  /* 0x000000040000795c */ /* 0x000fe20000300000 */
.L_x_725:
[C---:B------:R-:W-:Y:S01]  /*16200*/  IMAD R3, R22.reuse, 0x8, R5 ;  /* 0x0000000816037824 */ /* 0x040fe200078e0205 */
[----:B------:R-:W-:Y:S01]  /*16210*/  SHF.L.U32 R2, R29, 0x1f, RZ ;  /* 0x0000001f1d027819 */ /* 0x000fe200000006ff */
[----:B------:R-:W-:-:S03]  /*16220*/  VIADD R22, R22, 0x1 ;  /* 0x0000000116167836 */ /* 0x000fc60000000000 */
[----:B------:R-:W0:Y:S02]  /*16230*/  SYNCS.PHASECHK.TRANS64.TRYWAIT P1, [R3+URZ+0x16840], R2 ;  /* 0x01684002030075a7 */ /* 0x000e24000802017f */
[----:B------:R-:W-:-:S04]  /*16240*/  ISETP.NE.AND P2, PT, R22, 0x2, PT ;  /* 0x000000021600780c */ /* 0x000fc80003f45270 */
[----:B------:R-:W-:Y:S01]  /*16250*/  SEL R0, RZ, 0x1, P2 ;  /* 0x00000001ff007807 */ /* 0x000fe20001000000 */
[----:B0-----:R-:W-:Y:S08]  /*16260*/  @!P1 BRA `(.L_x_726) ;  /* 0x0000005c00f09947 */ /* 0x001ff00003800000 */
.L_x_949:
[----:B------:R-:W-:Y:S02]  /*16270*/  SEL R22, R22, RZ, P2 ;  /* 0x000000ff16167207 */ /* 0x000fe40001000000 */
[----:B------:R-:W-:Y:S01]  /*16280*/  LOP3.LUT R0, R29, R0, RZ, 0x3c, !PT ;  /* 0x000000001d007212 */ /* 0x000fe200078e3cff */
[----:B------:R-:W-:Y:S06]  /*16290*/  @!P0 BRA `(.L_x_727) ;  /* 0x0000000000048947 */ /* 0x000fec0003800000 */
[----:B------:R-:W-:Y:S01]  /*162a0*/  BPT.TRAP 0x1 ;  /* 0x000000040000795c */ /* 0x000fe20000300000 */
.L_x_727:
[----:B------:R-:W-:Y:S01]  /*162b0*/  IMAD R5, R22, 0x8, R5 ;  /* 0x0000000816057824 */ /* 0x000fe200078e0205 */
[----:B------:R-:W-:-:S04]  /*162c0*/  SHF.L.U32 R0, R0, 0x1f, RZ ;  /* 0x0000001f00007819 */ /* 0x000fc800000006ff */
[----:B------:R-:W1:Y:S02]  /*162d0*/  SYNCS.PHASECHK.TRANS64.TRYWAIT P1, [R5+URZ+0x16840], R0 ;  /* 0x01684000050075a7 */ /* 0x000e64000802017f */
[----:B-1----:R-:W-:Y:S05]  /*162e0*/  @!P1 BRA `(.L_x_728) ;  /* 0x0000005c00e49947 */ /* 0x002fea0003800000 */
.L_x_950:
[----:B------:R-:W-:Y:S05]  /*162f0*/  @!P0 BRA `(.L_x_729) ;  /* 0x0000000000048947 */ /* 0x000fea0003800000 */
[----:B------:R-:W-:Y:S01]  /*16300*/  BPT.TRAP 0x1 ;  /* 0x000000040000795c */ /* 0x000fe20000300000 */
.L_x_729:
[----:B------:R-:W3:Y:S02]  /*16310*/  SYNCS.PHASECHK.TRANS64.TRYWAIT P1, [R3+URZ+0x16860], R2 ;  /* 0x01686002030075a7 */ /* 0x000ee4000802017f */
[----:B---3--:R-:W-:Y:S05]  /*16320*/  @!P1 BRA `(.L_x_730) ;  /* 0x0000005c00e89947 */ /* 0x008fea0003800000 */
.L_x_951:
[----:B------:R-:W-:Y:S05]  /*16330*/  @!P0 BRA `(.L_x_731) ;  /* 0x0000000000048947 */ /* 0x000fea0003800000 */
[----:B------:R-:W-:Y:S01]  /*16340*/  BPT.TRAP 0x1 ;  /* 0x000000040000795c */ /* 0x000fe20000300000 */
.L_x_731:
[----:B------:R0:W0:Y:S02]  /*16350*/  SYNCS.PHASECHK.TRANS64.TRYWAIT P0, [R5+URZ+0x16860], R0 ;  /* 0x01686000050075a7 */ /* 0x000024000800017f */
[----:B0-----:R-:W-:Y:S05]  /*16360*/  @!P0 NANOSLEEP.SYNCS 0x989680 ;  /* 0x009896800000895d */ /* 0x001fea0003900000 */
[----:B------:R-:W0:Y:S02]  /*16370*/  @!P0 SYNCS.PHASECHK.TRANS64 P0, [R5+URZ+0x16860], R0 ;  /* 0x01686000050085a7 */ /* 0x000e24000800007f */
[----:B0-----:R-:W-:Y:S05]  /*16380*/  @!P0 BRA `(.L_x_731) ;  /* 0xfffffffc00f08947 */ /* 0x001fea000383ffff */
.L_x_478:
[----:B------:R-:W-:Y:S05]  /*16390*/  BSYNC B9 ;  /* 0x0000000000097941 */ /* 0x000fea0003800000 */
.L_x_475:
[----:B------:R-:W-:Y:S05]  /*163a0*/  EXIT ;  /* 0x000000000000794d */ /* 0x000fea0003800000 */
.L_x_498:
[----:B0-----:R0:W1:Y:S02]  /*163b0*/  SYNCS.PHASECHK.TRANS64.TRYWAIT P6, [R70+URZ+0x16890], R79 ;  /* 0x0168904f460075a7 */ /* 0x00106400080c017f */
[----:B-1----:R-:W-:Y:S05]  /*163c0*/  @!P6 NANOSLEEP.SYNCS 0x989680 ;  /* 0x009896800000e95d */ /* 0x002fea0003900000 */
[----:B------:R-:W1:Y:S02]  /*163d0*/  @!P6 SYNCS.PHASECHK.TRANS64 P6, [R70+URZ+0x16890], R79 ;  /* 0x0168904f4600e5a7 */ /* 0x000e6400080c007f */
[----:B-1----:R-:W-:Y:S05]  /*163e0*/  @!P6 BRA `(.L_x_498) ;  /* 0xfffffffc00f0e947 */ /* 0x002fea000383ffff */
[----:B------:R-:W-:Y:S05]  /*163f0*/  BRA `(.L_x_732) ;  /* 0xfffffec800487947 */ /* 0x000fea000383ffff */
.L_x_499:
        /* <DEDUP_REMOVED lines=8> */
.L_x_734:
[----:B------:R-:W-:Y:S05]  /*16480*/  BSYNC B1 ;  /* 0x0000000000017941 */ /* 0x000fea0003800000 */
.L_x_733:
[----:B------:R-:W-:Y:S01]  /*16490*/  MOV R13, R84 ;  /* 0x00000054000d7202 */ /* 0x000fe20000000f00 */
[----:B------:R-:W-:Y:S02]  /*164a0*/  IMAD.MOV.U32 R12, RZ, RZ, RZ ;  /* 0x000000ffff0c7224 */ /* 0x000fe400078e00ff */
[----:B------:R-:W-:Y:S02]  /*164b0*/  IMAD.MOV.U32 R11, RZ, RZ, 0x1c1f ;  /* 0x00001c1fff0b7424 */ /* 0x000fe400078e00ff */
[----:B------:R-:W-:Y:S02]  /*164c0*/  IMAD.MOV.U32 R15, RZ, RZ, -0x1 ;  /* 0xffffffffff0f7424 */ /* 0x000fe400078e00ff */
[----:B------:R-:W-:-:S07]  /*164d0*/  IMAD.MOV.U32 R81, RZ, RZ, R14 ;  /* 0x000000ffff517224 */ /* 0x000fce00078e000e */
[----:B------:R-:W-:Y:S05]  /*164e0*/  WARPSYNC.COLLECTIVE R15, `(.L_x_735) ;  /* 0x000000000f087348 */ /* 0x000fea0003c00000 */
[----:B------:R0:W1:Y:S02]  /*164f0*/  SHFL.IDX P6, R14, R13, R12, R11 ;  /* 0x0000000c0d0e7389 */ /* 0x00006400000c000b */
[----:B01----:R-:W-:Y:S01]  /*16500*/  ENDCOLLECTIVE ;  /* 0x000000000000791b */ /* 0x003fe20003800000 */
.L_x_735:
[----:B------:R-:W-:Y:S05]  /*16510*/  BRA `(.L_x_736) ;  /* 0xfffffec800147947 */ /* 0x000fea000383ffff */
.L_x_508:
[----:B------:R-:W-:Y:S01]  /*16520*/  BSSY B1, `(.L_x_737) ;  /* 0x0000008000017945 */ /* 0x000fe20003800000 */
[----:B0---4-:R-:W-:Y:S01]  /*16530*/  IMAD.MOV.U32 R13, RZ, RZ, R85 ;  /* 0x000000ffff0d7224 */ /* 0x011fe200078e0055 */
[----:B------:R-:W-:Y:S01]  /*16540*/  MOV R12, 0x1 ;  /* 0x00000001000c7802 */ /* 0x000fe20000000f00 */
[----:B------:R-:W-:Y:S02]  /*16550*/  IMAD.MOV.U32 R11, RZ, RZ, 0x1c1f ;  /* 0x00001c1fff0b7424 */ /* 0x000fe400078e00ff */
[----:B------:R-:W-:-:S07]  /*16560*/  IMAD.MOV.U32 R15, RZ, RZ, -0x1 ;  /* 0xffffffffff0f7424 */ /* 0x000fce00078e00ff */
[----:B-123--:R-:W-:Y:S05]  /*16570*/  WARPSYNC.COLLECTIVE R15, `(.L_x_738) ;  /* 0x000000000f087348 */ /* 0x00efea0003c00000 */
[----:B---3--:R0:W3:Y:S02]  /*16580*/  SHFL.IDX P6, R14, R13, R12, R11 ;  /* 0x0000000c0d0e7389 */ /* 0x0080e400000c000b */
[----:B0123--:R-:W-:Y:S01]  /*16590*/  ENDCOLLECTIVE ;  /* 0x000000000000791b */ /* 0x00ffe20003800000 */
.L_x_738:
[----:B------:R-:W-:Y:S05]  /*165a0*/  BSYNC B1 ;  /* 0x0000000000017941 */ /* 0x000fea0003800000 */
.L_x_737:
[----:B------:R-:W-:Y:S01]  /*165b0*/  IMAD.MOV.U32 R13, RZ, RZ, R84 ;  /* 0x000000ffff0d7224 */ /* 0x000fe200078e0054 */
[----:B------:R-:W-:Y:S01]  /*165c0*/  MOV R12, 0x1 ;  /* 0x00000001000c7802 */ /* 0x000fe20000000f00 */
[----:B------:R-:W-:Y:S02]  /*165d0*/  IMAD.MOV.U32 R11, RZ, RZ, 0x1c1f ;  /* 0x00001c1fff0b7424 */ /* 0x000fe400078e00ff */
[----:B------:R-:W-:Y:S02]  /*165e0*/  IMAD.MOV.U32 R15, RZ, RZ, -0x1 ;  /* 0xffffffffff0f7424 */ /* 0x000fe400078e00ff */
[----:B------:R-:W-:-:S07]  /*165f0*/  IMAD.MOV.U32 R85, RZ, RZ, R14 ;  /* 0x000000ffff557224 */ /* 0x000fce00078e000e */
[----:B------:R-:W-:Y:S05]  /*16600*/  WARPSYNC.COLLECTIVE R15, `(.L_x_739) ;  /* 0x000000000f087348 */ /* 0x000fea0003c00000 */
[----:B------:R0:W1:Y:S02]  /*16610*/  SHFL.IDX P6, R14, R13, R12, R11 ;  /* 0x0000000c0d0e7389 */ /* 0x00006400000c000b */
[----:B01----:R-:W-:Y:S01]  /*16620*/  ENDCOLLECTIVE ;  /* 0x000000000000791b */ /* 0x003fe20003800000 */
.L_x_739:
[----:B------:R-:W-:Y:S05]  /*16630*/  BRA `(.L_x_740) ;  /* 0xfffffecc00807947 */ /* 0x000fea000383ffff */
.L_x_520:
[----:B-1----:R1:W2:Y:S02]  /*16640*/  SYNCS.PHASECHK.TRANS64.TRYWAIT P4, [R70+URZ+0x16890], R79 ;  /* 0x0168904f460075a7 */ /* 0x0022a4000808017f */
[----:B--2---:R-:W-:Y:S05]  /*16650*/  @!P4 NANOSLEEP.SYNCS 0x989680 ;  /* 0x009896800000c95d */ /* 0x004fea0003900000 */
[----:B------:R-:W2:Y:S02]  /*16660*/  @!P4 SYNCS.PHASECHK.TRANS64 P4, [R70+URZ+0x16890], R79 ;  /* 0x0168904f4600c5a7 */ /* 0x000ea4000808007f */
[----:B--2---:R-:W-:Y:S05]  /*16670*/  @!P4 BRA `(.L_x_520) ;  /* 0xfffffffc00f0c947 */ /* 0x004fea000383ffff */
[----:B------:R-:W-:Y:S05]  /*16680*/  BRA `(.L_x_741) ;  /* 0xfffffed800707947 */ /* 0x000fea000383ffff */
.L_x_521:
[----:B------:R-:W-:Y:S01]  /*16690*/  BSSY B1, `(.L_x_742) ;  /* 0x0000008000017945 */ /* 0x000fe20003800000 */
[----:B------:R-:W-:Y:S01]  /*166a0*/  IMAD.MOV.U32 R13, RZ, RZ, R85 ;  /* 0x000000ffff0d7224 */ /* 0x000fe200078e0055 */
[----:B------:R-:W-:Y:S01]  /*166b0*/  MOV R11, 0x1c1f ;  /* 0x00001c1f000b7802 */ /* 0x000fe20000000f00 */
[----:B------:R-:W-:Y:S02]  /*166c0*/  IMAD.MOV.U32 R12, RZ, RZ, RZ ;  /* 0x000000ffff0c7224 */ /* 0x000fe400078e00ff */
[----:B------:R-:W-:-:S07]  /*166d0*/  IMAD.MOV.U32 R15, RZ, RZ, -0x1 ;  /* 0xffffffffff0f7424 */ /* 0x000fce00078e00ff */
[----:B-1----:R-:W-:Y:S05]  /*166e0*/  WARPSYNC.COLLECTIVE R15, `(.L_x_743) ;  /* 0x000000000f087348 */ /* 0x002fea0003c00000 */
[----:B------:R0:W2:Y:S02]  /*166f0*/  SHFL.IDX P6, R14, R13, R12, R11 ;  /* 0x0000000c0d0e7389 */ /* 0x0000a400000c000b */
[----:B012---:R-:W-:Y:S01]  /*16700*/  ENDCOLLECTIVE ;  /* 0x000000000000791b */ /* 0x007fe20003800000 */
.L_x_743:
[----:B------:R-:W-:Y:S05]  /*16710*/  BSYNC B1 ;  /* 0x0000000000017941 */ /* 0x000fea0003800000 */
.L_x_742:
[----:B------:R-:W-:Y:S01]  /*16720*/  IMAD.MOV.U32 R13, RZ, RZ, R84 ;  /* 0x000000ffff0d7224 */ /* 0x000fe200078e0054 */
[----:B------:R-:W-:Y:S01]  /*16730*/  MOV R11, 0x1c1f ;  /* 0x00001c1f000b7802 */ /* 0x000fe20000000f00 */
[----:B------:R-:W-:Y:S02]  /*16740*/  IMAD.MOV.U32 R12, RZ, RZ, RZ ;  /* 0x000000ffff0c7224 */ /* 0x000fe400078e00ff */
[----:B------:R-:W-:Y:S02]  /*16750*/  IMAD.MOV.U32 R15, RZ, RZ, -0x1 ;  /* 0xffffffffff0f7424 */ /* 0x000fe400078e00ff */
[----:B------:R-:W-:-:S07]  /*16760*/  IMAD.MOV.U32 R83, RZ, RZ, R14 ;  /* 0x000000ffff537224 */ /* 0x000fce00078e000e */
[----:B------:R-:W-:Y:S05]  /*16770*/  WARPSYNC.COLLECTIVE R15, `(.L_x_744) ;  /* 0x000000000f087348 */ /* 0x000fea0003c00000 */
[----:B------:R0:W1:Y:S02]  /*16780*/  SHFL.IDX P6, R14, R13, R12, R11 ;  /* 0x0000000c0d0e7389 */ /* 0x00006400000c000b */
[----:B01----:R-:W-:Y:S01]  /*16790*/  ENDCOLLECTIVE ;  /* 0x000000000000791b */ /* 0x003fe20003800000 */
.L_x_744:
[----:B------:R-:W-:Y:S01]  /*167a0*/  IMAD.MOV.U32 R82, RZ, RZ, R14 ;  /* 0x000000ffff527224 */ /* 0x000fe200078e000e */
[----:B------:R-:W-:Y:S06]  /*167b0*/  BRA `(.L_x_745) ;  /* 0xfffffed8003c7947 */ /* 0x000fec000383ffff */
.L_x_526:
[----:B------:R-:W-:Y:S01]  /*167c0*/  BSSY B1, `(.L_x_746) ;  /* 0x0000008000017945 */ /* 0x000fe20003800000 */
[----:B---3--:R-:W-:Y:S01]  /*167d0*/  IMAD.MOV.U32 R13, RZ, RZ, R85 ;  /* 0x000000ffff0d7224 */ /* 0x008fe200078e0055 */
[----:B--2---:R-:W-:Y:S01]  /*167e0*/  MOV R11, 0x1c1f ;  /* 0x00001c1f000b7802 */ /* 0x004fe20000000f00 */
[----:B------:R-:W-:Y:S02]  /*167f0*/  IMAD.MOV.U32 R12, RZ, RZ, 0x1 ;  /* 0x00000001ff0c7424 */ /* 0x000fe400078e00ff */
[----:B------:R-:W-:-:S07]  /*16800*/  IMAD.MOV.U32 R15, RZ, RZ, -0x1 ;  /* 0xffffffffff0f7424 */ /* 0x000fce00078e00ff */
[----:B01----:R-:W-:Y:S05]  /*16810*/  WARPSYNC.COLLECTIVE R15, `(.L_x_747) ;  /* 0x000000000f087348 */ /* 0x003fea0003c00000 */
[----:B------:R2:W3:Y:S02]  /*16820*/  SHFL.IDX P6, R14, R13, R12, R11 ;  /* 0x0000000c0d0e7389 */ /* 0x0004e400000c000b */
[----:B0123--:R-:W-:Y:S01]  /*16830*/  ENDCOLLECTIVE ;  /* 0x000000000000791b */ /* 0x00ffe20003800000 */
.L_x_747:
[----:B------:R-:W-:Y:S05]  /*16840*/  BSYNC B1 ;  /* 0x0000000000017941 */ /* 0x000fea0003800000 */
.L_x_746:
        /* <DEDUP_REMOVED lines=8> */
.L_x_748:
[----:B------:R-:W-:Y:S01]  /*168d0*/  IMAD.MOV.U32 R84, RZ, RZ, R14 ;  /* 0x000000ffff547224 */ /* 0x000fe200078e000e */
[----:B------:R-:W-:Y:S06]  /*168e0*/  BRA `(.L_x_749) ;  /* 0xfffffedc00c47947 */ /* 0x000fec000383ffff */
.L_x_531:
[----:B0-----:R0:W1:Y:S02]  /*168f0*/  SYNCS.PHASECHK.TRANS64.TRYWAIT P3, [R70+URZ+0x16890], R79 ;  /* 0x0168904f460075a7 */ /* 0x001064000806017f */
[----:B-1----:R-:W-:Y:S05]  /*16900*/  @!P3 NANOSLEEP.SYNCS 0x989680 ;  /* 0x009896800000b95d */ /* 0x002fea0003900000 */
[----:B------:R-:W1:Y:S02]  /*16910*/  @!P3 SYNCS.PHASECHK.TRANS64 P3, [R70+URZ+0x16890], R79 ;  /* 0x0168904f4600b5a7 */ /* 0x000e64000806007f */
[----:B-1----:R-:W-:Y:S05]  /*16920*/  @!P3 BRA `(.L_x_531) ;  /* 0xfffffffc00f0b947 */ /* 0x002fea000383ffff */
[----:B------:R-:W-:Y:S05]  /*16930*/  BRA `(.L_x_750) ;  /* 0xfffffee400cc7947 */ /* 0x000fea000383ffff */
.L_x_532:
        /* <DEDUP_REMOVED lines=8> */
.L_x_752:
[----:B------:R-:W-:Y:S05]  /*169c0*/  BSYNC B1 ;  /* 0x0000000000017941 */ /* 0x000fea0003800000 */
.L_x_751:
        /* <DEDUP_REMOVED lines=8> */
.L_x_753:
[----:B------:R-:W-:Y:S01]  /*16a50*/  IMAD.MOV.U32 R7, RZ, RZ, R14 ;  /* 0x000000ffff077224 */ /* 0x000fe200078e000e */
[----:B------:R-:W-:Y:S06]  /*16a60*/  BRA `(.L_x_754) ;  /* 0xfffffee400e87947 */ /* 0x000fec000383ffff */
.L_x_535:
[----:B------:R-:W-:Y:S01]  /*16a70*/  BSSY B1, `(.L_x_755) ;  /* 0x0000008000017945 */ /* 0x000fe20003800000 */
[----:B----4-:R-:W-:Y:S01]  /*16a80*/  IMAD.MOV.U32 R13, RZ, RZ, R37 ;  /* 0x000000ffff0d7224 */ /* 0x010fe200078e0025 */
[----:B------:R-:W-:Y:S01]  /*16a90*/  MOV R11, 0x1c1f ;  /* 0x00001c1f000b7802 */ /* 0x000fe20000000f00 */
[----:B------:R-:W-:Y:S02]  /*16aa0*/  IMAD.MOV.U32 R12, RZ, RZ, 0x1 ;  /* 0x00000001ff0c7424 */ /* 0x000fe400078e00ff */
[----:B------:R-:W-:-:S07]  /*16ab0*/  IMAD.MOV.U32 R15, RZ, RZ, -0x1 ;  /* 0xffffffffff0f7424 */ /* 0x000fce00078e00ff */
[----:B0123--:R-:W-:Y:S05]  /*16ac0*/  WARPSYNC.COLLECTIVE R15, `(.L_x_756) ;  /* 0x000000000f087348 */ /* 0x00ffea0003c00000 */
[----:B------:R4:W0:Y:S02]  /*16ad0*/  SHFL.IDX P6, R14, R13, R12, R11 ;  /* 0x0000000c0d0e7389 */ /* 0x00082400000c000b */
[----:B01234-:R-:W-:Y:S01]  /*16ae0*/  ENDCOLLECTIVE ;  /* 0x000000000000791b */ /* 0x01ffe20003800000 */
.L_x_756:
[----:B------:R-:W-:Y:S05]  /*16af0*/  BSYNC B1 ;  /* 0x0000000000017941 */ /* 0x000fea0003800000 */
.L_x_755:
        /* <DEDUP_REMOVED lines=8> */
.L_x_757:
[----:B------:R-:W-:Y:S01]  /*16b80*/  IMAD.MOV.U32 R7, RZ, RZ, R14 ;  /* 0x000000ffff077224 */ /* 0x000fe200078e000e */
[----:B------:R-:W-:Y:S06]  /*16b90*/  BRA `(.L_x_758) ;  /* 0xfffffee400e47947 */ /* 0x000fec000383ffff */
.L_x_539:
[----:B0-----:R0:W4:Y:S02]  /*16ba0*/  SYNCS.PHASECHK.TRANS64.TRYWAIT P4, [R70+URZ+0x168b0], R79 ;  /* 0x0168b04f460075a7 */ /* 0x001124000808017f */
[----:B----4-:R-:W-:Y:S05]  /*16bb0*/  @!P4 NANOSLEEP.SYNCS 0x989680 ;  /* 0x009896800000c95d */ /* 0x010fea0003900000 */
[----:B------:R-:W4:Y:S02]  /*16bc0*/  @!P4 SYNCS.PHASECHK.TRANS64 P4, [R70+URZ+0x168b0], R79 ;  /* 0x0168b04f4600c5a7 */ /* 0x000f24000808007f */
[----:B----4-:R-:W-:Y:S05]  /*16bd0*/  @!P4 BRA `(.L_x_539) ;  /* 0xfffffffc00f0c947 */ /* 0x010fea000383ffff */
[----:B------:R-:W-:Y:S05]  /*16be0*/  BRA `(.L_x_759) ;  /* 0xfffffee8005c7947 */ /* 0x000fea000383ffff */
.L_x_549:
[----:B------:R-:W0:Y:S01]  /*16bf0*/  S2R R0, SR_TID.X ;  /* 0x0000000000007919 */ /* 0x000e220000002100 */
[----:B------:R-:W-:Y:S01]  /*16c00*/  BSSY B0, `(.L_x_760) ;  /* 0x000000c000007945 */ /* 0x000fe20003800000 */
[----:B-1----:R-:W-:Y:S01]  /*16c10*/  MOV R12, RZ ;  /* 0x000000ff000c7202 */ /* 0x002fe20000000f00 */
[----:B----4-:R-:W-:Y:S02]  /*16c20*/  IMAD.MOV.U32 R11, RZ, RZ, 0x1f ;  /* 0x0000001fff0b7424 */ /* 0x010fe400078e00ff */
[----:B------:R-:W-:Y:S02]  /*16c30*/  IMAD.MOV.U32 R15, RZ, RZ, -0x1 ;  /* 0xffffffffff0f7424 */ /* 0x000fe400078e00ff */
[----:B0-----:R-:W-:-:S05]  /*16c40*/  VIADD R4, R0, 0xffffff80 ;  /* 0xffffff8000047836 */ /* 0x001fca0000000000 */
[----:B------:R-:W-:-:S04]  /*16c50*/  SHF.R.S32.HI R0, RZ, 0x1f, R4 ;  /* 0x0000001fff007819 */ /* 0x000fc80000011404 */
[----:B------:R-:W-:-:S04]  /*16c60*/  LEA.HI R0, R0, R4, RZ, 0x7 ;  /* 0x0000000400007211 */ /* 0x000fc800078f38ff */
[----:B------:R-:W-:-:S05]  /*16c70*/  SHF.R.S32.HI R0, RZ, 0x7, R0 ;  /* 0x00000007ff007819 */ /* 0x000fca0000011400 */
[----:B--2---:R-:W-:-:S07]  /*16c80*/  IMAD.MOV.U32 R13, RZ, RZ, R0 ;  /* 0x000000ffff0d7224 */ /* 0x004fce00078e0000 */
[----:B-----5:R-:W-:Y:S05]  /*16c90*/  WARPSYNC.COLLECTIVE R15, `(.L_x_761) ;  /* 0x000000000f087348 */ /* 0x020fea0003c00000 */
[----:B------:R0:W1:Y:S02]  /*16ca0*/  SHFL.IDX P6, R14, R13, R12, R11 ;  /* 0x0000000c0d0e7389 */ /* 0x00006400000c000b */
[----:B01---5:R-:W-:Y:S01]  /*16cb0*/  ENDCOLLECTIVE ;  /* 0x000000000000791b */ /* 0x023fe20003800000 */
.L_x_761:
[----:B------:R-:W-:Y:S05]  /*16cc0*/  BSYNC B0 ;  /* 0x0000000000007941 */ /* 0x000fea0003800000 */
.L_x_760:
[----:B------:R3:W-:Y:S01]  /*16cd0*/  STL [R1+0x28], R14 ;  /* 0x0000280e01007387 */ /* 0x0007e20000100800 */
[----:B------:R-:W-:Y:S05]  /*16ce0*/  BRA `(.L_x_762) ;  /* 0xfffffef000647947 */ /* 0x000fea000383ffff */
.L_x_561:
[----:B------:R-:W-:Y:S01]  /*16cf0*/  BSSY B1, `(.L_x_763) ;  /* 0x0000008000017945 */ /* 0x000fe20003800000 */
[----:B--2---:R-:W-:Y:S01]  /*16d00*/  IMAD.MOV.U32 R13, RZ, RZ, R26 ;  /* 0x000000ffff0d7224 */ /* 0x004fe200078e001a */
[----:B------:R-:W-:Y:S01]  /*16d10*/  MOV R12, RZ ;  /* 0x000000ff000c7202 */ /* 0x000fe20000000f00 */
[----:B----4-:R-:W-:Y:S02]  /*16d20*/  IMAD.MOV.U32 R11, RZ, RZ, 0x1c1f ;  /* 0x00001c1fff0b7424 */ /* 0x010fe400078e00ff */
[----:B------:R-:W-:-:S07]  /*16d30*/  IMAD.MOV.U32 R15, RZ, RZ, -0x1 ;  /* 0xffffffffff0f7424 */ /* 0x000fce00078e00ff */
[----:B---3--:R-:W-:Y:S05]  /*16d40*/  WARPSYNC.COLLECTIVE R15, `(.L_x_764) ;  /* 0x000000000f087348 */ /* 0x008fea0003c00000 */
[----:B---3--:R0:W1:Y:S02]  /*16d50*/  SHFL.IDX P6, R14, R13, R12, R11 ;  /* 0x0000000c0d0e7389 */ /* 0x00806400000c000b */
[----:B01----:R-:W-:Y:S01]  /*16d60*/  ENDCOLLECTIVE ;  /* 0x000000000000791b */ /* 0x003fe20003800000 */
.L_x_764:
[----:B------:R-:W-:Y:S05]  /*16d70*/  BSYNC B1 ;  /* 0x0000000000017941 */ /* 0x000fea0003800000 */
.L_x_763:
        /* <DEDUP_REMOVED lines=8> */
.L_x_765:
[----:B------:R-:W-:Y:S01]  /*16e00*/  IMAD.MOV.U32 R13, RZ, RZ, R28 ;  /* 0x000000ffff0d7224 */ /* 0x000fe200078e001c */
[----:B------:R-:W-:-:S07]  /*16e10*/  MOV R0, R14 ;  /* 0x0000000e00007202 */ /* 0x000fce0000000f00 */
[----:B------:R-:W-:Y:S05]  /*16e20*/  WARPSYNC.COLLECTIVE R15, `(.L_x_766) ;  /* 0x000000000f087348 */ /* 0x000fea0003c00000 */
[----:B------:R0:W1:Y:S02]  /*16e30*/  SHFL.IDX P6, R14, R13, R12, R11 ;  /* 0x0000000c0d0e7389 */ /* 0x00006400000c000b */
[----:B01----:R-:W-:Y:S01]  /*16e40*/  ENDCOLLECTIVE ;  /* 0x000000000000791b */ /* 0x003fe20003800000 */
.L_x_766:
[----:B------:R-:W-:Y:S02]  /*16e50*/  IMAD.MOV.U32 R13, RZ, RZ, R27 ;  /* 0x000000ffff0d7224 */ /* 0x000fe400078e001b */
[----:B------:R-:W-:-:S07]  /*16e60*/  IMAD.MOV.U32 R5, RZ, RZ, R14 ;  /* 0x000000ffff057224 */ /* 0x000fce00078e000e */
[----:B------:R-:W-:Y:S05]  /*16e70*/  WARPSYNC.COLLECTIVE R15, `(.L_x_767) ;  /* 0x000000000f087348 */ /* 0x000fea0003c00000 */
[----:B------:R0:W1:Y:S02]  /*16e80*/  SHFL.IDX P6, R14, R13, R12, R11 ;  /* 0x0000000c0d0e7389 */ /* 0x00006400000c000b */
[----:B01----:R-:W-:Y:S01]  /*16e90*/  ENDCOLLECTIVE ;  /* 0x000000000000791b */ /* 0x003fe20003800000 */
.L_x_767:
[----:B------:R-:W-:Y:S05]  /*16ea0*/  BRA `(.L_x_768) ;  /* 0xfffffef400747947 */ /* 0x000fea000383ffff */
.L_x_565:
[----:B0-----:R0:W1:Y:S02]  /*16eb0*/  SYNCS.PHASECHK.TRANS64.TRYWAIT P0, [R18+URZ+0x16800], R15 ;  /* 0x0168000f120075a7 */ /* 0x001064000800017f */
[----:B-1----:R-:W-:Y:S05]  /*16ec0*/  @!P0 NANOSLEEP.SYNCS 0x989680 ;  /* 0x009896800000895d */ /* 0x002fea0003900000 */
[----:B------:R-:W1:Y:S02]  /*16ed0*/  @!P0 SYNCS.PHASECHK.TRANS64 P0, [R18+URZ+0x16800], R15 ;  /* 0x0168000f120085a7 */ /* 0x000e64000800007f */
[----:B-1----:R-:W-:Y:S05]  /*16ee0*/  @!P0 BRA `(.L_x_565) ;  /* 0xfffffffc00f08947 */ /* 0x002fea000383ffff */
[----:B------:R-:W-:Y:S05]  /*16ef0*/  BRA `(.L_x_769) ;  /* 0xfffffef800b07947 */ /* 0x000fea000383ffff */
.L_x_573:
[----:B------:R-:W-:Y:S01]  /*16f00*/  BSSY B1, `(.L_x_770) ;  /* 0x0000008000017945 */ /* 0x000fe20003800000 */
[----:B--2---:R-:W-:Y:S01]  /*16f10*/  MOV R13, R26 ;  /* 0x0000001a000d7202 */ /* 0x004fe20000000f00 */
[----:B------:R-:W-:Y:S02]  /*16f20*/  IMAD.MOV.U32 R12, RZ, RZ, RZ ;  /* 0x000000ffff0c7224 */ /* 0x000fe400078e00ff */
[----:B----4-:R-:W-:Y:S02]  /*16f30*/  IMAD.MOV.U32 R11, RZ, RZ, 0x1c1f ;  /* 0x00001c1fff0b7424 */ /* 0x010fe400078e00ff */
[----:B------:R-:W-:-:S07]  /*16f40*/  IMAD.MOV.U32 R15, RZ, RZ, -0x1 ;  /* 0xffffffffff0f7424 */ /* 0x000fce00078e00ff */
[----:B---3--:R-:W-:Y:S05]  /*16f50*/  WARPSYNC.COLLECTIVE R15, `(.L_x_771) ;  /* 0x000000000f087348 */ /* 0x008fea0003c00000 */
[----:B---3--:R0:W1:Y:S02]  /*16f60*/  SHFL.IDX P6, R14, R13, R12, R11 ;  /* 0x0000000c0d0e7389 */ /* 0x00806400000c000b */
[----:B01----:R-:W-:Y:S01]  /*16f70*/  ENDCOLLECTIVE ;  /* 0x000000000000791b */ /* 0x003fe20003800000 */
.L_x_771:
[----:B------:R-:W-:Y:S05]  /*16f80*/  BSYNC B1 ;  /* 0x0000000000017941 */ /* 0x000fea0003800000 */
.L_x_770:
[----:B------:R-:W-:Y:S01]  /*16f90*/  IMAD.MOV.U32 R13, RZ, RZ, R25 ;  /* 0x000000ffff0d7224 */ /* 0x000fe200078e0019 */
[----:B------:R-:W-:Y:S01]  /*16fa0*/  MOV R15, 0xffffffff ;  /* 0xffffffff000f7802 */ /* 0x000fe20000000f00 */
[----:B------:R-:W-:Y:S01]  /*16fb0*/  IMAD.MOV.U32 R12, RZ, RZ, RZ ;  /* 0x000000ffff0c7224 */ /* 0x000fe200078e00ff */
[----:B------:R-:W-:Y:S01]  /*16fc0*/  MOV R0, R14 ;  /* 0x0000000e00007202 */ /* 0x000fe20000000f00 */
[----:B------:R-:W-:-:S07]  /*16fd0*/  IMAD.MOV.U32 R11, RZ, RZ, 0x1c1f ;  /* 0x00001c1fff0b7424 */ /* 0x000fce00078e00ff */
[----:B------:R-:W-:Y:S05]  /*16fe0*/  WARPSYNC.COLLECTIVE R15, `(.L_x_772) ;  /* 0x000000000f087348 */ /* 0x000fea0003c00000 */
[----:B------:R0:W1:Y:S02]  /*16ff0*/  SHFL.IDX P6, R14, R13, R12, R11 ;  /* 0x0000000c0d0e7389 */ /* 0x00006400000c000b */
[----:B01----:R-:W-:Y:S01]  /*17000*/  ENDCOLLECTIVE ;  /* 0x000000000000791b */ /* 0x003fe20003800000 */
.L_x_772:
[----:B------:R-:W-:Y:S02]  /*17010*/  IMAD.MOV.U32 R13, RZ, RZ, R28 ;  /* 0x000000ffff0d7224 */ /* 0x000fe400078e001c */
[----:B------:R-:W-:-:S07]  /*17020*/  IMAD.MOV.U32 R3, RZ, RZ, R14 ;  /* 0x000000ffff037224 */ /* 0x000fce00078e000e */
[----:B------:R-:W-:Y:S05]  /*17030*/  WARPSYNC.COLLECTIVE R15, `(.L_x_773) ;  /* 0x000000000f087348 */ /* 0x000fea0003c00000 */
[----:B------:R0:W1:Y:S02]  /*17040*/  SHFL.IDX P6, R14, R13, R12, R11 ;  /* 0x0000000c0d0e7389 */ /* 0x00006400000c000b */
[----:B01----:R-:W-:Y:S01]  /*17050*/  ENDCOLLECTIVE ;  /* 0x000000000000791b */ /* 0x003fe20003800000 */
.L_x_773:
[----:B------:R-:W-:Y:S01]  /*17060*/  MOV R13, R27 ;  /* 0x0000001b000d7202 */ /* 0x000fe20000000f00 */
[----:B------:R-:W-:-:S07]  /*17070*/  IMAD.MOV.U32 R20, RZ, RZ, R14 ;  /* 0x000000ffff147224 */ /* 0x000fce00078e000e */
[----:B------:R-:W-:Y:S05]  /*17080*/  WARPSYNC.COLLECTIVE R15, `(.L_x_774) ;  /* 0x000000000f087348 */ /* 0x000fea0003c00000 */
[----:B------:R0:W1:Y:S02]  /*17090*/  SHFL.IDX P6, R14, R13, R12, R11 ;  /* 0x0000000c0d0e7389 */ /* 0x00006400000c000b */
[----:B01----:R-:W-:Y:S01]  /*170a0*/  ENDCOLLECTIVE ;  /* 0x000000000000791b */ /* 0x003fe20003800000 */
.L_x_774:
[----:B------:R-:W-:Y:S05]  /*170b0*/  BRA `(.L_x_775) ;  /* 0xffffff0400187947 */ /* 0x000fea000383ffff */
.L_x_577:
[----:B0-----:R0:W1:Y:S02]  /*170c0*/  SYNCS.PHASECHK.TRANS64.TRYWAIT P1, [R18+URZ+0x16800], R25 ;  /* 0x01680019120075a7 */ /* 0x001064000802017f */
[----:B-1----:R-:W-:Y:S05]  /*170d0*/  @!P1 NANOSLEEP.SYNCS 0x989680 ;  /* 0x009896800000995d */ /* 0x002fea0003900000 */
[----:B------:R-:W1:Y:S02]  /*170e0*/  @!P1 SYNCS.PHASECHK.TRANS64 P1, [R18+URZ+0x16800], R25 ;  /* 0x01680019120095a7 */ /* 0x000e64000802007f */
[----:B-1----:R-:W-:Y:S05]  /*170f0*/  @!P1 BRA `(.L_x_577) ;  /* 0xfffffffc00f09947 */ /* 0x002fea000383ffff */
[----:B------:R-:W-:Y:S05]  /*17100*/  BRA `(.L_x_776) ;  /* 0xffffff0400fc7947 */ /* 0x000fea000383ffff */
.L_x_583:
[----:B0-----:R0:W2:Y:S02]  /*17110*/  SYNCS.PHASECHK.TRANS64.TRYWAIT P1, [R3+URZ+0x16830], R4 ;  /* 0x01683004030075a7 */ /* 0x0010a4000802017f */
[----:B--2---:R-:W-:Y:S05]  /*17120*/  @!P1 NANOSLEEP.SYNCS 0x989680 ;  /* 0x009896800000995d */ /* 0x004fea0003900000 */
[----:B------:R-:W2:Y:S02]  /*17130*/  @!P1 SYNCS.PHASECHK.TRANS64 P1, [R3+URZ+0x16830], R4 ;  /* 0x01683004030095a7 */ /* 0x000ea4000802007f */
[----:B--2---:R-:W-:Y:S05]  /*17140*/  @!P1 BRA `(.L_x_583) ;  /* 0xfffffffc00f09947 */ /* 0x004fea000383ffff */
[----:B------:R-:W-:Y:S05]  /*17150*/  BRA `(.L_x_582) ;  /* 0xffffff1400407947 */ /* 0x000fea000383ffff */
.L_x_590:
[----:B--2---:R2:W3:Y:S02]  /*17160*/  SYNCS.PHASECHK.TRANS64.TRYWAIT P2, [R9+URZ+0x16830], R0 ;  /* 0x01683000090075a7 */ /* 0x0044e4000804017f */
[----:B---3--:R-:W-:Y:S05]  /*17170*/  @!P2 NANOSLEEP.SYNCS 0x989680 ;  /* 0x009896800000a95d */ /* 0x008fea0003900000 */
[----:B------:R-:W3:Y:S02]  /*17180*/  @!P2 SYNCS.PHASECHK.TRANS64 P2, [R9+URZ+0x16830], R0 ;  /* 0x016830000900a5a7 */ /* 0x000ee4000804007f */
[----:B---3--:R-:W-:Y:S05]  /*17190*/  @!P2 BRA `(.L_x_590) ;  /* 0xfffffffc00f0a947 */ /* 0x008fea000383ffff */
[----:B------:R-:W-:Y:S05]  /*171a0*/  BRA `(.L_x_589) ;  /* 0xffffff3400947947 */ /* 0x000fea000383ffff */
.L_x_594:
[----:B-1----:R1:W2:Y:S02]  /*171b0*/  SYNCS.PHASECHK.TRANS64.TRYWAIT P1, [R4+URZ+0x16850], R0 ;  /* 0x01685000040075a7 */ /* 0x0022a4000802017f */
[----:B--2---:R-:W-:Y:S05]  /*171c0*/  @!P1 NANOSLEEP.SYNCS 0x989680 ;  /* 0x009896800000995d */ /* 0x004fea0003900000 */
[----:B------:R-:W2:Y:S02]  /*171d0*/  @!P1 SYNCS.PHASECHK.TRANS64 P1, [R4+URZ+0x16850], R0 ;  /* 0x01685000040095a7 */ /* 0x000ea4000802007f */
[----:B--2---:R-:W-:Y:S05]  /*171e0*/  @!P1 BRA `(.L_x_594) ;  /* 0xfffffffc00f09947 */ /* 0x004fea000383ffff */
[----:B------:R-:W-:Y:S05]  /*171f0*/  BRA `(.L_x_591) ;  /* 0xffffff38006c7947 */ /* 0x000fea000383ffff */
.L_x_601:
[----:B-1----:R1:W2:Y:S02]  /*17200*/  SYNCS.PHASECHK.TRANS64.TRYWAIT P1, [R12+URZ+0x16850], R5 ;  /* 0x016850050c0075a7 */ /* 0x0022a4000802017f */
[----:B--2---:R-:W-:Y:S05]  /*17210*/  @!P1 NANOSLEEP.SYNCS 0x989680 ;  /* 0x009896800000995d */ /* 0x004fea0003900000 */
[----:B------:R-:W2:Y:S02]  /*17220*/  @!P1 SYNCS.PHASECHK.TRANS64 P1, [R12+URZ+0x16850], R5 ;  /* 0x016850050c0095a7 */ /* 0x000ea4000802007f */
[----:B--2---:R-:W-:Y:S05]  /*17230*/  @!P1 BRA `(.L_x_601) ;  /* 0xfffffffc00f09947 */ /* 0x004fea000383ffff */
[----:B------:R-:W-:Y:S05]  /*17240*/  BRA `(.L_x_600) ;  /* 0xffffff54003c7947 */ /* 0x000fea000383ffff */
.L_x_607:
[----:B------:R-:W-:Y:S01]  /*17250*/  IMAD.MOV.U32 R13, RZ, RZ, R41 ;  /* 0x000000ffff0d7224 */ /* 0x000fe200078e0029 */
[----:B------:R-:W-:Y:S01]  /*17260*/  MOV R15, 0xffffffff ;  /* 0xffffffff000f7802 */ /* 0x000fe20000000f00 */
[----:B------:R-:W-:Y:S02]  /*17270*/  IMAD.MOV.U32 R12, RZ, RZ, RZ ;  /* 0x000000ffff0c7224 */ /* 0x000fe400078e00ff */
[----:B------:R-:W-:Y:S02]  /*17280*/  IMAD.MOV.U32 R11, RZ, RZ, 0x181f ;  /* 0x0000181fff0b7424 */ /* 0x000fe400078e00ff */
[----:B------:R-:W-:-:S07]  /*17290*/  IMAD R42, R68, 0xc0, R70 ;  /* 0x000000c0442a7824 */ /* 0x000fce00078e0246 */
[----:B0----5:R-:W-:Y:S05]  /*172a0*/  WARPSYNC.COLLECTIVE R15, `(.L_x_777) ;  /* 0x000000000f087348 */ /* 0x021fea0003c00000 */
[----:B------:R1:W2:Y:S02]  /*172b0*/  SHFL.IDX P6, R14, R13, R12, R11 ;  /* 0x0000000c0d0e7389 */ /* 0x0002a400000c000b */
[----:B012--5:R-:W-:Y:S01]  /*172c0*/  ENDCOLLECTIVE ;  /* 0x000000000000791b */ /* 0x027fe20003800000 */
.L_x_777:
[----:B------:R-:W-:Y:S02]  /*172d0*/  VIADD R20, R42, 0x30 ;  /* 0x000000302a147836 */ /* 0x000fe40000000000 */
[----:B------:R-:W-:Y:S02]  /*172e0*/  IMAD.MOV.U32 R13, RZ, RZ, R40 ;  /* 0x000000ffff0d7224 */ /* 0x000fe400078e0028 */
[----:B------:R-:W-:-:S07]  /*172f0*/  IMAD.MOV.U32 R0, RZ, RZ, R14 ;  /* 0x000000ffff007224 */ /* 0x000fce00078e000e */
[----:B------:R-:W-:Y:S05]  /*17300*/  WARPSYNC.COLLECTIVE R15, `(.L_x_778) ;  /* 0x000000000f087348 */ /* 0x000fea0003c00000 */
[----:B------:R0:W1:Y:S02]  /*17310*/  SHFL.IDX P6, R14, R13, R12, R11 ;  /* 0x0000000c0d0e7389 */ /* 0x00006400000c000b */
[----:B01----:R-:W-:Y:S01]  /*17320*/  ENDCOLLECTIVE ;  /* 0x000000000000791b */ /* 0x003fe20003800000 */
.L_x_778:
[----:B------:R-:W-:Y:S02]  /*17330*/  ULDC UR4, c[0x0][0xac8] ;  /* 0x0002b20000047ab9 */ /* 0x000fe40000000800 */
[----:B------:R-:W-:-:S04]  /*17340*/  ISETP.GE.AND P0, PT, R59, UR4, PT ;  /* 0x000000043b007c0c */ /* 0x000fc8000bf06270 */
[-C--:B------:R-:W-:Y:S01]  /*17350*/  ISETP.GE.OR P4, PT, R20, R61.reuse, P0 ;  /* 0x0000003d1400720c */ /* 0x080fe20000786670 */
[C---:B------:R-:W-:Y:S01]  /*17360*/  VIADD R20, R42.reuse, 0x60 ;  /* 0x000000602a147836 */ /* 0x040fe20000000000 */
[----:B------:R-:W-:-:S04]  /*17370*/  ISETP.GE.OR P3, PT, R42, R61, P0 ;  /* 0x0000003d2a00720c */ /* 0x000fc80000766670 */
[----:B------:R-:W-:Y:S01]  /*17380*/  ISETP.GE.OR P2, PT, R20, R61, P0 ;  /* 0x0000003d1400720c */ /* 0x000fe20000746670 */
[----:B------:R-:W-:Y:S01]  /*17390*/  IMAD.MOV.U32 R12, RZ, RZ, 0x1 ;  /* 0x00000001ff0c7424 */ /* 0x000fe200078e00ff */
[----:B------:R-:W-:Y:S01]  /*173a0*/  MOV R13, R41 ;  /* 0x00000029000d7202 */ /* 0x000fe20000000f00 */
[----:B------:R-:W-:-:S10]  /*173b0*/  IMAD.MOV.U32 R3, RZ, RZ, R14 ;  /* 0x000000ffff037224 */ /* 0x000fd400078e000e */
[----:B------:R-:W-:Y:S05]  /*173c0*/  WARPSYNC.COLLECTIVE R15, `(.L_x_779) ;  /* 0x000000000f087348 */ /* 0x000fea0003c00000 */
[----:B------:R0:W1:Y:S02]  /*173d0*/  SHFL.IDX P6, R14, R13, R12, R11 ;  /* 0x0000000c0d0e7389 */ /* 0x00006400000c000b */
[----:B01----:R-:W-:Y:S01]  /*173e0*/  ENDCOLLECTIVE ;  /* 0x000000000000791b */ /* 0x003fe20003800000 */
.L_x_779:
[----:B------:R-:W-:-:S04]  /*173f0*/  @!P3 LEA R32, P5, R59, R3, 0x1 ;  /* 0x000000033b20b211 */ /* 0x000fc800078a08ff */
[----:B------:R-:W-:Y:S01]  /*17400*/  @!P3 LEA.HI.X R3, R59, R0, R58, 0x1, P5 ;  /* 0x000000003b03b211 */ /* 0x000fe200028f0c3a */
[----:B------:R-:W-:Y:S02]  /*17410*/  IMAD.MOV.U32 R13, RZ, RZ, R40 ;  /* 0x000000ffff0d7224 */ /* 0x000fe400078e0028 */
[----:B------:R-:W-:-:S07]  /*17420*/  IMAD.MOV.U32 R8, RZ, RZ, R14 ;  /* 0x000000ffff087224 */ /* 0x000fce00078e000e */
[----:B------:R-:W-:Y:S05]  /*17430*/  WARPSYNC.COLLECTIVE R15, `(.L_x_780) ;  /* 0x000000000f087348 */ /* 0x000fea0003c00000 */
[----:B------:R0:W1:Y:S02]  /*17440*/  SHFL.IDX P6, R14, R13, R12, R11 ;  /* 0x0000000c0d0e7389 */ /* 0x00006400000c000b */
[----:B01----:R-:W-:Y:S01]  /*17450*/  ENDCOLLECTIVE ;  /* 0x000000000000791b */ /* 0x003fe20003800000 */
.L_x_780:
[----:B------:R-:W-:Y:S02]  /*17460*/  IMAD.MOV.U32 R13, RZ, RZ, R41 ;  /* 0x000000ffff0d7224 */ /* 0x000fe400078e0029 */
[----:B------:R-:W-:Y:S01]  /*17470*/  IMAD.MOV.U32 R12, RZ, RZ, 0x2 ;  /* 0x00000002ff0c7424 */ /* 0x000fe200078e00ff */
[----:B------:R-:W-:-:S07]  /*17480*/  MOV R9, R14 ;  /* 0x0000000e00097202 */ /* 0x000fce0000000f00 */
[----:B------:R-:W-:Y:S05]  /*17490*/  WARPSYNC.COLLECTIVE R15, `(.L_x_781) ;  /* 0x000000000f087348 */ /* 0x000fea0003c00000 */
[----:B------:R0:W1:Y:S02]  /*174a0*/  SHFL.IDX P6, R14, R13, R12, R11 ;  /* 0x0000000c0d0e7389 */ /* 0x00006400000c000b */
[----:B01----:R-:W-:Y:S01]  /*174b0*/  ENDCOLLECTIVE ;  /* 0x000000000000791b */ /* 0x003fe20003800000 */
.L_x_781:
[C---:B------:R-:W-:Y:S02]  /*174c0*/  @!P4 LEA R20, P1, R59.reuse, R9, 0x1 ;  /* 0x000000093b14c211 */ /* 0x040fe400078208ff */
[----:B------:R-:W-:Y:S02]  /*174d0*/  @!P3 MOV R9, R3 ;  /* 0x000000030009b202 */ /* 0x000fe40000000f00 */
[----:B------:R-:W-:Y:S01]  /*174e0*/  @!P4 LEA.HI.X R21, R59, R8, R58, 0x1, P1 ;  /* 0x000000083b15c211 */ /* 0x000fe200008f0c3a */
[----:B------:R-:W-:-:S05]  /*174f0*/  @!P3 IMAD.MOV.U32 R8, RZ, RZ, R32 ;  /* 0x000000ffff08b224 */ /* 0x000fca00078e0020 */
[----:B------:R0:W-:Y:S01]  /*17500*/  @!P3 ST.E.128 desc[UR42][R8.64], R4 ;  /* 0x000000040800b985 */ /* 0x0001e2000c101d2a */
[----:B------:R-:W-:-:S03]  /*17510*/  MOV R13, R40 ;  /* 0x00000028000d7202 */ /* 0x000fc60000000f00 */
[----:B------:R0:W-:Y:S01]  /*17520*/  @!P4 ST.E.128 desc[UR42][R20.64], R24 ;  /* 0x000000181400c985 */ /* 0x0001e2000c101d2a */
[----:B------:R-:W-:-:S07]  /*17530*/  IMAD.MOV.U32 R10, RZ, RZ, R14 ;  /* 0x000000ffff0a7224 */ /* 0x000fce00078e000e */
[----:B0-----:R-:W-:Y:S05]  /*17540*/  WARPSYNC.COLLECTIVE R15, `(.L_x_782) ;  /* 0x000000000f087348 */ /* 0x001fea0003c00000 */
[----:B------:R1:W2:Y:S02]  /*17550*/  SHFL.IDX P6, R14, R13, R12, R11 ;  /* 0x0000000c0d0e7389 */ /* 0x0002a400000c000b */
[----:B012---:R-:W-:Y:S01]  /*17560*/  ENDCOLLECTIVE ;  /* 0x000000000000791b */ /* 0x007fe20003800000 */
.L_x_782:
[----:B------:R-:W-:Y:S02]  /*17570*/  IMAD.MOV.U32 R13, RZ, RZ, R41 ;  /* 0x000000ffff0d7224 */ /* 0x000fe400078e0029 */
[----:B------:R-:W-:Y:S01]  /*17580*/  IMAD.MOV.U32 R12, RZ, RZ, 0x3 ;  /* 0x00000003ff0c7424 */ /* 0x000fe200078e00ff */
[----:B------:R-:W-:-:S13]  /*17590*/  @!P2 LEA R43, P5, R59, R14, 0x1 ;  /* 0x0000000e3b2ba211 */ /* 0x000fda00078a08ff */
[----:B------:R-:W-:Y:S05]  /*175a0*/  WARPSYNC.COLLECTIVE R15, `(.L_x_783) ;  /* 0x000000000f087348 */ /* 0x000fea0003c00000 */
[----:B------:R0:W1:Y:S02]  /*175b0*/  SHFL.IDX P6, R14, R13, R12, R11 ;  /* 0x0000000c0d0e7389 */ /* 0x00006400000c000b */
[----:B01----:R-:W-:Y:S01]  /*175c0*/  ENDCOLLECTIVE ;  /* 0x000000000000791b */ /* 0x003fe20003800000 */
.L_x_783:
[----:B------:R-:W-:Y:S01]  /*175d0*/  @!P2 LEA.HI.X R10, R59, R10, R58, 0x1, P5 ;  /* 0x0000000a3b0aa211 */ /* 0x000fe200028f0c3a */
[----:B------:R-:W-:-:S04]  /*175e0*/  @!P2 IMAD.MOV.U32 R4, RZ, RZ, R43 ;  /* 0x000000ffff04a224 */ /* 0x000fc800078e002b */
[----:B------:R-:W-:-:S05]  /*175f0*/  @!P2 IMAD.MOV.U32 R5, RZ, RZ, R10 ;  /* 0x000000ffff05a224 */ /* 0x000fca00078e000a */
[----:B------:R0:W-:Y:S01]  /*17600*/  @!P2 ST.E.128 desc[UR42][R4.64], R28 ;  /* 0x0000001c0400a985 */ /* 0x0001e2000c101d2a */
[----:B------:R-:W-:Y:S01]  /*17610*/  MOV R13, R40 ;  /* 0x00000028000d7202 */ /* 0x000fe20000000f00 */
[----:B------:R-:W-:-:S07]  /*17620*/  IMAD.MOV.U32 R0, RZ, RZ, R14 ;  /* 0x000000ffff007224 */ /* 0x000fce00078e000e */
[----:B0-----:R-:W-:Y:S05]  /*17630*/  WARPSYNC.COLLECTIVE R15, `(.L_x_784) ;  /* 0x000000000f087348 */ /* 0x001fea0003c00000 */
[----:B------:R1:W2:Y:S02]  /*17640*/  SHFL.IDX P6, R14, R13, R12, R11 ;  /* 0x0000000c0d0e7389 */ /* 0x0002a400000c000b */
[----:B012---:R-:W-:Y:S01]  /*17650*/  ENDCOLLECTIVE ;  /* 0x000000000000791b */ /* 0x007fe20003800000 */
.L_x_784:
[----:B------:R-:W-:Y:S05]  /*17660*/  BRA `(.L_x_785) ;  /* 0xffffff6800807947 */ /* 0x000fea000383ffff */
.L_x_609:
[----:B------:R-:W-:Y:S01]  /*17670*/  IMAD.MOV.U32 R13, RZ, RZ, R4 ;  /* 0x000000ffff0d7224 */ /* 0x000fe200078e0004 */
[----:B------:R-:W-:Y:S01]  /*17680*/  MOV R12, RZ ;  /* 0x000000ff000c7202 */ /* 0x000fe20000000f00 */
[----:B------:R-:W-:Y:S02]  /*17690*/  IMAD.MOV.U32 R11, RZ, RZ, 0x1c1f ;  /* 0x00001c1fff0b7424 */ /* 0x000fe400078e00ff */
[----:B------:R-:W-:-:S07]  /*176a0*/  IMAD.MOV.U32 R15, RZ, RZ, -0x1 ;  /* 0xffffffffff0f7424 */ /* 0x000fce00078e00ff */
[----:B------:R-:W-:Y:S05]  /*176b0*/  WARPSYNC.COLLECTIVE R15, `(.L_x_786) ;  /* 0x000000000f087348 */ /* 0x000fea0003c00000 */
[----:B------:R0:W1:Y:S02]  /*176c0*/  SHFL.IDX P6, R14, R13, R12, R11 ;  /* 0x0000000c0d0e7389 */ /* 0x00006400000c000b */
[----:B01----:R-:W-:Y:S01]  /*176d0*/  ENDCOLLECTIVE ;  /* 0x000000000000791b */ /* 0x003fe20003800000 */
.L_x_786:
[----:B------:R-:W-:Y:S01]  /*176e0*/  MOV R13, R0 ;  /* 0x00000000000d7202 */ /* 0x000fe20000000f00 */
[----:B------:R-:W-:-:S07]  /*176f0*/  IMAD.MOV.U32 R3, RZ, RZ, R14 ;  /* 0x000000ffff037224 */ /* 0x000fce00078e000e */
[----:B------:R-:W-:Y:S05]  /*17700*/  WARPSYNC.COLLECTIVE R15, `(.L_x_787) ;  /* 0x000000000f087348 */ /* 0x000fea0003c00000 */
[----:B------:R0:W1:Y:S02]  /*17710*/  SHFL.IDX P6, R14, R13, R12, R11 ;  /* 0x0000000c0d0e7389 */ /* 0x00006400000c000b */
[----:B01----:R-:W-:Y:S01]  /*17720*/  ENDCOLLECTIVE ;  /* 0x000000000000791b */ /* 0x003fe20003800000 */
.L_x_787:
[----:B------:R-:W-:Y:S05]  /*17730*/  BRA `(.L_x_788) ;  /* 0xffffff6c005c7947 */ /* 0x000fea000383ffff */
.L_x_612:
[----:B------:R-:W-:Y:S01]  /*17740*/  BSSY B1, `(.L_x_789) ;  /* 0x0000008000017945 */ /* 0x000fe20003800000 */
[----:B---3--:R-:W-:Y:S01]  /*17750*/  IMAD.MOV.U32 R13, RZ, RZ, R4 ;  /* 0x000000ffff0d7224 */ /* 0x008fe200078e0004 */
[----:B------:R-:W-:Y:S01]  /*17760*/  MOV R15, 0xffffffff ;  /* 0xffffffff000f7802 */ /* 0x000fe20000000f00 */
[----:B------:R-:W-:Y:S02]  /*17770*/  IMAD.MOV.U32 R12, RZ, RZ, 0x1 ;  /* 0x00000001ff0c7424 */ /* 0x000fe400078e00ff */
[----:B------:R-:W-:-:S07]  /*17780*/  IMAD.MOV.U32 R11, RZ, RZ, 0x1c1f ;  /* 0x00001c1fff0b7424 */ /* 0x000fce00078e00ff */
[----:B012---:R-:W-:Y:S05]  /*17790*/  WARPSYNC.COLLECTIVE R15, `(.L_x_790) ;  /* 0x000000000f087348 */ /* 0x007fea0003c00000 */
[----:B--2---:R2:W3:Y:S02]  /*177a0*/  SHFL.IDX P6, R14, R13, R12, R11 ;  /* 0x0000000c0d0e7389 */ /* 0x0044e400000c000b */
[----:B0123--:R-:W-:Y:S01]  /*177b0*/  ENDCOLLECTIVE ;  /* 0x000000000000791b */ /* 0x00ffe20003800000 */
.L_x_790:
[----:B------:R-:W-:Y:S05]  /*177c0*/  BSYNC B1 ;  /* 0x0000000000017941 */ /* 0x000fea0003800000 */
.L_x_789:
        /* <DEDUP_REMOVED lines=8> */
.L_x_791:
[----:B------:R-:W-:Y:S05]  /*17850*/  BRA `(.L_x_792) ;  /* 0xffffff6c00b87947 */ /* 0x000fea000383ffff */
.L_x_616:
[----:B------:R-:W-:Y:S01]  /*17860*/  IMAD.MOV.U32 R13, RZ, RZ, R20 ;  /* 0x000000ffff0d7224 */ /* 0x000fe200078e0014 */
[----:B------:R-:W-:Y:S01]  /*17870*/  MOV R11, 0x181f ;  /* 0x0000181f000b7802 */ /* 0x000fe20000000f00 */
[----:B------:R-:W-:Y:S02]  /*17880*/  IMAD.MOV.U32 R12, RZ, RZ, RZ ;  /* 0x000000ffff0c7224 */ /* 0x000fe400078e00ff */
[----:B------:R-:W-:Y:S02]  /*17890*/  IMAD.MOV.U32 R15, RZ, RZ, -0x1 ;  /* 0xffffffffff0f7424 */ /* 0x000fe400078e00ff */
[----:B------:R-:W-:Y:S02]  /*178a0*/  IMAD R24, R27, 0xc0, R28 ;  /* 0x000000c01b187824 */ /* 0x000fe400078e021c */
[----:B------:R-:W-:-:S07]  /*178b0*/  IMAD R21, R25, R8, RZ ;  /* 0x0000000819157224 */ /* 0x000fce00078e02ff */
[----:B---3--:R-:W-:Y:S05]  /*178c0*/  WARPSYNC.COLLECTIVE R15, `(.L_x_793) ;  /* 0x000000000f087348 */ /* 0x008fea0003c00000 */
[----:B------:R0:W1:Y:S02]  /*178d0*/  SHFL.IDX P6, R14, R13, R12, R11 ;  /* 0x0000000c0d0e7389 */ /* 0x00006400000c000b */
[----:B01-3--:R-:W-:Y:S01]  /*178e0*/  ENDCOLLECTIVE ;  /* 0x000000000000791b */ /* 0x00bfe20003800000 */
.L_x_793:
[C---:B------:R-:W-:Y:S01]  /*178f0*/  VIADD R8, R24.reuse, 0x30 ;  /* 0x0000003018087836 */ /* 0x040fe20000000000 */
[----:B------:R-:W-:-:S04]  /*17900*/  ISETP.GE.OR P3, PT, R24, R21, P0 ;  /* 0x000000151800720c */ /* 0x000fc80000766670 */
[----:B------:R-:W-:Y:S01]  /*17910*/  ISETP.GE.OR P4, PT, R8, R21, P0 ;  /* 0x000000150800720c */ /* 0x000fe20000786670 */
[----:B------:R-:W-:-:S05]  /*17920*/  VIADD R8, R24, 0x60 ;  /* 0x0000006018087836 */ /* 0x000fca0000000000 */
[----:B------:R-:W-:Y:S01]  /*17930*/  ISETP.GE.OR P2, PT, R8, R21, P0 ;  /* 0x000000150800720c */ /* 0x000fe20000746670 */
[----:B------:R-:W-:Y:S02]  /*17940*/  IMAD.MOV.U32 R13, RZ, RZ, R7 ;  /* 0x000000ffff0d7224 */ /* 0x000fe400078e0007 */
[----:B------:R-:W-:-:S10]  /*17950*/  IMAD.MOV.U32 R0, RZ, RZ, R14 ;  /* 0x000000ffff007224 */ /* 0x000fd400078e000e */
[----:B------:R-:W-:Y:S05]  /*17960*/  WARPSYNC.COLLECTIVE R15, `(.L_x_794) ;  /* 0x000000000f087348 */ /* 0x000fea0003c00000 */
[----:B------:R0:W1:Y:S02]  /*17970*/  SHFL.IDX P6, R14, R13, R12, R11 ;  /* 0x0000000c0d0e7389 */ /* 0x00006400000c000b */
[----:B01----:R-:W-:Y:S01]  /*17980*/  ENDCOLLECTIVE ;  /* 0x000000000000791b */ /* 0x003fe20003800000 */
.L_x_794:
[----:B------:R-:W-:Y:S02]  /*17990*/  IMAD.MOV.U32 R13, RZ, RZ, R20 ;  /* 0x000000ffff0d7224 */ /* 0x000fe400078e0014 */
[----:B------:R-:W-:Y:S01]  /*179a0*/  IMAD.MOV.U32 R12, RZ, RZ, 0x1 ;  /* 0x00000001ff0c7424 */ /* 0x000fe200078e00ff */
[----:B------:R-:W-:-:S07]  /*179b0*/  MOV R3, R14 ;  /* 0x0000000e00037202 */ /* 0x000fce0000000f00 */
[----:B------:R-:W-:Y:S05]  /*179c0*/  WARPSYNC.COLLECTIVE R15, `(.L_x_795) ;  /* 0x000000000f087348 */ /* 0x000fea0003c00000 */
[----:B------:R0:W1:Y:S02]  /*179d0*/  SHFL.IDX P6, R14, R13, R12, R11 ;  /* 0x0000000c0d0e7389 */ /* 0x00006400000c000b */
[----:B01----:R-:W-:Y:S01]  /*179e0*/  ENDCOLLECTIVE ;  /* 0x000000000000791b */ /* 0x003fe20003800000 */
.L_x_795:
[----:B------:R-:W-:-:S04]  /*179f0*/  @!P3 LEA R10, P5, R59, R3, 0x1 ;  /* 0x000000033b0ab211 */ /* 0x000fc800078a08ff */
[----:B------:R-:W-:Y:S02]  /*17a00*/  @!P3 LEA.HI.X R3, R59, R0, R58, 0x1, P5 ;  /* 0x000000003b03b211 */ /* 0x000fe400028f0c3a */
[----:B------:R-:W-:Y:S01]  /*17a10*/  MOV R13, R7 ;  /* 0x00000007000d7202 */ /* 0x000fe20000000f00 */
[----:B------:R-:W-:-:S07]  /*17a20*/  IMAD.MOV.U32 R4, RZ, RZ, R14 ;  /* 0x000000ffff047224 */ /* 0x000fce00078e000e */
[----:B------:R-:W-:Y:S05]  /*17a30*/  WARPSYNC.COLLECTIVE R15, `(.L_x_796) ;  /* 0x000000000f087348 */ /* 0x000fea0003c00000 */
[----:B------:R0:W1:Y:S02]  /*17a40*/  SHFL.IDX P6, R14, R13, R12, R11 ;  /* 0x0000000c0d0e7389 */ /* 0x00006400000c000b */
[----:B01----:R-:W-:Y:S01]  /*17a50*/  ENDCOLLECTIVE ;  /* 0x000000000000791b */ /* 0x003fe20003800000 */
.L_x_796:
[----:B------:R-:W-:Y:S02]  /*17a60*/  IMAD.MOV.U32 R13, RZ, RZ, R20 ;  /* 0x000000ffff0d7224 */ /* 0x000fe400078e0014 */
[----:B------:R-:W-:Y:S02]  /*17a70*/  IMAD.MOV.U32 R12, RZ, RZ, 0x2 ;  /* 0x00000002ff0c7424 */ /* 0x000fe400078e00ff */
[----:B------:R-:W-:-:S07]  /*17a80*/  IMAD.MOV.U32 R5, RZ, RZ, R14 ;  /* 0x000000ffff057224 */ /* 0x000fce00078e000e */
[----:B------:R-:W-:Y:S05]  /*17a90*/  WARPSYNC.COLLECTIVE R15, `(.L_x_797) ;  /* 0x000000000f087348 */ /* 0x000fea0003c00000 */
[----:B------:R0:W1:Y:S02]  /*17aa0*/  SHFL.IDX P6, R14, R13, R12, R11 ;  /* 0x0000000c0d0e7389 */ /* 0x00006400000c000b */
[----:B01----:R-:W-:Y:S01]  /*17ab0*/  ENDCOLLECTIVE ;  /* 0x000000000000791b */ /* 0x003fe20003800000 */
.L_x_797:
[----:B------:R-:W-:-:S04]  /*17ac0*/  @!P4 LEA R8, P1, R59, R5, 0x1 ;  /* 0x000000053b08c211 */ /* 0x000fc800078208ff */
[----:B------:R-:W-:Y:S01]  /*17ad0*/  @!P4 LEA.HI.X R9, R59, R4, R58, 0x1, P1 ;  /* 0x000000043b09c211 */ /* 0x000fe200008f0c3a */
[----:B------:R-:W-:Y:S01]  /*17ae0*/  IMAD.MOV.U32 R13, RZ, RZ, R7 ;  /* 0x000000ffff0d7224 */ /* 0x000fe200078e0007 */
[----:B------:R-:W-:-:S07]  /*17af0*/  MOV R6, R14 ;  /* 0x0000000e00067202 */ /* 0x000fce0000000f00 */
[----:B------:R-:W-:Y:S05]  /*17b00*/  WARPSYNC.COLLECTIVE R15, `(.L_x_798) ;  /* 0x000000000f087348 */ /* 0x000fea0003c00000 */
[----:B------:R0:W1:Y:S02]  /*17b10*/  SHFL.IDX P6, R14, R13, R12, R11 ;  /* 0x0000000c0d0e7389 */ /* 0x00006400000c000b */
[----:B01----:R-:W-:Y:S01]  /*17b20*/  ENDCOLLECTIVE ;  /* 0x000000000000791b */ /* 0x003fe20003800000 */
.L_x_798:
[----:B------:R-:W-:Y:S01]  /*17b30*/  @!P3 MOV R11, R3 ;  /* 0x00000003000bb202 */ /* 0x000fe20000000f00 */
[----:B------:R-:W-:Y:S02]  /*17b40*/  IMAD.MOV.U32 R13, RZ, RZ, R20 ;  /* 0x000000ffff0d7224 */ /* 0x000fe400078e0014 */
[----:B------:R-:W-:Y:S02]  /*17b50*/  IMAD.MOV.U32 R12, RZ, RZ, 0x3 ;  /* 0x00000003ff0c7424 */ /* 0x000fe400078e00ff */
[----:B------:R0:W-:Y:S04]  /*17b60*/  @!P3 ST.E.128 desc[UR42][R10.64], RZ ;  /* 0x000000ff0a00b985 */ /* 0x0001e8000c101d2a */
[----:B------:R1:W-:Y:S01]  /*17b70*/  @!P4 ST.E.128 desc[UR42][R8.64], RZ ;  /* 0x000000ff0800c985 */ /* 0x0003e2000c101d2a */
[----:B------:R-:W-:-:S04]  /*17b80*/  @!P2 LEA R25, P5, R59, R14, 0x1 ;  /* 0x0000000e3b19a211 */ /* 0x000fc800078a08ff */
[----:B------:R-:W-:Y:S01]  /*17b90*/  @!P2 LEA.HI.X R5, R59, R6, R58, 0x1, P5 ;  /* 0x000000063b05a211 */ /* 0x000fe200028f0c3a */
[----:B0-----:R-:W-:Y:S02]  /*17ba0*/  IMAD.MOV.U32 R11, RZ, RZ, 0x181f ;  /* 0x0000181fff0b7424 */ /* 0x001fe400078e00ff */
[----:B------:R-:W-:-:S07]  /*17bb0*/  @!P2 IMAD.MOV.U32 R4, RZ, RZ, R25 ;  /* 0x000000ffff04a224 */ /* 0x000fce00078e0019 */
[----:B-1----:R-:W-:Y:S05]  /*17bc0*/  WARPSYNC.COLLECTIVE R15, `(.L_x_799) ;  /* 0x000000000f087348 */ /* 0x002fea0003c00000 */
[----:B------:R0:W2:Y:S02]  /*17bd0*/  SHFL.IDX P6, R14, R13, R12, R11 ;  /* 0x0000000c0d0e7389 */ /* 0x0000a400000c000b */
[----:B012---:R-:W-:Y:S01]  /*17be0*/  ENDCOLLECTIVE ;  /* 0x000000000000791b */ /* 0x007fe20003800000 */
.L_x_799:
[----:B------:R0:W-:Y:S01]  /*17bf0*/  @!P2 ST.E.128 desc[UR42][R4.64], RZ ;  /* 0x000000ff0400a985 */ /* 0x0001e2000c101d2a */
[----:B------:R-:W-:Y:S01]  /*17c00*/  IMAD.MOV.U32 R13, RZ, RZ, R7 ;  /* 0x000000ffff0d7224 */ /* 0x000fe200078e0007 */
[----:B------:R-:W-:-:S07]  /*17c10*/  MOV R0, R14 ;  /* 0x0000000e00007202 */ /* 0x000fce0000000f00 */
[----:B0-----:R-:W-:Y:S05]  /*17c20*/  WARPSYNC.COLLECTIVE R15, `(.L_x_800) ;  /* 0x000000000f087348 */ /* 0x001fea0003c00000 */
[----:B------:R1:W2:Y:S02]  /*17c30*/  SHFL.IDX P6, R14, R13, R12, R11 ;  /* 0x0000000c0d0e7389 */ /* 0x0002a400000c000b */
[----:B012---:R-:W-:Y:S01]  /*17c40*/  ENDCOLLECTIVE ;  /* 0x000000000000791b */ /* 0x007fe20003800000 */
.L_x_800:
[----:B------:R-:W-:Y:S05]  /*17c50*/  BRA `(.L_x_801) ;  /* 0xffffff7400d87947 */ /* 0x000fea000383ffff */
.L_x_633:
[----:B------:R-:W0:Y:S01]  /*17c60*/  S2R R7, SR_TID.X ;  /* 0x0000000000077919 */ /* 0x000e220000002100 */
[----:B------:R-:W-:Y:S01]  /*17c70*/  BSSY B1, `(.L_x_802) ;  /* 0x000000a000017945 */ /* 0x000fe20003800000 */
[----:B------:R-:W-:Y:S01]  /*17c80*/  MOV R12, RZ ;  /* 0x000000ff000c7202 */ /* 0x000fe20000000f00 */
[----:B------:R-:W-:Y:S02]  /*17c90*/  IMAD.MOV.U32 R11, RZ, RZ, 0x1f ;  /* 0x0000001fff0b7424 */ /* 0x000fe400078e00ff */
[----:B------:R-:W-:Y:S01]  /*17ca0*/  IMAD.MOV.U32 R15, RZ, RZ, -0x1 ;  /* 0xffffffffff0f7424 */ /* 0x000fe200078e00ff */
[----:B0-----:R-:W-:-:S04]  /*17cb0*/  SHF.R.U32.HI R7, RZ, 0x5, R7 ;  /* 0x00000005ff077819 */ /* 0x001fc80000011607 */
[----:B------:R-:W-:-:S05]  /*17cc0*/  LOP3.LUT R7, R7, 0x3, RZ, 0xc0, !PT ;  /* 0x0000000307077812 */ /* 0x000fca00078ec0ff */
[----:B------:R-:W-:-:S07]  /*17cd0*/  IMAD.MOV.U32 R13, RZ, RZ, R7 ;  /* 0x000000ffff0d7224 */ /* 0x000fce00078e0007 */
[----:B------:R-:W-:Y:S05]  /*17ce0*/  WARPSYNC.COLLECTIVE R15, `(.L_x_803) ;  /* 0x000000000f087348 */ /* 0x000fea0003c00000 */
[----:B------:R0:W1:Y:S02]  /*17cf0*/  SHFL.IDX P6, R14, R13, R12, R11 ;  /* 0x0000000c0d0e7389 */ /* 0x00006400000c000b */
[----:B01----:R-:W-:Y:S01]  /*17d00*/  ENDCOLLECTIVE ;  /* 0x000000000000791b */ /* 0x003fe20003800000 */
.L_x_803:
[----:B------:R-:W-:Y:S05]  /*17d10*/  BSYNC B1 ;  /* 0x0000000000017941 */ /* 0x000fea0003800000 */
.L_x_802:
[----:B------:R-:W-:Y:S05]  /*17d20*/  BRA `(.L_x_804) ;  /* 0xffffff8c00887947 */ /* 0x000fea000383ffff */
.L_x_635:
[----:B------:R-:W-:Y:S01]  /*17d30*/  BSSY B1, `(.L_x_805) ;  /* 0x0000006000017945 */ /* 0x000fe20003800000 */
[----:B------:R-:W-:-:S07]  /*17d40*/  IMAD.MOV.U32 R15, RZ, RZ, -0x1 ;  /* 0xffffffffff0f7424 */ /* 0x000fce00078e00ff */
[----:B0-----:R-:W-:Y:S05]  /*17d50*/  WARPSYNC.COLLECTIVE R15, `(.L_x_806) ;  /* 0x000000000f0c7348 */ /* 0x001fea0003c00000 */
[----:B------:R-:W-:Y:S02]  /*17d60*/  ELECT P6, UR62, PT ;  /* 0x00000000003e782f */ /* 0x000fe400038c0000 */
[----:B------:R-:W-:Y:S01]  /*17d70*/  MOV R14, UR62 ;  /* 0x0000003e000e7c02 */ /* 0x000fe20008000f00 */
[----:B0-----:R-:W-:Y:S10]  /*17d80*/  ENDCOLLECTIVE ;  /* 0x000000000000791b */ /* 0x001ff40003800000 */
.L_x_806:
[----:B------:R-:W-:Y:S05]  /*17d90*/  BSYNC B1 ;  /* 0x0000000000017941 */ /* 0x000fea0003800000 */
.L_x_805:
[----:B------:R-:W-:Y:S05]  /*17da0*/  BRA `(.L_x_634) ;  /* 0xffffff8c00807947 */ /* 0x000fea000383ffff */
.L_x_637:
[----:B0-----:R0:W1:Y:S02]  /*17db0*/  SYNCS.PHASECHK.TRANS64.TRYWAIT P0, [R16+URZ+0x16820], R6 ;  /* 0x01682006100075a7 */ /* 0x001064000800017f */
[----:B-1----:R-:W-:Y:S05]  /*17dc0*/  @!P0 NANOSLEEP.SYNCS 0x989680 ;  /* 0x009896800000895d */ /* 0x002fea0003900000 */
[----:B------:R-:W1:Y:S02]  /*17dd0*/  @!P0 SYNCS.PHASECHK.TRANS64 P0, [R16+URZ+0x16820], R6 ;  /* 0x01682006100085a7 */ /* 0x000e64000800007f */
[----:B-1----:R-:W-:Y:S05]  /*17de0*/  @!P0 BRA `(.L_x_637) ;  /* 0xfffffffc00f08947 */ /* 0x002fea000383ffff */
[----:B------:R-:W-:Y:S05]  /*17df0*/  BRA `(.L_x_807) ;  /* 0xffffff8c00907947 */ /* 0x000fea000383ffff */
.L_x_641:
[----:B0-----:R0:W1:Y:S02]  /*17e00*/  SYNCS.PHASECHK.TRANS64.TRYWAIT P0, [R6+URZ+0x168a0], R10 ;  /* 0x0168a00a060075a7 */ /* 0x001064000800017f */
[----:B-1----:R-:W-:Y:S05]  /*17e10*/  @!P0 NANOSLEEP.SYNCS 0x989680 ;  /* 0x009896800000895d */ /* 0x002fea0003900000 */
[----:B------:R-:W1:Y:S02]  /*17e20*/  @!P0 SYNCS.PHASECHK.TRANS64 P0, [R6+URZ+0x168a0], R10 ;  /* 0x0168a00a060085a7 */ /* 0x000e64000800007f */
[----:B-1----:R-:W-:Y:S05]  /*17e30*/  @!P0 BRA `(.L_x_641) ;  /* 0xfffffffc00f08947 */ /* 0x002fea000383ffff */
[----:B------:R-:W-:Y:S05]  /*17e40*/  BRA `(.L_x_808) ;  /* 0xffffff8c00ac7947 */ /* 0x000fea000383ffff */
.L_x_646:
[----:B-1----:R1:W2:Y:S02]  /*17e50*/  SYNCS.PHASECHK.TRANS64.TRYWAIT P0, [R6+URZ+0x168c0], R10 ;  /* 0x0168c00a060075a7 */ /* 0x0022a4000800017f */
[----:B--2---:R-:W-:Y:S05]  /*17e60*/  @!P0 NANOSLEEP.SYNCS 0x989680 ;  /* 0x009896800000895d */ /* 0x004fea0003900000 */
[----:B------:R-:W2:Y:S02]  /*17e70*/  @!P0 SYNCS.PHASECHK.TRANS64 P0, [R6+URZ+0x168c0], R10 ;  /* 0x0168c00a060085a7 */ /* 0x000ea4000800007f */
[----:B--2---:R-:W-:Y:S05]  /*17e80*/  @!P0 BRA `(.L_x_646) ;  /* 0xfffffffc00f08947 */ /* 0x004fea000383ffff */
[----:B------:R-:W-:Y:S05]  /*17e90*/  BRA `(.L_x_809) ;  /* 0xffffff90002c7947 */ /* 0x000fea000383ffff */
.L_x_653:
[----:B-1----:R1:W2:Y:S02]  /*17ea0*/  SYNCS.PHASECHK.TRANS64.TRYWAIT P2, [R6+URZ+0x168a0], R7 ;  /* 0x0168a007060075a7 */ /* 0x0022a4000804017f */
[----:B--2---:R-:W-:Y:S05]  /*17eb0*/  @!P2 NANOSLEEP.SYNCS 0x989680 ;  /* 0x009896800000a95d */ /* 0x004fea0003900000 */
[----:B------:R-:W2:Y:S02]  /*17ec0*/  @!P2 SYNCS.PHASECHK.TRANS64 P2, [R6+URZ+0x168a0], R7 ;  /* 0x0168a0070600a5a7 */ /* 0x000ea4000804007f */
[----:B--2---:R-:W-:Y:S05]  /*17ed0*/  @!P2 BRA `(.L_x_653) ;  /* 0xfffffffc00f0a947 */ /* 0x004fea000383ffff */
[----:B------:R-:W-:Y:S05]  /*17ee0*/  BRA `(.L_x_810) ;  /* 0xffffff9000f87947 */ /* 0x000fea000383ffff */
.L_x_658:
[----:B0-----:R0:W2:Y:S02]  /*17ef0*/  SYNCS.PHASECHK.TRANS64.TRYWAIT P2, [R6+URZ+0x168c0], R7 ;  /* 0x0168c007060075a7 */ /* 0x0010a4000804017f */
[----:B--2---:R-:W-:Y:S05]  /*17f00*/  @!P2 NANOSLEEP.SYNCS 0x989680 ;  /* 0x009896800000a95d */ /* 0x004fea0003900000 */
[----:B------:R-:W2:Y:S02]  /*17f10*/  @!P2 SYNCS.PHASECHK.TRANS64 P2, [R6+URZ+0x168c0], R7 ;  /* 0x0168c0070600a5a7 */ /* 0x000ea4000804007f */
[----:B--2---:R-:W-:Y:S05]  /*17f20*/  @!P2 BRA `(.L_x_658) ;  /* 0xfffffffc00f0a947 */ /* 0x004fea000383ffff */
[----:B------:R-:W-:Y:S05]  /*17f30*/  BRA `(.L_x_811) ;  /* 0xffffff9400707947 */ /* 0x000fea000383ffff */
.L_x_673:
[----:B------:R-:W0:Y:S01]  /*17f40*/  S2R R20, SR_TID.X ;  /* 0x0000000000147919 */ /* 0x000e220000002100 */
[----:B------:R-:W-:Y:S01]  /*17f50*/  BSSY B0, `(.L_x_812) ;  /* 0x000000a000007945 */ /* 0x000fe20003800000 */
[----:B------:R-:W-:Y:S02]  /*17f60*/  IMAD.MOV.U32 R12, RZ, RZ, RZ ;  /* 0x000000ffff0c7224 */ /* 0x000fe400078e00ff */
[----:B------:R-:W-:Y:S02]  /*17f70*/  IMAD.MOV.U32 R11, RZ, RZ, 0x1f ;  /* 0x0000001fff0b7424 */ /* 0x000fe400078e00ff */
[----:B------:R-:W-:Y:S01]  /*17f80*/  IMAD.MOV.U32 R15, RZ, RZ, -0x1 ;  /* 0xffffffffff0f7424 */ /* 0x000fe200078e00ff */
[----:B0-----:R-:W-:-:S04]  /*17f90*/  SHF.R.U32.HI R9, RZ, 0x5, R20 ;  /* 0x00000005ff097819 */ /* 0x001fc80000011614 */
[----:B------:R-:W-:-:S04]  /*17fa0*/  LOP3.LUT R9, R9, 0x3, RZ, 0xc0, !PT ;  /* 0x0000000309097812 */ /* 0x000fc800078ec0ff */
[----:B------:R-:W-:-:S07]  /*17fb0*/  MOV R13, R9 ;  /* 0x00000009000d7202 */ /* 0x000fce0000000f00 */
[----:B-----5:R-:W-:Y:S05]  /*17fc0*/  WARPSYNC.COLLECTIVE R15, `(.L_x_813) ;  /* 0x000000000f087348 */ /* 0x020fea0003c00000 */
[----:B------:R0:W1:Y:S02]  /*17fd0*/  SHFL.IDX P6, R14, R13, R12, R11 ;  /* 0x0000000c0d0e7389 */ /* 0x00006400000c000b */
[----:B01---5:R-:W-:Y:S01]  /*17fe0*/  ENDCOLLECTIVE ;  /* 0x000000000000791b */ /* 0x023fe20003800000 */
.L_x_813:
[----:B------:R-:W-:Y:S05]  /*17ff0*/  BSYNC B0 ;  /* 0x0000000000007941 */ /* 0x000fea0003800000 */
.L_x_812:
[----:B------:R-:W-:Y:S05]  /*18000*/  BRA `(.L_x_814) ;  /* 0xffffffa000807947 */ /* 0x000fea000383ffff */
.L_x_676:
[----:B0-----:R0:W1:Y:S02]  /*18010*/  SYNCS.PHASECHK.TRANS64.TRYWAIT P0, [R3+URZ+0x16840], R4 ;  /* 0x01684004030075a7 */ /* 0x001064000800017f */
[----:B-1----:R-:W-:Y:S05]  /*18020*/  @!P0 NANOSLEEP.SYNCS 0x989680 ;  /* 0x009896800000895d */ /* 0x002fea0003900000 */
[----:B------:R-:W1:Y:S02]  /*18030*/  @!P0 SYNCS.PHASECHK.TRANS64 P0, [R3+URZ+0x16840], R4 ;  /* 0x01684004030085a7 */ /* 0x000e64000800007f */
[----:B-1----:R-:W-:Y:S05]  /*18040*/  @!P0 BRA `(.L_x_676) ;  /* 0xfffffffc00f08947 */ /* 0x002fea000383ffff */
[----:B------:R-:W-:Y:S05]  /*18050*/  BRA `(.L_x_815) ;  /* 0xffffffa000d07947 */ /* 0x000fea000383ffff */
.L_x_677:
        /* <DEDUP_REMOVED lines=8> */
.L_x_817:
[----:B------:R-:W-:Y:S05]  /*180e0*/  BSYNC B0 ;  /* 0x0000000000007941 */ /* 0x000fea0003800000 */
.L_x_816:
[----:B------:R-:W-:Y:S01]  /*180f0*/  IMAD.MOV.U32 R13, RZ, RZ, R0 ;  /* 0x000000ffff0d7224 */ /* 0x000fe200078e0000 */
[----:B------:R-:W-:Y:S01]  /*18100*/  MOV R15, 0xffffffff ;  /* 0xffffffff000f7802 */ /* 0x000fe20000000f00 */
[----:B------:R-:W-:Y:S01]  /*18110*/  IMAD.MOV.U32 R12, RZ, RZ, RZ ;  /* 0x000000ffff0c7224 */ /* 0x000fe200078e00ff */
[----:B------:R-:W-:Y:S01]  /*18120*/  MOV R6, R14 ;  /* 0x0000000e00067202 */ /* 0x000fe20000000f00 */
[----:B------:R-:W-:Y:S02]  /*18130*/  IMAD.MOV.U32 R11, RZ, RZ, 0x181f ;  /* 0x0000181fff0b7424 */ /* 0x000fe400078e00ff */
[----:B------:R-:W-:-:S07]  /*18140*/  @P0 IMAD R8, R5, 0x2, R16 ;  /* 0x0000000205080824 */ /* 0x000fce00078e0210 */
[----:B------:R-:W-:Y:S05]  /*18150*/  WARPSYNC.COLLECTIVE R15, `(.L_x_818) ;  /* 0x000000000f087348 */ /* 0x000fea0003c00000 */
[----:B------:R0:W1:Y:S02]  /*18160*/  SHFL.IDX P6, R14, R13, R12, R11 ;  /* 0x0000000c0d0e7389 */ /* 0x00006400000c000b */
[----:B01----:R-:W-:Y:S01]  /*18170*/  ENDCOLLECTIVE ;  /* 0x000000000000791b */ /* 0x003fe20003800000 */
.L_x_818:
[----:B------:R-:W-:Y:S01]  /*18180*/  MOV R13, R2 ;  /* 0x00000002000d7202 */ /* 0x000fe20000000f00 */
[----:B------:R-:W-:Y:S02]  /*18190*/  IMAD.MOV.U32 R12, RZ, RZ, 0x1 ;  /* 0x00000001ff0c7424 */ /* 0x000fe400078e00ff */
[----:B------:R-:W-:-:S07]  /*181a0*/  IMAD.MOV.U32 R7, RZ, RZ, R14 ;  /* 0x000000ffff077224 */ /* 0x000fce00078e000e */
[----:B------:R-:W-:Y:S05]  /*181b0*/  WARPSYNC.COLLECTIVE R15, `(.L_x_819) ;  /* 0x000000000f087348 */ /* 0x000fea0003c00000 */
[----:B------:R0:W1:Y:S02]  /*181c0*/  SHFL.IDX P6, R14, R13, R12, R11 ;  /* 0x0000000c0d0e7389 */ /* 0x00006400000c000b */
[----:B01----:R-:W-:Y:S01]  /*181d0*/  ENDCOLLECTIVE ;  /* 0x000000000000791b */ /* 0x003fe20003800000 */
.L_x_819:
        /* <DEDUP_REMOVED lines=15> */
.L_x_820:
[----:B------:R-:W-:Y:S02]  /*182d0*/  @P0 IMAD R8, R5, 0x2, R16 ;  /* 0x0000000205080824 */ /* 0x000fe400078e0210 */
[----:B------:R-:W-:Y:S01]  /*182e0*/  IMAD.MOV.U32 R13, RZ, RZ, R2 ;  /* 0x000000ffff0d7224 */ /* 0x000fe200078e0002 */
[----:B------:R-:W-:Y:S02]  /*182f0*/  MOV R12, 0x2 ;  /* 0x00000002000c7802 */ /* 0x000fe40000000f00 */
[----:B------:R-:W-:-:S07]  /*18300*/  MOV R7, R14 ;  /* 0x0000000e00077202 */ /* 0x000fce0000000f00 */
[----:B------:R-:W-:Y:S05]  /*18310*/  WARPSYNC.COLLECTIVE R15, `(.L_x_821) ;  /* 0x000000000f087348 */ /* 0x000fea0003c00000 */
[----:B------:R0:W1:Y:S02]  /*18320*/  SHFL.IDX P6, R14, R13, R12, R11 ;  /* 0x0000000c0d0e7389 */ /* 0x00006400000c000b */
[----:B01----:R-:W-:Y:S01]  /*18330*/  ENDCOLLECTIVE ;  /* 0x000000000000791b */ /* 0x003fe20003800000 */
.L_x_821:
        /* <DEDUP_REMOVED lines=15> */
.L_x_822:
[----:B------:R-:W-:Y:S02]  /*18430*/  @P0 IMAD R8, R5, 0x2, R16 ;  /* 0x0000000205080824 */ /* 0x000fe400078e0210 */
[----:B------:R-:W-:Y:S02]  /*18440*/  IMAD.MOV.U32 R13, RZ, RZ, R2 ;  /* 0x000000ffff0d7224 */ /* 0x000fe400078e0002 */
[----:B------:R-:W-:Y:S02]  /*18450*/  IMAD.MOV.U32 R12, RZ, RZ, 0x3 ;  /* 0x00000003ff0c7424 */ /* 0x000fe400078e00ff */
[----:B------:R-:W-:-:S07]  /*18460*/  IMAD.MOV.U32 R7, RZ, RZ, R14 ;  /* 0x000000ffff077224 */ /* 0x000fce00078e000e */
[----:B------:R-:W-:Y:S05]  /*18470*/  WARPSYNC.COLLECTIVE R15, `(.L_x_823) ;  /* 0x000000000f087348 */ /* 0x000fea0003c00000 */
[----:B------:R0:W1:Y:S02]  /*18480*/  SHFL.IDX P6, R14, R13, R12, R11 ;  /* 0x0000000c0d0e7389 */ /* 0x00006400000c000b */
[----:B01----:R-:W-:Y:S01]  /*18490*/  ENDCOLLECTIVE ;  /* 0x000000000000791b */ /* 0x003fe20003800000 */
.L_x_823:
        /* <DEDUP_REMOVED lines=15> */
.L_x_824:
[----:B------:R-:W-:Y:S01]  /*18590*/  @P0 LEA R8, R5, R16, 0x1 ;  /* 0x0000001005080211 */ /* 0x000fe200078e08ff */
[----:B------:R-:W-:Y:S02]  /*185a0*/  IMAD.MOV.U32 R13, RZ, RZ, R2 ;  /* 0x000000ffff0d7224 */ /* 0x000fe400078e0002 */
[----:B------:R-:W-:Y:S02]  /*185b0*/  IMAD.MOV.U32 R12, RZ, RZ, 0x4 ;  /* 0x00000004ff0c7424 */ /* 0x000fe400078e00ff */
[----:B------:R-:W-:-:S07]  /*185c0*/  IMAD.MOV.U32 R7, RZ, RZ, R14 ;  /* 0x000000ffff077224 */ /* 0x000fce00078e000e */
[----:B------:R-:W-:Y:S05]  /*185d0*/  WARPSYNC.COLLECTIVE R15, `(.L_x_825) ;  /* 0x000000000f087348 */ /* 0x000fea0003c00000 */
[----:B------:R0:W1:Y:S02]  /*185e0*/  SHFL.IDX P6, R14, R13, R12, R11 ;  /* 0x0000000c0d0e7389 */ /* 0x00006400000c000b */
[----:B01----:R-:W-:Y:S01]  /*185f0*/  ENDCOLLECTIVE ;  /* 0x000000000000791b */ /* 0x003fe20003800000 */
.L_x_825:
[----:B------:R-:W-:-:S05]  /*18600*/  @P0 LEA R7, P1, R9, R7, 0x1 ;  /* 0x0000000709070211 */ /* 0x000fca00078208ff */
[----:B------:R-:W-:-:S05]  /*18610*/  @P0 IMAD.X R6, RZ, RZ, R6, P1 ;  /* 0x000000ffff060224 */ /* 0x000fca00008e0606 */
[----:B------:R-:W-:Y:S02]  /*18620*/  @P0 LOP3.LUT R7, R7, R6, RZ, 0x3c, !PT ;  /* 0x0000000607070212 */ /* 0x000fe400078e3cff */
[----:B------:R-:W-:Y:S02]  /*18630*/  MOV R13, R0 ;  /* 0x00000000000d7202 */ /* 0x000fe40000000f00 */
        /* <DEDUP_REMOVED lines=11> */
.L_x_826:
[----:B------:R-:W-:Y:S01]  /*186f0*/  @P0 IMAD R8, R5, 0x2, R16 ;  /* 0x0000000205080824 */ /* 0x000fe200078e0210 */
[----:B------:R-:W-:Y:S01]  /*18700*/  MOV R13, R2 ;  /* 0x00000002000d7202 */ /* 0x000fe20000000f00 */
[----:B------:R-:W-:Y:S02]  /*18710*/  IMAD.MOV.U32 R12, RZ, RZ, 0x5 ;  /* 0x00000005ff0c7424 */ /* 0x000fe400078e00ff */
[----:B------:R-:W-:-:S07]  /*18720*/  IMAD.MOV.U32 R7, RZ, RZ, R14 ;  /* 0x000000ffff077224 */ /* 0x000fce00078e000e */
[----:B------:R-:W-:Y:S05]  /*18730*/  WARPSYNC.COLLECTIVE R15, `(.L_x_827) ;  /* 0x000000000f087348 */ /* 0x000fea0003c00000 */
[----:B------:R0:W1:Y:S02]  /*18740*/  SHFL.IDX P6, R14, R13, R12, R11 ;  /* 0x0000000c0d0e7389 */ /* 0x00006400000c000b */
[----:B01----:R-:W-:Y:S01]  /*18750*/  ENDCOLLECTIVE ;  /* 0x000000000000791b */ /* 0x003fe20003800000 */
.L_x_827:
        /* <DEDUP_REMOVED lines=15> */
.L_x_828:
[----:B------:R-:W-:Y:S02]  /*18850*/  @P0 IMAD R8, R5, 0x2, R16 ;  /* 0x0000000205080824 */ /* 0x000fe400078e0210 */
[----:B------:R-:W-:Y:S01]  /*18860*/  IMAD.MOV.U32 R13, RZ, RZ, R2 ;  /* 0x000000ffff0d7224 */ /* 0x000fe200078e0002 */
[----:B------:R-:W-:Y:S02]  /*18870*/  MOV R12, 0x6 ;  /* 0x00000006000c7802 */ /* 0x000fe40000000f00 */
[----:B------:R-:W-:-:S07]  /*18880*/  MOV R7, R14 ;  /* 0x0000000e00077202 */ /* 0x000fce0000000f00 */
[----:B------:R-:W-:Y:S05]  /*18890*/  WARPSYNC.COLLECTIVE R15, `(.L_x_829) ;  /* 0x000000000f087348 */ /* 0x000fea0003c00000 */
[----:B------:R0:W1:Y:S02]  /*188a0*/  SHFL.IDX P6, R14, R13, R12, R11 ;  /* 0x0000000c0d0e7389 */ /* 0x00006400000c000b */
[----:B01----:R-:W-:Y:S01]  /*188b0*/  ENDCOLLECTIVE ;  /* 0x000000000000791b */ /* 0x003fe20003800000 */
.L_x_829:
        /* <DEDUP_REMOVED lines=15> */
.L_x_830:
[----:B------:R-:W-:Y:S02]  /*189b0*/  @P0 IMAD R8, R5, 0x2, R16 ;  /* 0x0000000205080824 */ /* 0x000fe400078e0210 */
[----:B------:R-:W-:Y:S02]  /*189c0*/  IMAD.MOV.U32 R13, RZ, RZ, R2 ;  /* 0x000000ffff0d7224 */ /* 0x000fe400078e0002 */
[----:B------:R-:W-:Y:S02]  /*189d0*/  IMAD.MOV.U32 R12, RZ, RZ, 0x7 ;  /* 0x00000007ff0c7424 */ /* 0x000fe400078e00ff */
[----:B------:R-:W-:-:S07]  /*189e0*/  IMAD.MOV.U32 R7, RZ, RZ, R14 ;  /* 0x000000ffff077224 */ /* 0x000fce00078e000e */
[----:B------:R-:W-:Y:S05]  /*189f0*/  WARPSYNC.COLLECTIVE R15, `(.L_x_831) ;  /* 0x000000000f087348 */ /* 0x000fea0003c00000 */
[----:B------:R0:W1:Y:S02]  /*18a00*/  SHFL.IDX P6, R14, R13, R12, R11 ;  /* 0x0000000c0d0e7389 */ /* 0x00006400000c000b */
[----:B01----:R-:W-:Y:S01]  /*18a10*/  ENDCOLLECTIVE ;  /* 0x000000000000791b */ /* 0x003fe20003800000 */
.L_x_831:
[----:B------:R-:W-:-:S04]  /*18a20*/  @P0 LEA R7, P1, R9, R7, 0x1 ;  /* 0x0000000709070211 */ /* 0x000fc800078208ff */
[----:B------:R-:W-:-:S04]  /*18a30*/  @P0 IADD3.X R6, RZ, R6, RZ, P1, !PT ;  /* 0x00000006ff060210 */ /* 0x000fc80000ffe4ff */
[----:B------:R-:W-:Y:S01]  /*18a40*/  @P0 LOP3.LUT R7, R7, R6, RZ, 0x3c, !PT ;  /* 0x0000000607070212 */ /* 0x000fe200078e3cff */
[----:B------:R-:W-:-:S03]  /*18a50*/  IMAD.MOV.U32 R13, RZ, RZ, R0 ;  /* 0x000000ffff0d7224 */ /* 0x000fc600078e0000 */
[----:B------:R-:W-:-:S04]  /*18a60*/  @P0 LOP3.LUT R6, R7, R6, RZ, 0x3c, !PT ;  /* 0x0000000607060212 */ /* 0x000fc800078e3cff */
[----:B------:R-:W-:Y:S02]  /*18a70*/  @P0 LOP3.LUT R7, R7, R6, RZ, 0x3c, !PT ;  /* 0x0000000607070212 */ /* 0x000fe400078e3cff */
[----:B------:R-:W-:-:S03]  /*18a80*/  MOV R2, R14 ;  /* 0x0000000e00027202 */ /* 0x000fc60000000f00 */
[----:B------:R-:W-:Y:S01]  /*18a90*/  @!PT LDS RZ, [RZ] ;  /* 0x00000000fffff984 */ /* 0x000fe20000000800 */
[----:B------:R-:W-:Y:S01]  /*18aa0*/  @!PT LDS RZ, [RZ] ;  /* 0x00000000fffff984 */ /* 0x000fe20000000800 */
[----:B------:R-:W-:Y:S01]  /*18ab0*/  @!PT LDS RZ, [RZ] ;  /* 0x00000000fffff984 */ /* 0x000fe20000000800 */
[----:B------:R0:W-:Y:S04]  /*18ac0*/  @P0 LDGSTS.E.BYPASS.LTC128B.128 [R8+0x11400], desc[UR42][R6.64], !P2 ;  /* 0x1140000006080fae */ /* 0x0001e8000d101d6a */
[----:B0-----:R-:W-:Y:S05]  /*18ad0*/  WARPSYNC.COLLECTIVE R15, `(.L_x_832) ;  /* 0x000000000f087348 */ /* 0x001fea0003c00000 */
[----:B------:R1:W2:Y:S02]  /*18ae0*/  SHFL.IDX P6, R14, R13, R12, R11 ;  /* 0x0000000c0d0e7389 */ /* 0x0002a400000c000b */
[----:B012---:R-:W-:Y:S01]  /*18af0*/  ENDCOLLECTIVE ;  /* 0x000000000000791b */ /* 0x007fe20003800000 */
.L_x_832:
[----:B------:R-:W-:Y:S01]  /*18b00*/  IMAD.MOV.U32 R0, RZ, RZ, R14 ;  /* 0x000000ffff007224 */ /* 0x000fe200078e000e */
[----:B------:R-:W-:Y:S06]  /*18b10*/  BRA `(.L_x_833) ;  /* 0xffffff9c00e07947 */ /* 0x000fec000383ffff */
.L_x_682:
[----:B------:R-:W-:Y:S01]  /*18b20*/  IMAD.MOV.U32 R13, RZ, RZ, R0 ;  /* 0x000000ffff0d7224 */ /* 0x000fe200078e0000 */
[----:B------:R-:W-:Y:S01]  /*18b30*/  MOV R12, RZ ;  /* 0x000000ff000c7202 */ /* 0x000fe20000000f00 */
[----:B------:R-:W-:Y:S02]  /*18b40*/  IMAD.MOV.U32 R11, RZ, RZ, 0x181f ;  /* 0x0000181fff0b7424 */ /* 0x000fe400078e00ff */
[----:B------:R-:W-:Y:S02]  /*18b50*/  IMAD.MOV.U32 R15, RZ, RZ, -0x1 ;  /* 0xffffffffff0f7424 */ /* 0x000fe400078e00ff */
[----:B-----5:R-:W-:Y:S02]  /*18b60*/  IMAD R3, R26, R10, RZ ;  /* 0x0000000a1a037224 */ /* 0x020fe400078e02ff */
[----:B------:R-:W-:-:S07]  /*18b70*/  IMAD R25, R25, 0xc0, R9 ;  /* 0x000000c019197824 */ /* 0x000fce00078e0209 */
[----:B------:R-:W-:Y:S05]  /*18b80*/  WARPSYNC.COLLECTIVE R15, `(.L_x_834) ;  /* 0x000000000f087348 */ /* 0x000fea0003c00000 */
[----:B------:R0:W1:Y:S02]  /*18b90*/  SHFL.IDX P6, R14, R13, R12, R11 ;  /* 0x0000000c0d0e7389 */ /* 0x00006400000c000b */
[----:B01----:R-:W-:Y:S01]  /*18ba0*/  ENDCOLLECTIVE ;  /* 0x000000000000791b */ /* 0x003fe20003800000 */
.L_x_834:
[C---:B------:R-:W-:Y:S01]  /*18bb0*/  VIADD R8, R25.reuse, 0x10 ;  /* 0x0000001019087836 */ /* 0x040fe20000000000 */
[----:B------:R-:W-:Y:S02]  /*18bc0*/  ISETP.GE.AND P1, PT, R25, R3, PT ;  /* 0x000000031900720c */ /* 0x000fe40003f26270 */
[----:B------:R-:W-:Y:S01]  /*18bd0*/  MOV R13, R2 ;  /* 0x00000002000d7202 */ /* 0x000fe20000000f00 */
[----:B------:R-:W-:-:S10]  /*18be0*/  IMAD.MOV.U32 R6, RZ, RZ, R14 ;  /* 0x000000ffff067224 */ /* 0x000fd400078e000e */
[----:B------:R-:W-:Y:S05]  /*18bf0*/  WARPSYNC.COLLECTIVE R15, `(.L_x_835) ;  /* 0x000000000f087348 */ /* 0x000fea0003c00000 */
[----:B------:R0:W1:Y:S02]  /*18c00*/  SHFL.IDX P6, R14, R13, R12, R11 ;  /* 0x0000000c0d0e7389 */ /* 0x00006400000c000b */
[----:B01----:R-:W-:Y:S01]  /*18c10*/  ENDCOLLECTIVE ;  /* 0x000000000000791b */ /* 0x003fe20003800000 */
.L_x_835:
[----:B------:R-:W-:Y:S01]  /*18c20*/  MOV R13, R0 ;  /* 0x00000000000d7202 */ /* 0x000fe20000000f00 */
[----:B------:R-:W-:Y:S02]  /*18c30*/  IMAD.MOV.U32 R12, RZ, RZ, 0x1 ;  /* 0x00000001ff0c7424 */ /* 0x000fe400078e00ff */
[----:B------:R-:W-:-:S07]  /*18c40*/  IMAD.MOV.U32 R7, RZ, RZ, R14 ;  /* 0x000000ffff077224 */ /* 0x000fce00078e000e */
[----:B------:R-:W-:Y:S05]  /*18c50*/  WARPSYNC.COLLECTIVE R15, `(.L_x_836) ;  /* 0x000000000f087348 */ /* 0x000fea0003c00000 */
[----:B------:R0:W1:Y:S02]  /*18c60*/  SHFL.IDX P6, R14, R13, R12, R11 ;  /* 0x0000000c0d0e7389 */ /* 0x00006400000c000b */
[----:B01----:R-:W-:Y:S01]  /*18c70*/  ENDCOLLECTIVE ;  /* 0x000000000000791b */ /* 0x003fe20003800000 */
.L_x_836:
        /* <DEDUP_REMOVED lines=9> */
[----:B------:R0:W-:Y:S01]  /*18d10*/  @!P1 LDGSTS.E.BYPASS.LTC128B.128 [R20+0x8400], desc[UR42][R6.64], !P0 ;  /* 0x0840000006149fae */ /* 0x0001e2000c101d6a */
[----:B------:R-:W-:Y:S01]  /*18d20*/  ISETP.GE.AND P1, PT, R8, R3, PT ;  /* 0x000000030800720c */ /* 0x000fe20003f26270 */
[----:B0-----:R-:W-:-:S12]  /*18d30*/  IMAD.MOV.U32 R6, RZ, RZ, R14 ;  /* 0x000000ffff067224 */ /* 0x001fd800078e000e */
[----:B------:R-:W-:Y:S05]  /*18d40*/  WARPSYNC.COLLECTIVE R15, `(.L_x_837) ;  /* 0x000000000f087348 */ /* 0x000fea0003c00000 */
[----:B------:R0:W1:Y:S02]  /*18d50*/  SHFL.IDX P6, R14, R13, R12, R11 ;  /* 0x0000000c0d0e7389 */ /* 0x00006400000c000b */
[----:B01----:R-:W-:Y:S01]  /*18d60*/  ENDCOLLECTIVE ;  /* 0x000000000000791b */ /* 0x003fe20003800000 */
.L_x_837:
[----:B------:R-:W-:Y:S01]  /*18d70*/  IMAD.MOV.U32 R13, RZ, RZ, R0 ;  /* 0x000000ffff0d7224 */ /* 0x000fe200078e0000 */
[----:B------:R-:W-:Y:S02]  /*18d80*/  MOV R12, 0x2 ;  /* 0x00000002000c7802 */ /* 0x000fe40000000f00 */
[----:B------:R-:W-:-:S07]  /*18d90*/  MOV R7, R14 ;  /* 0x0000000e00077202 */ /* 0x000fce0000000f00 */
[----:B------:R-:W-:Y:S05]  /*18da0*/  WARPSYNC.COLLECTIVE R15, `(.L_x_838) ;  /* 0x000000000f087348 */ /* 0x000fea0003c00000 */
[----:B------:R0:W1:Y:S02]  /*18db0*/  SHFL.IDX P6, R14, R13, R12, R11 ;  /* 0x0000000c0d0e7389 */ /* 0x00006400000c000b */
[----:B01----:R-:W-:Y:S01]  /*18dc0*/  ENDCOLLECTIVE ;  /* 0x000000000000791b */ /* 0x003fe20003800000 */
.L_x_838:
        /* <DEDUP_REMOVED lines=16> */
.L_x_839:
[----:B------:R-:W-:Y:S02]  /*18ed0*/  IMAD.MOV.U32 R13, RZ, RZ, R0 ;  /* 0x000000ffff0d7224 */ /* 0x000fe400078e0000 */
[----:B------:R-:W-:Y:S02]  /*18ee0*/  IMAD.MOV.U32 R12, RZ, RZ, 0x3 ;  /* 0x00000003ff0c7424 */ /* 0x000fe400078e00ff */
[----:B------:R-:W-:-:S07]  /*18ef0*/  IMAD.MOV.U32 R7, RZ, RZ, R14 ;  /* 0x000000ffff077224 */ /* 0x000fce00078e000e */
[----:B------:R-:W-:Y:S05]  /*18f00*/  WARPSYNC.COLLECTIVE R15, `(.L_x_840) ;  /* 0x000000000f087348 */ /* 0x000fea0003c00000 */
[----:B------:R0:W1:Y:S02]  /*18f10*/  SHFL.IDX P6, R14, R13, R12, R11 ;  /* 0x0000000c0d0e7389 */ /* 0x00006400000c000b */
[----:B01----:R-:W-:Y:S01]  /*18f20*/  ENDCOLLECTIVE ;  /* 0x000000000000791b */ /* 0x003fe20003800000 */
.L_x_840:
        /* <DEDUP_REMOVED lines=16> */
.L_x_841:
[----:B------:R-:W-:Y:S02]  /*19030*/  IMAD.MOV.U32 R13, RZ, RZ, R0 ;  /* 0x000000ffff0d7224 */ /* 0x000fe400078e0000 */
[----:B------:R-:W-:Y:S02]  /*19040*/  IMAD.MOV.U32 R12, RZ, RZ, 0x4 ;  /* 0x00000004ff0c7424 */ /* 0x000fe400078e00ff */
[----:B------:R-:W-:-:S07]  /*19050*/  IMAD.MOV.U32 R7, RZ, RZ, R14 ;  /* 0x000000ffff077224 */ /* 0x000fce00078e000e */
[----:B------:R-:W-:Y:S05]  /*19060*/  WARPSYNC.COLLECTIVE R15, `(.L_x_842) ;  /* 0x000000000f087348 */ /* 0x000fea0003c00000 */
[----:B------:R0:W1:Y:S02]  /*19070*/  SHFL.IDX P6, R14, R13, R12, R11 ;  /* 0x0000000c0d0e7389 */ /* 0x00006400000c000b */
[----:B01----:R-:W-:Y:S01]  /*19080*/  ENDCOLLECTIVE ;  /* 0x000000000000791b */ /* 0x003fe20003800000 */
.L_x_842:
[----:B------:R-:W-:-:S05]  /*19090*/  @!P1 LEA R7, P2, R21, R7, 0x1 ;  /* 0x0000000715079211 */ /* 0x000fca00078408ff */
[----:B------:R-:W-:-:S05]  /*190a0*/  @!P1 IMAD.X R6, RZ, RZ, R6, P2 ;  /* 0x000000ffff069224 */ /* 0x000fca00010e0606 */
        /* <DEDUP_REMOVED lines=14> */
.L_x_843:
[----:B------:R-:W-:Y:S01]  /*19190*/  MOV R13, R0 ;  /* 0x00000000000d7202 */ /* 0x000fe20000000f00 */
[----:B------:R-:W-:Y:S02]  /*191a0*/  IMAD.MOV.U32 R12, RZ, RZ, 0x5 ;  /* 0x00000005ff0c7424 */ /* 0x000fe400078e00ff */
[----:B------:R-:W-:-:S07]  /*191b0*/  IMAD.MOV.U32 R7, RZ, RZ, R14 ;  /* 0x000000ffff077224 */ /* 0x000fce00078e000e */
[----:B------:R-:W-:Y:S05]  /*191c0*/  WARPSYNC.COLLECTIVE R15, `(.L_x_844) ;  /* 0x000000000f087348 */ /* 0x000fea0003c00000 */
[----:B------:R0:W1:Y:S02]  /*191d0*/  SHFL.IDX P6, R14, R13, R12, R11 ;  /* 0x0000000c0d0e7389 */ /* 0x00006400000c000b */
[----:B01----:R-:W-:Y:S01]  /*191e0*/  ENDCOLLECTIVE ;  /* 0x000000000000791b */ /* 0x003fe20003800000 */
.L_x_844:
        /* <DEDUP_REMOVED lines=16> */
.L_x_845:
[----:B------:R-:W-:Y:S01]  /*192f0*/  IMAD.MOV.U32 R13, RZ, RZ, R0 ;  /* 0x000000ffff0d7224 */ /* 0x000fe200078e0000 */
[----:B------:R-:W-:Y:S02]  /*19300*/  MOV R12, 0x6 ;  /* 0x00000006000c7802 */ /* 0x000fe40000000f00 */
[----:B------:R-:W-:-:S07]  /*19310*/  MOV R7, R14 ;  /* 0x0000000e00077202 */ /* 0x000fce0000000f00 */
[----:B------:R-:W-:Y:S05]  /*19320*/  WARPSYNC.COLLECTIVE R15, `(.L_x_846) ;  /* 0x000000000f087348 */ /* 0x000fea0003c00000 */
[----:B------:R0:W1:Y:S02]  /*19330*/  SHFL.IDX P6, R14, R13, R12, R11 ;  /* 0x0000000c0d0e7389 */ /* 0x00006400000c000b */
[----:B01----:R-:W-:Y:S01]  /*19340*/  ENDCOLLECTIVE ;  /* 0x000000000000791b */ /* 0x003fe20003800000 */
.L_x_846:
        /* <DEDUP_REMOVED lines=16> */
.L_x_847:
[----:B------:R-:W-:Y:S02]  /*19450*/  IMAD.MOV.U32 R13, RZ, RZ, R0 ;  /* 0x000000ffff0d7224 */ /* 0x000fe400078e0000 */
[----:B------:R-:W-:Y:S02]  /*19460*/  IMAD.MOV.U32 R12, RZ, RZ, 0x7 ;  /* 0x00000007ff0c7424 */ /* 0x000fe400078e00ff */
[----:B------:R-:W-:-:S07]  /*19470*/  IMAD.MOV.U32 R7, RZ, RZ, R14 ;  /* 0x000000ffff077224 */ /* 0x000fce00078e000e */
[----:B------:R-:W-:Y:S05]  /*19480*/  WARPSYNC.COLLECTIVE R15, `(.L_x_848) ;  /* 0x000000000f087348 */ /* 0x000fea0003c00000 */
[----:B------:R0:W1:Y:S02]  /*19490*/  SHFL.IDX P6, R14, R13, R12, R11 ;  /* 0x0000000c0d0e7389 */ /* 0x00006400000c000b */
[----:B01----:R-:W-:Y:S01]  /*194a0*/  ENDCOLLECTIVE ;  /* 0x000000000000791b */ /* 0x003fe20003800000 */
.L_x_848:
[----:B------:R-:W-:-:S04]  /*194b0*/  @!P1 LEA R7, P2, R21, R7, 0x1 ;  /* 0x0000000715079211 */ /* 0x000fc800078408ff */
[----:B------:R-:W-:-:S04]  /*194c0*/  @!P1 IADD3.X R6, RZ, R6, RZ, P2, !PT ;  /* 0x00000006ff069210 */ /* 0x000fc800017fe4ff */
[----:B------:R-:W-:Y:S02]  /*194d0*/  @!P1 LOP3.LUT R7, R7, R6, RZ, 0x3c, !PT ;  /* 0x0000000607079212 */ /* 0x000fe400078e3cff */
[----:B------:R-:W-:Y:S01]  /*194e0*/  MOV R13, R2 ;  /* 0x00000002000d7202 */ /* 0x000fe20000000f00 */
[----:B------:R-:W-:Y:S01]  /*194f0*/  VIADD R2, R25, 0x70 ;  /* 0x0000007019027836 */ /* 0x000fe20000000000 */
[----:B------:R-:W-:-:S04]  /*19500*/  @!P1 LOP3.LUT R6, R7, R6, RZ, 0x3c, !PT ;  /* 0x0000000607069212 */ /* 0x000fc800078e3cff */
[----:B------:R-:W-:Y:S01]  /*19510*/  @!P1 LOP3.LUT R7, R7, R6, RZ, 0x3c, !PT ;  /* 0x0000000607079212 */ /* 0x000fe200078e3cff */
[----:B------:R-:W-:-:S04]  /*19520*/  IMAD.MOV.U32 R0, RZ, RZ, R14 ;  /* 0x000000ffff007224 */ /* 0x000fc800078e000e */
[----:B------:R-:W-:Y:S01]  /*19530*/  @!PT LDS RZ, [RZ] ;  /* 0x00000000fffff984 */ /* 0x000fe20000000800 */
[----:B------:R-:W-:Y:S01]  /*19540*/  @!PT LDS RZ, [RZ] ;  /* 0x00000000fffff984 */ /* 0x000fe20000000800 */
[----:B------:R-:W-:Y:S01]  /*19550*/  @!PT LDS RZ, [RZ] ;  /* 0x00000000fffff984 */ /* 0x000fe20000000800 */
[----:B------:R0:W-:Y:S01]  /*19560*/  @!P1 LDGSTS.E.BYPASS.LTC128B.128 [R20+0xb400], desc[UR42][R6.64], !P0 ;  /* 0x0b40000006149fae */ /* 0x0001e2000c101d6a */
[----:B------:R-:W-:-:S13]  /*19570*/  ISETP.GE.AND P1, PT, R2, R3, PT ;  /* 0x000000030200720c */ /* 0x000fda0003f26270 */
[----:B0-----:R-:W-:Y:S05]  /*19580*/  WARPSYNC.COLLECTIVE R15, `(.L_x_849) ;  /* 0x000000000f087348 */ /* 0x001fea0003c00000 */
[----:B------:R1:W2:Y:S02]  /*19590*/  SHFL.IDX P6, R14, R13, R12, R11 ;  /* 0x0000000c0d0e7389 */ /* 0x0002a400000c000b */
[----:B012---:R-:W-:Y:S01]  /*195a0*/  ENDCOLLECTIVE ;  /* 0x000000000000791b */ /* 0x007fe20003800000 */
.L_x_849:
[----:B------:R-:W-:Y:S02]  /*195b0*/  IMAD.MOV.U32 R13, RZ, RZ, R4 ;  /* 0x000000ffff0d7224 */ /* 0x000fe400078e0004 */
[----:B------:R-:W-:Y:S02]  /*195c0*/  IMAD.MOV.U32 R12, RZ, RZ, RZ ;  /* 0x000000ffff0c7224 */ /* 0x000fe400078e00ff */
[----:B------:R-:W-:-:S07]  /*195d0*/  IMAD.MOV.U32 R6, RZ, RZ, R14 ;  /* 0x000000ffff067224 */ /* 0x000fce00078e000e */
[----:B------:R-:W-:Y:S05]  /*195e0*/  WARPSYNC.COLLECTIVE R15, `(.L_x_850) ;  /* 0x000000000f087348 */ /* 0x000fea0003c00000 */
[----:B------:R0:W1:Y:S02]  /*195f0*/  SHFL.IDX P6, R14, R13, R12, R11 ;  /* 0x0000000c0d0e7389 */ /* 0x00006400000c000b */
[----:B01----:R-:W-:Y:S01]  /*19600*/  ENDCOLLECTIVE ;  /* 0x000000000000791b */ /* 0x003fe20003800000 */
.L_x_850:
[----:B------:R-:W-:-:S05]  /*19610*/  @!P1 LEA R6, P2, R21, R6, 0x1 ;  /* 0x0000000615069211 */ /* 0x000fca00078408ff */
[----:B------:R-:W-:-:S05]  /*19620*/  @!P1 IMAD.X R0, RZ, RZ, R0, P2 ;  /* 0x000000ffff009224 */ /* 0x000fca00010e0600 */
[----:B------:R-:W-:Y:S01]  /*19630*/  @!P1 MOV R7, R0 ;  /* 0x0000000000079202 */ /* 0x000fe20000000f00 */
[----:B------:R-:W-:Y:S02]  /*19640*/  IMAD.MOV.U32 R13, RZ, RZ, R5 ;  /* 0x000000ffff0d7224 */ /* 0x000fe400078e0005 */
[C---:B------:R-:W-:Y:S02]  /*19650*/  VIADD R0, R25.reuse, 0x80 ;  /* 0x0000008019007836 */ /* 0x040fe40000000000 */
[----:B------:R-:W-:Y:S01]  /*19660*/  @!PT LDS RZ, [RZ] ;  /* 0x00000000fffff984 */ /* 0x000fe20000000800 */
[----:B------:R-:W-:Y:S01]  /*19670*/  @!PT LDS RZ, [RZ] ;  /* 0x00000000fffff984 */ /* 0x000fe20000000800 */
[----:B------:R-:W-:Y:S01]  /*19680*/  @!PT LDS RZ, [RZ] ;  /* 0x00000000fffff984 */ /* 0x000fe20000000800 */
[----:B------:R0:W-:Y:S03]  /*19690*/  @!P1 LDGSTS.E.BYPASS.LTC128B.128 [R20+0xbc00], desc[UR42][R6.64], !P0 ;  /* 0x0bc0000006149fae */ /* 0x0001e6000c101d6a */
[----:B------:R-:W-:Y:S01]  /*196a0*/  ISETP.GE.AND P1, PT, R0, R3, PT ;  /* 0x000000030000720c */ /* 0x000fe20003f26270 */
[----:B------:R-:W-:Y:S01]  /*196b0*/  VIADD R0, R25, 0x90 ;  /* 0x0000009019007836 */ /* 0x000fe20000000000 */
[----:B------:R-:W-:-:S11]  /*196c0*/  MOV R2, R14 ;  /* 0x0000000e00027202 */ /* 0x000fd60000000f00 */
[----:B0-----:R-:W-:Y:S05]  /*196d0*/  WARPSYNC.COLLECTIVE R15, `(.L_x_851) ;  /* 0x000000000f087348 */ /* 0x001fea0003c00000 */
[----:B------:R1:W2:Y:S02]  /*196e0*/  SHFL.IDX P6, R14, R13, R12, R11 ;  /* 0x0000000c0d0e7389 */ /* 0x0002a400000c000b */
[----:B012---:R-:W-:Y:S01]  /*196f0*/  ENDCOLLECTIVE ;  /* 0x000000000000791b */ /* 0x007fe20003800000 */
.L_x_851:
[----:B------:R-:W-:Y:S02]  /*19700*/  IMAD.MOV.U32 R13, RZ, RZ, R4 ;  /* 0x000000ffff0d7224 */ /* 0x000fe400078e0004 */
[----:B------:R-:W-:Y:S02]  /*19710*/  IMAD.MOV.U32 R12, RZ, RZ, 0x1 ;  /* 0x00000001ff0c7424 */ /* 0x000fe400078e00ff */
[----:B------:R-:W-:-:S07]  /*19720*/  IMAD.MOV.U32 R8, RZ, RZ, R14 ;  /* 0x000000ffff087224 */ /* 0x000fce00078e000e */
[----:B------:R-:W-:Y:S05]  /*19730*/  WARPSYNC.COLLECTIVE R15, `(.L_x_852) ;  /* 0x000000000f087348 */ /* 0x000fea0003c00000 */
[----:B------:R0:W1:Y:S02]  /*19740*/  SHFL.IDX P6, R14, R13, R12, R11 ;  /* 0x0000000c0d0e7389 */ /* 0x00006400000c000b */
[----:B01----:R-:W-:Y:S01]  /*19750*/  ENDCOLLECTIVE ;  /* 0x000000000000791b */ /* 0x003fe20003800000 */
.L_x_852:
[----:B------:R-:W-:-:S05]  /*19760*/  @!P1 LEA R6, P2, R21, R8, 0x1 ;  /* 0x0000000815069211 */ /* 0x000fca00078408ff */
[----:B------:R-:W-:-:S05]  /*19770*/  @!P1 IMAD.X R2, RZ, RZ, R2, P2 ;  /* 0x000000ffff029224 */ /* 0x000fca00010e0602 */
[----:B------:R-:W-:Y:S01]  /*19780*/  @!P1 MOV R7, R2 ;  /* 0x0000000200079202 */ /* 0x000fe20000000f00 */
[----:B------:R-:W-:Y:S02]  /*19790*/  IMAD.MOV.U32 R13, RZ, RZ, R5 ;  /* 0x000000ffff0d7224 */ /* 0x000fe400078e0005 */
[----:B------:R-:W-:Y:S02]  /*197a0*/  VIADD R2, R25, 0xa0 ;  /* 0x000000a019027836 */ /* 0x000fe40000000000 */
[----:B------:R-:W-:Y:S01]  /*197b0*/  @!PT LDS RZ, [RZ] ;  /* 0x00000000fffff984 */ /* 0x000fe20000000800 */
[----:B------:R-:W-:Y:S01]  /*197c0*/  @!PT LDS RZ, [RZ] ;  /* 0x00000000fffff984 */ /* 0x000fe20000000800 */
[----:B------:R-:W-:Y:S01]  /*197d0*/  @!PT LDS RZ, [RZ] ;  /* 0x00000000fffff984 */ /* 0x000fe20000000800 */
[----:B------:R0:W-:Y:S01]  /*197e0*/  @!P1 LDGSTS.E.BYPASS.LTC128B.128 [R20+0xc400], desc[UR42][R6.64], !P0 ;  /* 0x0c40000006149fae */ /* 0x0001e2000c101d6a */
[----:B------:R-:W-:Y:S02]  /*197f0*/  ISETP.GE.AND P1, PT, R0, R3, PT ;  /* 0x000000030000720c */ /* 0x000fe40003f26270 */
[----:B------:R-:W-:-:S11]  /*19800*/  MOV R0, R14 ;  /* 0x0000000e00007202 */ /* 0x000fd60000000f00 */
[----:B0-----:R-:W-:Y:S05]  /*19810*/  WARPSYNC.COLLECTIVE R15, `(.L_x_853) ;  /* 0x000000000f087348 */ /* 0x001fea0003c00000 */
[----:B------:R1:W2:Y:S02]  /*19820*/  SHFL.IDX P6, R14, R13, R12, R11 ;  /* 0x0000000c0d0e7389 */ /* 0x0002a400000c000b */
[----:B012---:R-:W-:Y:S01]  /*19830*/  ENDCOLLECTIVE ;  /* 0x000000000000791b */ /* 0x007fe20003800000 */
.L_x_853:
[----:B------:R-:W-:Y:S02]  /*19840*/  IMAD.MOV.U32 R13, RZ, RZ, R4 ;  /* 0x000000ffff0d7224 */ /* 0x000fe400078e0004 */
[----:B------:R-:W-:Y:S02]  /*19850*/  IMAD.MOV.U32 R12, RZ, RZ, 0x2 ;  /* 0x00000002ff0c7424 */ /* 0x000fe400078e00ff */
[----:B------:R-:W-:-:S07]  /*19860*/  IMAD.MOV.U32 R6, RZ, RZ, R14 ;  /* 0x000000ffff067224 */ /* 0x000fce00078e000e */
[----:B------:R-:W-:Y:S05]  /*19870*/  WARPSYNC.COLLECTIVE R15, `(.L_x_854) ;  /* 0x000000000f087348 */ /* 0x000fea0003c00000 */
[----:B------:R0:W1:Y:S02]  /*19880*/  SHFL.IDX P6, R14, R13, R12, R11 ;  /* 0x0000000c0d0e7389 */ /* 0x00006400000c000b */
[----:B01----:R-:W-:Y:S01]  /*19890*/  ENDCOLLECTIVE ;  /* 0x000000000000791b */ /* 0x003fe20003800000 */
.L_x_854:
[----:B------:R-:W-:-:S05]  /*198a0*/  @!P1 LEA R6, P2, R21, R6, 0x1 ;  /* 0x0000000615069211 */ /* 0x000fca00078408ff */
[----:B------:R-:W-:-:S05]  /*198b0*/  @!P1 IMAD.X R0, RZ, RZ, R0, P2 ;  /* 0x000000ffff009224 */ /* 0x000fca00010e0600 */
[----:B------:R-:W-:Y:S02]  /*198c0*/  @!P1 MOV R7, R0 ;  /* 0x0000000000079202 */ /* 0x000fe40000000f00 */
[----:B------:R-:W-:-:S03]  /*198d0*/  MOV R13, R5 ;  /* 0x00000005000d7202 */ /* 0x000fc60000000f00 */
[----:B------:R-:W-:Y:S01]  /*198e0*/  @!PT LDS RZ, [RZ] ;  /* 0x00000000fffff984 */ /* 0x000fe20000000800 */
[----:B------:R-:W-:Y:S01]  /*198f0*/  @!PT LDS RZ, [RZ] ;  /* 0x00000000fffff984 */ /* 0x000fe20000000800 */
[----:B------:R-:W-:Y:S01]  /*19900*/  @!PT LDS RZ, [RZ] ;  /* 0x00000000fffff984 */ /* 0x000fe20000000800 */
[----:B------:R0:W-:Y:S01]  /*19910*/  @!P1 LDGSTS.E.BYPASS.LTC128B.128 [R20+0xcc00], desc[UR42][R6.64], !P0 ;  /* 0x0cc0000006149fae */ /* 0x0001e2000c101d6a */
[----:B------:R-:W-:Y:S01]  /*19920*/  ISETP.GE.AND P1, PT, R2, R3, PT ;  /* 0x000000030200720c */ /* 0x000fe20003f26270 */
[----:B------:R-:W-:-:S12]  /*19930*/  IMAD.MOV.U32 R0, RZ, RZ, R14 ;  /* 0x000000ffff007224 */ /* 0x000fd800078e000e */
[----:B0-----:R-:W-:Y:S05]  /*19940*/  WARPSYNC.COLLECTIVE R15, `(.L_x_855) ;  /* 0x000000000f087348 */ /* 0x001fea0003c00000 */
[----:B------:R1:W2:Y:S02]  /*19950*/  SHFL.IDX P6, R14, R13, R12, R11 ;  /* 0x0000000c0d0e7389 */ /* 0x0002a400000c000b */
[----:B012---:R-:W-:Y:S01]  /*19960*/  ENDCOLLECTIVE ;  /* 0x000000000000791b */ /* 0x007fe20003800000 */
.L_x_855:
[----:B------:R-:W-:Y:S02]  /*19970*/  IMAD.MOV.U32 R13, RZ, RZ, R4 ;  /* 0x000000ffff0d7224 */ /* 0x000fe400078e0004 */
[----:B------:R-:W-:Y:S02]  /*19980*/  IMAD.MOV.U32 R12, RZ, RZ, 0x3 ;  /* 0x00000003ff0c7424 */ /* 0x000fe400078e00ff */
[----:B------:R-:W-:-:S07]  /*19990*/  IMAD.MOV.U32 R6, RZ, RZ, R14 ;  /* 0x000000ffff067224 */ /* 0x000fce00078e000e */
[----:B------:R-:W-:Y:S05]  /*199a0*/  WARPSYNC.COLLECTIVE R15, `(.L_x_856) ;  /* 0x000000000f087348 */ /* 0x000fea0003c00000 */
[----:B------:R0:W1:Y:S02]  /*199b0*/  SHFL.IDX P6, R14, R13, R12, R11 ;  /* 0x0000000c0d0e7389 */ /* 0x00006400000c000b */
[----:B01----:R-:W-:Y:S01]  /*199c0*/  ENDCOLLECTIVE ;  /* 0x000000000000791b */ /* 0x003fe20003800000 */
.L_x_856:
        /* <DEDUP_REMOVED lines=12> */
.L_x_857:
[----:B------:R-:W-:Y:S01]  /*19a90*/  IMAD.MOV.U32 R2, RZ, RZ, R14 ;  /* 0x000000ffff027224 */ /* 0x000fe200078e000e */
[----:B------:R-:W-:Y:S06]  /*19aa0*/  BRA `(.L_x_858) ;  /* 0xffffff9c00cc7947 */ /* 0x000fec000383ffff */
.L_x_685:
[----:B-1----:R1:W2:Y:S02]  /*19ab0*/  SYNCS.PHASECHK.TRANS64.TRYWAIT P0, [R16+URZ+0x16820], R0 ;  /* 0x01682000100075a7 */ /* 0x0022a4000800017f */
[----:B--2---:R-:W-:Y:S05]  /*19ac0*/  @!P0 NANOSLEEP.SYNCS 0x989680 ;  /* 0x009896800000895d */ /* 0x004fea0003900000 */
[----:B------:R-:W2:Y:S02]  /*19ad0*/  @!P0 SYNCS.PHASECHK.TRANS64 P0, [R16+URZ+0x16820], R0 ;  /* 0x01682000100085a7 */ /* 0x000ea4000800007f */
[----:B--2---:R-:W-:Y:S05]  /*19ae0*/  @!P0 BRA `(.L_x_685) ;  /* 0xfffffffc00f08947 */ /* 0x004fea000383ffff */
[----:B------:R-:W-:Y:S05]  /*19af0*/  BRA `(.L_x_859) ;  /* 0xffffffa000287947 */ /* 0x000fea000383ffff */
.L_x_690:
[----:B0-----:R0:W1:Y:S02]  /*19b00*/  SYNCS.PHASECHK.TRANS64.TRYWAIT P0, [R5+URZ+0x16840], R2 ;  /* 0x01684002050075a7 */ /* 0x001064000800017f */
[----:B-1----:R-:W-:Y:S05]  /*19b10*/  @!P0 NANOSLEEP.SYNCS 0x989680 ;  /* 0x009896800000895d */ /* 0x002fea0003900000 */
[----:B------:R-:W1:Y:S02]  /*19b20*/  @!P0 SYNCS.PHASECHK.TRANS64 P0, [R5+URZ+0x16840], R2 ;  /* 0x01684002050085a7 */ /* 0x000e64000800007f */
[----:B-1----:R-:W-:Y:S05]  /*19b30*/  @!P0 BRA `(.L_x_690) ;  /* 0xfffffffc00f08947 */ /* 0x002fea000383ffff */
[----:B------:R-:W-:Y:S05]  /*19b40*/  BRA `(.L_x_860) ;  /* 0xffffffa400087947 */ /* 0x000fea000383ffff */
.L_x_691:
        /* <DEDUP_REMOVED lines=8> */
.L_x_862:
[----:B------:R-:W-:Y:S05]  /*19bd0*/  BSYNC B1 ;  /* 0x0000000000017941 */ /* 0x000fea0003800000 */
.L_x_861:
[----:B------:R-:W0:Y:S01]  /*19be0*/  S2R R7, SR_TID.X ;  /* 0x0000000000077919 */ /* 0x000e220000002100 */
[----:B------:R-:W-:Y:S01]  /*19bf0*/  IMAD.MOV.U32 R13, RZ, RZ, R9 ;  /* 0x000000ffff0d7224 */ /* 0x000fe200078e0009 */
[----:B------:R-:W-:Y:S01]  /*19c00*/  MOV R12, RZ ;  /* 0x000000ff000c7202 */ /* 0x000fe20000000f00 */
[----:B------:R-:W-:Y:S02]  /*19c10*/  IMAD.MOV.U32 R11, RZ, RZ, 0x181f ;  /* 0x0000181fff0b7424 */ /* 0x000fe400078e00ff */
[----:B------:R-:W-:Y:S02]  /*19c20*/  IMAD.MOV.U32 R15, RZ, RZ, -0x1 ;  /* 0xffffffffff0f7424 */ /* 0x000fe400078e00ff */
[----:B------:R-:W-:Y:S02]  /*19c30*/  IMAD.MOV.U32 R3, RZ, RZ, R14 ;  /* 0x000000ffff037224 */ /* 0x000fe400078e000e */
[----:B------:R-:W-:-:S07]  /*19c40*/  IMAD R8, R8, 0x2, R16 ;  /* 0x0000000208087824 */ /* 0x000fce00078e0210 */
[----:B0-----:R-:W-:Y:S05]  /*19c50*/  WARPSYNC.COLLECTIVE R15, `(.L_x_863) ;  /* 0x000000000f087348 */ /* 0x001fea0003c00000 */
[----:B------:R1:W2:Y:S02]  /*19c60*/  SHFL.IDX P6, R14, R13, R12, R11 ;  /* 0x0000000c0d0e7389 */ /* 0x0002a400000c000b */
[----:B012---:R-:W-:Y:S01]  /*19c70*/  ENDCOLLECTIVE ;  /* 0x000000000000791b */ /* 0x007fe20003800000 */
.L_x_863:
[----:B------:R-:W-:Y:S01]  /*19c80*/  MOV R13, R10 ;  /* 0x0000000a000d7202 */ /* 0x000fe20000000f00 */
[----:B------:R-:W-:Y:S02]  /*19c90*/  IMAD.MOV.U32 R12, RZ, RZ, 0x1 ;  /* 0x00000001ff0c7424 */ /* 0x000fe400078e00ff */
[----:B------:R-:W-:Y:S01]  /*19ca0*/  IMAD.SHL.U32 R7, R7, 0x8, RZ ;  /* 0x0000000807077824 */ /* 0x000fe200078e00ff */
[----:B------:R-:W-:-:S07]  /*19cb0*/  MOV R2, R14 ;  /* 0x0000000e00027202 */ /* 0x000fce0000000f00 */
[----:B------:R-:W-:Y:S05]  /*19cc0*/  WARPSYNC.COLLECTIVE R15, `(.L_x_864) ;  /* 0x000000000f087348 */ /* 0x000fea0003c00000 */
[----:B------:R0:W1:Y:S02]  /*19cd0*/  SHFL.IDX P6, R14, R13, R12, R11 ;  /* 0x0000000c0d0e7389 */ /* 0x00006400000c000b */
[----:B01----:R-:W-:Y:S01]  /*19ce0*/  ENDCOLLECTIVE ;  /* 0x000000000000791b */ /* 0x003fe20003800000 */
.L_x_864:
[----:B------:R-:W-:-:S05]  /*19cf0*/  LOP3.LUT R7, R7, 0x38, RZ, 0xc0, !PT ;  /* 0x0000003807077812 */ /* 0x000fca00078ec0ff */
[----:B------:R-:W-:-:S05]  /*19d00*/  IMAD.SHL.U32 R7, R7, 0x2, RZ ;  /* 0x0000000207077824 */ /* 0x000fca00078e00ff */
[----:B------:R-:W-:Y:S01]  /*19d10*/  IADD3 R2, P0, R2, R7, RZ ;  /* 0x0000000702027210 */ /* 0x000fe20007f1e0ff */
[----:B------:R-:W-:-:S04]  /*19d20*/  IMAD.MOV.U32 R13, RZ, RZ, R9 ;  /* 0x000000ffff0d7224 */ /* 0x000fc800078e0009 */
[----:B------:R-:W-:-:S05]  /*19d30*/  IMAD.X R3, RZ, RZ, R3, P0 ;  /* 0x000000ffff037224 */ /* 0x000fca00000e0603 */
[----:B------:R-:W-:Y:S01]  /*19d40*/  @!PT LDS RZ, [RZ] ;  /* 0x00000000fffff984 */ /* 0x000fe20000000800 */
[----:B------:R-:W-:Y:S01]  /*19d50*/  @!PT LDS RZ, [RZ] ;  /* 0x00000000fffff984 */ /* 0x000fe20000000800 */
[----:B------:R-:W-:Y:S01]  /*19d60*/  @!PT LDS RZ, [RZ] ;  /* 0x00000000fffff984 */ /* 0x000fe20000000800 */
[----:B------:R0:W-:Y:S02]  /*19d70*/  LDGSTS.E.BYPASS.LTC128B.128 [R8+0xe400], desc[UR42][R2.64], !P2 ;  /* 0x0e40000002087fae */ /* 0x0001e4000d101d6a */
[----:B0-----:R-:W-:-:S07]  /*19d80*/  IMAD.MOV.U32 R3, RZ, RZ, R14 ;  /* 0x000000ffff037224 */ /* 0x001fce00078e000e */
[----:B------:R-:W-:Y:S05]  /*19d90*/  WARPSYNC.COLLECTIVE R15, `(.L_x_865) ;  /* 0x000000000f087348 */ /* 0x000fea0003c00000 */
[----:B------:R0:W1:Y:S02]  /*19da0*/  SHFL.IDX P6, R14, R13, R12, R11 ;  /* 0x0000000c0d0e7389 */ /* 0x00006400000c000b */
[----:B01----:R-:W-:Y:S01]  /*19db0*/  ENDCOLLECTIVE ;  /* 0x000000000000791b */ /* 0x003fe20003800000 */
.L_x_865:
[----:B------:R-:W-:Y:S02]  /*19dc0*/  IMAD.MOV.U32 R13, RZ, RZ, R10 ;  /* 0x000000ffff0d7224 */ /* 0x000fe400078e000a */
[----:B------:R-:W-:Y:S01]  /*19dd0*/  IMAD.MOV.U32 R12, RZ, RZ, 0x2 ;  /* 0x00000002ff0c7424 */ /* 0x000fe200078e00ff */
[----:B------:R-:W-:-:S07]  /*19de0*/  MOV R2, R14 ;  /* 0x0000000e00027202 */ /* 0x000fce0000000f00 */
[----:B------:R-:W-:Y:S05]  /*19df0*/  WARPSYNC.COLLECTIVE R15, `(.L_x_866) ;  /* 0x000000000f087348 */ /* 0x000fea0003c00000 */
[----:B------:R0:W1:Y:S02]  /*19e00*/  SHFL.IDX P6, R14, R13, R12, R11 ;  /* 0x0000000c0d0e7389 */ /* 0x00006400000c000b */
[----:B01----:R-:W-:Y:S01]  /*19e10*/  ENDCOLLECTIVE ;  /* 0x000000000000791b */ /* 0x003fe20003800000 */
.L_x_866:
        /* <DEDUP_REMOVED lines=11> */
.L_x_867:
[----:B------:R-:W-:Y:S01]  /*19ed0*/  MOV R13, R10 ;  /* 0x0000000a000d7202 */ /* 0x000fe20000000f00 */
[----:B------:R-:W-:Y:S02]  /*19ee0*/  IMAD.MOV.U32 R12, RZ, RZ, 0x3 ;  /* 0x00000003ff0c7424 */ /* 0x000fe400078e00ff */
[----:B------:R-:W-:-:S07]  /*19ef0*/  IMAD.MOV.U32 R2, RZ, RZ, R14 ;  /* 0x000000ffff027224 */ /* 0x000fce00078e000e */
[----:B------:R-:W-:Y:S05]  /*19f00*/  WARPSYNC.COLLECTIVE R15, `(.L_x_868) ;  /* 0x000000000f087348 */ /* 0x000fea0003c00000 */
[----:B------:R0:W1:Y:S02]  /*19f10*/  SHFL.IDX P6, R14, R13, R12, R11 ;  /* 0x0000000c0d0e7389 */ /* 0x00006400000c000b */
[----:B01----:R-:W-:Y:S01]  /*19f20*/  ENDCOLLECTIVE ;  /* 0x000000000000791b */ /* 0x003fe20003800000 */
.L_x_868:
        /* <DEDUP_REMOVED lines=11> */
.L_x_869:
[----:B------:R-:W-:Y:S02]  /*19fe0*/  IMAD.MOV.U32 R13, RZ, RZ, R10 ;  /* 0x000000ffff0d7224 */ /* 0x000fe400078e000a */
[----:B------:R-:W-:Y:S01]  /*19ff0*/  IMAD.MOV.U32 R12, RZ, RZ, 0x4 ;  /* 0x00000004ff0c7424 */ /* 0x000fe200078e00ff */
[----:B------:R-:W-:-:S07]  /*1a000*/  MOV R2, R14 ;  /* 0x0000000e00027202 */ /* 0x000fce0000000f00 */
[----:B------:R-:W-:Y:S05]  /*1a010*/  WARPSYNC.COLLECTIVE R15, `(.L_x_870) ;  /* 0x000000000f087348 */ /* 0x000fea0003c00000 */
[----:B------:R0:W1:Y:S02]  /*1a020*/  SHFL.IDX P6, R14, R13, R12, R11 ;  /* 0x0000000c0d0e7389 */ /* 0x00006400000c000b */
[----:B01----:R-:W-:Y:S01]  /*1a030*/  ENDCOLLECTIVE ;  /* 0x000000000000791b */ /* 0x003fe20003800000 */
.L_x_870:
        /* <DEDUP_REMOVED lines=11> */
.L_x_871:
[----:B------:R-:W-:Y:S01]  /*1a0f0*/  MOV R13, R10 ;  /* 0x0000000a000d7202 */ /* 0x000fe20000000f00 */
[----:B------:R-:W-:Y:S02]  /*1a100*/  IMAD.MOV.U32 R12, RZ, RZ, 0x5 ;  /* 0x00000005ff0c7424 */ /* 0x000fe400078e00ff */
[----:B------:R-:W-:-:S07]  /*1a110*/  IMAD.MOV.U32 R2, RZ, RZ, R14 ;  /* 0x000000ffff027224 */ /* 0x000fce00078e000e */
[----:B------:R-:W-:Y:S05]  /*1a120*/  WARPSYNC.COLLECTIVE R15, `(.L_x_872) ;  /* 0x000000000f087348 */ /* 0x000fea0003c00000 */
[----:B------:R0:W1:Y:S02]  /*1a130*/  SHFL.IDX P6, R14, R13, R12, R11 ;  /* 0x0000000c0d0e7389 */ /* 0x00006400000c000b */
[----:B01----:R-:W-:Y:S01]  /*1a140*/  ENDCOLLECTIVE ;  /* 0x000000000000791b */ /* 0x003fe20003800000 */
.L_x_872:
        /* <DEDUP_REMOVED lines=11> */
.L_x_873:
[----:B------:R-:W-:Y:S02]  /*1a200*/  IMAD.MOV.U32 R13, RZ, RZ, R10 ;  /* 0x000000ffff0d7224 */ /* 0x000fe400078e000a */
[----:B------:R-:W-:Y:S01]  /*1a210*/  IMAD.MOV.U32 R12, RZ, RZ, 0x6 ;  /* 0x00000006ff0c7424 */ /* 0x000fe200078e00ff */
[----:B------:R-:W-:-:S07]  /*1a220*/  MOV R2, R14 ;  /* 0x0000000e00027202 */ /* 0x000fce0000000f00 */
[----:B------:R-:W-:Y:S05]  /*1a230*/  WARPSYNC.COLLECTIVE R15, `(.L_x_874) ;  /* 0x000000000f087348 */ /* 0x000fea0003c00000 */
[----:B------:R0:W1:Y:S02]  /*1a240*/  SHFL.IDX P6, R14, R13, R12, R11 ;  /* 0x0000000c0d0e7389 */ /* 0x00006400000c000b */
[----:B01----:R-:W-:Y:S01]  /*1a250*/  ENDCOLLECTIVE ;  /* 0x000000000000791b */ /* 0x003fe20003800000 */
.L_x_874:
        /* <DEDUP_REMOVED lines=11> */
.L_x_875:
[----:B------:R-:W-:Y:S01]  /*1a310*/  MOV R13, R10 ;  /* 0x0000000a000d7202 */ /* 0x000fe20000000f00 */
[----:B------:R-:W-:Y:S02]  /*1a320*/  IMAD.MOV.U32 R12, RZ, RZ, 0x7 ;  /* 0x00000007ff0c7424 */ /* 0x000fe400078e00ff */
[----:B------:R-:W-:-:S07]  /*1a330*/  IMAD.MOV.U32 R2, RZ, RZ, R14 ;  /* 0x000000ffff027224 */ /* 0x000fce00078e000e */
[----:B------:R-:W-:Y:S05]  /*1a340*/  WARPSYNC.COLLECTIVE R15, `(.L_x_876) ;  /* 0x000000000f087348 */ /* 0x000fea0003c00000 */
[----:B------:R0:W1:Y:S02]  /*1a350*/  SHFL.IDX P6, R14, R13, R12, R11 ;  /* 0x0000000c0d0e7389 */ /* 0x00006400000c000b */
[----:B01----:R-:W-:Y:S01]  /*1a360*/  ENDCOLLECTIVE ;  /* 0x000000000000791b */ /* 0x003fe20003800000 */
.L_x_876:
        /* <DEDUP_REMOVED lines=11> */
.L_x_877:
[----:B------:R-:W-:Y:S01]  /*1a420*/  MOV R2, R14 ;  /* 0x0000000e00027202 */ /* 0x000fe20000000f00 */
[----:B------:R-:W-:Y:S06]  /*1a430*/  BRA `(.L_x_878) ;  /* 0xffffff9c00f47947 */ /* 0x000fec000383ffff */
.L_x_696:
[----:B-1----:R1:W2:Y:S02]  /*1a440*/  SYNCS.PHASECHK.TRANS64.TRYWAIT P0, [R5+URZ+0x16860], R2 ;  /* 0x01686002050075a7 */ /* 0x0022a4000800017f */
[----:B--2---:R-:W-:Y:S05]  /*1a450*/  @!P0 NANOSLEEP.SYNCS 0x989680 ;  /* 0x009896800000895d */ /* 0x004fea0003900000 */
[----:B------:R-:W2:Y:S02]  /*1a460*/  @!P0 SYNCS.PHASECHK.TRANS64 P0, [R5+URZ+0x16860], R2 ;  /* 0x01686002050085a7 */ /* 0x000ea4000800007f */
[----:B--2---:R-:W-:Y:S05]  /*1a470*/  @!P0 BRA `(.L_x_696) ;  /* 0xfffffffc00f08947 */ /* 0x004fea000383ffff */
[----:B------:R-:W-:Y:S05]  /*1a480*/  BRA `(.L_x_879) ;  /* 0xffffffa0004c7947 */ /* 0x000fea000383ffff */
.L_x_697:
[----:B------:R-:W-:Y:S01]  /*1a490*/  BSSY B1, `(.L_x_880) ;  /* 0x0000008000017945 */ /* 0x000fe20003800000 */
[----:B------:R-:W-:Y:S01]  /*1a4a0*/  IMAD.MOV.U32 R13, RZ, RZ, R19 ;  /* 0x000000ffff0d7224 */ /* 0x000fe200078e0013 */
[----:B------:R-:W-:Y:S01]  /*1a4b0*/  MOV R15, 0xffffffff ;  /* 0xffffffff000f7802 */ /* 0x000fe20000000f00 */
[----:B------:R-:W-:Y:S02]  /*1a4c0*/  IMAD.MOV.U32 R12, RZ, RZ, RZ ;  /* 0x000000ffff0c7224 */ /* 0x000fe400078e00ff */
[----:B------:R-:W-:-:S07]  /*1a4d0*/  IMAD.MOV.U32 R11, RZ, RZ, 0x181f ;  /* 0x0000181fff0b7424 */ /* 0x000fce00078e00ff */
[----:B-1----:R-:W-:Y:S05]  /*1a4e0*/  WARPSYNC.COLLECTIVE R15, `(.L_x_881) ;  /* 0x000000000f087348 */ /* 0x002fea0003c00000 */
[----:B------:R0:W2:Y:S02]  /*1a4f0*/  SHFL.IDX P6, R14, R13, R12, R11 ;  /* 0x0000000c0d0e7389 */ /* 0x0000a400000c000b */
[----:B012---:R-:W-:Y:S01]  /*1a500*/  ENDCOLLECTIVE ;  /* 0x000000000000791b */ /* 0x007fe20003800000 */
.L_x_881:
[----:B------:R-:W-:Y:S05]  /*1a510*/  BSYNC B1 ;  /* 0x0000000000017941 */ /* 0x000fea0003800000 */
.L_x_880:
[----:B------:R-:W-:Y:S01]  /*1a520*/  IMAD.MOV.U32 R13, RZ, RZ, R18 ;  /* 0x000000ffff0d7224 */ /* 0x000fe200078e0012 */
[----:B------:R-:W-:Y:S01]  /*1a530*/  MOV R11, 0x181f ;  /* 0x0000181f000b7802 */ /* 0x000fe20000000f00 */
[----:B------:R-:W-:Y:S01]  /*1a540*/  IMAD.MOV.U32 R12, RZ, RZ, RZ ;  /* 0x000000ffff0c7224 */ /* 0x000fe200078e00ff */
[----:B------:R-:W-:Y:S01]  /*1a550*/  ISETP.LT.OR P2, PT, R8, 0x1, P1 ;  /* 0x000000010800780c */ /* 0x000fe20000f41670 */
[----:B------:R-:W-:Y:S01]  /*1a560*/  IMAD.MOV.U32 R15, RZ, RZ, -0x1 ;  /* 0xffffffffff0f7424 */ /* 0x000fe200078e00ff */
[----:B------:R-:W-:Y:S01]  /*1a570*/  LEA R6, R6, R16, 0x1 ;  /* 0x0000001006067211 */ /* 0x000fe200078e08ff */
[----:B------:R-:W-:-:S10]  /*1a580*/  IMAD.MOV.U32 R3, RZ, RZ, R14 ;  /* 0x000000ffff037224 */ /* 0x000fd400078e000e */
[----:B------:R-:W-:Y:S05]  /*1a590*/  WARPSYNC.COLLECTIVE R15, `(.L_x_882) ;  /* 0x000000000f087348 */ /* 0x000fea0003c00000 */
[----:B------:R0:W1:Y:S02]  /*1a5a0*/  SHFL.IDX P6, R14, R13, R12, R11 ;  /* 0x0000000c0d0e7389 */ /* 0x00006400000c000b */
[----:B01----:R-:W-:Y:S01]  /*1a5b0*/  ENDCOLLECTIVE ;  /* 0x000000000000791b */ /* 0x003fe20003800000 */
.L_x_882:
[----:B------:R-:W-:Y:S02]  /*1a5c0*/  IMAD.MOV.U32 R13, RZ, RZ, R19 ;  /* 0x000000ffff0d7224 */ /* 0x000fe400078e0013 */
[----:B------:R-:W-:Y:S02]  /*1a5d0*/  IMAD.MOV.U32 R12, RZ, RZ, 0x1 ;  /* 0x00000001ff0c7424 */ /* 0x000fe400078e00ff */
[----:B------:R-:W-:-:S07]  /*1a5e0*/  IMAD.MOV.U32 R2, RZ, RZ, R14 ;  /* 0x000000ffff027224 */ /* 0x000fce00078e000e */
[----:B------:R-:W-:Y:S05]  /*1a5f0*/  WARPSYNC.COLLECTIVE R15, `(.L_x_883) ;  /* 0x000000000f087348 */ /* 0x000fea0003c00000 */
[----:B------:R0:W1:Y:S02]  /*1a600*/  SHFL.IDX P6, R14, R13, R12, R11 ;  /* 0x0000000c0d0e7389 */ /* 0x00006400000c000b */
[----:B01----:R-:W-:Y:S01]  /*1a610*/  ENDCOLLECTIVE ;  /* 0x000000000000791b */ /* 0x003fe20003800000 */
.L_x_883:
        /* <DEDUP_REMOVED lines=12> */
.L_x_884:
[----:B------:R-:W-:Y:S01]  /*1a6e0*/  IMAD.MOV.U32 R13, RZ, RZ, R19 ;  /* 0x000000ffff0d7224 */ /* 0x000fe200078e0013 */
[----:B------:R-:W-:Y:S01]  /*1a6f0*/  MOV R12, 0x2 ;  /* 0x00000002000c7802 */ /* 0x000fe20000000f00 */
[----:B------:R-:W-:-:S07]  /*1a700*/  IMAD.MOV.U32 R2, RZ, RZ, R14 ;  /* 0x000000ffff027224 */ /* 0x000fce00078e000e */
[----:B------:R-:W-:Y:S05]  /*1a710*/  WARPSYNC.COLLECTIVE R15, `(.L_x_885) ;  /* 0x000000000f087348 */ /* 0x000fea0003c00000 */
[----:B------:R0:W1:Y:S02]  /*1a720*/  SHFL.IDX P6, R14, R13, R12, R11 ;  /* 0x0000000c0d0e7389 */ /* 0x00006400000c000b */
[----:B01----:R-:W-:Y:S01]  /*1a730*/  ENDCOLLECTIVE ;  /* 0x000000000000791b */ /* 0x003fe20003800000 */
.L_x_885:
        /* <DEDUP_REMOVED lines=12> */
.L_x_886:
[----:B------:R-:W-:Y:S02]  /*1a800*/  IMAD.MOV.U32 R13, RZ, RZ, R19 ;  /* 0x000000ffff0d7224 */ /* 0x000fe400078e0013 */
[----:B------:R-:W-:Y:S02]  /*1a810*/  IMAD.MOV.U32 R12, RZ, RZ, 0x3 ;  /* 0x00000003ff0c7424 */ /* 0x000fe400078e00ff */
[----:B------:R-:W-:-:S07]  /*1a820*/  IMAD.MOV.U32 R2, RZ, RZ, R14 ;  /* 0x000000ffff027224 */ /* 0x000fce00078e000e */
[----:B------:R-:W-:Y:S05]  /*1a830*/  WARPSYNC.COLLECTIVE R15, `(.L_x_887) ;  /* 0x000000000f087348 */ /* 0x000fea0003c00000 */
[----:B------:R0:W1:Y:S02]  /*1a840*/  SHFL.IDX P6, R14, R13, R12, R11 ;  /* 0x0000000c0d0e7389 */ /* 0x00006400000c000b */
[----:B01----:R-:W-:Y:S01]  /*1a850*/  ENDCOLLECTIVE ;  /* 0x000000000000791b */ /* 0x003fe20003800000 */
.L_x_887:
[----:B------:R-:W-:-:S04]  /*1a860*/  IADD3 R2, P0, R2, R7, RZ ;  /* 0x0000000702027210 */ /* 0x000fc80007f1e0ff */
[----:B------:R-:W-:-:S05]  /*1a870*/  IADD3.X R3, RZ, R3, RZ, P0, !PT ;  /* 0x00000003ff037210 */ /* 0x000fca00007fe4ff */
[----:B------:R-:W-:Y:S01]  /*1a880*/  @!PT LDS RZ, [RZ] ;  /* 0x00000000fffff984 */ /* 0x000fe20000000800 */
[----:B------:R-:W-:Y:S01]  /*1a890*/  @!PT LDS RZ, [RZ] ;  /* 0x00000000fffff984 */ /* 0x000fe20000000800 */
[----:B------:R-:W-:Y:S01]  /*1a8a0*/  @!PT LDS RZ, [RZ] ;  /* 0x00000000fffff984 */ /* 0x000fe20000000800 */
[----:B------:R0:W-:Y:S01]  /*1a8b0*/  LDGSTS.E.BYPASS.LTC128B.128 [R6+0x1400], desc[UR42][R2.64], !P2 ;  /* 0x0140000002067fae */ /* 0x0001e2000d101d6a */
[----:B------:R-:W-:Y:S02]  /*1a8c0*/  ISETP.LT.OR P2, PT, R8, 0x31, P1 ;  /* 0x000000310800780c */ /* 0x000fe40000f41670 */
[----:B------:R-:W-:Y:S01]  /*1a8d0*/  MOV R13, R18 ;  /* 0x00000012000d7202 */ /* 0x000fe20000000f00 */
[----:B0-----:R-:W-:-:S10]  /*1a8e0*/  IMAD.MOV.U32 R3, RZ, RZ, R14 ;  /* 0x000000ffff037224 */ /* 0x001fd400078e000e */
[----:B------:R-:W-:Y:S05]  /*1a8f0*/  WARPSYNC.COLLECTIVE R15, `(.L_x_888) ;  /* 0x000000000f087348 */ /* 0x000fea0003c00000 */
[----:B------:R0:W1:Y:S02]  /*1a900*/  SHFL.IDX P6, R14, R13, R12, R11 ;  /* 0x0000000c0d0e7389 */ /* 0x00006400000c000b */
[----:B01----:R-:W-:Y:S01]  /*1a910*/  ENDCOLLECTIVE ;  /* 0x000000000000791b */ /* 0x003fe20003800000 */
.L_x_888:
[----:B------:R-:W-:Y:S01]  /*1a920*/  IMAD.MOV.U32 R13, RZ, RZ, R19 ;  /* 0x000000ffff0d7224 */ /* 0x000fe200078e0013 */
[----:B------:R-:W-:Y:S01]  /*1a930*/  MOV R12, 0x4 ;  /* 0x00000004000c7802 */ /* 0x000fe20000000f00 */
[----:B------:R-:W-:-:S07]  /*1a940*/  IMAD.MOV.U32 R2, RZ, RZ, R14 ;  /* 0x000000ffff027224 */ /* 0x000fce00078e000e */
[----:B------:R-:W-:Y:S05]  /*1a950*/  WARPSYNC.COLLECTIVE R15, `(.L_x_889) ;  /* 0x000000000f087348 */ /* 0x000fea0003c00000 */
[----:B------:R0:W1:Y:S02]  /*1a960*/  SHFL.IDX P6, R14, R13, R12, R11 ;  /* 0x0000000c0d0e7389 */ /* 0x00006400000c000b */
[----:B01----:R-:W-:Y:S01]  /*1a970*/  ENDCOLLECTIVE ;  /* 0x000000000000791b */ /* 0x003fe20003800000 */
.L_x_889:
        /* <DEDUP_REMOVED lines=12> */
.L_x_890:
[----:B------:R-:W-:Y:S02]  /*1aa40*/  IMAD.MOV.U32 R13, RZ, RZ, R19 ;  /* 0x000000ffff0d7224 */ /* 0x000fe400078e0013 */
[----:B------:R-:W-:Y:S02]  /*1aa50*/  IMAD.MOV.U32 R12, RZ, RZ, 0x5 ;  /* 0x00000005ff0c7424 */ /* 0x000fe400078e00ff */
[----:B------:R-:W-:-:S07]  /*1aa60*/  IMAD.MOV.U32 R2, RZ, RZ, R14 ;  /* 0x000000ffff027224 */ /* 0x000fce00078e000e */
[----:B------:R-:W-:Y:S05]  /*1aa70*/  WARPSYNC.COLLECTIVE R15, `(.L_x_891) ;  /* 0x000000000f087348 */ /* 0x000fea0003c00000 */
[----:B------:R0:W1:Y:S02]  /*1aa80*/  SHFL.IDX P6, R14, R13, R12, R11 ;  /* 0x0000000c0d0e7389 */ /* 0x00006400000c000b */
[----:B01----:R-:W-:Y:S01]  /*1aa90*/  ENDCOLLECTIVE ;  /* 0x000000000000791b */ /* 0x003fe20003800000 */
.L_x_891:
        /* <DEDUP_REMOVED lines=12> */
.L_x_892:
[----:B------:R-:W-:Y:S01]  /*1ab60*/  IMAD.MOV.U32 R13, RZ, RZ, R19 ;  /* 0x000000ffff0d7224 */ /* 0x000fe200078e0013 */
[----:B------:R-:W-:Y:S01]  /*1ab70*/  MOV R12, 0x6 ;  /* 0x00000006000c7802 */ /* 0x000fe20000000f00 */
[----:B------:R-:W-:-:S07]  /*1ab80*/  IMAD.MOV.U32 R2, RZ, RZ, R14 ;  /* 0x000000ffff027224 */ /* 0x000fce00078e000e */
[----:B------:R-:W-:Y:S05]  /*1ab90*/  WARPSYNC.COLLECTIVE R15, `(.L_x_893) ;  /* 0x000000000f087348 */ /* 0x000fea0003c00000 */
[----:B------:R0:W1:Y:S02]  /*1aba0*/  SHFL.IDX P6, R14, R13, R12, R11 ;  /* 0x0000000c0d0e7389 */ /* 0x00006400000c000b */
[----:B01----:R-:W-:Y:S01]  /*1abb0*/  ENDCOLLECTIVE ;  /* 0x000000000000791b */ /* 0x003fe20003800000 */
.L_x_893:
        /* <DEDUP_REMOVED lines=12> */
.L_x_894:
[----:B------:R-:W-:Y:S02]  /*1ac80*/  IMAD.MOV.U32 R13, RZ, RZ, R19 ;  /* 0x000000ffff0d7224 */ /* 0x000fe400078e0013 */
[----:B------:R-:W-:Y:S02]  /*1ac90*/  IMAD.MOV.U32 R12, RZ, RZ, 0x7 ;  /* 0x00000007ff0c7424 */ /* 0x000fe400078e00ff */
[----:B------:R-:W-:-:S07]  /*1aca0*/  IMAD.MOV.U32 R2, RZ, RZ, R14 ;  /* 0x000000ffff027224 */ /* 0x000fce00078e000e */
[----:B------:R-:W-:Y:S05]  /*1acb0*/  WARPSYNC.COLLECTIVE R15, `(.L_x_895) ;  /* 0x000000000f087348 */ /* 0x000fea0003c00000 */
[----:B------:R0:W1:Y:S02]  /*1acc0*/  SHFL.IDX P6, R14, R13, R12, R11 ;  /* 0x0000000c0d0e7389 */ /* 0x00006400000c000b */
[----:B01----:R-:W-:Y:S01]  /*1acd0*/  ENDCOLLECTIVE ;  /* 0x000000000000791b */ /* 0x003fe20003800000 */
.L_x_895:
[----:B------:R-:W-:-:S04]  /*1ace0*/  IADD3 R2, P0, R2, R7, RZ ;  /* 0x0000000702027210 */ /* 0x000fc80007f1e0ff */
[----:B------:R-:W-:-:S05]  /*1acf0*/  IADD3.X R3, RZ, R3, RZ, P0, !PT ;  /* 0x00000003ff037210 */ /* 0x000fca00007fe4ff */
        /* <DEDUP_REMOVED lines=9> */
.L_x_896:
[----:B------:R-:W-:Y:S01]  /*1ad90*/  IMAD.MOV.U32 R2, RZ, RZ, R14 ;  /* 0x000000ffff027224 */ /* 0x000fe200078e000e */
[----:B------:R-:W-:Y:S06]  /*1ada0*/  BRA `(.L_x_897) ;  /* 0xffffff9800f87947 */ /* 0x000fec000383ffff */
.L_x_705:
[----:B0-----:R0:W1:Y:S02]  /*1adb0*/  SYNCS.PHASECHK.TRANS64.TRYWAIT P0, [R0+URZ+0x16860], R3 ;  /* 0x01686003000075a7 */ /* 0x001064000800017f */
[----:B-1----:R-:W-:Y:S05]  /*1adc0*/  @!P0 NANOSLEEP.SYNCS 0x989680 ;  /* 0x009896800000895d */ /* 0x002fea0003900000 */
[----:B------:R-:W1:Y:S02]  /*1add0*/  @!P0 SYNCS.PHASECHK.TRANS64 P0, [R0+URZ+0x16860], R3 ;  /* 0x01686003000085a7 */ /* 0x000e64000800007f */
[----:B-1----:R-:W-:Y:S05]  /*1ade0*/  @!P0 BRA `(.L_x_705) ;  /* 0xfffffffc00f08947 */ /* 0x002fea000383ffff */
[----:B------:R-:W-:Y:S05]  /*1adf0*/  BRA `(.L_x_898) ;  /* 0xffffffa000107947 */ /* 0x000fea000383ffff */
.L_x_706:
        /* <DEDUP_REMOVED lines=8> */
.L_x_900:
[----:B------:R-:W-:Y:S05]  /*1ae80*/  BSYNC B0 ;  /* 0x0000000000007941 */ /* 0x000fea0003800000 */
.L_x_899:
[----:B------:R-:W-:Y:S01]  /*1ae90*/  IMAD.MOV.U32 R13, RZ, RZ, R18 ;  /* 0x000000ffff0d7224 */ /* 0x000fe200078e0012 */
[----:B------:R-:W-:Y:S01]  /*1aea0*/  MOV R12, RZ ;  /* 0x000000ff000c7202 */ /* 0x000fe20000000f00 */
[----:B------:R-:W-:Y:S01]  /*1aeb0*/  IMAD.MOV.U32 R11, RZ, RZ, 0x181f ;  /* 0x0000181fff0b7424 */ /* 0x000fe200078e00ff */
[----:B------:R-:W-:Y:S01]  /*1aec0*/  ISETP.LT.OR P2, PT, R6, 0x1, P0 ;  /* 0x000000010600780c */ /* 0x000fe20000741670 */
[----:B------:R-:W-:Y:S02]  /*1aed0*/  IMAD.MOV.U32 R15, RZ, RZ, -0x1 ;  /* 0xffffffffff0f7424 */ /* 0x000fe400078e00ff */
[----:B------:R-:W-:Y:S02]  /*1aee0*/  IMAD.MOV.U32 R3, RZ, RZ, R14 ;  /* 0x000000ffff037224 */ /* 0x000fe400078e000e */
[----:B------:R-:W-:-:S08]  /*1aef0*/  IMAD.SHL.U32 R5, R7, 0x2, RZ ;  /* 0x0000000207057824 */ /* 0x000fd000078e00ff */
[----:B------:R-:W-:Y:S05]  /*1af00*/  WARPSYNC.COLLECTIVE R15, `(.L_x_901) ;  /* 0x000000000f087348 */ /* 0x000fea0003c00000 */
[----:B------:R0:W1:Y:S02]  /*1af10*/  SHFL.IDX P6, R14, R13, R12, R11 ;  /* 0x0000000c0d0e7389 */ /* 0x00006400000c000b */
[----:B01----:R-:W-:Y:S01]  /*1af20*/  ENDCOLLECTIVE ;  /* 0x000000000000791b */ /* 0x003fe20003800000 */
.L_x_901:
[----:B------:R-:W-:Y:S02]  /*1af30*/  IMAD R4, R4, 0x2, R16 ;  /* 0x0000000204047824 */ /* 0x000fe400078e0210 */
[----:B------:R-:W-:Y:S02]  /*1af40*/  IMAD.MOV.U32 R13, RZ, RZ, R19 ;  /* 0x000000ffff0d7224 */ /* 0x000fe400078e0013 */
[----:B------:R-:W-:Y:S01]  /*1af50*/  IMAD.MOV.U32 R12, RZ, RZ, 0x1 ;  /* 0x00000001ff0c7424 */ /* 0x000fe200078e00ff */
[----:B------:R-:W-:-:S13]  /*1af60*/  IADD3 R2, P1, R14, R5, RZ ;  /* 0x000000050e027210 */ /* 0x000fda0007f3e0ff */
[----:B------:R-:W-:Y:S05]  /*1af70*/  WARPSYNC.COLLECTIVE R15, `(.L_x_902) ;  /* 0x000000000f087348 */ /* 0x000fea0003c00000 */
[----:B------:R0:W1:Y:S02]  /*1af80*/  SHFL.IDX P6, R14, R13, R12, R11 ;  /* 0x0000000c0d0e7389 */ /* 0x00006400000c000b */
[----:B01----:R-:W-:Y:S01]  /*1af90*/  ENDCOLLECTIVE ;  /* 0x000000000000791b */ /* 0x003fe20003800000 */
.L_x_902:
[----:B------:R-:W-:-:S05]  /*1afa0*/  IADD3.X R3, RZ, R3, RZ, P1, !PT ;  /* 0x00000003ff037210 */ /* 0x000fca0000ffe4ff */
[----:B------:R-:W-:Y:S01]  /*1afb0*/  @!PT LDS RZ, [RZ] ;  /* 0x00000000fffff984 */ /* 0x000fe20000000800 */
[----:B------:R-:W-:Y:S01]  /*1afc0*/  @!PT LDS RZ, [RZ] ;  /* 0x00000000fffff984 */ /* 0x000fe20000000800 */
[----:B------:R-:W-:Y:S01]  /*1afd0*/  @!PT LDS RZ, [RZ] ;  /* 0x00000000fffff984 */ /* 0x000fe20000000800 */
[----:B------:R0:W-:Y:S01]  /*1afe0*/  LDGSTS.E.BYPASS.LTC128B.128 [R4+0x400], desc[UR42][R2.64], !P2 ;  /* 0x0040000002047fae */ /* 0x0001e2000d101d6a */
[----:B------:R-:W-:Y:S01]  /*1aff0*/  ISETP.LT.OR P2, PT, R6, 0x11, P0 ;  /* 0x000000110600780c */ /* 0x000fe20000741670 */
[----:B------:R-:W-:Y:S01]  /*1b000*/  IMAD.MOV.U32 R13, RZ, RZ, R18 ;  /* 0x000000ffff0d7224 */ /* 0x000fe200078e0012 */
[----:B0-----:R-:W-:-:S11]  /*1b010*/  MOV R3, R14 ;  /* 0x0000000e00037202 */ /* 0x001fd60000000f00 */
[----:B------:R-:W-:Y:S05]  /*1b020*/  WARPSYNC.COLLECTIVE R15, `(.L_x_903) ;  /* 0x000000000f087348 */ /* 0x000fea0003c00000 */
[----:B------:R0:W1:Y:S02]  /*1b030*/  SHFL.IDX P6, R14, R13, R12, R11 ;  /* 0x0000000c0d0e7389 */ /* 0x00006400000c000b */
[----:B01----:R-:W-:Y:S01]  /*1b040*/  ENDCOLLECTIVE ;  /* 0x000000000000791b */ /* 0x003fe20003800000 */
.L_x_903:
[----:B------:R-:W-:Y:S01]  /*1b050*/  IMAD.MOV.U32 R13, RZ, RZ, R19 ;  /* 0x000000ffff0d7224 */ /* 0x000fe200078e0013 */
[----:B------:R-:W-:Y:S02]  /*1b060*/  MOV R12, 0x2 ;  /* 0x00000002000c7802 */ /* 0x000fe40000000f00 */
[----:B------:R-:W-:-:S13]  /*1b070*/  IADD3 R2, P1, R14, R5, RZ ;  /* 0x000000050e027210 */ /* 0x000fda0007f3e0ff */
[----:B------:R-:W-:Y:S05]  /*1b080*/  WARPSYNC.COLLECTIVE R15, `(.L_x_904) ;  /* 0x000000000f087348 */ /* 0x000fea0003c00000 */
[----:B------:R0:W1:Y:S02]  /*1b090*/  SHFL.IDX P6, R14, R13, R12, R11 ;  /* 0x0000000c0d0e7389 */ /* 0x00006400000c000b */
[----:B01----:R-:W-:Y:S01]  /*1b0a0*/  ENDCOLLECTIVE ;  /* 0x000000000000791b */ /* 0x003fe20003800000 */
.L_x_904:
        /* <DEDUP_REMOVED lines=11> */
.L_x_905:
[----:B------:R-:W-:Y:S01]  /*1b160*/  MOV R13, R19 ;  /* 0x00000013000d7202 */ /* 0x000fe20000000f00 */
[----:B------:R-:W-:Y:S01]  /*1b170*/  IMAD.MOV.U32 R12, RZ, RZ, 0x3 ;  /* 0x00000003ff0c7424 */ /* 0x000fe200078e00ff */
[----:B------:R-:W-:-:S13]  /*1b180*/  IADD3 R2, P1, R14, R5, RZ ;  /* 0x000000050e027210 */ /* 0x000fda0007f3e0ff */
[----:B------:R-:W-:Y:S05]  /*1b190*/  WARPSYNC.COLLECTIVE R15, `(.L_x_906) ;  /* 0x000000000f087348 */ /* 0x000fea0003c00000 */
[----:B------:R0:W1:Y:S02]  /*1b1a0*/  SHFL.IDX P6, R14, R13, R12, R11 ;  /* 0x0000000c0d0e7389 */ /* 0x00006400000c000b */
[----:B01----:R-:W-:Y:S01]  /*1b1b0*/  ENDCOLLECTIVE ;  /* 0x000000000000791b */ /* 0x003fe20003800000 */
.L_x_906:
        /* <DEDUP_REMOVED lines=11> */
.L_x_907:
[----:B------:R-:W-:Y:S02]  /*1b270*/  IMAD.MOV.U32 R13, RZ, RZ, R19 ;  /* 0x000000ffff0d7224 */ /* 0x000fe400078e0013 */
[----:B------:R-:W-:Y:S01]  /*1b280*/  IMAD.MOV.U32 R12, RZ, RZ, 0x4 ;  /* 0x00000004ff0c7424 */ /* 0x000fe200078e00ff */
[----:B------:R-:W-:-:S13]  /*1b290*/  IADD3 R2, P1, R14, R5, RZ ;  /* 0x000000050e027210 */ /* 0x000fda0007f3e0ff */
[----:B------:R-:W-:Y:S05]  /*1b2a0*/  WARPSYNC.COLLECTIVE R15, `(.L_x_908) ;  /* 0x000000000f087348 */ /* 0x000fea0003c00000 */
[----:B------:R0:W1:Y:S02]  /*1b2b0*/  SHFL.IDX P6, R14, R13, R12, R11 ;  /* 0x0000000c0d0e7389 */ /* 0x00006400000c000b */
[----:B01----:R-:W-:Y:S01]  /*1b2c0*/  ENDCOLLECTIVE ;  /* 0x000000000000791b */ /* 0x003fe20003800000 */
.L_x_908:
        /* <DEDUP_REMOVED lines=11> */
.L_x_909:
[----:B------:R-:W-:Y:S02]  /*1b380*/  IMAD.MOV.U32 R13, RZ, RZ, R19 ;  /* 0x000000ffff0d7224 */ /* 0x000fe400078e0013 */
[----:B------:R-:W-:Y:S01]  /*1b390*/  IMAD.MOV.U32 R12, RZ, RZ, 0x5 ;  /* 0x00000005ff0c7424 */ /* 0x000fe200078e00ff */
[----:B------:R-:W-:-:S13]  /*1b3a0*/  IADD3 R2, P1, R14, R5, RZ ;  /* 0x000000050e027210 */ /* 0x000fda0007f3e0ff */
[----:B------:R-:W-:Y:S05]  /*1b3b0*/  WARPSYNC.COLLECTIVE R15, `(.L_x_910) ;  /* 0x000000000f087348 */ /* 0x000fea0003c00000 */
[----:B------:R0:W1:Y:S02]  /*1b3c0*/  SHFL.IDX P6, R14, R13, R12, R11 ;  /* 0x0000000c0d0e7389 */ /* 0x00006400000c000b */
[----:B01----:R-:W-:Y:S01]  /*1b3d0*/  ENDCOLLECTIVE ;  /* 0x000000000000791b */ /* 0x003fe20003800000 */
.L_x_910:
[----:B------:R-:W-:-:S05]  /*1b3e0*/  IMAD.X R3, RZ, RZ, R3, P1 ;  /* 0x000000ffff037224 */ /* 0x000fca00008e0603 */
        /* <DEDUP_REMOVED lines=10> */
.L_x_911:
[----:B------:R-:W-:Y:S01]  /*1b490*/  IMAD.MOV.U32 R13, RZ, RZ, R19 ;  /* 0x000000ffff0d7224 */ /* 0x000fe200078e0013 */
[----:B------:R-:W-:Y:S02]  /*1b4a0*/  MOV R12, 0x6 ;  /* 0x00000006000c7802 */ /* 0x000fe40000000f00 */
[----:B------:R-:W-:-:S13]  /*1b4b0*/  IADD3 R2, P1, R14, R5, RZ ;  /* 0x000000050e027210 */ /* 0x000fda0007f3e0ff */
[----:B------:R-:W-:Y:S05]  /*1b4c0*/  WARPSYNC.COLLECTIVE R15, `(.L_x_912) ;  /* 0x000000000f087348 */ /* 0x000fea0003c00000 */
[----:B------:R0:W1:Y:S02]  /*1b4d0*/  SHFL.IDX P6, R14, R13, R12, R11 ;  /* 0x0000000c0d0e7389 */ /* 0x00006400000c000b */
[----:B01----:R-:W-:Y:S01]  /*1b4e0*/  ENDCOLLECTIVE ;  /* 0x000000000000791b */ /* 0x003fe20003800000 */
.L_x_912:
        /* <DEDUP_REMOVED lines=11> */
.L_x_913:
[----:B------:R-:W-:Y:S01]  /*1b5a0*/  MOV R13, R19 ;  /* 0x00000013000d7202 */ /* 0x000fe20000000f00 */
[----:B------:R-:W-:Y:S01]  /*1b5b0*/  IMAD.MOV.U32 R12, RZ, RZ, 0x7 ;  /* 0x00000007ff0c7424 */ /* 0x000fe200078e00ff */
[----:B------:R-:W-:-:S13]  /*1b5c0*/  IADD3 R2, P1, R14, R5, RZ ;  /* 0x000000050e027210 */ /* 0x000fda0007f3e0ff */
[----:B------:R-:W-:Y:S05]  /*1b5d0*/  WARPSYNC.COLLECTIVE R15, `(.L_x_914) ;  /* 0x000000000f087348 */ /* 0x000fea0003c00000 */
[----:B------:R0:W1:Y:S02]  /*1b5e0*/  SHFL.IDX P6, R14, R13, R12, R11 ;  /* 0x0000000c0d0e7389 */ /* 0x00006400000c000b */
[----:B01----:R-:W-:Y:S01]  /*1b5f0*/  ENDCOLLECTIVE ;  /* 0x000000000000791b */ /* 0x003fe20003800000 */
.L_x_914:
        /* <DEDUP_REMOVED lines=10> */
.L_x_915:
[----:B------:R-:W-:Y:S05]  /*1b6a0*/  BRA `(.L_x_916) ;  /* 0xffffff9800e07947 */ /* 0x000fea000383ffff */
.L_x_711:
[----:B------:R-:W-:Y:S01]  /*1b6b0*/  BSSY B0, `(.L_x_917) ;  /* 0x0000008000007945 */ /* 0x000fe20003800000 */
[----:B------:R-:W-:Y:S01]  /*1b6c0*/  MOV R13, R24 ;  /* 0x00000018000d7202 */ /* 0x000fe20000000f00 */
[----:B------:R-:W-:Y:S02]  /*1b6d0*/  IMAD.MOV.U32 R12, RZ, RZ, RZ ;  /* 0x000000ffff0c7224 */ /* 0x000fe400078e00ff */
[----:B------:R-:W-:Y:S02]  /*1b6e0*/  IMAD.MOV.U32 R11, RZ, RZ, 0x1f ;  /* 0x0000001fff0b7424 */ /* 0x000fe400078e00ff */
[----:B------:R-:W-:-:S07]  /*1b6f0*/  IMAD.MOV.U32 R15, RZ, RZ, -0x1 ;  /* 0xffffffffff0f7424 */ /* 0x000fce00078e00ff */
[----:B-1----:R-:W-:Y:S05]  /*1b700*/  WARPSYNC.COLLECTIVE R15, `(.L_x_918) ;  /* 0x000000000f087348 */ /* 0x002fea0003c00000 */
[----:B------:R0:W2:Y:S02]  /*1b710*/  SHFL.IDX P6, R14, R13, R12, R11 ;  /* 0x0000000c0d0e7389 */ /* 0x0000a400000c000b */
[----:B012---:R-:W-:Y:S01]  /*1b720*/  ENDCOLLECTIVE ;  /* 0x000000000000791b */ /* 0x007fe20003800000 */
.L_x_918:
[----:B------:R-:W-:Y:S05]  /*1b730*/  BSYNC B0 ;  /* 0x0000000000007941 */ /* 0x000fea0003800000 */
.L_x_917:
[----:B------:R-:W-:Y:S01]  /*1b740*/  IMAD.MOV.U32 R13, RZ, RZ, R24 ;  /* 0x000000ffff0d7224 */ /* 0x000fe200078e0018 */
[----:B------:R-:W-:Y:S01]  /*1b750*/  MOV R15, 0xffffffff ;  /* 0xffffffff000f7802 */ /* 0x000fe20000000f00 */
[----:B------:R-:W-:Y:S01]  /*1b760*/  IMAD.MOV.U32 R12, RZ, RZ, 0x1 ;  /* 0x00000001ff0c7424 */ /* 0x000fe200078e00ff */
[----:B------:R-:W-:Y:S01]  /*1b770*/  MOV R0, R14 ;  /* 0x0000000e00007202 */ /* 0x000fe20000000f00 */
[----:B------:R-:W-:Y:S02]  /*1b780*/  IMAD.MOV.U32 R11, RZ, RZ, 0x1f ;  /* 0x0000001fff0b7424 */ /* 0x000fe400078e00ff */
[----:B------:R-:W-:-:S07]  /*1b790*/  IMAD.IADD R7, R27, 0x1, R9 ;  /* 0x000000011b077824 */ /* 0x000fce00078e0209 */
[----:B------:R-:W-:Y:S05]  /*1b7a0*/  WARPSYNC.COLLECTIVE R15, `(.L_x_919) ;  /* 0x000000000f087348 */ /* 0x000fea0003c00000 */
[----:B------:R0:W1:Y:S02]  /*1b7b0*/  SHFL.IDX P6, R14, R13, R12, R11 ;  /* 0x0000000c0d0e7389 */ /* 0x00006400000c000b */
[----:B01----:R-:W-:Y:S01]  /*1b7c0*/  ENDCOLLECTIVE ;  /* 0x000000000000791b */ /* 0x003fe20003800000 */
.L_x_919:
        /* <DEDUP_REMOVED lines=24> */
.L_x_920:
[----:B------:R-:W-:Y:S01]  /*1b950*/  IMAD.MOV.U32 R12, RZ, RZ, 0x2 ;  /* 0x00000002ff0c7424 */ /* 0x000fe200078e00ff */
[----:B------:R-:W-:-:S04]  /*1b960*/  SEL R14, R14, RZ, P1 ;  /* 0x000000ff0e0e7207 */ /* 0x000fc80000800000 */
[----:B------:R-:W-:-:S05]  /*1b970*/  IADD3 R5, R13, R14, RZ ;  /* 0x0000000e0d057210 */ /* 0x000fca0007ffe0ff */
[----:B------:R-:W-:-:S07]  /*1b980*/  IMAD.MOV.U32 R13, RZ, RZ, R5 ;  /* 0x000000ffff0d7224 */ /* 0x000fce00078e0005 */
[----:B------:R-:W-:Y:S05]  /*1b990*/  WARPSYNC.COLLECTIVE R15, `(.L_x_921) ;  /* 0x000000000f087348 */ /* 0x000fea0003c00000 */
[----:B------:R0:W1:Y:S02]  /*1b9a0*/  SHFL.UP P6, R14, R13, R12, R11 ;  /* 0x0400000c0d0e7389 */ /* 0x00006400000c000b */
[----:B01----:R-:W-:Y:S01]  /*1b9b0*/  ENDCOLLECTIVE ;  /* 0x000000000000791b */ /* 0x003fe20003800000 */
.L_x_921:
[----:B------:R-:W-:Y:S01]  /*1b9c0*/  IMAD.MOV.U32 R12, RZ, RZ, 0x4 ;  /* 0x00000004ff0c7424 */ /* 0x000fe200078e00ff */
[----:B------:R-:W-:-:S05]  /*1b9d0*/  SEL R2, R14, RZ, P2 ;  /* 0x000000ff0e027207 */ /* 0x000fca0001000000 */
[----:B------:R-:W-:-:S05]  /*1b9e0*/  IMAD.IADD R2, R5, 0x1, R2 ;  /* 0x0000000105027824 */ /* 0x000fca00078e0202 */
[----:B------:R-:W-:-:S07]  /*1b9f0*/  MOV R13, R2 ;  /* 0x00000002000d7202 */ /* 0x000fce0000000f00 */
[----:B------:R-:W-:Y:S05]  /*1ba00*/  WARPSYNC.COLLECTIVE R15, `(.L_x_922) ;  /* 0x000000000f087348 */ /* 0x000fea0003c00000 */
[----:B------:R0:W1:Y:S02]  /*1ba10*/  SHFL.UP P6, R14, R13, R12, R11 ;  /* 0x0400000c0d0e7389 */ /* 0x00006400000c000b */
[----:B01----:R-:W-:Y:S01]  /*1ba20*/  ENDCOLLECTIVE ;  /* 0x000000000000791b */ /* 0x003fe20003800000 */
.L_x_922:
[----:B------:R-:W-:Y:S02]  /*1ba30*/  MOV R12, 0x8 ;  /* 0x00000008000c7802 */ /* 0x000fe40000000f00 */
[----:B------:R-:W-:-:S05]  /*1ba40*/  SEL R3, R14, RZ, P3 ;  /* 0x000000ff0e037207 */ /* 0x000fca0001800000 */
[----:B------:R-:W-:-:S04]  /*1ba50*/  IMAD.IADD R8, R2, 0x1, R3 ;  /* 0x0000000102087824 */ /* 0x000fc800078e0203 */
[----:B------:R-:W-:-:S07]  /*1ba60*/  IMAD.MOV.U32 R13, RZ, RZ, R8 ;  /* 0x000000ffff0d7224 */ /* 0x000fce00078e0008 */
[----:B------:R-:W-:Y:S05]  /*1ba70*/  WARPSYNC.COLLECTIVE R15, `(.L_x_923) ;  /* 0x000000000f087348 */ /* 0x000fea0003c00000 */
[----:B------:R0:W1:Y:S02]  /*1ba80*/  SHFL.UP P6, R14, R13, R12, R11 ;  /* 0x0400000c0d0e7389 */ /* 0x00006400000c000b */
[----:B01----:R-:W-:Y:S01]  /*1ba90*/  ENDCOLLECTIVE ;  /* 0x000000000000791b */ /* 0x003fe20003800000 */
.L_x_923:
[----:B------:R-:W-:Y:S01]  /*1baa0*/  IMAD.MOV.U32 R12, RZ, RZ, 0x10 ;  /* 0x00000010ff0c7424 */ /* 0x000fe200078e00ff */
[----:B------:R-:W-:-:S05]  /*1bab0*/  SEL R5, R14, RZ, P4 ;  /* 0x000000ff0e057207 */ /* 0x000fca0002000000 */
[----:B------:R-:W-:-:S04]  /*1bac0*/  IMAD.IADD R5, R8, 0x1, R5 ;  /* 0x0000000108057824 */ /* 0x000fc800078e0205 */
[----:B------:R-:W-:-:S07]  /*1bad0*/  IMAD.MOV.U32 R13, RZ, RZ, R5 ;  /* 0x000000ffff0d7224 */ /* 0x000fce00078e0005 */
[----:B------:R-:W-:Y:S05]  /*1bae0*/  WARPSYNC.COLLECTIVE R15, `(.L_x_924) ;  /* 0x000000000f087348 */ /* 0x000fea0003c00000 */
[----:B------:R0:W1:Y:S02]  /*1baf0*/  SHFL.UP P6, R14, R13, R12, R11 ;  /* 0x0400000c0d0e7389 */ /* 0x00006400000c000b */
[----:B01----:R-:W-:Y:S01]  /*1bb00*/  ENDCOLLECTIVE ;  /* 0x000000000000791b */ /* 0x003fe20003800000 */
.L_x_924:
[----:B------:R-:W-:Y:S02]  /*1bb10*/  IMAD.MOV.U32 R12, RZ, RZ, 0x1f ;  /* 0x0000001fff0c7424 */ /* 0x000fe400078e00ff */
[----:B------:R-:W-:Y:S01]  /*1bb20*/  IMAD.MOV.U32 R11, RZ, RZ, 0x1f ;  /* 0x0000001fff0b7424 */ /* 0x000fe200078e00ff */
[----:B------:R-:W-:-:S04]  /*1bb30*/  SEL R14, R14, RZ, P5 ;  /* 0x000000ff0e0e7207 */ /* 0x000fc80002800000 */
[----:B------:R-:W-:-:S05]  /*1bb40*/  IADD3 R3, R5, R14, RZ ;  /* 0x0000000e05037210 */ /* 0x000fca0007ffe0ff */
[----:B------:R-:W-:-:S07]  /*1bb50*/  IMAD.MOV.U32 R13, RZ, RZ, R3 ;  /* 0x000000ffff0d7224 */ /* 0x000fce00078e0003 */
[----:B------:R-:W-:Y:S05]  /*1bb60*/  WARPSYNC.COLLECTIVE R15, `(.L_x_925) ;  /* 0x000000000f087348 */ /* 0x000fea0003c00000 */
[----:B------:R0:W1:Y:S02]  /*1bb70*/  SHFL.IDX P6, R14, R13, R12, R11 ;  /* 0x0000000c0d0e7389 */ /* 0x00006400000c000b */
[----:B01----:R-:W-:Y:S01]  /*1bb80*/  ENDCOLLECTIVE ;  /* 0x000000000000791b */ /* 0x003fe20003800000 */
.L_x_925:
[----:B------:R-:W-:Y:S05]  /*1bb90*/  BRA `(.L_x_926) ;  /* 0xffffff9800ec7947 */ /* 0x000fea000383ffff */
.L_x_714:
[----:B------:R-:W-:Y:S01]  /*1bba0*/  BSSY B0, `(.L_x_927) ;  /* 0x0000007000007945 */ /* 0x000fe20003800000 */
[----:B------:R-:W-:Y:S02]  /*1bbb0*/  IMAD.MOV.U32 R12, RZ, RZ, 0x1 ;  /* 0x00000001ff0c7424 */ /* 0x000fe400078e00ff */
[----:B------:R-:W-:Y:S02]  /*1bbc0*/  IMAD.MOV.U32 R11, RZ, RZ, RZ ;  /* 0x000000ffff0b7224 */ /* 0x000fe400078e00ff */
[----:B------:R-:W-:-:S07]  /*1bbd0*/  IMAD.MOV.U32 R15, RZ, RZ, -0x1 ;  /* 0xffffffffff0f7424 */ /* 0x000fce00078e00ff */
[----:B------:R-:W-:Y:S05]  /*1bbe0*/  WARPSYNC.COLLECTIVE R15, `(.L_x_928) ;  /* 0x000000000f087348 */ /* 0x000fea0003c00000 */
[----:B------:R0:W1:Y:S02]  /*1bbf0*/  SHFL.UP P6, R14, R13, R12, R11 ;  /* 0x0400000c0d0e7389 */ /* 0x00006400000c000b */
[----:B01----:R-:W-:Y:S01]  /*1bc00*/  ENDCOLLECTIVE ;  /* 0x000000000000791b */ /* 0x003fe20003800000 */
.L_x_928:
[----:B------:R-:W-:Y:S05]  /*1bc10*/  BSYNC B0 ;  /* 0x0000000000007941 */ /* 0x000fea0003800000 */
.L_x_927:
[----:B------:R-:W-:Y:S01]  /*1bc20*/  SEL R14, R14, RZ, P1 ;  /* 0x000000ff0e0e7207 */ /* 0x000fe20000800000 */
[----:B------:R-:W-:Y:S02]  /*1bc30*/  IMAD.MOV.U32 R12, RZ, RZ, 0x2 ;  /* 0x00000002ff0c7424 */ /* 0x000fe400078e00ff */
[----:B------:R-:W-:Y:S01]  /*1bc40*/  IMAD.MOV.U32 R11, RZ, RZ, RZ ;  /* 0x000000ffff0b7224 */ /* 0x000fe200078e00ff */
[----:B------:R-:W-:Y:S01]  /*1bc50*/  IADD3 R13, R13, R14, RZ ;  /* 0x0000000e0d0d7210 */ /* 0x000fe20007ffe0ff */
[----:B------:R-:W-:-:S07]  /*1bc60*/  IMAD.MOV.U32 R15, RZ, RZ, -0x1 ;  /* 0xffffffffff0f7424 */ /* 0x000fce00078e00ff */
[----:B------:R-:W-:Y:S05]  /*1bc70*/  WARPSYNC.COLLECTIVE R15, `(.L_x_929) ;  /* 0x000000000f087348 */ /* 0x000fea0003c00000 */
[----:B------:R0:W1:Y:S02]  /*1bc80*/  SHFL.UP P6, R14, R13, R12, R11 ;  /* 0x0400000c0d0e7389 */ /* 0x00006400000c000b */
[----:B01----:R-:W-:Y:S01]  /*1bc90*/  ENDCOLLECTIVE ;  /* 0x000000000000791b */ /* 0x003fe20003800000 */
.L_x_929:
[----:B------:R-:W-:Y:S01]  /*1bca0*/  IMAD.MOV.U32 R12, RZ, RZ, 0x4 ;  /* 0x00000004ff0c7424 */ /* 0x000fe200078e00ff */
[----:B------:R-:W-:-:S04]  /*1bcb0*/  SEL R2, R14, RZ, P2 ;  /* 0x000000ff0e027207 */ /* 0x000fc80001000000 */
[----:B------:R-:W-:-:S05]  /*1bcc0*/  IADD3 R2, R13, R2, RZ ;  /* 0x000000020d027210 */ /* 0x000fca0007ffe0ff */
[----:B------:R-:W-:-:S07]  /*1bcd0*/  IMAD.MOV.U32 R13, RZ, RZ, R2 ;  /* 0x000000ffff0d7224 */ /* 0x000fce00078e0002 */
[----:B------:R-:W-:Y:S05]  /*1bce0*/  WARPSYNC.COLLECTIVE R15, `(.L_x_930) ;  /* 0x000000000f087348 */ /* 0x000fea0003c00000 */
[----:B------:R0:W1:Y:S02]  /*1bcf0*/  SHFL.UP P6, R14, R13, R12, R11 ;  /* 0x0400000c0d0e7389 */ /* 0x00006400000c000b */
[----:B01----:R-:W-:Y:S01]  /*1bd00*/  ENDCOLLECTIVE ;  /* 0x000000000000791b */ /* 0x003fe20003800000 */
.L_x_930:
[----:B------:R-:W-:Y:S01]  /*1bd10*/  IMAD.MOV.U32 R12, RZ, RZ, 0x8 ;  /* 0x00000008ff0c7424 */ /* 0x000fe200078e00ff */
[----:B------:R-:W-:-:S05]  /*1bd20*/  SEL R3, R14, RZ, P3 ;  /* 0x000000ff0e037207 */ /* 0x000fca0001800000 */
[----:B------:R-:W-:-:S05]  /*1bd30*/  IMAD.IADD R3, R2, 0x1, R3 ;  /* 0x0000000102037824 */ /* 0x000fca00078e0203 */
[----:B------:R-:W-:-:S07]  /*1bd40*/  MOV R13, R3 ;  /* 0x00000003000d7202 */ /* 0x000fce0000000f00 */
[----:B------:R-:W-:Y:S05]  /*1bd50*/  WARPSYNC.COLLECTIVE R15, `(.L_x_931) ;  /* 0x000000000f087348 */ /* 0x000fea0003c00000 */
[----:B------:R0:W1:Y:S02]  /*1bd60*/  SHFL.UP P6, R14, R13, R12, R11 ;  /* 0x0400000c0d0e7389 */ /* 0x00006400000c000b */
[----:B01----:R-:W-:Y:S01]  /*1bd70*/  ENDCOLLECTIVE ;  /* 0x000000000000791b */ /* 0x003fe20003800000 */
.L_x_931:
[----:B------:R-:W-:Y:S02]  /*1bd80*/  MOV R12, 0x10 ;  /* 0x00000010000c7802 */ /* 0x000fe40000000f00 */
[----:B------:R-:W-:-:S05]  /*1bd90*/  SEL R14, R14, RZ, P4 ;  /* 0x000000ff0e0e7207 */ /* 0x000fca0002000000 */
[----:B------:R-:W-:-:S04]  /*1bda0*/  IMAD.IADD R5, R3, 0x1, R14 ;  /* 0x0000000103057824 */ /* 0x000fc800078e020e */
[----:B------:R-:W-:-:S07]  /*1bdb0*/  IMAD.MOV.U32 R13, RZ, RZ, R5 ;  /* 0x000000ffff0d7224 */ /* 0x000fce00078e0005 */
[----:B------:R-:W-:Y:S05]  /*1bdc0*/  WARPSYNC.COLLECTIVE R15, `(.L_x_932) ;  /* 0x000000000f087348 */ /* 0x000fea0003c00000 */
[----:B------:R0:W1:Y:S02]  /*1bdd0*/  SHFL.UP P6, R14, R13, R12, R11 ;  /* 0x0400000c0d0e7389 */ /* 0x00006400000c000b */
[----:B01----:R-:W-:Y:S01]  /*1bde0*/  ENDCOLLECTIVE ;  /* 0x000000000000791b */ /* 0x003fe20003800000 */
.L_x_932:
        /* <DEDUP_REMOVED lines=8> */
.L_x_933:
[----:B------:R-:W-:Y:S05]  /*1be70*/  BRA `(.L_x_934) ;  /* 0xffffff9800d87947 */ /* 0x000fea000383ffff */
.L_x_716:
[----:B------:R-:W-:Y:S01]  /*1be80*/  BSSY B0, `(.L_x_935) ;  /* 0x0000006000007945 */ /* 0x000fe20003800000 */
[----:B------:R-:W-:Y:S01]  /*1be90*/  PLOP3.LUT P6, PT, P6, PT, PT, 0x8, 0x0 ;  /* 0x000000000000781c */ /* 0x000fe200037ce170 */
[----:B------:R-:W-:-:S12]  /*1bea0*/  IMAD.MOV.U32 R15, RZ, RZ, -0x1 ;  /* 0xffffffffff0f7424 */ /* 0x000fd800078e00ff */
[----:B0-----:R-:W-:Y:S05]  /*1beb0*/  WARPSYNC.COLLECTIVE R15, `(.L_x_936) ;  /* 0x000000000f087348 */ /* 0x001fea0003c00000 */
[----:B------:R-:W-:Y:S01]  /*1bec0*/  VOTE.ANY R14, PT, P6 ;  /* 0x00000000000e7806 */ /* 0x000fe200030e0100 */
[----:B0-----:R-:W-:Y:S06]  /*1bed0*/  ENDCOLLECTIVE ;  /* 0x000000000000791b */ /* 0x001fec0003800000 */
.L_x_936:
[----:B------:R-:W-:Y:S05]  /*1bee0*/  BSYNC B0 ;  /* 0x0000000000007941 */ /* 0x000fea0003800000 */
.L_x_935:
[----:B------:R-:W-:Y:S02]  /*1bef0*/  IMAD.MOV.U32 R8, RZ, RZ, R14 ;  /* 0x000000ffff087224 */ /* 0x000fe400078e000e */
[----:B------:R-:W-:Y:S02]  /*1bf00*/  IMAD.MOV.U32 R13, RZ, RZ, R7 ;  /* 0x000000ffff0d7224 */ /* 0x000fe400078e0007 */
[----:B------:R-:W0:Y:S01]  /*1bf10*/  POPC R5, R8 ;  /* 0x0000000800057309 */ /* 0x000e220000000000 */
[----:B------:R-:W-:Y:S02]  /*1bf20*/  IMAD.MOV.U32 R11, RZ, RZ, 0x1f ;  /* 0x0000001fff0b7424 */ /* 0x000fe400078e00ff */
[----:B------:R-:W-:Y:S01]  /*1bf30*/  IMAD.MOV.U32 R15, RZ, RZ, -0x1 ;  /* 0xffffffffff0f7424 */ /* 0x000fe200078e00ff */
[----:B0-----:R-:W-:-:S07]  /*1bf40*/  MOV R12, R5 ;  /* 0x00000005000c7202 */ /* 0x001fce0000000f00 */
[----:B------:R-:W-:Y:S05]  /*1bf50*/  WARPSYNC.COLLECTIVE R15, `(.L_x_937) ;  /* 0x000000000f087348 */ /* 0x000fea0003c00000 */
[----:B------:R0:W1:Y:S02]  /*1bf60*/  SHFL.IDX P6, R14, R13, R12, R11 ;  /* 0x0000000c0d0e7389 */ /* 0x00006400000c000b */
[----:B01----:R-:W-:Y:S01]  /*1bf70*/  ENDCOLLECTIVE ;  /* 0x000000000000791b */ /* 0x003fe20003800000 */
.L_x_937:
[----:B------:R-:W-:Y:S01]  /*1bf80*/  MOV R13, R4 ;  /* 0x00000004000d7202 */ /* 0x000fe20000000f00 */
[----:B------:R-:W-:-:S07]  /*1bf90*/  IMAD.MOV.U32 R7, RZ, RZ, R14 ;  /* 0x000000ffff077224 */ /* 0x000fce00078e000e */
[----:B------:R-:W-:Y:S05]  /*1bfa0*/  WARPSYNC.COLLECTIVE R15, `(.L_x_938) ;  /* 0x000000000f087348 */ /* 0x000fea0003c00000 */
[----:B------:R0:W1:Y:S02]  /*1bfb0*/  SHFL.IDX P6, R14, R13, R12, R11 ;  /* 0x0000000c0d0e7389 */ /* 0x00006400000c000b */
[----:B01----:R-:W-:Y:S01]  /*1bfc0*/  ENDCOLLECTIVE ;  /* 0x000000000000791b */ /* 0x003fe20003800000 */
.L_x_938:
[----:B------:R-:W-:Y:S01]  /*1bfd0*/  IMAD.MOV.U32 R4, RZ, RZ, R14 ;  /* 0x000000ffff047224 */ /* 0x000fe200078e000e */
[----:B------:R-:W-:Y:S06]  /*1bfe0*/  BRA `(.L_x_939) ;  /* 0xffffff9800b87947 */ /* 0x000fec000383ffff */
.L_x_718:
[----:B------:R-:W-:Y:S01]  /*1bff0*/  BSSY B0, `(.L_x_940) ;  /* 0x0000007000007945 */ /* 0x000fe20003800000 */
[----:B------:R-:W-:Y:S01]  /*1c000*/  IMAD.MOV.U32 R13, RZ, RZ, R3 ;  /* 0x000000ffff0d7224 */ /* 0x000fe200078e0003 */
[----:B------:R-:W-:Y:S01]  /*1c010*/  MOV R15, 0xffffffff ;  /* 0xffffffff000f7802 */ /* 0x000fe20000000f00 */
[----:B------:R-:W-:-:S07]  /*1c020*/  IMAD.MOV.U32 R11, RZ, RZ, 0x1f ;  /* 0x0000001fff0b7424 */ /* 0x000fce00078e00ff */
[----:B0123--:R-:W-:Y:S05]  /*1c030*/  WARPSYNC.COLLECTIVE R15, `(.L_x_941) ;  /* 0x000000000f087348 */ /* 0x00ffea0003c00000 */
[----:B------:R4:W0:Y:S02]  /*1c040*/  SHFL.IDX P6, R14, R13, R12, R11 ;  /* 0x0000000c0d0e7389 */ /* 0x00082400000c000b */
[----:B01234-:R-:W-:Y:S01]  /*1c050*/  ENDCOLLECTIVE ;  /* 0x000000000000791b */ /* 0x01ffe20003800000 */
.L_x_941:
[----:B------:R-:W-:Y:S05]  /*1c060*/  BSYNC B0 ;  /* 0x0000000000007941 */ /* 0x000fea0003800000 */
.L_x_940:
[----:B------:R-:W-:Y:S01]  /*1c070*/  IMAD.MOV.U32 R24, RZ, RZ, R14 ;  /* 0x000000ffff187224 */ /* 0x000fe200078e000e */
[----:B------:R-:W-:Y:S06]  /*1c080*/  BRA `(.L_x_717) ;  /* 0xffffff9800a87947 */ /* 0x000fec000383ffff */
.L_x_722:
[----:B0-----:R0:W1:Y:S02]  /*1c090*/  SYNCS.PHASECHK.TRANS64.TRYWAIT P0, [R5+URZ+0x16820], R0 ;  /* 0x01682000050075a7 */ /* 0x001064000800017f */
[----:B-1----:R-:W-:Y:S05]  /*1c0a0*/  @!P0 NANOSLEEP.SYNCS 0x989680 ;  /* 0x009896800000895d */ /* 0x002fea0003900000 */
[----:B------:R-:W1:Y:S02]  /*1c0b0*/  @!P0 SYNCS.PHASECHK.TRANS64 P0, [R5+URZ+0x16820], R0 ;  /* 0x01682000050085a7 */ /* 0x000e64000800007f */
[----:B-1----:R-:W-:Y:S05]  /*1c0c0*/  @!P0 BRA `(.L_x_722) ;  /* 0xfffffffc00f08947 */ /* 0x002fea000383ffff */
[----:B------:R-:W-:Y:S05]  /*1c0d0*/  BRA `(.L_x_942) ;  /* 0xffffffa000007947 */ /* 0x000fea000383ffff */
.L_x_723:
[----:B------:R-:W1:Y:S01]  /*1c0e0*/  S2R R2, SR_TID.X ;  /* 0x0000000000027919 */ /* 0x000e620000002100 */
[----:B------:R-:W-:Y:S01]  /*1c0f0*/  BSSY B0, `(.L_x_943) ;  /* 0x000000a000007945 */ /* 0x000fe20003800000 */
[----:B------:R-:W-:Y:S01]  /*1c100*/  IMAD.MOV.U32 R12, RZ, RZ, RZ ;  /* 0x000000ffff0c7224 */ /* 0x000fe200078e00ff */
[----:B------:R-:W-:Y:S01]  /*1c110*/  MOV R11, 0x1f ;  /* 0x0000001f000b7802 */ /* 0x000fe20000000f00 */
[----:B------:R-:W-:Y:S01]  /*1c120*/  IMAD.MOV.U32 R15, RZ, RZ, -0x1 ;  /* 0xffffffffff0f7424 */ /* 0x000fe200078e00ff */
[----:B-1----:R-:W-:-:S04]  /*1c130*/  SHF.R.U32.HI R2, RZ, 0x5, R2 ;  /* 0x00000005ff027819 */ /* 0x002fc80000011602 */
[----:B------:R-:W-:-:S05]  /*1c140*/  LOP3.LUT R2, R2, 0x3, RZ, 0xc0, !PT ;  /* 0x0000000302027812 */ /* 0x000fca00078ec0ff */
[----:B------:R-:W-:-:S07]  /*1c150*/  IMAD.MOV.U32 R13, RZ, RZ, R2 ;  /* 0x000000ffff0d7224 */ /* 0x000fce00078e0002 */
[----:B0-2-4-:R-:W-:Y:S05]  /*1c160*/  WARPSYNC.COLLECTIVE R15, `(.L_x_944) ;  /* 0x000000000f087348 */ /* 0x015fea0003c00000 */
[----:B------:R1:W3:Y:S02]  /*1c170*/  SHFL.IDX P6, R14, R13, R12, R11 ;  /* 0x0000000c0d0e7389 */ /* 0x0002e400000c000b */
[----:B01234-:R-:W-:Y:S01]  /*1c180*/  ENDCOLLECTIVE ;  /* 0x000000000000791b */ /* 0x01ffe20003800000 */
.L_x_944:
[----:B------:R-:W-:Y:S05]  /*1c190*/  BSYNC B0 ;  /* 0x0000000000007941 */ /* 0x000fea0003800000 */
.L_x_943:
[----:B------:R-:W-:Y:S05]  /*1c1a0*/  BRA `(.L_x_945) ;  /* 0xffffff9c00e87947 */ /* 0x000fea000383ffff */
.L_x_724:
[----:B------:R-:W-:Y:S01]  /*1c1b0*/  BSSY B0, `(.L_x_946) ;  /* 0x0000006000007945 */ /* 0x000fe20003800000 */
[----:B------:R-:W-:-:S07]  /*1c1c0*/  IMAD.MOV.U32 R15, RZ, RZ, -0x1 ;  /* 0xffffffffff0f7424 */ /* 0x000fce00078e00ff */
[----:B0-2-4-:R-:W-:Y:S05]  /*1c1d0*/  WARPSYNC.COLLECTIVE R15, `(.L_x_947) ;  /* 0x000000000f0c7348 */ /* 0x015fea0003c00000 */
[----:B------:R-:W-:Y:S02]  /*1c1e0*/  ELECT P6, UR62, PT ;  /* 0x00000000003e782f */ /* 0x000fe400038c0000 */
[----:B------:R-:W-:Y:S01]  /*1c1f0*/  MOV R14, UR62 ;  /* 0x0000003e000e7c02 */ /* 0x000fe20008000f00 */
[----:B0-2-4-:R-:W-:Y:S10]  /*1c200*/  ENDCOLLECTIVE ;  /* 0x000000000000791b */ /* 0x015ff40003800000 */
.L_x_947:
[----:B------:R-:W-:Y:S05]  /*1c210*/  BSYNC B0 ;  /* 0x0000000000007941 */ /* 0x000fea0003800000 */
.L_x_946:
[----:B------:R-:W-:Y:S05]  /*1c220*/  BRA `(.L_x_948) ;  /* 0xffffff9c00dc7947 */ /* 0x000fea000383ffff */
.L_x_726:
[----:B0-----:R0:W1:Y:S02]  /*1c230*/  SYNCS.PHASECHK.TRANS64.TRYWAIT P1, [R3+URZ+0x16840], R2 ;  /* 0x01684002030075a7 */ /* 0x001064000802017f */
[----:B-1----:R-:W-:Y:S05]  /*1c240*/  @!P1 NANOSLEEP.SYNCS 0x989680 ;  /* 0x009896800000995d */ /* 0x002fea0003900000 */
[----:B------:R-:W1:Y:S02]  /*1c250*/  @!P1 SYNCS.PHASECHK.TRANS64 P1, [R3+URZ+0x16840], R2 ;  /* 0x01684002030095a7 */ /* 0x000e64000802007f */
[----:B-1----:R-:W-:Y:S05]  /*1c260*/  @!P1 BRA `(.L_x_726) ;  /* 0xfffffffc00f09947 */ /* 0x002fea000383ffff */
[----:B------:R-:W-:Y:S05]  /*1c270*/  BRA `(.L_x_949) ;  /* 0xffffff9c00fc7947 */ /* 0x000fea000383ffff */
.L_x_728:
[----:B-1----:R1:W3:Y:S02]  /*1c280*/  SYNCS.PHASECHK.TRANS64.TRYWAIT P1, [R5+URZ+0x16840], R0 ;  /* 0x01684000050075a7 */ /* 0x0022e4000802017f */
[----:B---3--:R-:W-:Y:S05]  /*1c290*/  @!P1 NANOSLEEP.SYNCS 0x989680 ;  /* 0x009896800000995d */ /* 0x008fea0003900000 */
[----:B------:R-:W3:Y:S02]  /*1c2a0*/  @!P1 SYNCS.PHASECHK.TRANS64 P1, [R5+URZ+0x16840], R0 ;  /* 0x01684000050095a7 */ /* 0x000ee4000802007f */
[----:B---3--:R-:W-:Y:S05]  /*1c2b0*/  @!P1 BRA `(.L_x_728) ;  /* 0xfffffffc00f09947 */ /* 0x008fea000383ffff */
[----:B------:R-:W-:Y:S05]  /*1c2c0*/  BRA `(.L_x_950) ;  /* 0xffffffa000087947 */ /* 0x000fea000383ffff */
.L_x_730:
[----:B---3--:R3:W0:Y:S02]  /*1c2d0*/  SYNCS.PHASECHK.TRANS64.TRYWAIT P1, [R3+URZ+0x16860], R2 ;  /* 0x01686002030075a7 */ /* 0x008624000802017f */
[----:B0-----:R-:W-:Y:S05]  /*1c2e0*/  @!P1 NANOSLEEP.SYNCS 0x989680 ;  /* 0x009896800000995d */ /* 0x001fea0003900000 */
[----:B------:R-:W0:Y:S02]  /*1c2f0*/  @!P1 SYNCS.PHASECHK.TRANS64 P1, [R3+URZ+0x16860], R2 ;  /* 0x01686002030095a7 */ /* 0x000e24000802007f */
[----:B0-----:R-:W-:Y:S05]  /*1c300*/  @!P1 BRA `(.L_x_730) ;  /* 0xfffffffc00f09947 */ /* 0x001fea000383ffff */
[----:B------:R-:W-:Y:S05]  /*1c310*/  BRA `(.L_x_951) ;  /* 0xffffffa000047947 */ /* 0x000fea000383ffff */
.L_x_952:
        /* <DEDUP_REMOVED lines=14> */
.L_x_3168:


//--------------------- .text._ZN7cutlass13device_kernelIN5flash11enable_sm90INS1_16FlashAttnFwdSm90INS1_25CollectiveMainloopFwdSm90ILi2EN4cute5tupleIJNS5_1CILi1EEES8_S8_EEENS6_IJNS7_ILi192EEENS7_ILi128EEENS7_ILi64EEEEEELi64ENS_6half_tEfNS_4arch4Sm90ELb0ELb1ELb0ELb0ELb1ELb0ELb0ELb1ELb1ELb1ELb1ELb0EEENS1_21CollectiveEpilogueFwdINS6_IJSA_SC_SB_EEES9_SE_SG_Li384ELb0ELb1ELb1ELb0EEENS1_19SingleTileSchedulerILb0ELb1ELb1ELi192EEEEEEEEEvNT_6ParamsE --------------------------
	.section	.text._ZN7cutlass13device_kernelIN5flash11enable_sm90INS1_16FlashAttnFwdSm90INS1_25CollectiveMainloopFwdSm90ILi2EN4cute5tupleIJNS5_1CILi1EEES8_S8_EEENS6_IJNS7_ILi192EEENS7_ILi128EEENS7_ILi64EEEEEELi64ENS_6half_tEfNS_4arch4Sm90ELb0ELb1ELb0ELb0ELb1ELb0ELb0ELb1ELb1ELb1ELb1ELb0EEENS1_21CollectiveEpilogueFwdINS6_IJSA_SC_SB_EEES9_SE_SG_Li384ELb0ELb1ELb1ELb0EEENS1_19SingleTileSchedulerILb0ELb1ELb1ELi192EEEEEEEEEvNT_6ParamsE,"ax",@progbits
	.align	128
.text._ZN7cutlass13device_kernelIN5flash11enable_sm90INS1_16FlashAttnFwdSm90INS1_25CollectiveMainloopFwdSm90ILi2EN4cute5tupleIJNS5_1CILi1EEES8_S8_EEENS6_IJNS7_ILi192EEENS7_ILi128EEENS7_ILi64EEEEEELi64ENS_6half_tEfNS_4arch4Sm90ELb0ELb1ELb0ELb0ELb1ELb0ELb0ELb1ELb1ELb1ELb1ELb0EEENS1_21CollectiveEpilogueFwdINS6_IJSA_SC_SB_EEES9_SE_SG_Li384ELb0ELb1ELb1ELb0EEENS1_19SingleTileSchedulerILb0ELb1ELb1ELi192EEEEEEEEEvNT_6ParamsE:
        .type           _ZN7cutlass13device_kernelIN5flash11enable_sm90INS1_16FlashAttnFwdSm90INS1_25CollectiveMainloopFwdSm90ILi2EN4cute5tupleIJNS5_1CILi1EEES8_S8_EEENS6_IJNS7_ILi192EEENS7_ILi128EEENS7_ILi64EEEEEELi64ENS_6half_tEfNS_4arch4Sm90ELb0ELb1ELb0ELb0ELb1ELb0ELb0ELb1ELb1ELb1ELb1ELb0EEENS1_21CollectiveEpilogueFwdINS6_IJSA_SC_SB_EEES9_SE_SG_Li384ELb0ELb1ELb1ELb0EEENS1_19SingleTileSchedulerILb0ELb1ELb1ELi192EEEEEEEEEvNT_6ParamsE,@function
        .size           _ZN7cutlass13device_kernelIN5flash11enable_sm90INS1_16FlashAttnFwdSm90INS1_25CollectiveMainloopFwdSm90ILi2EN4cute5tupleIJNS5_1CILi1EEES8_S8_EEENS6_IJNS7_ILi192EEENS7_ILi128EEENS7_ILi64EEEEEELi64ENS_6half_tEfNS_4arch4Sm90ELb0ELb1ELb0ELb0ELb1ELb0ELb0ELb1ELb1ELb1ELb1ELb0EEENS1_21CollectiveEpilogueFwdINS6_IJSA_SC_SB_EEES9_SE_SG_Li384ELb0ELb1ELb1ELb0EEENS1_19SingleTileSchedulerILb0ELb1ELb1ELi192EEEEEEEEEvNT_6ParamsE,(.L_x_3169 - _ZN7cutlass13device_kernelIN5flash11enable_sm90INS1_16FlashAttnFwdSm90INS1_25CollectiveMainloopFwdSm90ILi2EN4cute5tupleIJNS5_1CILi1EEES8_S8_EEENS6_IJNS7_ILi192EEENS7_ILi128EEENS7_ILi64EEEEEELi64ENS_6half_tEfNS_4arch4Sm90ELb0ELb1ELb0ELb0ELb1ELb0ELb0ELb1ELb1ELb1ELb1ELb0EEENS1_21CollectiveEpilogueFwdINS6_IJSA_SC_SB_EEES9_SE_SG_Li384ELb0ELb1ELb1ELb0EEENS1_19SingleTileSchedulerILb0ELb1ELb1ELi192EEEEEEEEEvNT_6ParamsE)
        .other          _ZN7cutlass13device_kernelIN5flash11enable_sm90INS1_16FlashAttnFwdSm90INS1_25CollectiveMainloopFwdSm90ILi2EN4cute5tupleIJNS5_1CILi1EEES8_S8_EEENS6_IJNS7_ILi192EEENS7_ILi128EEENS7_ILi64EEEEEELi64ENS_6half_tEfNS_4arch4Sm90ELb0ELb1ELb0ELb0ELb1ELb0ELb0ELb1ELb1ELb1ELb1ELb0EEENS1_21CollectiveEpilogueFwdINS6_IJSA_SC_SB_EEES9_SE_SG_Li384ELb0ELb1ELb1ELb0EEENS1_19SingleTileSchedulerILb0ELb1ELb1ELi192EEEEEEEEEvNT_6ParamsE,@"STO_CUDA_ENTRY STV_DEFAULT"
_ZN7cutlass13device_kernelIN5flash11enable_sm90INS1_16FlashAttnFwdSm90INS1_25CollectiveMainloopFwdSm90ILi2EN4cute5tupleIJNS5_1CILi1EEES8_S8_EEENS6_IJNS7_ILi192EEENS7_ILi128EEENS7_ILi64EEEEEELi64ENS_6half_tEfNS_4arch4Sm90ELb0ELb1ELb0ELb0ELb1ELb0ELb0ELb1ELb1ELb1ELb1ELb0EEENS1_21CollectiveEpilogueFwdINS6_IJSA_SC_SB_EEES9_SE_SG_Li384ELb0ELb1ELb1ELb0EEENS1_19SingleTileSchedulerILb0ELb1ELb1ELi192EEEEEEEEEvNT_6ParamsE:
        /* <DEDUP_REMOVED lines=45> */
.L_x_953:
        /* <DEDUP_REMOVED lines=22> */
.L_x_954:
        /* <DEDUP_REMOVED lines=18> */
.L_x_955:
        /* <DEDUP_REMOVED lines=22> */
.L_x_956:
        /* <DEDUP_REMOVED lines=23> */
.L_x_957:
        /* <DEDUP_REMOVED lines=9> */
.L_x_960:
        /* <DEDUP_REMOVED lines=21> */
[----:B------:R-:W0:Y:S01]  /*0a00*/  LDC.64 R2, c[0x0][0x418] ;  /* 0x00010600ff027b82 */ /* 0x000e220000000a00 */
[----:B------:R-:W-:Y:S01]  /*0a10*/  ULDC UR4, c[0x0][0x448] ;  /* 0x0001120000047ab9 */ /* 0x000fe20000000800 */
[----:B------:R-:W-:Y:S01]  /*0a20*/  VIADD R16, R23, 0xffffff80 ;  /* 0xffffff8017107836 */ /* 0x000fe20000000000 */
[----:B------:R-:W-:-:S03]  /*0a30*/  UISETP.NE.AND UP0, UPT, UR4, 0x1, UPT ;  /* 0x000000010400788c */ /* 0x000fc6000bf05270 */
[----:B------:R-:W-:Y:S01]  /*0a40*/  ULDC.64 UR4, c[0x0][0x9e0] ;  /* 0x0002780000047ab9 */ /* 0x000fe20000000a00 */
[----:B------:R-:W-:Y:S01]  /*0a50*/  UP2UR UR40, UPR, URZ, 0x1 ;  /* 0x000000013f287883 */ /* 0x000fe20008000000 */
[----:B------:R-:W1:Y:S06]  /*0a60*/  LDC R22, c[0x0][0x288] ;  /* 0x0000a200ff167b82 */ /* 0x000e6c0000000800 */
[----:B------:R-:W-:Y:S01]  /*0a70*/  @UP0 ULDC UR9, c[0x0][0x44c] ;  /* 0x0001130000090ab9 */ /* 0x000fe20000000800 */
[----:B------:R-:W-:Y:S01]  /*0a80*/  @UP0 ULDC UR11, c[0x0][0x450] ;  /* 0x00011400000b0ab9 */ /* 0x000fe20000000800 */
[----:B------:R-:W2:Y:S08]  /*0a90*/  LDC R17, c[0x0][0x424] ;  /* 0x00010900ff117b82 */ /* 0x000eb00000000800 */
[----:B------:R-:W3:Y:S01]  /*0aa0*/  S2UR UR45, SR_CTAID.X ;  /* 0x00000000002d79c3 */ /* 0x000ee20000002500 */
[----:B0-----:R-:W-:-:S04]  /*0ab0*/  ISETP.NE.U32.AND P0, PT, R2, RZ, PT ;  /* 0x000000ff0200720c */ /* 0x001fc80003f05070 */
[----:B------:R-:W-:-:S03]  /*0ac0*/  ISETP.NE.AND.EX P0, PT, R3, RZ, PT, P0 ;  /* 0x000000ff0300720c */ /* 0x000fc60003f05300 */
[----:B------:R-:W0:Y:S01]  /*0ad0*/  LDC R4, c[0x0][0x2f0] ;  /* 0x0000bc00ff047b82 */ /* 0x000e220000000800 */
[----:B-1----:R-:W-:Y:S02]  /*0ae0*/  IADD3 R0, -R22, 0x1, RZ ;  /* 0x0000000116007810 */ /* 0x002fe40007ffe1ff */
[----:B--2---:R-:W-:Y:S01]  /*0af0*/  SEL R17, R17, 0x1, P0 ;  /* 0x0000000111117807 */ /* 0x004fe20000000000 */
[----:B---3--:R-:W-:-:S04]  /*0b00*/  UIMAD UR45, UR45, 0xc0, URZ ;  /* 0x000000c02d2d78a4 */ /* 0x008fc8000f8e023f */
[----:B------:R-:W-:Y:S02]  /*0b10*/  @UP0 UIADD3 UR8, UR45, 0xbf, URZ ;  /* 0x000000bf2d080890 */ /* 0x000fe4000fffe03f */
[----:B------:R-:W-:Y:S01]  /*0b20*/  UIADD3 UR7, UR45, 0xbf, URZ ;  /* 0x000000bf2d077890 */ /* 0x000fe2000fffe03f */
[----:B0-----:R-:W-:Y:S01]  /*0b30*/  IMAD R0, R17, R4, R0 ;  /* 0x0000000411007224 */ /* 0x001fe200078e0200 */
[----:B------:R-:W-:-:S04]  /*0b40*/  UIMAD.WIDE.U32 UR8, UR8, UR9, URZ ;  /* 0x00000009080872a5 */ /* 0x000fc8000f8e003f */
[----:B------:R-:W-:Y:S01]  /*0b50*/  R2UR UR10, R0 ;  /* 0x00000000000a72ca */ /* 0x000fe200000e0000 */
[----:B------:R-:W-:Y:S02]  /*0b60*/  @UP0 USHF.R.U32.HI UR7, URZ, UR11, UR9 ;  /* 0x0000000b3f070299 */ /* 0x000fe40008011609 */
[----:B------:R-:W-:-:S04]  /*0b70*/  UISETP.GE.AND UP0, UPT, UR5, 0x1, UPT ;  /* 0x000000010500788c */ /* 0x000fc8000bf06270 */
[----:B------:R-:W-:Y:S02]  /*0b80*/  UP2UR UR44, UPR, URZ, 0x1 ;  /* 0x000000013f2c7883 */ /* 0x000fe40008000000 */
[----:B------:R-:W-:-:S04]  /*0b90*/  PLOP3.LUT P0, PT, PT, PT, UP0, 0x40, 0x0 ;  /* 0x000000000000781c */ /* 0x000fc80003f0e808 */
[----:B------:R-:W-:-:S04]  /*0ba0*/  UIADD3 UR7, UR10, UR7, URZ ;  /* 0x000000070a077290 */ /* 0x000fc8000fffe03f */
[----:B------:R-:W-:-:S06]  /*0bb0*/  UIADD3 UR4, UR7, UR4, URZ ;  /* 0x0000000407047290 */ /* 0x000fcc000fffe03f */
[----:B------:R-:W-:Y:S01]  /*0bc0*/  IMAD.U32 R0, RZ, RZ, UR4 ;  /* 0x00000004ff007e24 */ /* 0x000fe2000f8e00ff */
[----:B------:R-:W-:Y:S06]  /*0bd0*/  @P0 BRA `(.L_x_962) ;  /* 0x0000000000400947 */ /* 0x000fec0003800000 */
[----:B------:R-:W-:Y:S01]  /*0be0*/  ISETP.LT.AND P0, PT, RZ, UR7, PT ;  /* 0x00000007ff007c0c */ /* 0x000fe2000bf01270 */
[----:B------:R-:W-:-:S12]  /*0bf0*/  UIADD3 UR4, UR7, -0x1, URZ ;  /* 0xffffffff07047890 */ /* 0x000fd8000fffe03f */
[----:B------:R-:W-:Y:S05]  /*0c00*/  @P0 BRA `(.L_x_963) ;  /* 0x00000000001c0947 */ /* 0x000fea0003800000 */
[----:B------:R-:W-:Y:S02]  /*0c10*/  UISETP.NE.AND UP0, UPT, UR5, 0x1, UPT ;  /* 0x000000010500788c */ /* 0x000fe4000bf05270 */
[----:B------:R-:W-:-:S09]  /*0c20*/  UIADD3 UR4, -UR7, URZ, URZ ;  /* 0x0000003f07047290 */ /* 0x000fd2000fffe13f */
[----:B------:R-:W-:Y:S02]  /*0c30*/  @UP0 ULDC.64 UR10, c[0x0][0x9e8] ;  /* 0x00027a00000a0ab9 */ /* 0x000fe40000000a00 */
[----:B------:R-:W-:-:S04]  /*0c40*/  UIMAD.WIDE.U32 UR8, UR4, UR10, URZ ;  /* 0x0000000a040872a5 */ /* 0x000fc8000f8e003f */
[----:B------:R-:W-:-:S04]  /*0c50*/  @UP0 USHF.R.U32.HI UR4, URZ, UR11, UR9 ;  /* 0x0000000b3f040299 */ /* 0x000fc80008011609 */
[----:B------:R-:W-:Y:S01]  /*0c60*/  ULOP3.LUT UR4, URZ, UR4, URZ, 0x33, !UPT ;  /* 0x000000043f047292 */ /* 0x000fe2000f8e333f */
[----:B------:R-:W-:Y:S11]  /*0c70*/  BRA `(.L_x_964) ;  /* 0x0000000000107947 */ /* 0x000ff60003800000 */
.L_x_963:
[----:B------:R-:W-:-:S11]  /*0c80*/  UISETP.NE.AND UP0, UPT, UR5, 0x1, UPT ;  /* 0x000000010500788c */ /* 0x000fd6000bf05270 */
[----:B------:R-:W-:Y:S02]  /*0c90*/  @UP0 ULDC.64 UR10, c[0x0][0x9e8] ;  /* 0x00027a00000a0ab9 */ /* 0x000fe40000000a00 */
[----:B------:R-:W-:-:S04]  /*0ca0*/  UIMAD.WIDE.U32 UR8, UR4, UR10, URZ ;  /* 0x0000000a040872a5 */ /* 0x000fc8000f8e003f */
[----:B------:R-:W-:-:S12]  /*0cb0*/  @UP0 USHF.R.U32.HI UR4, URZ, UR11, UR9 ;  /* 0x0000000b3f040299 */ /* 0x000fd80008011609 */
.L_x_964:
[----:B------:R-:W-:-:S06]  /*0cc0*/  UIMAD UR4, UR4, UR5, UR5 ;  /* 0x00000005040472a4 */ /* 0x000fcc000f8e0205 */
[----:B------:R-:W-:-:S07]  /*0cd0*/  VIMNMX R0, R0, UR4, PT ;  /* 0x0000000400007c48 */ /* 0x000fce000bfe0100 */
.L_x_962:
[----:B------:R-:W-:Y:S01]  /*0ce0*/  UISETP.NE.AND UP0, UPT, UR40, URZ, UPT ;  /* 0x0000003f2800728c */ /* 0x000fe2000bf05270 */
[CC--:B------:R-:W-:Y:S01]  /*0cf0*/  IMAD R22, R17.reuse, R4.reuse, -R22 ;  /* 0x0000000411167224 */ /* 0x0c0fe200078e0a16 */
[----:B------:R-:W-:Y:S01]  /*0d00*/  UMOV UR4, UR45 ;  /* 0x0000002d00047c82 */ /* 0x000fe20008000000 */
[----:B------:R-:W-:Y:S02]  /*0d10*/  VIADD R2, R0, 0x7f ;  /* 0x0000007f00027836 */ /* 0x000fe40000000000 */
[----:B------:R-:W-:Y:S01]  /*0d20*/  IMAD R0, R17, R4, 0x7f ;  /* 0x0000007f11007424 */ /* 0x000fe200078e0204 */
[----:B------:R-:W-:Y:S02]  /*0d30*/  R2UR UR7, R22 ;  /* 0x00000000160772ca */ /* 0x000fe400000e0000 */
[----:B------:R-:W-:Y:S02]  /*0d40*/  SHF.R.S32.HI R5, RZ, 0x1f, R2 ;  /* 0x0000001fff057819 */ /* 0x000fe40000011402 */
[----:B------:R-:W-:Y:S01]  /*0d50*/  SHF.R.S32.HI R3, RZ, 0x1f, R0 ;  /* 0x0000001fff037819 */ /* 0x000fe20000011400 */
[----:B------:R-:W-:Y:S01]  /*0d60*/  @UP0 ULDC UR8, c[0x0][0x44c] ;  /* 0x0001130000080ab9 */ /* 0x000fe20000000800 */
[----:B------:R-:W-:Y:S01]  /*0d70*/  @UP0 ULDC UR10, c[0x0][0x450] ;  /* 0x00011400000a0ab9 */ /* 0x000fe20000000800 */
[----:B------:R-:W-:Y:S01]  /*0d80*/  UIMAD.WIDE.U32 UR8, UR45, UR8, URZ ;  /* 0x000000082d0872a5 */ /* 0x000fe2000f8e003f */
[----:B------:R-:W-:-:S02]  /*0d90*/  LEA.HI R5, R5, R2, RZ, 0x7 ;  /* 0x0000000205057211 */ /* 0x000fc400078f38ff */
[----:B------:R-:W-:Y:S01]  /*0da0*/  LEA.HI R3, R3, R0, RZ, 0x7 ;  /* 0x0000000003037211 */ /* 0x000fe200078f38ff */
[----:B------:R-:W-:Y:S01]  /*0db0*/  @UP0 USHF.R.U32.HI UR4, URZ, UR10, UR9 ;  /* 0x0000000a3f040299 */ /* 0x000fe20008011609 */
[----:B------:R-:W-:Y:S01]  /*0dc0*/  SHF.R.S32.HI R0, RZ, 0x7, R5 ;  /* 0x00000007ff007819 */ /* 0x000fe20000011405 */
[----:B------:R-:W-:Y:S01]  /*0dd0*/  UISETP.GE.AND UP0, UPT, UR5, 0x1, UPT ;  /* 0x000000010500788c */ /* 0x000fe2000bf06270 */
[----:B------:R-:W-:Y:S01]  /*0de0*/  SHF.R.S32.HI R3, RZ, 0x7, R3 ;  /* 0x00000007ff037819 */ /* 0x000fe20000011403 */
[----:B------:R-:W-:-:S03]  /*0df0*/  UIADD3 UR4, UR7, UR4, URZ ;  /* 0x0000000407047290 */ /* 0x000fc6000fffe03f */
[----:B------:R-:W-:Y:S01]  /*0e00*/  ULDC UR7, c[0x0][0x9dc] ;  /* 0x0002770000077ab9 */ /* 0x000fe20000000800 */
[----:B------:R-:W-:Y:S01]  /*0e10*/  PLOP3.LUT P0, PT, PT, PT, UP0, 0x40, 0x0 ;  /* 0x000000000000781c */ /* 0x000fe20003f0e808 */
[----:B------:R-:W-:Y:S01]  /*0e20*/  UIADD3 UR7, UR4, -UR7, URZ ;  /* 0x8000000704077290 */ /* 0x000fe2000fffe03f */
[----:B------:R-:W-:-:S11]  /*0e30*/  VIMNMX R19, R3, R0, PT ;  /* 0x0000000003137248 */ /* 0x000fd60003fe0100 */
[----:B------:R-:W-:Y:S05]  /*0e40*/  @P0 BRA `(.L_x_965) ;  /* 0x0000000000440947 */ /* 0x000fea0003800000 */
[----:B------:R-:W-:-:S06]  /*0e50*/  UISETP.GT.AND UP0, UPT, UR4, -0x1, UPT ;  /* 0xffffffff0400788c */ /* 0x000fcc000bf04270 */
[----:B------:R-:W-:-:S13]  /*0e60*/  PLOP3.LUT P0, PT, PT, PT, UP0, 0x80, 0x0 ;  /* 0x000000000000781c */ /* 0x000fda0003f0f008 */
[----:B------:R-:W-:Y:S05]  /*0e70*/  @P0 BRA `(.L_x_966) ;  /* 0x00000000001c0947 */ /* 0x000fea0003800000 */
[----:B------:R-:W-:Y:S02]  /*0e80*/  UISETP.NE.AND UP0, UPT, UR5, 0x1, UPT ;  /* 0x000000010500788c */ /* 0x000fe4000bf05270 */
[----:B------:R-:W-:-:S09]  /*0e90*/  ULOP3.LUT UR4, URZ, UR4, URZ, 0x33, !UPT ;  /* 0x000000043f047292 */ /* 0x000fd2000f8e333f */
[----:B------:R-:W-:Y:S02]  /*0ea0*/  @UP0 ULDC.64 UR10, c[0x0][0x9e8] ;  /* 0x00027a00000a0ab9 */ /* 0x000fe40000000a00 */
[----:B------:R-:W-:-:S04]  /*0eb0*/  UIMAD.WIDE.U32 UR8, UR4, UR10, URZ ;  /* 0x0000000a040872a5 */ /* 0x000fc8000f8e003f */
[----:B------:R-:W-:-:S04]  /*0ec0*/  @UP0 USHF.R.U32.HI UR4, URZ, UR11, UR9 ;  /* 0x0000000b3f040299 */ /* 0x000fc80008011609 */
[----:B------:R-:W-:Y:S01]  /*0ed0*/  ULOP3.LUT UR4, URZ, UR4, URZ, 0x33, !UPT ;  /* 0x000000043f047292 */ /* 0x000fe2000f8e333f */
[----:B------:R-:W-:Y:S11]  /*0ee0*/  BRA `(.L_x_967) ;  /* 0x0000000000107947 */ /* 0x000ff60003800000 */
.L_x_966:
[----:B------:R-:W-:-:S11]  /*0ef0*/  UISETP.NE.AND UP0, UPT, UR5, 0x1, UPT ;  /* 0x000000010500788c */ /* 0x000fd6000bf05270 */
[----:B------:R-:W-:Y:S02]  /*0f00*/  @UP0 ULDC.64 UR10, c[0x0][0x9e8] ;  /* 0x00027a00000a0ab9 */ /* 0x000fe40000000a00 */
[----:B------:R-:W-:-:S04]  /*0f10*/  UIMAD.WIDE.U32 UR8, UR4, UR10, URZ ;  /* 0x0000000a040872a5 */ /* 0x000fc8000f8e003f */
[----:B------:R-:W-:-:S12]  /*0f20*/  @UP0 USHF.R.U32.HI UR4, URZ, UR11, UR9 ;  /* 0x0000000b3f040299 */ /* 0x000fd80008011609 */
.L_x_967:
[----:B------:R-:W-:-:S04]  /*0f30*/  UIMAD UR4, UR4, UR5, URZ ;  /* 0x00000005040472a4 */ /* 0x000fc8000f8e023f */
[----:B------:R-:W-:-:S04]  /*0f40*/  UISETP.LT.AND UP0, UPT, UR7, UR4, UPT ;  /* 0x000000040700728c */ /* 0x000fc8000bf01270 */
[----:B------:R-:W-:-:S12]  /*0f50*/  USEL UR7, UR7, UR4, !UP0 ;  /* 0x0000000407077287 */ /* 0x000fd8000c000000 */
.L_x_965:
[----:B------:R-:W-:Y:S02]  /*0f60*/  USHF.R.S32.HI UR4, URZ, 0x1f, UR7 ;  /* 0x0000001f3f047899 */ /* 0x000fe40008011407 */
[----:B------:R-:W-:Y:S02]  /*0f70*/  USHF.R.U32.HI UR10, URZ, 0x10, UR6 ;  /* 0x000000103f0a7899 */ /* 0x000fe40008011606 */
[----:B------:R-:W-:Y:S02]  /*0f80*/  ULEA.HI UR4, UR4, UR7, URZ, 0x7 ;  /* 0x0000000704047291 */ /* 0x000fe4000f8f383f */
[----:B------:R-:W-:Y:S02]  /*0f90*/  ULOP3.LUT UR41, UR6, 0xffff, URZ, 0xc0, !UPT ;  /* 0x0000ffff06297892 */ /* 0x000fe4000f8ec03f */
[----:B------:R-:W-:-:S04]  /*0fa0*/  USHF.R.S32.HI UR4, URZ, 0x7, UR4 ;  /* 0x000000073f047899 */ /* 0x000fc80008011404 */
[----:B------:R-:W-:-:S04]  /*0fb0*/  UISETP.LT.AND UP0, UPT, URZ, UR4, UPT ;  /* 0x000000043f00728c */ /* 0x000fc8000bf01270 */
[----:B------:R-:W-:Y:S02]  /*0fc0*/  USEL UR9, URZ, UR4, !UP0 ;  /* 0x000000043f097287 */ /* 0x000fe4000c000000 */
[----:B------:R-:W-:Y:S01]  /*0fd0*/  UISETP.NE.AND UP0, UPT, UR10, URZ, UPT ;  /* 0x0000003f0a00728c */ /* 0x000fe2000bf05270 */
[----:B------:R-:W-:-:S03]  /*0fe0*/  UMOV UR4, URZ ;  /* 0x0000003f00047c82 */ /* 0x000fc60008000000 */
[----:B------:R-:W-:-:S07]  /*0ff0*/  ISETP.GT.AND P0, PT, R19, UR9, PT ;  /* 0x0000000913007c0c */ /* 0x000fce000bf04270 */
[----:B------:R-:W-:-:S06]  /*1000*/  @!UP0 ULDC UR10, c[0x0][0x9f0] ;  /* 0x00027c00000a8ab9 */ /* 0x000fcc0000000800 */
[----:B------:R-:W-:Y:S05]  /*1010*/  @!P0 BRA `(.L_x_968) ;  /* 0x00000000008c8947 */ /* 0x000fea0003800000 */
[----:B------:R-:W-:Y:S01]  /*1020*/  IMAD.U32 R4, RZ, RZ, UR10 ;  /* 0x0000000aff047e24 */ /* 0x000fe2000f8e00ff */
[----:B------:R-:W-:-:S04]  /*1030*/  UMOV UR4, URZ ;  /* 0x0000003f00047c82 */ /* 0x000fc80008000000 */
[----:B------:R-:W-:-:S04]  /*1040*/  IABS R0, R4 ;  /* 0x0000000400007213 */ /* 0x000fc80000000000 */
[----:B------:R-:W-:Y:S02]  /*1050*/  R2UR UR11, R0 ;  /* 0x00000000000b72ca */ /* 0x000fe400000e0000 */
[----:B------:R-:W-:Y:S02]  /*1060*/  IADD3 R0, R4, -0x1, R19 ;  /* 0xffffffff04007810 */ /* 0x000fe40007ffe013 */
[----:B------:R-:W-:Y:S02]  /*1070*/  IABS R4, R4 ;  /* 0x0000000400047213 */ /* 0x000fe40000000000 */
[----:B------:R-:W-:-:S03]  /*1080*/  R2UR UR6, R0 ;  /* 0x00000000000672ca */ /* 0x000fc600000e0000 */
[----:B------:R-:W-:-:S04]  /*1090*/  IMAD.MOV R4, RZ, RZ, -R4 ;  /* 0x000000ffff047224 */ /* 0x000fc800078e0a04 */
[----:B------:R-:W0:Y:S06]  /*10a0*/  I2F.RP R2, UR11 ;  /* 0x0000000b00027d06 */ /* 0x000e2c0008209400 */
[----:B------:R-:W-:-:S06]  /*10b0*/  UIADD3 UR6, -UR9, UR6, URZ ;  /* 0x0000000609067290 */ /* 0x000fcc000fffe13f */
[----:B------:R-:W-:Y:S01]  /*10c0*/  IMAD.U32 R0, RZ, RZ, UR6 ;  /* 0x00000006ff007e24 */ /* 0x000fe2000f8e00ff */
[----:B------:R-:W-:Y:S01]  /*10d0*/  ULOP3.LUT UR6, UR6, UR10, URZ, 0x3c, !UPT ;  /* 0x0000000a06067292 */ /* 0x000fe2000f8e3c3f */
[----:B0-----:R-:W0:Y:S03]  /*10e0*/  MUFU.RCP R2, R2 ;  /* 0x0000000200027308 */ /* 0x001e260000001000 */
[----:B------:R-:W-:-:S04]  /*10f0*/  IABS R0, R0 ;  /* 0x0000000000007213 */ /* 0x000fc80000000000 */
[----:B------:R-:W-:Y:S01]  /*1100*/  R2UR UR8, R0 ;  /* 0x00000000000872ca */ /* 0x000fe200000e0000 */
[----:B------:R-:W-:Y:S02]  /*1110*/  IMAD.MOV.U32 R0, RZ, RZ, R4 ;  /* 0x000000ffff007224 */ /* 0x000fe400078e0004 */
[----:B0-----:R-:W-:-:S06]  /*1120*/  VIADD R3, R2, 0xffffffe ;  /* 0x0ffffffe02037836 */ /* 0x001fcc0000000000 */
        /* <DEDUP_REMOVED lines=18> */
.L_x_968:
[----:B------:R-:W-:Y:S02]  /*1250*/  UIMAD UR41, UR41, UR4, UR9 ;  /* 0x00000004292972a4 */ /* 0x000fe4000f8e0209 */
[----:B------:R-:W-:Y:S01]  /*1260*/  IMAD.U32 R0, RZ, RZ, UR4 ;  /* 0x00000004ff007e24 */ /* 0x000fe2000f8e00ff */
[----:B------:R-:W-:Y:S01]  /*1270*/  PLOP3.LUT P0, PT, PT, PT, PT, 0x80, 0x0 ;  /* 0x000000000000781c */ /* 0x000fe20003f0f070 */
[----:B------:R-:W-:Y:S01]  /*1280*/  IMAD.MOV.U32 R3, RZ, RZ, RZ ;  /* 0x000000ffff037224 */ /* 0x000fe200078e00ff */
[----:B------:R-:W-:Y:S01]  /*1290*/  CS2R R118, SRZ ;  /* 0x0000000000767805 */ /* 0x000fe2000001ff00 */
[----:B------:R-:W-:Y:S01]  /*12a0*/  IMAD.MOV.U32 R4, RZ, RZ, RZ ;  /* 0x000000ffff047224 */ /* 0x000fe200078e00ff */
[----:B------:R-:W-:Y:S02]  /*12b0*/  VIADDMNMX R19, R0, UR41, R19, PT ;  /* 0x0000002900137c46 */ /* 0x000fe4000b800113 */
[----:B------:R-:W-:Y:S02]  /*12c0*/  CS2R R116, SRZ ;  /* 0x0000000000747805 */ /* 0x000fe4000001ff00 */
[----:B------:R-:W-:-:S02]  /*12d0*/  CS2R R114, SRZ ;  /* 0x0000000000727805 */ /* 0x000fc4000001ff00 */
[----:B------:R-:W-:Y:S02]  /*12e0*/  CS2R R112, SRZ ;  /* 0x0000000000707805 */ /* 0x000fe4000001ff00 */
[----:B------:R-:W-:Y:S02]  /*12f0*/  ISETP.GT.AND P1, PT, R19, UR41, PT ;  /* 0x0000002913007c0c */ /* 0x000fe4000bf24270 */
        /* <DEDUP_REMOVED lines=12> */
[----:B------:R-:W-:Y:S06]  /*13c0*/  @!P1 BRA `(.L_x_969) ;  /* 0x000000b8007c9947 */ /* 0x000fec0003800000 */
[----:B------:R-:W-:Y:S01]  /*13d0*/  SHF.R.S32.HI R89, RZ, 0x1f, R16 ;  /* 0x0000001fff597819 */ /* 0x000fe20000011410 */
[----:B------:R-:W0:Y:S01]  /*13e0*/  S2UR UR6, SR_CgaCtaId ;  /* 0x00000000000679c3 */ /* 0x000e220000008800 */
[----:B------:R-:W-:Y:S02]  /*13f0*/  UMOV UR43, 0x400 ;  /* 0x00000400002b7882 */ /* 0x000fe40000000000 */
[----:B------:R-:W-:-:S04]  /*1400*/  LEA.HI R88, R89, R16, RZ, 0x7 ;  /* 0x0000001059587211 */ /* 0x000fc800078f38ff */
[----:B------:R-:W-:-:S05]  /*1410*/  SHF.R.S32.HI R90, RZ, 0x7, R88 ;  /* 0x00000007ff5a7819 */ /* 0x000fca0000011458 */
        /* <DEDUP_REMOVED lines=17> */
[----:B------:R0:W1:Y:S01]  /*1530*/  LDC.64 R2, c[0x4][R0] ;  /* 0x0100000000027b82 */ /* 0x0000620000000a00 */
        /* <DEDUP_REMOVED lines=11> */
.L_x_970:
[----:B------:R-:W-:-:S04]  /*15f0*/  SHF.L.U32 R0, RZ, 0x1f, RZ ;  /* 0x0000001fff007819 */ /* 0x000fc800000006ff */
[----:B------:R-:W0:Y:S02]  /*1600*/  SYNCS.PHASECHK.TRANS64.TRYWAIT P0, [UR43+0x16800], R0 ;  /* 0x01680000ff0075a7 */ /* 0x000e24000800016b */
[----:B0-----:R-:W-:Y:S05]  /*1610*/  @!P0 BRA `(.L_x_971) ;  /* 0x0000010800c08947 */ /* 0x001fea0003800000 */
.L_x_1102:
[----:B------:R-:W-:-:S06]  /*1620*/  ULOP3.LUT UR4, UR38, 0x1, URZ, 0xfc, !UPT ;  /* 0x0000000126047892 */ /* 0x000fcc000f8efc3f */
[----:B------:R-:W-:-:S05]  /*1630*/  IMAD.U32 R2, RZ, RZ, UR4 ;  /* 0x00000004ff027e24 */ /* 0x000fca000f8e00ff */
[----:B------:R-:W-:-:S13]  /*1640*/  ISETP.NE.AND P0, PT, R2, 0x3, PT ;  /* 0x000000030200780c */ /* 0x000fda0003f05270 */
[----:B------:R-:W-:Y:S05]  /*1650*/  @!P0 BRA `(.L_x_972) ;  /* 0x0000000000048947 */ /* 0x000fea0003800000 */
[----:B------:R-:W-:Y:S01]  /*1660*/  BPT.TRAP 0x1 ;  /* 0x000000040000795c */ /* 0x000fe20000300000 */
.L_x_972:
[----:B------:R1:W2:Y:S01]  /*1670*/  SYNCS.PHASECHK.TRANS64.TRYWAIT P1, [UR43+0x16830], R0 ;  /* 0x01683000ff0075a7 */ /* 0x0002a2000802016b */
[----:B------:R-:W-:Y:S05]  /*1680*/  @!P0 BRA `(.L_x_973) ;  /* 0x0000000000048947 */ /* 0x000fea0003800000 */
[----:B------:R-:W-:Y:S01]  /*1690*/  BPT.TRAP 0x1 ;  /* 0x000000040000795c */ /* 0x000fe20000300000 */
.L_x_973:
[----:B------:R-:W-:-:S05]  /*16a0*/  IMAD.U32 R6, RZ, RZ, UR46 ;  /* 0x0000002eff067e24 */ /* 0x000fca000f8e00ff */
[----:B------:R-:W-:Y:S01]  /*16b0*/  LOP3.LUT R6, R6, 0x10000, RZ, 0xfc, !PT ;  /* 0x0001000006067812 */ /* 0x000fe200078efcff */
[----:B--2---:R-:W-:Y:S06]  /*16c0*/  @P1 BRA `(.L_x_974) ;  /* 0x0000000000081947 */ /* 0x004fec0003800000 */
[----:B------:R-:W2:Y:S02]  /*16d0*/  SYNCS.PHASECHK.TRANS64.TRYWAIT P1, [UR43+0x16830], R0 ;  /* 0x01683000ff0075a7 */ /* 0x000ea4000802016b */
[----:B--2---:R-:W-:Y:S05]  /*16e0*/  @!P1 BRA `(.L_x_975) ;  /* 0x0000010800a49947 */ /* 0x004fea0003800000 */
.L_x_974:
[----:B------:R-:W-:Y:S05]  /*16f0*/  WARPSYNC.ALL ;  /* 0x0000000000007948 */ /* 0x000fea0003800000 */
[----:B------:R-:W-:Y:S01]  /*1700*/  IMAD.MOV.U32 R7, RZ, RZ, 0x40000040 ;  /* 0x40000040ff077424 */ /* 0x000fe200078e00ff */
[----:B------:R-:W-:Y:S01]  /*1710*/  UIADD3 UR4, UR43, 0xe400, URZ ;  /* 0x0000e4002b047890 */ /* 0x000fe2000fffe03f */
[C---:B------:R-:W-:Y:S01]  /*1720*/  R2UR UR8, R6.reuse ;  /* 0x00000000060872ca */ /* 0x040fe200000e0000 */
[----:B------:R-:W-:Y:S02]  /*1730*/  WARPGROUP.ARRIVE ;  /* 0x00000000000079c5 */ /* 0x000fe40000000000 */
[----:B------:R-:W-:Y:S01]  /*1740*/  R2UR UR9, R7 ;  /* 0x00000000070972ca */ /* 0x000fe200000e0000 */
[----:B------:R-:W-:Y:S01]  /*1750*/  USHF.R.U32.HI UR4, URZ, 0x4, UR4 ;  /* 0x000000043f047899 */ /* 0x000fe20008011604 */
[----:B------:R-:W-:Y:S01]  /*1760*/  R2UR UR16, R6 ;  /* 0x00000000061072ca */ /* 0x000fe200000e0000 */
[----:B------:R-:W-:Y:S01]  /*1770*/  UMOV UR11, 0x40000040 ;  /* 0x40000040000b7882 */ /* 0x000fe20000000000 */
[----:B------:R-:W-:Y:S01]  /*1780*/  UMOV UR13, 0x40000040 ;  /* 0x40000040000d7882 */ /* 0x000fe20000000000 */
[----:B------:R-:W-:Y:S01]  /*1790*/  ULOP3.LUT UR4, UR4, 0x3fff, URZ, 0xc0, !UPT ;  /* 0x00003fff04047892 */ /* 0x000fe2000f8ec03f */
[----:B------:R-:W2:Y:S01]  /*17a0*/  S2UR UR5, SR_CgaCtaId ;  /* 0x00000000000579c3 */ /* 0x000ea20000008800 */
        /* <DEDUP_REMOVED lines=24> */
[----:B--2---:R-:W-:Y:S05]  /*1930*/  @!P0 BRA `(.L_x_976) ;  /* 0x0000000000048947 */ /* 0x004fea0003800000 */
[----:B------:R-:W-:Y:S01]  /*1940*/  BPT.TRAP 0x1 ;  /* 0x000000040000795c */ /* 0x000fe20000300000 */
.L_x_976:
[----:B0-----:R-:W-:Y:S01]  /*1950*/  LOP3.LUT R3, R88, 0xffffff80, RZ, 0xc0, !PT ;  /* 0xffffff8058037812 */ /* 0x001fe200078ec0ff */
[----:B------:R-:W-:Y:S01]  /*1960*/  IMAD.HI R8, R90, 0x55555556, RZ ;  /* 0x555555565a087827 */ /* 0x000fe200078e02ff */
[----:B------:R-:W-:Y:S01]  /*1970*/  LEA.HI R89, R89, R16, RZ, 0x2 ;  /* 0x0000001059597211 */ /* 0x000fe200078f10ff */
[----:B------:R-:W-:Y:S01]  /*1980*/  UISETP.NE.AND UP1, UPT, UR40, URZ, UPT ;  /* 0x0000003f2800728c */ /* 0x000fe2000bf25270 */
[----:B------:R-:W-:Y:S01]  /*1990*/  LEA R12, R19, 0xffffff80, 0x7 ;  /* 0xffffff80130c7811 */ /* 0x000fe200078e38ff */
[----:B------:R-:W-:Y:S01]  /*19a0*/  IMAD.IADD R3, R16, 0x1, -R3 ;  /* 0x0000000110037824 */ /* 0x000fe200078e0a03 */
[----:B------:R-:W-:Y:S01]  /*19b0*/  LOP3.LUT R89, R89, 0xfffffffc, RZ, 0xc0, !PT ;  /* 0xfffffffc59597812 */ /* 0x000fe200078ec0ff */
[----:B------:R-:W-:Y:S01]  /*19c0*/  UISETP.NE.AND UP0, UPT, UR44, URZ, UPT ;  /* 0x0000003f2c00728c */ /* 0x000fe2000bf05270 */
[----:B------:R-:W-:Y:S01]  /*19d0*/  LEA.HI R9, R8, R8, RZ, 0x1 ;  /* 0x0000000808097211 */ /* 0x000fe200078f08ff */
[----:B------:R-:W-:Y:S01]  /*19e0*/  ULDC UR28, c[0x0][0x2f0] ;  /* 0x0000bc00001c7ab9 */ /* 0x000fe20000000800 */
[----:B-1----:R-:W-:Y:S01]  /*19f0*/  SHF.R.S32.HI R0, RZ, 0x1f, R3 ;  /* 0x0000001fff007819 */ /* 0x002fe20000011403 */
[----:B------:R-:W-:Y:S01]  /*1a00*/  IMAD.IADD R89, R16, 0x1, -R89 ;  /* 0x0000000110597824 */ /* 0x000fe200078e0a59 */
[----:B------:R-:W-:Y:S01]  /*1a10*/  PLOP3.LUT P1, PT, PT, PT, UP1, 0x80, 0x0 ;  /* 0x000000000000781c */ /* 0x000fe20003f2f018 */
[----:B------:R-:W-:Y:S01]  /*1a20*/  IMAD R9, R9, -0x3, R90 ;  /* 0xfffffffd09097824 */ /* 0x000fe200078e025a */
[CC--:B------:R-:W-:Y:S01]  /*1a30*/  LEA.HI R2, R0.reuse, R3.reuse, RZ, 0x2 ;  /* 0x0000000300027211 */ /* 0x0c0fe200078f10ff */
[----:B------:R-:W-:Y:S01]  /*1a40*/  @UP1 ULDC UR4, c[0x0][0x44c] ;  /* 0x0001130000041ab9 */ /* 0x000fe20000000800 */
[----:B------:R-:W-:Y:S01]  /*1a50*/  LEA.HI R4, R0, R3, RZ, 0x5 ;  /* 0x0000000300047211 */ /* 0x000fe200078f28ff */
[----:B------:R-:W-:Y:S01]  /*1a60*/  @UP1 ULDC UR7, c[0x0][0x450] ;  /* 0x0001140000071ab9 */ /* 0x000fe20000000800 */
[--C-:B------:R-:W-:Y:S01]  /*1a70*/  SHF.R.S32.HI R0, RZ, 0x2, R2.reuse ;  /* 0x00000002ff007819 */ /* 0x100fe20000011402 */
[----:B------:R-:W-:Y:S01]  /*1a80*/  ULDC UR24, c[0x0][0x9dc] ;  /* 0x0002770000187ab9 */ /* 0x000fe20000000800 */
[----:B------:R-:W-:Y:S01]  /*1a90*/  SHF.R.S32.HI R5, RZ, 0x1f, R2 ;  /* 0x0000001fff057819 */ /* 0x000fe20000011402 */
[----:B------:R-:W-:Y:S01]  /*1aa0*/  ULOP3.LUT UR24, URZ, UR24, URZ, 0x33, !UPT ;  /* 0x000000183f187292 */ /* 0x000fe2000f8e333f */
[----:B------:R-:W-:-:S02]  /*1ab0*/  SHF.R.S32.HI R4, RZ, 0x5, R4 ;  /* 0x00000005ff047819 */ /* 0x000fc40000011404 */
[-C--:B------:R-:W-:Y:S02]  /*1ac0*/  LEA.HI R5, R5, R0.reuse, RZ, 0x3 ;  /* 0x0000000005057211 */ /* 0x080fe400078f18ff */
[----:B------:R-:W-:Y:S02]  /*1ad0*/  LEA.HI R8, R89, R89, RZ, 0x1 ;  /* 0x0000005959087211 */ /* 0x000fe400078f08ff */
[----:B------:R-:W-:Y:S02]  /*1ae0*/  LEA R4, R4, UR45, 0x4 ;  /* 0x0000002d04047c11 */ /* 0x000fe4000f8e20ff */
[----:B------:R-:W-:Y:S02]  /*1af0*/  LOP3.LUT R5, R5, 0xfffffff8, RZ, 0xc0, !PT ;  /* 0xfffffff805057812 */ /* 0x000fe400078ec0ff */
[----:B------:R-:W-:Y:S02]  /*1b00*/  LOP3.LUT R8, R8, 0x1ffffffe, RZ, 0xc0, !PT ;  /* 0x1ffffffe08087812 */ /* 0x000fe400078ec0ff */
[----:B------:R-:W-:-:S02]  /*1b10*/  IADD3 R4, R4, R0, -R5 ;  /* 0x0000000004047210 */ /* 0x000fc40007ffe805 */
[----:B------:R-:W-:Y:S01]  /*1b20*/  PLOP3.LUT P2, PT, PT, PT, UP1, 0x80, 0x0 ;  /* 0x000000000000781c */ /* 0x000fe20003f4f018 */
[----:B------:R-:W-:Y:S02]  /*1b30*/  IMAD.IADD R8, R89, 0x1, -R8 ;  /* 0x0000000159087824 */ /* 0x000fe400078e0a08 */
[----:B------:R-:W-:Y:S02]  /*1b40*/  IMAD R9, R9, 0x40, R4 ;  /* 0x0000004009097824 */ /* 0x000fe400078e0204 */
[----:B------:R-:W-:Y:S02]  /*1b50*/  IMAD.MOV.U32 R4, RZ, RZ, -0x80 ;  /* 0xffffff80ff047424 */ /* 0x000fe400078e00ff */
[----:B------:R-:W-:Y:S01]  /*1b60*/  IMAD R9, R8, 0x8, R9 ;  /* 0x0000000808097824 */ /* 0x000fe200078e0209 */
[----:B------:R-:W-:Y:S01]  /*1b70*/  LOP3.LUT R8, R2, 0x7ffffffc, RZ, 0xc0, !PT ;  /* 0x7ffffffc02087812 */ /* 0x000fe200078ec0ff */
[----:B------:R-:W-:Y:S02]  /*1b80*/  IMAD R14, R19, R4, 0x80 ;  /* 0x00000080130e7424 */ /* 0x000fe400078e0204 */
[----:B------:R-:W-:Y:S01]  /*1b90*/  @P1 IMAD.HI.U32 R5, R9, UR4, RZ ;  /* 0x0000000409051c27 */ /* 0x000fe2000f8e00ff */
[----:B------:R-:W-:Y:S01]  /*1ba0*/  UIADD3 UR4, UR43, 0x16840, URZ ;  /* 0x000168402b047890 */ /* 0x000fe2000fffe03f */
[----:B------:R-:W-:-:S02]  /*1bb0*/  PLOP3.LUT P1, PT, PT, PT, UP0, 0x40, 0x0 ;  /* 0x000000000000781c */ /* 0x000fc40003f2e808 */
[----:B------:R-:W-:Y:S01]  /*1bc0*/  IMAD.MOV.U32 R0, RZ, RZ, R9 ;  /* 0x000000ffff007224 */ /* 0x000fe200078e0009 */
[----:B------:R-:W-:Y:S01]  /*1bd0*/  @P2 SHF.R.U32.HI R0, RZ, UR7, R5 ;  /* 0x00000007ff002c19 */ /* 0x000fe20008011605 */
[----:B------:R-:W-:Y:S01]  /*1be0*/  UPRMT UR4, UR5, 0x654, UR4 ;  /* 0x0000065405047896 */ /* 0x000fe20008000004 */
[----:B------:R-:W-:Y:S02]  /*1bf0*/  IMAD.IADD R8, R3, 0x1, -R8 ;  /* 0x0000000103087824 */ /* 0x000fe400078e0a08 */
[----:B------:R-:W-:Y:S01]  /*1c00*/  VIADD R3, R14, 0x1 ;  /* 0x000000010e037836 */ /* 0x000fe20000000000 */
[----:B------:R-:W0:Y:S03]  /*1c10*/  SHFL.IDX PT, R10, R0, RZ, 0x1c1f ;  /* 0x001c1fff000a7589 */ /* 0x000e2600000e0000 */
[----:B------:R-:W-:Y:S02]  /*1c20*/  IMAD R2, R8, -0x2, R3 ;  /* 0xfffffffe08027824 */ /* 0x000fe400078e0203 */
[----:B------:R-:W-:Y:S01]  /*1c30*/  SYNCS.ARRIVE.TRANS64.RED.A1T0 RZ, [UR4], RZ ;  /* 0x000000ffffff79a7 */ /* 0x000fe20008100404 */
[----:B------:R-:W-:Y:S01]  /*1c40*/  ULDC UR4, c[0x0][0x288] ;  /* 0x0000a20000047ab9 */ /* 0x000fe20000000800 */
[----:B------:R-:W-:-:S02]  /*1c50*/  IMAD R2, R17, UR28, R2 ;  /* 0x0000001c11027c24 */ /* 0x000fc4000f8e0202 */
[----:B------:R-:W-:Y:S01]  /*1c60*/  IMAD.U32 R5, RZ, RZ, UR4 ;  /* 0x00000004ff057e24 */ /* 0x000fe2000f8e00ff */
[----:B------:R-:W-:Y:S01]  /*1c70*/  ULDC UR4, c[0x0][0x9e0] ;  /* 0x0002780000047ab9 */ /* 0x000fe20000000800 */
[----:B------:R-:W-:Y:S02]  /*1c80*/  IMAD R3, R17, UR28, R14 ;  /* 0x0000001c11037c24 */ /* 0x000fe4000f8e020e */
[----:B------:R-:W-:Y:S02]  /*1c90*/  IMAD.IADD R2, R2, 0x1, -R5 ;  /* 0x0000000102027824 */ /* 0x000fe400078e0a05 */
[----:B------:R-:W-:Y:S02]  /*1ca0*/  IMAD R20, R8, -0x2, R3 ;  /* 0xfffffffe08147824 */ /* 0x000fe400078e0203 */
[C---:B------:R-:W-:Y:S02]  /*1cb0*/  VIADD R99, R2.reuse, UR4 ;  /* 0x0000000402637c36 */ /* 0x040fe40008000000 */
[----:B------:R-:W-:-:S03]  /*1cc0*/  VIADD R88, R2, UR24 ;  /* 0x0000001802587c36 */ /* 0x000fc60008000000 */
[----:B0-----:R-:W-:Y:S01]  /*1cd0*/  VIADDMNMX R2, R10, R99, R20, PT ;  /* 0x000000630a027246 */ /* 0x001fe20003800114 */
[----:B------:R-:W-:Y:S01]  /*1ce0*/  IMAD.IADD R4, R88, 0x1, R10 ;  /* 0x0000000158047824 */ /* 0x000fe200078e020a */
[----:B------:R-:W-:Y:S06]  /*1cf0*/  @P1 BRA `(.L_x_977) ;  /* 0x0000000000641947 */ /* 0x000fec0003800000 */
[----:B------:R-:W-:Y:S01]  /*1d00*/  IMAD R10, R17, UR28, R10 ;  /* 0x0000001c110a7c24 */ /* 0x000fe2000f8e020a */
[----:B------:R-:W-:Y:S03]  /*1d10*/  BSSY B0, `(.L_x_978) ;  /* 0x0000013000007945 */ /* 0x000fe60003800000 */
[----:B------:R-:W-:-:S05]  /*1d20*/  IMAD.IADD R3, R10, 0x1, -R5 ;  /* 0x000000010a037824 */ /* 0x000fca00078e0a05 */
[----:B------:R-:W-:-:S13]  /*1d30*/  ISETP.GT.AND P1, PT, R3, -0x1, PT ;  /* 0xffffffff0300780c */ /* 0x000fda0003f24270 */
[----:B------:R-:W-:Y:S05]  /*1d40*/  @P1 BRA `(.L_x_979) ;  /* 0x0000000000241947 */ /* 0x000fea0003800000 */
[----:B------:R-:W-:Y:S01]  /*1d50*/  ULDC UR7, c[0x0][0x9e4] ;  /* 0x0002790000077ab9 */ /* 0x000fe20000000800 */
[----:B------:R-:W-:Y:S01]  /*1d60*/  LOP3.LUT R3, RZ, R3, RZ, 0x33, !PT ;  /* 0x00000003ff037212 */ /* 0x000fe200078e33ff */
[----:B------:R-:W-:-:S05]  /*1d70*/  IMAD.U32 R11, RZ, RZ, UR7 ;  /* 0x00000007ff0b7e24 */ /* 0x000fca000f8e00ff */
[----:B------:R-:W-:-:S13]  /*1d80*/  ISETP.NE.AND P1, PT, R11, 0x1, PT ;  /* 0x000000010b00780c */ /* 0x000fda0003f25270 */
[----:B------:R-:W0:Y:S02]  /*1d90*/  @P1 LDC.64 R90, c[0x0][0x9e8] ;  /* 0x00027a00ff5a1b82 */ /* 0x000e240000000a00 */
[----:B0-----:R-:W-:-:S05]  /*1da0*/  @P1 IMAD.HI.U32 R10, R3, R90, RZ ;  /* 0x0000005a030a1227 */ /* 0x001fca00078e00ff */
[----:B------:R-:W-:-:S04]  /*1db0*/  @P1 SHF.R.U32.HI R3, RZ, R91, R10 ;  /* 0x0000005bff031219 */ /* 0x000fc8000001160a */
[----:B------:R-:W-:Y:S01]  /*1dc0*/  LOP3.LUT R3, RZ, R3, RZ, 0x33, !PT ;  /* 0x00000003ff037212 */ /* 0x000fe200078e33ff */
[----:B------:R-:W-:Y:S06]  /*1dd0*/  BRA `(.L_x_980) ;  /* 0x0000000000187947 */ /* 0x000fec0003800000 */
.L_x_979:
[----:B------:R-:W-:Y:S02]  /*1de0*/  ULDC UR7, c[0x0][0x9e4] ;  /* 0x0002790000077ab9 */ /* 0x000fe40000000800 */
[----:B------:R-:W-:-:S05]  /*1df0*/  IMAD.U32 R11, RZ, RZ, UR7 ;  /* 0x00000007ff0b7e24 */ /* 0x000fca000f8e00ff */
[----:B------:R-:W-:-:S13]  /*1e00*/  ISETP.NE.AND P1, PT, R11, 0x1, PT ;  /* 0x000000010b00780c */ /* 0x000fda0003f25270 */
[----:B------:R-:W0:Y:S02]  /*1e10*/  @P1 LDC.64 R90, c[0x0][0x9e8] ;  /* 0x00027a00ff5a1b82 */ /* 0x000e240000000a00 */
[----:B0-----:R-:W-:-:S05]  /*1e20*/  @P1 IMAD.HI.U32 R10, R3, R90, RZ ;  /* 0x0000005a030a1227 */ /* 0x001fca00078e00ff */
[----:B------:R-:W-:-:S07]  /*1e30*/  @P1 SHF.R.U32.HI R3, RZ, R91, R10 ;  /* 0x0000005bff031219 */ /* 0x000fce000001160a */
.L_x_980:
[----:B------:R-:W-:Y:S05]  /*1e40*/  BSYNC B0 ;  /* 0x0000000000007941 */ /* 0x000fea0003800000 */
.L_x_978:
[----:B------:R-:W-:-:S04]  /*1e50*/  IMAD R3, R3, R11, -R12 ;  /* 0x0000000b03037224 */ /* 0x000fc800078e0a0c */
[----:B------:R-:W-:-:S05]  /*1e60*/  IMAD R3, R8, -0x2, R3 ;  /* 0xfffffffe08037824 */ /* 0x000fca00078e0203 */
[----:B------:R-:W-:Y:S02]  /*1e70*/  VIADDMNMX R2, R3, R11, R2, PT ;  /* 0x0000000b03027246 */ /* 0x000fe40003800102 */
[----:B------:R-:W-:-:S07]  /*1e80*/  VIMNMX R4, R4, R3, !PT ;  /* 0x0000000304047248 */ /* 0x000fce0007fe0100 */
.L_x_977:
[C---:B------:R-:W-:Y:S01]  /*1e90*/  ISETP.GE.AND P6, PT, R14.reuse, 0xa, PT ;  /* 0x0000000a0e00780c */ /* 0x040fe20003fc6270 */
[----:B------:R-:W0:Y:S01]  /*1ea0*/  SHFL.IDX PT, R0, R0, 0x1, 0x1c1f ;  /* 0x003c1f0000007f89 */ /* 0x000e2200000e0000 */
[C---:B------:R-:W-:Y:S01]  /*1eb0*/  ISETP.GE.AND P1, PT, R14.reuse, 0x2, PT ;  /* 0x000000020e00780c */ /* 0x040fe20003f26270 */
[----:B------:R-:W-:Y:S01]  /*1ec0*/  UISETP.NE.AND UP0, UPT, UR44, URZ, UPT ;  /* 0x0000003f2c00728c */ /* 0x000fe2000bf05270 */
[C---:B------:R-:W-:Y:S02]  /*1ed0*/  ISETP.GE.AND P2, PT, R14.reuse, 0x9, PT ;  /* 0x000000090e00780c */ /* 0x040fe40003f46270 */
[----:B------:R-:W-:Y:S02]  /*1ee0*/  ISETP.GE.AND P5, PT, R14, 0x11, PT ;  /* 0x000000110e00780c */ /* 0x000fe40003fa6270 */
[----:B------:R-:W-:Y:S02]  /*1ef0*/  LOP3.LUT R16, R16, 0xfffffffb, RZ, 0xc0, !PT ;  /* 0xfffffffb10107812 */ /* 0x000fe400078ec0ff */
[----:B------:R-:W-:-:S02]  /*1f00*/  ISETP.GT.AND P4, PT, R4, 0x1, !P1 ;  /* 0x000000010400780c */ /* 0x000fc40004f84270 */
[----:B------:R-:W-:Y:S02]  /*1f10*/  ISETP.GT.AND P3, PT, R4, 0x8, !P2 ;  /* 0x000000080400780c */ /* 0x000fe40005764270 */
[----:B------:R-:W-:Y:S02]  /*1f20*/  @P6 LOP3.LUT R16, R16, 0x4, RZ, 0xfc, !PT ;  /* 0x0000000410106812 */ /* 0x000fe400078efcff */
[C---:B------:R-:W-:Y:S02]  /*1f30*/  ISETP.LT.OR P4, PT, R2.reuse, 0x2, P4 ;  /* 0x000000020200780c */ /* 0x040fe40002781670 */
[----:B------:R-:W-:Y:S02]  /*1f40*/  ISETP.LT.OR P3, PT, R2, 0x9, P3 ;  /* 0x000000090200780c */ /* 0x000fe40001f61670 */
[----:B------:R-:W-:Y:S02]  /*1f50*/  LOP3.LUT R16, R16, 0xfffffff7, RZ, 0xc0, !PT ;  /* 0xfffffff710107812 */ /* 0x000fe400078ec0ff */
[----:B------:R-:W-:-:S02]  /*1f60*/  FSEL R131, R25, -INF , !P4 ;  /* 0xff80000019837808 */ /* 0x000fc40006000000 */
[----:B------:R-:W-:Y:S01]  /*1f70*/  FSEL R127, R28, -INF , !P3 ;  /* 0xff8000001c7f7808 */ /* 0x000fe20005800000 */
[----:B0-----:R-:W-:Y:S01]  /*1f80*/  IMAD.IADD R10, R88, 0x1, R0 ;  /* 0x00000001580a7824 */ /* 0x001fe200078e0200 */
[----:B------:R-:W-:Y:S02]  /*1f90*/  ISETP.GT.AND P4, PT, R4, 0x9, !P6 ;  /* 0x000000090400780c */ /* 0x000fe40007784270 */
[----:B------:R-:W-:Y:S02]  /*1fa0*/  @P5 LOP3.LUT R16, R16, 0x8, RZ, 0xfc, !PT ;  /* 0x0000000810105812 */ /* 0x000fe400078efcff */
[----:B------:R-:W-:Y:S02]  /*1fb0*/  ISETP.GT.AND P3, PT, R4, 0x10, !P5 ;  /* 0x000000100400780c */ /* 0x000fe40006f64270 */
[----:B------:R-:W-:Y:S02]  /*1fc0*/  ISETP.GE.AND P5, PT, R14, 0x12, PT ;  /* 0x000000120e00780c */ /* 0x000fe40003fa6270 */
[----:B------:R-:W-:-:S02]  /*1fd0*/  ISETP.LT.OR P4, PT, R2, 0xa, P4 ;  /* 0x0000000a0200780c */ /* 0x000fc40002781670 */
[----:B------:R-:W-:Y:S02]  /*1fe0*/  ISETP.LT.OR P3, PT, R2, 0x11, P3 ;  /* 0x000000110200780c */ /* 0x000fe40001f61670 */
[----:B------:R-:W-:Y:S02]  /*1ff0*/  FSEL R129, R29, -INF , !P4 ;  /* 0xff8000001d817808 */ /* 0x000fe40006000000 */
[----:B------:R-:W-:Y:S02]  /*2000*/  ISETP.GE.AND P4, PT, R14, 0x19, PT ;  /* 0x000000190e00780c */ /* 0x000fe40003f86270 */
[----:B------:R-:W-:Y:S02]  /*2010*/  LOP3.LUT R16, R16, 0xffffffef, RZ, 0xc0, !PT ;  /* 0xffffffef10107812 */ /* 0x000fe400078ec0ff */
[----:B------:R-:W-:Y:S02]  /*2020*/  FSEL R125, R32, -INF , !P3 ;  /* 0xff800000207d7808 */ /* 0x000fe40005800000 */
[----:B------:R-:W-:-:S02]  /*2030*/  ISETP.GT.AND P3, PT, R4, 0x11, !P5 ;  /* 0x000000110400780c */ /* 0x000fc40006f64270 */
[----:B------:R-:W-:Y:S02]  /*2040*/  @P5 LOP3.LUT R16, R16, 0x10, RZ, 0xfc, !PT ;  /* 0x0000001010105812 */ /* 0x000fe400078efcff */
[----:B------:R-:W-:Y:S02]  /*2050*/  ISETP.LT.OR P3, PT, R2, 0x12, P3 ;  /* 0x000000120200780c */ /* 0x000fe40001f61670 */
[----:B------:R-:W-:Y:S02]  /*2060*/  LOP3.LUT R16, R16, 0xfdffffff, RZ, 0xc0, !PT ;  /* 0xfdffffff10107812 */ /* 0x000fe400078ec0ff */
[----:B------:R-:W-:Y:S02]  /*2070*/  FSEL R119, R33, -INF , !P3 ;  /* 0xff80000021777808 */ /* 0x000fe40005800000 */
[----:B------:R-:W-:Y:S02]  /*2080*/  @P4 LOP3.LUT R16, R16, 0x2000000, RZ, 0xfc, !PT ;  /* 0x0200000010104812 */ /* 0x000fe400078efcff */
[----:B------:R-:W-:-:S02]  /*2090*/  ISETP.GT.AND P3, PT, R4, 0x18, !P4 ;  /* 0x000000180400780c */ /* 0x000fc40006764270 */
[----:B------:R-:W-:Y:S02]  /*20a0*/  ISETP.GE.AND P4, PT, R14, 0x1a, PT ;  /* 0x0000001a0e00780c */ /* 0x000fe40003f86270 */
[----:B------:R-:W-:Y:S02]  /*20b0*/  ISETP.LT.OR P3, PT, R2, 0x19, P3 ;  /* 0x000000190200780c */ /* 0x000fe40001f61670 */
[----:B------:R-:W-:Y:S02]  /*20c0*/  LOP3.LUT R16, R16, 0xfeffffff, RZ, 0xc0, !PT ;  /* 0xfeffffff10107812 */ /* 0x000fe400078ec0ff */
[----:B------:R-:W-:Y:S02]  /*20d0*/  FSEL R97, R36, -INF , !P3 ;  /* 0xff80000024617808 */ /* 0x000fe40005800000 */
[----:B------:R-:W-:-:S04]  /*20e0*/  ISETP.GT.AND P3, PT, R4, 0x19, !P4 ;  /* 0x000000190400780c */ /* 0x000fc80006764270 */
[----:B------:R-:W-:Y:S02]  /*20f0*/  ISETP.LT.OR P3, PT, R2, 0x1a, P3 ;  /* 0x0000001a0200780c */ /* 0x000fe40001f61670 */
[----:B------:R-:W-:Y:S02]  /*2100*/  @P4 LOP3.LUT R16, R16, 0x1000000, RZ, 0xfc, !PT ;  /* 0x0100000010104812 */ /* 0x000fe400078efcff */
[----:B------:R-:W-:Y:S02]  /*2110*/  ISETP.GE.AND P4, PT, R14, 0x21, PT ;  /* 0x000000210e00780c */ /* 0x000fe40003f86270 */
[----:B------:R-:W-:Y:S02]  /*2120*/  LOP3.LUT R16, R16, 0xff7fffff, RZ, 0xc0, !PT ;  /* 0xff7fffff10107812 */ /* 0x000fe400078ec0ff */
[----:B------:R-:W-:Y:S02]  /*2130*/  FSEL R37, R37, -INF , !P3 ;  /* 0xff80000025257808 */ /* 0x000fe40005800000 */
[----:B------:R-:W-:-:S04]  /*2140*/  ISETP.GT.AND P3, PT, R4, 0x20, !P4 ;  /* 0x000000200400780c */ /* 0x000fc80006764270 */
[----:B------:R-:W-:-:S03]  /*2150*/  ISETP.LT.OR P3, PT, R2, 0x21, P3 ;  /* 0x000000210200780c */ /* 0x000fc60001f61670 */
        /* <DEDUP_REMOVED lines=104> */
[----:B------:R-:W-:Y:S02]  /*27e0*/  FSEL R73, R73, -INF , !P3 ;  /* 0xff80000049497808 */ /* 0x000fe40005800000 */
[----:B------:R-:W-:Y:S02]  /*27f0*/  LOP3.LUT R16, R16, 0xfbffffff, RZ, 0xc0, !PT ;  /* 0xfbffffff10107812 */ /* 0x000fe400078ec0ff */
[----:B------:R-:W-:-:S04]  /*2800*/  ISETP.GT.AND P3, PT, R4, 0x68, !P4 ;  /* 0x000000680400780c */ /* 0x000fc80006764270 */
[----:B------:R-:W-:-:S03]  /*2810*/  ISETP.LT.OR P3, PT, R2, 0x69, P3 ;  /* 0x000000690200780c */ /* 0x000fc60001f61670 */
[----:B------:R-:W-:Y:S02]  /*2820*/  @P4 LOP3.LUT R16, R16, 0x4000000, RZ, 0xfc, !PT ;  /* 0x0400000010104812 */ /* 0x000fe400078efcff */
[----:B------:R-:W-:Y:S02]  /*2830*/  ISETP.GE.AND P4, PT, R14, 0x6a, PT ;  /* 0x0000006a0e00780c */ /* 0x000fe40003f86270 */
[----:B------:R-:W-:Y:S02]  /*2840*/  FSEL R15, R76, -INF , !P3 ;  /* 0xff8000004c0f7808 */ /* 0x000fe40005800000 */
[----:B------:R-:W-:Y:S02]  /*2850*/  ISETP.GT.AND P3, PT, R4, 0x69, !P4 ;  /* 0x000000690400780c */ /* 0x000fe40006764270 */
[----:B------:R-:W-:Y:S02]  /*2860*/  LOP3.LUT R16, R16, 0xffffffdf, RZ, 0xc0, !PT ;  /* 0xffffffdf10107812 */ /* 0x000fe400078ec0ff */
[----:B------:R-:W-:-:S04]  /*2870*/  ISETP.LT.OR P3, PT, R2, 0x6a, P3 ;  /* 0x0000006a0200780c */ /* 0x000fc80001f61670 */
[----:B------:R-:W-:Y:S02]  /*2880*/  FSEL R77, R77, -INF , !P3 ;  /* 0xff8000004d4d7808 */ /* 0x000fe40005800000 */
[----:B------:R-:W-:Y:S02]  /*2890*/  ISETP.GE.AND P3, PT, R14, 0x71, PT ;  /* 0x000000710e00780c */ /* 0x000fe40003f66270 */
[----:B------:R-:W-:Y:S02]  /*28a0*/  @P4 LOP3.LUT R16, R16, 0x20, RZ, 0xfc, !PT ;  /* 0x0000002010104812 */ /* 0x000fe400078efcff */
[----:B------:R-:W-:Y:S02]  /*28b0*/  ISETP.GT.AND P4, PT, R4, 0x70, !P3 ;  /* 0x000000700400780c */ /* 0x000fe40005f84270 */
[----:B------:R-:W-:Y:S02]  /*28c0*/  LOP3.LUT R16, R16, 0xfffffffd, RZ, 0xc0, !PT ;  /* 0xfffffffd10107812 */ /* 0x000fe400078ec0ff */
[----:B------:R-:W-:-:S04]  /*28d0*/  ISETP.LT.OR P4, PT, R2, 0x71, P4 ;  /* 0x000000710200780c */ /* 0x000fc80002781670 */
[----:B------:R-:W-:Y:S02]  /*28e0*/  FSEL R21, R80, -INF , !P4 ;  /* 0xff80000050157808 */ /* 0x000fe40006000000 */
[----:B------:R-:W-:-:S04]  /*28f0*/  ISETP.GE.AND P4, PT, R14, 0x72, PT ;  /* 0x000000720e00780c */ /* 0x000fc80003f86270 */
[----:B------:R-:W-:-:S04]  /*2900*/  ISETP.GT.AND P5, PT, R4, 0x71, !P4 ;  /* 0x000000710400780c */ /* 0x000fc800067a4270 */
[----:B------:R-:W-:-:S04]  /*2910*/  ISETP.LT.OR P5, PT, R2, 0x72, P5 ;  /* 0x000000720200780c */ /* 0x000fc80002fa1670 */
[----:B------:R-:W-:Y:S02]  /*2920*/  FSEL R81, R81, -INF , !P5 ;  /* 0xff80000051517808 */ /* 0x000fe40006800000 */
[----:B------:R-:W-:-:S04]  /*2930*/  ISETP.GE.AND P5, PT, R14, 0x79, PT ;  /* 0x000000790e00780c */ /* 0x000fc80003fa6270 */
[----:B------:R-:W-:-:S04]  /*2940*/  ISETP.GT.AND P6, PT, R4, 0x78, !P5 ;  /* 0x000000780400780c */ /* 0x000fc80006fc4270 */
[----:B------:R-:W-:-:S04]  /*2950*/  ISETP.LT.OR P6, PT, R2, 0x79, P6 ;  /* 0x000000790200780c */ /* 0x000fc800037c1670 */
[----:B------:R-:W-:Y:S02]  /*2960*/  FSEL R3, R84, -INF , !P6 ;  /* 0xff80000054037808 */ /* 0x000fe40007000000 */
[----:B------:R-:W-:-:S13]  /*2970*/  ISETP.GE.AND P6, PT, R14, 0x1, PT ;  /* 0x000000010e00780c */ /* 0x000fda0003fc6270 */
[----:B------:R-:W-:Y:S02]  /*2980*/  @P6 LOP3.LUT R16, R16, 0x2, RZ, 0xfc, !PT ;  /* 0x0000000210106812 */ /* 0x000fe400078efcff */
[----:B------:R-:W-:Y:S02]  /*2990*/  ISETP.GT.AND P6, PT, R4, RZ, !P6 ;  /* 0x000000ff0400720c */ /* 0x000fe400077c4270 */
[----:B------:R-:W-:Y:S02]  /*29a0*/  LOP3.LUT R16, R16, 0xfffffffe, RZ, 0xc0, !PT ;  /* 0xfffffffe10107812 */ /* 0x000fe400078ec0ff */
[----:B------:R-:W-:-:S04]  /*29b0*/  ISETP.LT.OR P6, PT, R2, 0x1, P6 ;  /* 0x000000010200780c */ /* 0x000fc800037c1670 */
[----:B------:R-:W-:Y:S02]  /*29c0*/  FSEL R133, R24, -INF , !P6 ;  /* 0xff80000018857808 */ /* 0x000fe40007000000 */
[----:B------:R-:W-:-:S13]  /*29d0*/  ISETP.GE.AND P6, PT, R14, 0x7a, PT ;  /* 0x0000007a0e00780c */ /* 0x000fda0003fc6270 */
[----:B------:R-:W-:Y:S02]  /*29e0*/  @P6 LOP3.LUT R16, R16, 0x1, RZ, 0xfc, !PT ;  /* 0x0000000110106812 */ /* 0x000fe400078efcff */
[----:B------:R-:W-:Y:S02]  /*29f0*/  ISETP.GT.AND P6, PT, R4, 0x79, !P6 ;  /* 0x000000790400780c */ /* 0x000fe400077c4270 */
[----:B------:R-:W-:Y:S02]  /*2a00*/  VIADDMNMX R4, R0, R99, R20, PT ;  /* 0x0000006300047246 */ /* 0x000fe40003800114 */
[----:B------:R-:W-:-:S04]  /*2a10*/  ISETP.LT.OR P6, PT, R2, 0x7a, P6 ;  /* 0x0000007a0200780c */ /* 0x000fc800037c1670 */
[----:B------:R-:W-:Y:S02]  /*2a20*/  FSEL R85, R85, -INF , !P6 ;  /* 0xff80000055557808 */ /* 0x000fe40007000000 */
[----:B------:R-:W-:-:S13]  /*2a30*/  PLOP3.LUT P6, PT, PT, PT, UP0, 0x40, 0x0 ;  /* 0x000000000000781c */ /* 0x000fda0003fce808 */
[----:B------:R-:W-:Y:S05]  /*2a40*/  @P6 BRA `(.L_x_981) ;  /* 0x0000000000646947 */ /* 0x000fea0003800000 */
        /* <DEDUP_REMOVED lines=14> */
.L_x_983:
[----:B------:R-:W-:Y:S02]  /*2b30*/  ULDC UR7, c[0x0][0x9e4] ;  /* 0x0002790000077ab9 */ /* 0x000fe40000000800 */
[----:B------:R-:W-:-:S05]  /*2b40*/  IMAD.U32 R2, RZ, RZ, UR7 ;  /* 0x00000007ff027e24 */ /* 0x000fca000f8e00ff */
[----:B------:R-:W-:-:S13]  /*2b50*/  ISETP.NE.AND P6, PT, R2, 0x1, PT ;  /* 0x000000010200780c */ /* 0x000fda0003fc5270 */
[----:B------:R-:W0:Y:S02]  /*2b60*/  @P6 LDC.64 R100, c[0x0][0x9e8] ;  /* 0x00027a00ff646b82 */ /* 0x000e240000000a00 */
[----:B0-----:R-:W-:-:S05]  /*2b70*/  @P6 IMAD.HI.U32 R0, R99, R100, RZ ;  /* 0x0000006463006227 */ /* 0x001fca00078e00ff */
[----:B------:R-:W-:-:S07]  /*2b80*/  @P6 SHF.R.U32.HI R99, RZ, R101, R0 ;  /* 0x00000065ff636219 */ /* 0x000fce0000011600 */
.L_x_984:
[----:B------:R-:W-:Y:S05]  /*2b90*/  BSYNC B0 ;  /* 0x0000000000007941 */ /* 0x000fea0003800000 */
.L_x_982:
[----:B------:R-:W-:-:S04]  /*2ba0*/  IMAD R99, R99, R2, -R12 ;  /* 0x0000000263637224 */ /* 0x000fc800078e0a0c */
[----:B------:R-:W-:-:S05]  /*2bb0*/  IMAD R99, R8, -0x2, R99 ;  /* 0xfffffffe08637824 */ /* 0x000fca00078e0263 */
[----:B------:R-:W-:Y:S02]  /*2bc0*/  VIADDMNMX R4, R99, R2, R4, PT ;  /* 0x0000000263047246 */ /* 0x000fe40003800104 */
[----:B------:R-:W-:-:S07]  /*2bd0*/  VIMNMX R10, R10, R99, !PT ;  /* 0x000000630a0a7248 */ /* 0x000fce0007fe0100 */
.L_x_981:
[----:B------:R-:W-:Y:S01]  /*2be0*/  ISETP.GT.AND P1, PT, R10, 0x1, !P1 ;  /* 0x000000010a00780c */ /* 0x000fe20004f24270 */
[----:B------:R-:W-:Y:S01]  /*2bf0*/  ULDC UR7, c[0x0][0x988] ;  /* 0x0002620000077ab9 */ /* 0x000fe20000000800 */
[----:B------:R-:W-:Y:S01]  /*2c00*/  LOP3.LUT P6, RZ, R16, 0x4, RZ, 0xc0, !PT ;  /* 0x0000000410ff7812 */ /* 0x000fe200078cc0ff */
[----:B------:R-:W-:Y:S01]  /*2c10*/  UISETP.NE.AND UP1, UPT, UR40, URZ, UPT ;  /* 0x0000003f2800728c */ /* 0x000fe2000bf25270 */
[----:B------:R-:W-:Y:S01]  /*2c20*/  ISETP.LT.OR P1, PT, R4, 0x2, P1 ;  /* 0x000000020400780c */ /* 0x000fe20000f21670 */
[----:B------:R-:W-:Y:S01]  /*2c30*/  UISETP.NE.AND UP0, UPT, UR44, URZ, UPT ;  /* 0x0000003f2c00728c */ /* 0x000fe2000bf05270 */
[----:B------:R-:W-:Y:S02]  /*2c40*/  FMNMX.FTZ R0, R133, R131, !PT ;  /* 0x0000008385007209 */ /* 0x000fe40007810000 */
[----:B------:R-:W-:Y:S02]  /*2c50*/  FSEL R117, R27, -INF , !P1 ;  /* 0xff8000001b757808 */ /* 0x000fe40004800000 */
[----:B------:R-:W-:-:S02]  /*2c60*/  ISETP.GT.AND P1, PT, R10, 0x9, !P6 ;  /* 0x000000090a00780c */ /* 0x000fc40007724270 */
[----:B------:R-:W-:Y:S02]  /*2c70*/  FMNMX.FTZ R0, R127, R0, !PT ;  /* 0x000000007f007209 */ /* 0x000fe40007810000 */
[----:B------:R-:W-:Y:S01]  /*2c80*/  ISETP.LT.OR P1, PT, R4, 0xa, P1 ;  /* 0x0000000a0400780c */ /* 0x000fe20000f21670 */
[----:B------:R-:W-:Y:S01]  /*2c90*/  @UP1 ULDC UR10, c[0x0][0x44c] ;  /* 0x00011300000a1ab9 */ /* 0x000fe20000000800 */
[----:B------:R-:W-:Y:S01]  /*2ca0*/  FMNMX.FTZ R0, R129, R0, !PT ;  /* 0x0000000081007209 */ /* 0x000fe20007810000 */
[----:B------:R-:W-:Y:S01]  /*2cb0*/  UIMAD.WIDE.U32 UR10, UR45, UR10, URZ ;  /* 0x0000000a2d0a72a5 */ /* 0x000fe2000f8e003f */
[----:B------:R-:W-:Y:S01]  /*2cc0*/  FSEL R115, R31, -INF , !P1 ;  /* 0xff8000001f737808 */ /* 0x000fe20004800000 */
[----:B------:R-:W-:Y:S01]  /*2cd0*/  @UP1 ULDC UR14, c[0x0][0x450] ;  /* 0x00011400000e1ab9 */ /* 0x000fe20000000800 */
[----:B------:R-:W-:Y:S01]  /*2ce0*/  LOP3.LUT P1, RZ, R16, 0x8, RZ, 0xc0, !PT ;  /* 0x0000000810ff7812 */ /* 0x000fe2000782c0ff */
[----:B------:R-:W-:Y:S01]  /*2cf0*/  @UP1 USHF.R.U32.HI UR45, URZ, UR14, UR11 ;  /* 0x0000000e3f2d1299 */ /* 0x000fe2000801160b */
[----:B------:R-:W-:-:S02]  /*2d00*/  FMNMX.FTZ R0, R125, R0, !PT ;  /* 0x000000007d007209 */ /* 0x000fc40007810000 */
[----:B------:R-:W-:Y:S02]  /*2d10*/  ISETP.GT.AND P1, PT, R10, 0x10, !P1 ;  /* 0x000000100a00780c */ /* 0x000fe40004f24270 */
[----:B------:R-:W-:Y:S02]  /*2d20*/  FMNMX.FTZ R0, R119, R0, !PT ;  /* 0x0000000077007209 */ /* 0x000fe40007810000 */
[----:B------:R-:W-:Y:S02]  /*2d30*/  ISETP.LT.OR P1, PT, R4, 0x11, P1 ;  /* 0x000000110400780c */ /* 0x000fe40000f21670 */
[----:B------:R-:W-:Y:S02]  /*2d40*/  ISETP.GT.AND P2, PT, R10, 0x8, !P2 ;  /* 0x000000080a00780c */ /* 0x000fe40005744270 */
[----:B------:R-:W-:Y:S02]  /*2d50*/  FSEL R99, R34, -INF , !P1 ;  /* 0xff80000022637808 */ /* 0x000fe40004800000 */
[----:B------:R-:W-:-:S02]  /*2d60*/  LOP3.LUT P1, RZ, R16, 0x10, RZ, 0xc0, !PT ;  /* 0x0000001010ff7812 */ /* 0x000fc4000782c0ff */
[----:B------:R-:W-:Y:S02]  /*2d70*/  FMNMX.FTZ R0, R97, R0, !PT ;  /* 0x0000000061007209 */ /* 0x000fe40007810000 */
[----:B------:R-:W-:Y:S02]  /*2d80*/  ISETP.GT.AND P1, PT, R10, 0x11, !P1 ;  /* 0x000000110a00780c */ /* 0x000fe40004f24270 */
[C---:B------:R-:W-:Y:S02]  /*2d90*/  ISETP.LT.OR P2, PT, R4.reuse, 0x9, P2 ;  /* 0x000000090400780c */ /* 0x040fe40001741670 */
[----:B------:R-:W-:Y:S02]  /*2da0*/  ISETP.LT.OR P1, PT, R4, 0x12, P1 ;  /* 0x000000120400780c */ /* 0x000fe40000f21670 */
[----:B------:R-:W-:Y:S02]  /*2db0*/  FMNMX.FTZ R0, R37, R0, !PT ;  /* 0x0000000025007209 */ /* 0x000fe40007810000 */
[----:B------:R-:W-:-:S02]  /*2dc0*/  FSEL R113, R35, -INF , !P1 ;  /* 0xff80000023717808 */ /* 0x000fc40004800000 */
[----:B------:R-:W-:Y:S02]  /*2dd0*/  LOP3.LUT P1, RZ, R16, 0x2000000, RZ, 0xc0, !PT ;  /* 0x0200000010ff7812 */ /* 0x000fe4000782c0ff */
[----:B------:R-:W-:Y:S02]  /*2de0*/  FSEL R27, R30, -INF , !P2 ;  /* 0xff8000001e1b7808 */ /* 0x000fe40005000000 */
[----:B------:R-:W-:Y:S02]  /*2df0*/  ISETP.GT.AND P1, PT, R10, 0x18, !P1 ;  /* 0x000000180a00780c */ /* 0x000fe40004f24270 */
[----:B------:R-:W-:Y:S02]  /*2e00*/  LOP3.LUT P2, RZ, R16, 0x40000, RZ, 0xc0, !PT ;  /* 0x0004000010ff7812 */ /* 0x000fe4000784c0ff */
[----:B------:R-:W-:Y:S02]  /*2e10*/  ISETP.LT.OR P1, PT, R4, 0x19, P1 ;  /* 0x000000190400780c */ /* 0x000fe40000f21670 */
[----:B------:R-:W-:-:S02]  /*2e20*/  FMNMX.FTZ R0, R95, R0, !PT ;  /* 0x000000005f007209 */ /* 0x000fc40007810000 */
[----:B------:R-:W-:Y:S02]  /*2e30*/  FSEL R31, R38, -INF , !P1 ;  /* 0xff800000261f7808 */ /* 0x000fe40004800000 */
[----:B------:R-:W-:Y:S02]  /*2e40*/  LOP3.LUT P1, RZ, R16, 0x1000000, RZ, 0xc0, !PT ;  /* 0x0100000010ff7812 */ /* 0x000fe4000782c0ff */
[----:B------:R-:W-:Y:S02]  /*2e50*/  FMNMX.FTZ R0, R41, R0, !PT ;  /* 0x0000000029007209 */ /* 0x000fe40007810000 */
[----:B------:R-:W-:Y:S02]  /*2e60*/  ISETP.GT.AND P1, PT, R10, 0x19, !P1 ;  /* 0x000000190a00780c */ /* 0x000fe40004f24270 */
[----:B------:R-:W-:Y:S02]  /*2e70*/  LOP3.LUT P6, RZ, R16, 0x20000, RZ, 0xc0, !PT ;  /* 0x0002000010ff7812 */ /* 0x000fe400078cc0ff */
[----:B------:R-:W-:-:S02]  /*2e80*/  ISETP.LT.OR P1, PT, R4, 0x1a, P1 ;  /* 0x0000001a0400780c */ /* 0x000fc40000f21670 */
[----:B------:R-:W-:Y:S02]  /*2e90*/  FMNMX.FTZ R0, R93, R0, !PT ;  /* 0x000000005d007209 */ /* 0x000fe40007810000 */
[----:B------:R-:W-:Y:S02]  /*2ea0*/  FSEL R111, R39, -INF , !P1 ;  /* 0xff800000276f7808 */ /* 0x000fe40004800000 */
[----:B------:R-:W-:Y:S02]  /*2eb0*/  LOP3.LUT P1, RZ, R16, 0x800000, RZ, 0xc0, !PT ;  /* 0x0080000010ff7812 */ /* 0x000fe4000782c0ff */
[----:B------:R-:W-:Y:S02]  /*2ec0*/  FMNMX.FTZ R0, R45, R0, !PT ;  /* 0x000000002d007209 */ /* 0x000fe40007810000 */
[----:B------:R-:W-:Y:S02]  /*2ed0*/  ISETP.GT.AND P1, PT, R10, 0x20, !P1 ;  /* 0x000000200a00780c */ /* 0x000fe40004f24270 */
[----:B------:R-:W-:-:S02]  /*2ee0*/  FMNMX.FTZ R0, R91, R0, !PT ;  /* 0x000000005b007209 */ /* 0x000fc40007810000 */
[----:B------:R-:W-:Y:S02]  /*2ef0*/  ISETP.LT.OR P1, PT, R4, 0x21, P1 ;  /* 0x000000210400780c */ /* 0x000fe40000f21670 */
[----:B------:R-:W-:Y:S02]  /*2f00*/  FMNMX.FTZ R0, R49, R0, !PT ;  /* 0x0000000031007209 */ /* 0x000fe40007810000 */
[----:B------:R-:W-:Y:S02]  /*2f10*/  FSEL R35, R42, -INF , !P1 ;  /* 0xff8000002a237808 */ /* 0x000fe40004800000 */
[----:B------:R-:W-:Y:S02]  /*2f20*/  LOP3.LUT P1, RZ, R16, 0x400000, RZ, 0xc0, !PT ;  /* 0x0040000010ff7812 */ /* 0x000fe4000782c0ff */
[----:B------:R-:W-:Y:S02]  /*2f30*/  FMNMX.FTZ R0, R89, R0, !PT ;  /* 0x0000000059007209 */ /* 0x000fe40007810000 */
[----:B------:R-:W-:-:S02]  /*2f40*/  ISETP.GT.AND P1, PT, R10, 0x21, !P1 ;  /* 0x000000210a00780c */ /* 0x000fc40004f24270 */
[----:B------:R-:W-:Y:S02]  /*2f50*/  FMNMX.FTZ R0, R53, R0, !PT ;  /* 0x0000000035007209 */ /* 0x000fe40007810000 */
[----:B------:R-:W-:Y:S02]  /*2f60*/  ISETP.LT.OR P1, PT, R4, 0x22, P1 ;  /* 0x000000220400780c */ /* 0x000fe40000f21670 */
[----:B------:R-:W-:Y:S02]  /*2f70*/  FMNMX.FTZ R0, R33, R0, !PT ;  /* 0x0000000021007209 */ /* 0x000fe40007810000 */
[----:B------:R-:W-:Y:S02]  /*2f80*/  FSEL R109, R43, -INF , !P1 ;  /* 0xff8000002b6d7808 */ /* 0x000fe40004800000 */
[----:B------:R-:W-:Y:S02]  /*2f90*/  LOP3.LUT P1, RZ, R16, 0x200000, RZ, 0xc0, !PT ;  /* 0x0020000010ff7812 */ /* 0x000fe4000782c0ff */
[----:B------:R-:W-:-:S02]  /*2fa0*/  FMNMX.FTZ R0, R57, R0, !PT ;  /* 0x0000000039007209 */ /* 0x000fc40007810000 */
[----:B------:R-:W-:Y:S02]  /*2fb0*/  ISETP.GT.AND P1, PT, R10, 0x28, !P1 ;  /* 0x000000280a00780c */ /* 0x000fe40004f24270 */
[----:B------:R-:W-:Y:S02]  /*2fc0*/  FMNMX.FTZ R0, R29, R0, !PT ;  /* 0x000000001d007209 */ /* 0x000fe40007810000 */
[----:B------:R-:W-:Y:S02]  /*2fd0*/  ISETP.LT.OR P1, PT, R4, 0x29, P1 ;  /* 0x000000290400780c */ /* 0x000fe40000f21670 */
[----:B------:R-:W-:Y:S02]  /*2fe0*/  FMNMX.FTZ R0, R61, R0, !PT ;  /* 0x000000003d007209 */ /* 0x000fe40007810000 */
[----:B------:R-:W-:Y:S02]  /*2ff0*/  FSEL R101, R46, -INF , !P1 ;  /* 0xff8000002e657808 */ /* 0x000fe40004800000 */
[----:B------:R-:W-:-:S02]  /*3000*/  LOP3.LUT P1, RZ, R16, 0x100000, RZ, 0xc0, !PT ;  /* 0x0010000010ff7812 */ /* 0x000fc4000782c0ff */
[----:B------:R-:W-:Y:S02]  /*3010*/  FMNMX.FTZ R0, R13, R0, !PT ;  /* 0x000000000d007209 */ /* 0x000fe40007810000 */
[----:B------:R-:W-:Y:S02]  /*3020*/  ISETP.GT.AND P1, PT, R10, 0x29, !P1 ;  /* 0x000000290a00780c */ /* 0x000fe40004f24270 */
[----:B------:R-:W-:Y:S02]  /*3030*/  FMNMX.FTZ R0, R65, R0, !PT ;  /* 0x0000000041007209 */ /* 0x000fe40007810000 */
[----:B------:R-:W-:Y:S02]  /*3040*/  ISETP.LT.OR P1, PT, R4, 0x2a, P1 ;  /* 0x0000002a0400780c */ /* 0x000fe40000f21670 */
[----:B------:R-:W-:Y:S02]  /*3050*/  FMNMX.FTZ R0, R25, R0, !PT ;  /* 0x0000000019007209 */ /* 0x000fe40007810000 */
[----:B------:R-:W-:-:S02]  /*3060*/  FSEL R107, R47, -INF , !P1 ;  /* 0xff8000002f6b7808 */ /* 0x000fc40004800000 */
[----:B------:R-:W-:Y:S02]  /*3070*/  LOP3.LUT P1, RZ, R16, 0x80000, RZ, 0xc0, !PT ;  /* 0x0008000010ff7812 */ /* 0x000fe4000782c0ff */
[----:B------:R-:W-:Y:S02]  /*3080*/  FMNMX.FTZ R0, R69, R0, !PT ;  /* 0x0000000045007209 */ /* 0x000fe40007810000 */
[----:B------:R-:W-:Y:S02]  /*3090*/  ISETP.GT.AND P1, PT, R10, 0x30, !P1 ;  /* 0x000000300a00780c */ /* 0x000fe40004f24270 */
[----:B------:R-:W-:Y:S02]  /*30a0*/  FMNMX.FTZ R0, R11, R0, !PT ;  /* 0x000000000b007209 */ /* 0x000fe40007810000 */
[----:B------:R-:W-:Y:S02]  /*30b0*/  ISETP.LT.OR P1, PT, R4, 0x31, P1 ;  /* 0x000000310400780c */ /* 0x000fe40000f21670 */
[----:B------:R-:W-:-:S02]  /*30c0*/  FMNMX.FTZ R0, R73, R0, !PT ;  /* 0x0000000049007209 */ /* 0x000fc40007810000 */
[----:B------:R-:W-:Y:S02]  /*30d0*/  FSEL R39, R50, -INF , !P1 ;  /* 0xff80000032277808 */ /* 0x000fe40004800000 */
[----:B------:R-:W-:Y:S02]  /*30e0*/  ISETP.GT.AND P1, PT, R10, 0x31, !P2 ;  /* 0x000000310a00780c */ /* 0x000fe40005724270 */
[----:B------:R-:W-:Y:S02]  /*30f0*/  FMNMX.FTZ R0, R15, R0, !PT ;  /* 0x000000000f007209 */ /* 0x000fe40007810000 */
[----:B------:R-:W-:Y:S02]  /*3100*/  ISETP.LT.OR P1, PT, R4, 0x32, P1 ;  /* 0x000000320400780c */ /* 0x000fe40000f21670 */
[----:B------:R-:W-:Y:S02]  /*3110*/  FMNMX.FTZ R0, R77, R0, !PT ;  /* 0x000000004d007209 */ /* 0x000fe40007810000 */
[----:B------:R-:W-:-:S02]  /*3120*/  FSEL R105, R51, -INF , !P1 ;  /* 0xff80000033697808 */ /* 0x000fc40004800000 */
        /* <DEDUP_REMOVED lines=8> */
[----:B------:R-:W-:Y:S01]  /*31b0*/  FMNMX.FTZ R14, R85, R0, !PT ;  /* 0x00000000550e7209 */ /* 0x000fe20007810000 */
[----:B------:R-:W-:Y:S01]  /*31c0*/  IMAD.U32 R0, RZ, RZ, UR7 ;  /* 0x00000007ff007e24 */ /* 0x000fe2000f8e00ff */
[----:B------:R-:W-:Y:S02]  /*31d0*/  ISETP.LT.OR P1, PT, R4, 0x3a, P1 ;  /* 0x0000003a0400780c */ /* 0x000fe40000f21670 */
[----:B------:R-:W-:Y:S01]  /*31e0*/  LOP3.LUT P2, RZ, R16, 0x80, RZ, 0xc0, !PT ;  /* 0x0000008010ff7812 */ /* 0x000fe2000784c0ff */
[----:B------:R-:W0:Y:S01]  /*31f0*/  SHFL.BFLY PT, R135, R14, 0x2, 0x1f ;  /* 0x0c401f000e877f89 */ /* 0x000e2200000e0000 */
[----:B------:R-:W-:-:S02]  /*3200*/  FSEL R55, R55, -INF , !P1 ;  /* 0xff80000037377808 */ /* 0x000fc40004800000 */
[C---:B------:R-:W-:Y:S02]  /*3210*/  LOP3.LUT P1, RZ, R16.reuse, 0x8000, RZ, 0xc0, !PT ;  /* 0x0000800010ff7812 */ /* 0x040fe4000782c0ff */
[----:B------:R-:W-:Y:S02]  /*3220*/  LOP3.LUT P6, RZ, R16, 0x40, RZ, 0xc0, !PT ;  /* 0x0000004010ff7812 */ /* 0x000fe400078cc0ff */
[C---:B------:R-:W-:Y:S02]  /*3230*/  ISETP.GT.AND P1, PT, R10.reuse, 0x40, !P1 ;  /* 0x000000400a00780c */ /* 0x040fe40004f24270 */
[----:B------:R-:W-:Y:S02]  /*3240*/  ISETP.GT.AND P3, PT, R10, 0x70, !P3 ;  /* 0x000000700a00780c */ /* 0x000fe40005f64270 */
[----:B------:R-:W-:Y:S02]  /*3250*/  ISETP.LT.OR P1, PT, R4, 0x41, P1 ;  /* 0x000000410400780c */ /* 0x000fe40000f21670 */
[----:B------:R-:W-:-:S02]  /*3260*/  ISETP.GT.AND P4, PT, R10, 0x71, !P4 ;  /* 0x000000710a00780c */ /* 0x000fc40006784270 */
[----:B------:R-:W-:Y:S02]  /*3270*/  FSEL R103, R58, -INF , !P1 ;  /* 0xff8000003a677808 */ /* 0x000fe40004800000 */
[----:B------:R-:W-:Y:S02]  /*3280*/  LOP3.LUT P1, RZ, R16, 0x4000, RZ, 0xc0, !PT ;  /* 0x0000400010ff7812 */ /* 0x000fe4000782c0ff */
[----:B------:R-:W-:Y:S02]  /*3290*/  ISETP.LT.OR P3, PT, R4, 0x71, P3 ;  /* 0x000000710400780c */ /* 0x000fe40001f61670 */
[C---:B------:R-:W-:Y:S02]  /*32a0*/  ISETP.GT.AND P1, PT, R10.reuse, 0x41, !P1 ;  /* 0x000000410a00780c */ /* 0x040fe40004f24270 */
[----:B------:R-:W-:Y:S02]  /*32b0*/  ISETP.GT.AND P5, PT, R10, 0x78, !P5 ;  /* 0x000000780a00780c */ /* 0x000fe40006fa4270 */
[----:B------:R-:W-:-:S02]  /*32c0*/  ISETP.LT.OR P1, PT, R4, 0x42, P1 ;  /* 0x000000420400780c */ /* 0x000fc40000f21670 */
[----:B0-----:R-:W-:Y:S02]  /*32d0*/  FMNMX.FTZ R135, R14, R135, !PT ;  /* 0x000000870e877209 */ /* 0x001fe40007810000 */
[----:B------:R-:W-:Y:S02]  /*32e0*/  FSEL R59, R59, -INF , !P1 ;  /* 0xff8000003b3b7808 */ /* 0x000fe40004800000 */
[----:B------:R-:W-:Y:S01]  /*32f0*/  LOP3.LUT P1, RZ, R16, 0x2000, RZ, 0xc0, !PT ;  /* 0x0000200010ff7812 */ /* 0x000fe2000782c0ff */
[----:B------:R-:W0:Y:S01]  /*3300*/  SHFL.BFLY PT, R2, R135, 0x1, 0x1f ;  /* 0x0c201f0087027f89 */ /* 0x000e2200000e0000 */
[----:B------:R-:W-:Y:S02]  /*3310*/  ISETP.LT.OR P4, PT, R4, 0x72, P4 ;  /* 0x000000720400780c */ /* 0x000fe40002781670 */
[----:B------:R-:W-:Y:S02]  /*3320*/  ISETP.GT.AND P1, PT, R10, 0x48, !P1 ;  /* 0x000000480a00780c */ /* 0x000fe40004f24270 */
[----:B------:R-:W-:-:S02]  /*3330*/  ISETP.LT.OR P5, PT, R4, 0x79, P5 ;  /* 0x000000790400780c */ /* 0x000fc40002fa1670 */
[----:B------:R-:W-:Y:S02]  /*3340*/  ISETP.LT.OR P1, PT, R4, 0x49, P1 ;  /* 0x000000490400780c */ /* 0x000fe40000f21670 */
[----:B------:R-:W-:Y:S02]  /*3350*/  FSEL R83, R83, -INF , !P4 ;  /* 0xff80000053537808 */ /* 0x000fe40006000000 */
[----:B------:R-:W-:Y:S02]  /*3360*/  FSEL R51, R62, -INF , !P1 ;  /* 0xff8000003e337808 */ /* 0x000fe40004800000 */
[----:B------:R-:W-:Y:S02]  /*3370*/  LOP3.LUT P1, RZ, R16, 0x1000, RZ, 0xc0, !PT ;  /* 0x0000100010ff7812 */ /* 0x000fe4000782c0ff */
[----:B------:R-:W-:Y:S02]  /*3380*/  R2UR UR7, R22 ;  /* 0x00000000160772ca */ /* 0x000fe400000e0000 */
[----:B------:R-:W-:-:S04]  /*3390*/  ISETP.GT.AND P1, PT, R10, 0x49, !P1 ;  /* 0x000000490a00780c */ /* 0x000fc80004f24270 */
[----:B------:R-:W-:Y:S02]  /*33a0*/  ISETP.LT.OR P1, PT, R4, 0x4a, P1 ;  /* 0x0000004a0400780c */ /* 0x000fe40000f21670 */
[----:B0-----:R-:W-:Y:S02]  /*33b0*/  FMNMX.FTZ R2, R135, R2, !PT ;  /* 0x0000000287027209 */ /* 0x001fe40007810000 */
[----:B------:R-:W-:Y:S02]  /*33c0*/  FSEL R63, R63, -INF , !P1 ;  /* 0xff8000003f3f7808 */ /* 0x000fe40004800000 */
[----:B------:R-:W-:Y:S01]  /*33d0*/  LOP3.LUT P1, RZ, R16, 0x800, RZ, 0xc0, !PT ;  /* 0x0000080010ff7812 */ /* 0x000fe2000782c0ff */
[----:B------:R-:W-:Y:S01]  /*33e0*/  FMUL.FTZ R12, R2, R0 ;  /* 0x00000000020c7220 */ /* 0x000fe20000410000 */
[----:B------:R-:W-:Y:S02]  /*33f0*/  UIADD3 UR45, UR7, UR45, URZ ;  /* 0x0000002d072d7290 */ /* 0x000fe4000fffe03f */
[----:B------:R-:W-:-:S02]  /*3400*/  ISETP.GT.AND P1, PT, R10, 0x50, !P1 ;  /* 0x000000500a00780c */ /* 0x000fc40004f24270 */
[----:B------:R-:W-:Y:S02]  /*3410*/  UIADD3 UR4, UR45, UR4, URZ ;  /* 0x000000042d047290 */ /* 0x000fe4000fffe03f */
[----:B------:R-:W-:-:S04]  /*3420*/  ISETP.LT.OR P1, PT, R4, 0x51, P1 ;  /* 0x000000510400780c */ /* 0x000fc80000f21670 */
[----:B------:R-:W-:Y:S02]  /*3430*/  FSEL R47, R66, -INF , !P1 ;  /* 0xff800000422f7808 */ /* 0x000fe40004800000 */
[----:B------:R-:W-:-:S04]  /*3440*/  LOP3.LUT P1, RZ, R16, 0x400, RZ, 0xc0, !PT ;  /* 0x0000040010ff7812 */ /* 0x000fc8000782c0ff */
[----:B------:R-:W-:-:S04]  /*3450*/  ISETP.GT.AND P1, PT, R10, 0x51, !P1 ;  /* 0x000000510a00780c */ /* 0x000fc80004f24270 */
        /* <DEDUP_REMOVED lines=10> */
[----:B------:R-:W-:Y:S02]  /*3500*/  ISETP.GT.AND P1, PT, R10, 0x60, !P2 ;  /* 0x000000600a00780c */ /* 0x000fe40005724270 */
[----:B------:R-:W-:Y:S02]  /*3510*/  LOP3.LUT P2, RZ, R16, 0x20, RZ, 0xc0, !PT ;  /* 0x0000002010ff7812 */ /* 0x000fe4000784c0ff */
[----:B------:R-:W-:Y:S02]  /*3520*/  ISETP.LT.OR P1, PT, R4, 0x61, P1 ;  /* 0x000000610400780c */ /* 0x000fe40000f21670 */
[----:B------:R-:W-:Y:S02]  /*3530*/  ISETP.GT.AND P2, PT, R10, 0x69, !P2 ;  /* 0x000000690a00780c */ /* 0x000fe40005744270 */
[----:B------:R-:W-:-:S02]  /*3540*/  FSEL R123, R74, -INF , !P1 ;  /* 0xff8000004a7b7808 */ /* 0x000fc40004800000 */
[----:B------:R-:W-:Y:S02]  /*3550*/  ISETP.GT.AND P1, PT, R10, 0x61, !P6 ;  /* 0x000000610a00780c */ /* 0x000fe40007724270 */
[----:B------:R-:W-:Y:S02]  /*3560*/  LOP3.LUT P6, RZ, R16, 0x2, RZ, 0xc0, !PT ;  /* 0x0000000210ff7812 */ /* 0x000fe400078cc0ff */
[C---:B------:R-:W-:Y:S02]  /*3570*/  ISETP.LT.OR P1, PT, R4.reuse, 0x62, P1 ;  /* 0x000000620400780c */ /* 0x040fe40000f21670 */
[----:B------:R-:W-:Y:S02]  /*3580*/  ISETP.LT.OR P2, PT, R4, 0x6a, P2 ;  /* 0x0000006a0400780c */ /* 0x000fe40001741670 */
[----:B------:R-:W-:Y:S02]  /*3590*/  FSEL R75, R75, -INF , !P1 ;  /* 0xff8000004b4b7808 */ /* 0x000fe40004800000 */
[----:B------:R-:W-:-:S02]  /*35a0*/  FSETP.NEU.FTZ.AND P1, PT, R2, -INF , PT ;  /* 0xff8000000200780b */ /* 0x000fc40003f3d000 */
[----:B------:R-:W-:Y:S02]  /*35b0*/  FSEL R79, R79, -INF , !P2 ;  /* 0xff8000004f4f7808 */ /* 0x000fe40005000000 */
[----:B------:R-:W-:Y:S02]  /*35c0*/  FSEL R12, R12, RZ, P1 ;  /* 0x000000ff0c0c7208 */ /* 0x000fe40000800000 */
[----:B------:R-:W-:Y:S02]  /*35d0*/  ISETP.GT.AND P1, PT, R10, RZ, !P6 ;  /* 0x000000ff0a00720c */ /* 0x000fe40007724270 */
[----:B------:R-:W-:Y:S01]  /*35e0*/  LOP3.LUT P6, RZ, R16, 0x1, RZ, 0xc0, !PT ;  /* 0x0000000110ff7812 */ /* 0x000fe200078cc0ff */
[-CC-:B------:R-:W-:Y:S01]  /*35f0*/  FFMA.FTZ R138, R89, R0.reuse, -R12.reuse ;  /* 0x00000000598a7223 */ /* 0x180fe2000001080c */
[----:B------:R-:W-:Y:S01]  /*3600*/  ISETP.LT.OR P1, PT, R4, 0x1, P1 ;  /* 0x000000010400780c */ /* 0x000fe20000f21670 */
[-CC-:B------:R-:W-:Y:S01]  /*3610*/  FFMA.FTZ R136, R91, R0.reuse, -R12.reuse ;  /* 0x000000005b887223 */ /* 0x180fe2000001080c */
[----:B------:R-:W-:Y:S01]  /*3620*/  FSEL R91, R82, -INF , !P3 ;  /* 0xff800000525b7808 */ /* 0x000fe20005800000 */
[-CC-:B------:R-:W-:Y:S01]  /*3630*/  FFMA.FTZ R132, R33, R0.reuse, -R12.reuse ;  /* 0x0000000021847223 */ /* 0x180fe2000001080c */
[----:B------:R-:W-:Y:S01]  /*3640*/  FSEL R26, R26, -INF , !P1 ;  /* 0xff8000001a1a7808 */ /* 0x000fe20004800000 */
[-CC-:B------:R-:W-:Y:S01]  /*3650*/  FFMA.FTZ R33, R57, R0.reuse, -R12.reuse ;  /* 0x0000000039217223 */ /* 0x180fe2000001080c */
[----:B------:R-:W-:Y:S01]  /*3660*/  LOP3.LUT P1, RZ, R16, 0x4000000, RZ, 0xc0, !PT ;  /* 0x0400000010ff7812 */ /* 0x000fe2000782c0ff */
[-CC-:B------:R-:W-:Y:S01]  /*3670*/  FFMA.FTZ R142, R93, R0.reuse, -R12.reuse ;  /* 0x000000005d8e7223 */ /* 0x180fe2000001080c */
[----:B------:R-:W-:Y:S01]  /*3680*/  FMNMX.FTZ R14, R26, R117, !PT ;  /* 0x000000751a0e7209 */ /* 0x000fe20007810000 */
[-CC-:B------:R-:W-:Y:S01]  /*3690*/  FFMA.FTZ R148, R133, R0.reuse, -R12.reuse ;  /* 0x0000000085947223 */ /* 0x180fe2000001080c */
[----:B------:R-:W-:Y:S01]  /*36a0*/  ISETP.GT.AND P1, PT, R10, 0x68, !P1 ;  /* 0x000000680a00780c */ /* 0x000fe20004f24270 */
[--C-:B------:R-:W-:Y:S01]  /*36b0*/  FFMA.FTZ R131, R131, R0, -R12.reuse ;  /* 0x0000000083837223 */ /* 0x100fe2000001080c */
[----:B------:R-:W-:Y:S01]  /*36c0*/  FMNMX.FTZ R14, R27, R14, !PT ;  /* 0x0000000e1b0e7209 */ /* 0x000fe20007810000 */
[--C-:B------:R-:W-:Y:S01]  /*36d0*/  FFMA.FTZ R150, R127, R0, -R12.reuse ;  /* 0x000000007f967223 */ /* 0x100fe2000001080c */
[----:B------:R-:W-:Y:S01]  /*36e0*/  ISETP.LT.OR P1, PT, R4, 0x69, P1 ;  /* 0x000000690400780c */ /* 0x000fe20000f21670 */
[----:B------:R-:W-:Y:S01]  /*36f0*/  MUFU.EX2 R148, R148 ;  /* 0x0000009400947308 */ /* 0x000fe20000000800 */
[----:B------:R-:W-:Y:S01]  /*3700*/  FMNMX.FTZ R14, R115, R14, !PT ;  /* 0x0000000e730e7209 */ /* 0x000fe20007810000 */
[-CC-:B------:R-:W-:Y:S01]  /*3710*/  FFMA.FTZ R128, R13, R0.reuse, -R12.reuse ;  /* 0x000000000d807223 */ /* 0x180fe2000001080c */
[----:B------:R-:W-:Y:S01]  /*3720*/  FSEL R89, R78, -INF , !P1 ;  /* 0xff8000004e597808 */ /* 0x000fe20004800000 */
[--C-:B------:R-:W-:Y:S01]  /*3730*/  FFMA.FTZ R127, R129, R0, -R12.reuse ;  /* 0x00000000817f7223 */ /* 0x100fe2000001080c */
[----:B------:R-:W-:Y:S01]  /*3740*/  FMNMX.FTZ R14, R99, R14, !PT ;  /* 0x0000000e630e7209 */ /* 0x000fe20007810000 */
[--C-:B------:R-:W-:Y:S01]  /*3750*/  FFMA.FTZ R144, R125, R0, -R12.reuse ;  /* 0x000000007d907223 */ /* 0x100fe2000001080c */
[----:B------:R-:W-:Y:S01]  /*3760*/  ISETP.GT.AND P6, PT, R10, 0x79, !P6 ;  /* 0x000000790a00780c */ /* 0x000fe200077c4270 */
[----:B------:R-:W0:Y:S01]  /*3770*/  MUFU.EX2 R131, R131 ;  /* 0x0000008300837308 */ /* 0x000e220000000800 */
[----:B------:R-:W-:Y:S01]  /*3780*/  FMNMX.FTZ R14, R113, R14, !PT ;  /* 0x0000000e710e7209 */ /* 0x000fe20007810000 */
[-CC-:B------:R-:W-:Y:S01]  /*3790*/  FFMA.FTZ R119, R119, R0.reuse, -R12.reuse ;  /* 0x0000000077777223 */ /* 0x180fe2000001080c */
[----:B------:R-:W-:Y:S01]  /*37a0*/  ISETP.LT.OR P6, PT, R4, 0x7a, P6 ;  /* 0x0000007a0400780c */ /* 0x000fe200037c1670 */
[--C-:B------:R-:W-:Y:S01]  /*37b0*/  FFMA.FTZ R146, R97, R0, -R12.reuse ;  /* 0x0000000061927223 */ /* 0x100fe2000001080c */
[----:B------:R-:W-:Y:S01]  /*37c0*/  FMNMX.FTZ R14, R31, R14, !PT ;  /* 0x0000000e1f0e7209 */ /* 0x000fe20007810000 */
[--C-:B------:R-:W-:Y:S01]  /*37d0*/  FFMA.FTZ R37, R37, R0, -R12.reuse ;  /* 0x0000000025257223 */ /* 0x100fe2000001080c */
[----:B------:R-:W-:Y:S01]  /*37e0*/  FSEL R57, R86, -INF , !P5 ;  /* 0xff80000056397808 */ /* 0x000fe20006800000 */
[----:B------:R-:W1:Y:S01]  /*37f0*/  MUFU.EX2 R150, R150 ;  /* 0x0000009600967308 */ /* 0x000e620000000800 */
[----:B------:R-:W-:Y:S01]  /*3800*/  FMNMX.FTZ R14, R111, R14, !PT ;  /* 0x0000000e6f0e7209 */ /* 0x000fe20007810000 */
[-CC-:B------:R-:W-:Y:S01]  /*3810*/  FFMA.FTZ R140, R95, R0.reuse, -R12.reuse ;  /* 0x000000005f8c7223 */ /* 0x180fe2000001080c */
[----:B------:R-:W-:Y:S01]  /*3820*/  FSEL R87, R87, -INF , !P6 ;  /* 0xff80000057577808 */ /* 0x000fe20007000000 */
[--C-:B------:R-:W-:Y:S01]  /*3830*/  FFMA.FTZ R41, R41, R0, -R12.reuse ;  /* 0x0000000029297223 */ /* 0x100fe2000001080c */
[----:B------:R-:W-:Y:S01]  /*3840*/  FMNMX.FTZ R14, R35, R14, !PT ;  /* 0x0000000e230e7209 */ /* 0x000fe20007810000 */
[-CC-:B------:R-:W-:Y:S01]  /*3850*/  FFMA.FTZ R134, R29, R0.reuse, -R12.reuse ;  /* 0x000000001d867223 */ /* 0x180fe2000001080c */
[--C-:B------:R-:W-:Y:S01]  /*3860*/  FFMA.FTZ R29, R61, R0, -R12.reuse ;  /* 0x000000003d1d7223 */ /* 0x100fe2000001080c */
[----:B------:R-:W2:Y:S01]  /*3870*/  MUFU.EX2 R127, R127 ;  /* 0x0000007f007f7308 */ /* 0x000ea20000000800 */
[----:B------:R-:W-:Y:S01]  /*3880*/  FMNMX.FTZ R14, R109, R14, !PT ;  /* 0x0000000e6d0e7209 */ /* 0x000fe20007810000 */
[-CC-:B------:R-:W-:Y:S01]  /*3890*/  FFMA.FTZ R130, R25, R0.reuse, -R12.reuse ;  /* 0x0000000019827223 */ /* 0x180fe2000001080c */
[-CC-:B------:R-:W-:Y:S01]  /*38a0*/  FFMA.FTZ R124, R11, R0.reuse, -R12.reuse ;  /* 0x000000000b7c7223 */ /* 0x180fe2000001080c */
[--C-:B------:R-:W-:Y:S01]  /*38b0*/  FFMA.FTZ R126, R15, R0, -R12.reuse ;  /* 0x000000000f7e7223 */ /* 0x100fe2000001080c */
[----:B------:R-:W-:Y:S01]  /*38c0*/  FMNMX.FTZ R14, R101, R14, !PT ;  /* 0x0000000e650e7209 */ /* 0x000fe20007810000 */
[-CC-:B------:R-:W-:Y:S01]  /*38d0*/  FFMA.FTZ R120, R21, R0.reuse, -R12.reuse ;  /* 0x0000000015787223 */ /* 0x180fe2000001080c */
[--C-:B------:R-:W-:Y:S01]  /*38e0*/  FFMA.FTZ R122, R3, R0, -R12.reuse ;  /* 0x00000000037a7223 */ /* 0x100fe2000001080c */
[----:B------:R-:W3:Y:S01]  /*38f0*/  MUFU.EX2 R144, R144 ;  /* 0x0000009000907308 */ /* 0x000ee20000000800 */
[----:B------:R-:W-:Y:S01]  /*3900*/  FMNMX.FTZ R14, R107, R14, !PT ;  /* 0x0000000e6b0e7209 */ /* 0x000fe20007810000 */
[-CC-:B------:R-:W-:Y:S01]  /*3910*/  FFMA.FTZ R45, R45, R0.reuse, -R12.reuse ;  /* 0x000000002d2d7223 */ /* 0x180fe2000001080c */
[-CC-:B------:R-:W-:Y:S01]  /*3920*/  FFMA.FTZ R49, R49, R0.reuse, -R12.reuse ;  /* 0x0000000031317223 */ /* 0x180fe2000001080c */
[--C-:B------:R-:W-:Y:S01]  /*3930*/  FFMA.FTZ R53, R53, R0, -R12.reuse ;  /* 0x0000000035357223 */ /* 0x100fe2000001080c */
[----:B------:R-:W-:Y:S01]  /*3940*/  FMNMX.FTZ R14, R39, R14, !PT ;  /* 0x0000000e270e7209 */ /* 0x000fe20007810000 */
[-CC-:B------:R-:W-:Y:S01]  /*3950*/  FFMA.FTZ R61, R65, R0.reuse, -R12.reuse ;  /* 0x00000000413d7223 */ /* 0x180fe2000001080c */
[--C-:B------:R-:W-:Y:S01]  /*3960*/  FFMA.FTZ R25, R69, R0, -R12.reuse ;  /* 0x0000000045197223 */ /* 0x100fe2000001080c */
[----:B------:R-:W4:Y:S01]  /*3970*/  MUFU.EX2 R119, R119 ;  /* 0x0000007700777308 */ /* 0x000f220000000800 */
[----:B------:R-:W-:Y:S01]  /*3980*/  FMNMX.FTZ R14, R105, R14, !PT ;  /* 0x0000000e690e7209 */ /* 0x000fe20007810000 */
[-CC-:B------:R-:W-:Y:S01]  /*3990*/  FFMA.FTZ R11, R73, R0.reuse, -R12.reuse ;  /* 0x00000000490b7223 */ /* 0x180fe2000001080c */
[-CC-:B------:R-:W-:Y:S01]  /*39a0*/  FFMA.FTZ R15, R77, R0.reuse, -R12.reuse ;  /* 0x000000004d0f7223 */ /* 0x180fe2000001080c */
[--C-:B------:R-:W-:Y:S01]  /*39b0*/  FFMA.FTZ R21, R81, R0, -R12.reuse ;  /* 0x0000000051157223 */ /* 0x100fe2000001080c */
[----:B------:R-:W-:Y:S01]  /*39c0*/  FMNMX.FTZ R14, R43, R14, !PT ;  /* 0x0000000e2b0e7209 */ /* 0x000fe20007810000 */
[----:B------:R-:W-:-:S02]  /*39d0*/  FFMA.FTZ R3, R85, R0, -R12 ;  /* 0x0000000055037223 */ /* 0x000fc4000001080c */
[----:B------:R-:W5:Y:S01]  /*39e0*/  MUFU.EX2 R146, R146 ;  /* 0x0000009200927308 */ /* 0x000f620000000800 */
[----:B------:R-:W-:-:S04]  /*39f0*/  FMNMX.FTZ R14, R55, R14, !PT ;  /* 0x0000000e370e7209 */ /* 0x000fc80007810000 */
[----:B------:R-:W-:-:S03]  /*3a00*/  FMNMX.FTZ R14, R103, R14, !PT ;  /* 0x0000000e670e7209 */ /* 0x000fc60007810000 */
        /* <DEDUP_REMOVED lines=12> */
[----:B------:R-:W-:Y:S01]  /*3ad0*/  MUFU.EX2 R45, R45 ;  /* 0x0000002d002d7308 */ /* 0x000fe20000000800 */
        /* <DEDUP_REMOVED lines=9> */
[----:B------:R-:W-:-:S05]  /*3b70*/  FMNMX.FTZ R14, R87, R14, !PT ;  /* 0x0000000e570e7209 */ /* 0x000fca0007810000 */
[----:B------:R-:W0:Y:S02]  /*3b80*/  SHFL.BFLY PT, R93, R14, 0x2, 0x1f ;  /* 0x0c401f000e5d7f89 */ /* 0x000e2400000e0000 */
        /* <DEDUP_REMOVED lines=9> */
[----:B0-----:R-:W-:-:S04]  /*3c20*/  FMNMX.FTZ R13, R93, R4, !PT ;  /* 0x000000045d0d7209 */ /* 0x001fc80007810000 */
[C---:B------:R-:W-:Y:S01]  /*3c30*/  FSETP.NEU.FTZ.AND P1, PT, R13.reuse, -INF , PT ;  /* 0xff8000000d00780b */ /* 0x040fe20003f3d000 */
[----:B------:R-:W-:Y:S02]  /*3c40*/  FMUL.FTZ R4, R13, R0 ;  /* 0x000000000d047220 */ /* 0x000fe40000410000 */
[----:B------:R-:W-:Y:S03]  /*3c50*/  MUFU.EX2 R130, R130 ;  /* 0x0000008200827308 */ /* 0x000fe60000000800 */
[----:B------:R-:W-:Y:S02]  /*3c60*/  FSEL R4, R4, RZ, P1 ;  /* 0x000000ff04047208 */ /* 0x000fe40000800000 */
[----:B------:R-:W-:-:S03]  /*3c70*/  PLOP3.LUT P1, PT, PT, PT, UP0, 0x40, 0x0 ;  /* 0x000000000000781c */ /* 0x000fc60003f2e808 */
[----:B------:R-:W-:Y:S01]  /*3c80*/  MUFU.EX2 R25, R25 ;  /* 0x0000001900197308 */ /* 0x000fe20000000800 */
[-CC-:B------:R-:W-:Y:S01]  /*3c90*/  FFMA.FTZ R151, R27, R0.reuse, -R4.reuse ;  /* 0x000000001b977223 */ /* 0x180fe20000010804 */
[----:B------:R-:W-:Y:S01]  /*3ca0*/  FADD.FTZ R27, R148, R131 ;  /* 0x00000083941b7221 */ /* 0x000fe20000010000 */
[-CC-:B------:R-:W-:Y:S01]  /*3cb0*/  FFMA.FTZ R149, R26, R0.reuse, -R4.reuse ;  /* 0x000000001a957223 */ /* 0x180fe20000010804 */
[-CC-:B------:R-:W-:Y:S01]  /*3cc0*/  FFMA.FTZ R10, R117, R0.reuse, -R4.reuse ;  /* 0x00000000750a7223 */ /* 0x180fe20000010804 */
[-CC-:B------:R-:W-:Y:S01]  /*3cd0*/  FFMA.FTZ R12, R115, R0.reuse, -R4.reuse ;  /* 0x00000000730c7223 */ /* 0x180fe20000010804 */
[----:B-1----:R-:W-:Y:S01]  /*3ce0*/  FADD.FTZ R30, R150, R27 ;  /* 0x0000001b961e7221 */ /* 0x002fe20000010000 */
[-CC-:B------:R-:W-:Y:S01]  /*3cf0*/  FFMA.FTZ R145, R99, R0.reuse, -R4.reuse ;  /* 0x0000000063917223 */ /* 0x180fe20000010804 */
[----:B------:R-:W-:Y:S01]  /*3d00*/  MUFU.EX2 R151, R151 ;  /* 0x0000009700977308 */ /* 0x000fe20000000800 */
[-C--:B------:R-:W-:Y:S01]  /*3d10*/  FFMA.FTZ R14, R113, R0.reuse, -R4 ;  /* 0x00000000710e7223 */ /* 0x080fe20000010804 */
[----:B--2---:R-:W-:Y:S01]  /*3d20*/  FADD.FTZ R27, R127, R30 ;  /* 0x0000001e7f1b7221 */ /* 0x004fe20000010000 */
[-CC-:B------:R-:W-:Y:S01]  /*3d30*/  FFMA.FTZ R147, R31, R0.reuse, -R4.reuse ;  /* 0x000000001f937223 */ /* 0x180fe20000010804 */
[-CC-:B------:R-:W-:Y:S01]  /*3d40*/  FFMA.FTZ R16, R111, R0.reuse, -R4.reuse ;  /* 0x000000006f107223 */ /* 0x180fe20000010804 */
[-CC-:B------:R-:W-:Y:S01]  /*3d50*/  FFMA.FTZ R141, R35, R0.reuse, -R4.reuse ;  /* 0x00000000238d7223 */ /* 0x180fe20000010804 */
[----:B---3--:R-:W-:Y:S01]  /*3d60*/  FADD.FTZ R30, R144, R27 ;  /* 0x0000001b901e7221 */ /* 0x008fe20000010000 */
[-CC-:B------:R-:W-:Y:S01]  /*3d70*/  FFMA.FTZ R20, R109, R0.reuse, -R4.reuse ;  /* 0x000000006d147223 */ /* 0x180fe20000010804 */
[----:B------:R-:W-:Y:S01]  /*3d80*/  MUFU.EX2 R149, R149 ;  /* 0x0000009500957308 */ /* 0x000fe20000000800 */
[-C--:B------:R-:W-:Y:S01]  /*3d90*/  FFMA.FTZ R143, R101, R0.reuse, -R4 ;  /* 0x00000000658f7223 */ /* 0x080fe20000010804 */
[----:B----4-:R-:W-:Y:S01]  /*3da0*/  FADD.FTZ R27, R119, R30 ;  /* 0x0000001e771b7221 */ /* 0x010fe20000010000 */
[-CC-:B------:R-:W-:Y:S01]  /*3db0*/  FFMA.FTZ R24, R107, R0.reuse, -R4.reuse ;  /* 0x000000006b187223 */ /* 0x180fe20000010804 */
[-CC-:B------:R-:W-:Y:S01]  /*3dc0*/  FFMA.FTZ R137, R39, R0.reuse, -R4.reuse ;  /* 0x0000000027897223 */ /* 0x180fe20000010804 */
[-CC-:B------:R-:W-:Y:S01]  /*3dd0*/  FFMA.FTZ R26, R105, R0.reuse, -R4.reuse ;  /* 0x00000000691a7223 */ /* 0x180fe20000010804 */
[----:B-----5:R-:W-:Y:S01]  /*3de0*/  FADD.FTZ R32, R146, R27 ;  /* 0x0000001b92207221 */ /* 0x020fe20000010000 */
[-CC-:B------:R-:W-:Y:S01]  /*3df0*/  FFMA.FTZ R139, R43, R0.reuse, -R4.reuse ;  /* 0x000000002b8b7223 */ /* 0x180fe20000010804 */
[----:B------:R-:W0:Y:S01]  /*3e00*/  MUFU.EX2 R10, R10 ;  /* 0x0000000a000a7308 */ /* 0x000e220000000800 */
[-C--:B------:R-:W-:Y:S01]  /*3e10*/  FFMA.FTZ R28, R55, R0.reuse, -R4 ;  /* 0x00000000371c7223 */ /* 0x080fe20000010804 */
[----:B------:R-:W-:Y:S01]  /*3e20*/  FADD.FTZ R27, R37, R32 ;  /* 0x00000020251b7221 */ /* 0x000fe20000010000 */
[-CC-:B------:R-:W-:Y:S01]  /*3e30*/  FFMA.FTZ R133, R103, R0.reuse, -R4.reuse ;  /* 0x0000000067857223 */ /* 0x180fe20000010804 */
[-CC-:B------:R-:W-:Y:S01]  /*3e40*/  FFMA.FTZ R30, R59, R0.reuse, -R4.reuse ;  /* 0x000000003b1e7223 */ /* 0x180fe20000010804 */
[-CC-:B------:R-:W-:Y:S01]  /*3e50*/  FFMA.FTZ R135, R51, R0.reuse, -R4.reuse ;  /* 0x0000000033877223 */ /* 0x180fe20000010804 */
[----:B------:R-:W-:Y:S01]  /*3e60*/  FADD.FTZ R32, R140, R27 ;  /* 0x0000001b8c207221 */ /* 0x000fe20000010000 */
[-CC-:B------:R-:W-:Y:S01]  /*3e70*/  FFMA.FTZ R129, R47, R0.reuse, -R4.reuse ;  /* 0x000000002f817223 */ /* 0x180fe20000010804 */
[----:B------:R-:W1:Y:S01]  /*3e80*/  MUFU.EX2 R12, R12 ;  /* 0x0000000c000c7308 */ /* 0x000e620000000800 */
[-C--:B------:R-:W-:Y:S01]  /*3e90*/  FFMA.FTZ R22, R67, R0.reuse, -R4 ;  /* 0x0000000043167223 */ /* 0x080fe20000010804 */
[----:B------:R-:W-:Y:S01]  /*3ea0*/  FADD.FTZ R27, R41, R32 ;  /* 0x00000020291b7221 */ /* 0x000fe20000010000 */
[-CC-:B------:R-:W-:Y:S01]  /*3eb0*/  FFMA.FTZ R32, R63, R0.reuse, -R4.reuse ;  /* 0x000000003f207223 */ /* 0x180fe20000010804 */
[-CC-:B------:R-:W-:Y:S01]  /*3ec0*/  FFMA.FTZ R121, R121, R0.reuse, -R4.reuse ;  /* 0x0000000079797223 */ /* 0x180fe20000010804 */
[-CC-:B------:R-:W-:Y:S01]  /*3ed0*/  FFMA.FTZ R71, R71, R0.reuse, -R4.reuse ;  /* 0x0000000047477223 */ /* 0x180fe20000010804 */
[----:B------:R-:W-:Y:S01]  /*3ee0*/  FADD.FTZ R36, R142, R27 ;  /* 0x0000001b8e247221 */ /* 0x000fe20000010000 */
[-C--:B------:R-:W-:Y:S01]  /*3ef0*/  FFMA.FTZ R123, R123, R0.reuse, -R4 ;  /* 0x000000007b7b7223 */ /* 0x080fe20000010804 */
[----:B------:R-:W2:Y:S01]  /*3f00*/  MUFU.EX2 R145, R145 ;  /* 0x0000009100917308 */ /* 0x000ea20000000800 */
[----:B0-----:R-:W-:Y:S01]  /*3f10*/  FADD.FTZ R34, R149, R10 ;  /* 0x0000000a95227221 */ /* 0x001fe20000010000 */
[----:B------:R-:W-:Y:S01]  /*3f20*/  FADD.FTZ R31, R45, R36 ;  /* 0x000000242d1f7221 */ /* 0x000fe20000010000 */
[-CC-:B------:R-:W-:Y:S01]  /*3f30*/  FFMA.FTZ R75, R75, R0.reuse, -R4.reuse ;  /* 0x000000004b4b7223 */ /* 0x180fe20000010804 */
[-C--:B------:R-:W-:Y:S01]  /*3f40*/  FFMA.FTZ R89, R89, R0.reuse, -R4 ;  /* 0x0000000059597223 */ /* 0x080fe20000010804 */
[----:B------:R-:W-:Y:S01]  /*3f50*/  FADD.FTZ R27, R151, R34 ;  /* 0x00000022971b7221 */ /* 0x000fe20000010000 */
        /* <DEDUP_REMOVED lines=9> */
[----:B------:R-:W-:Y:S01]  /*3ff0*/  FFMA.FTZ R87, R87, R0, -R4 ;  /* 0x0000000057577223 */ /* 0x000fe20000010804 */
[----:B------:R-:W1:Y:S01]  /*4000*/  MUFU.EX2 R147, R147 ;  /* 0x0000009300937308 */ /* 0x000e620000000800 */
[----:B--2---:R-:W-:Y:S01]  /*4010*/  FADD.FTZ R27, R145, R34 ;  /* 0x00000022911b7221 */ /* 0x004fe20000010000 */
[----:B------:R-:W-:Y:S01]  /*4020*/  FADD.FTZ R31, R53, R36 ;  /* 0x00000024351f7221 */ /* 0x000fe20000010000 */
[----:B------:R-:W-:-:S02]  /*4030*/  F2FP.F16.F32.PACK_AB R149, R10, R149 ;  /* 0x000000950a95723e */ /* 0x000fc400000000ff */
[----:B------:R-:W-:Y:S01]  /*4040*/  F2FP.F16.F32.PACK_AB R151, R12, R151 ;  /* 0x000000970c97723e */ /* 0x000fe200000000ff */
[----:B------:R-:W-:Y:S01]  /*4050*/  FADD.FTZ R36, R132, R31 ;  /* 0x0000001f84247221 */ /* 0x000fe20000010000 */
[----:B------:R-:W-:Y:S01]  /*4060*/  F2FP.F16.F32.PACK_AB R148, R131, R148 ;  /* 0x000000948394723e */ /* 0x000fe200000000ff */
[----:B------:R-:W2:Y:S01]  /*4070*/  MUFU.EX2 R16, R16 ;  /* 0x0000001000107308 */ /* 0x000ea20000000800 */
[C---:B0-----:R-:W-:Y:S01]  /*4080*/  FADD.FTZ R34, R14.reuse, R27 ;  /* 0x0000001b0e227221 */ /* 0x041fe20000010000 */
[----:B------:R-:W-:Y:S01]  /*4090*/  FADD.FTZ R31, R33, R36 ;  /* 0x00000024211f7221 */ /* 0x000fe20000010000 */
[----:B------:R-:W-:Y:S02]  /*40a0*/  F2FP.F16.F32.PACK_AB R145, R14, R145 ;  /* 0x000000910e91723e */ /* 0x000fe400000000ff */
[----:B------:R-:W-:Y:S01]  /*40b0*/  F2FP.F16.F32.PACK_AB R150, R127, R150 ;  /* 0x000000967f96723e */ /* 0x000fe200000000ff */
[----:B------:R-:W-:Y:S01]  /*40c0*/  FADD.FTZ R36, R134, R31 ;  /* 0x0000001f86247221 */ /* 0x000fe20000010000 */
[----:B------:R-:W-:Y:S01]  /*40d0*/  F2FP.F16.F32.PACK_AB R144, R119, R144 ;  /* 0x000000907790723e */ /* 0x000fe200000000ff */
[----:B------:R-:W0:Y:S01]  /*40e0*/  MUFU.EX2 R141, R141 ;  /* 0x0000008d008d7308 */ /* 0x000e220000000800 */
[----:B-1----:R-:W-:Y:S01]  /*40f0*/  FADD.FTZ R27, R147, R34 ;  /* 0x00000022931b7221 */ /* 0x002fe20000010000 */
[----:B------:R-:W-:Y:S01]  /*4100*/  FADD.FTZ R31, R29, R36 ;  /* 0x000000241d1f7221 */ /* 0x000fe20000010000 */
[----:B------:R-:W-:-:S02]  /*4110*/  F2FP.F16.F32.PACK_AB R146, R37, R146 ;  /* 0x000000922592723e */ /* 0x000fc400000000ff */
[----:B------:R-:W-:Y:S01]  /*4120*/  F2FP.F16.F32.PACK_AB R140, R41, R140 ;  /* 0x0000008c298c723e */ /* 0x000fe200000000ff */
[----:B------:R-:W-:Y:S01]  /*4130*/  FADD.FTZ R38, R128, R31 ;  /* 0x0000001f80267221 */ /* 0x000fe20000010000 */
[----:B------:R-:W-:Y:S01]  /*4140*/  F2FP.F16.F32.PACK_AB R142, R45, R142 ;  /* 0x0000008e2d8e723e */ /* 0x000fe200000000ff */
[----:B------:R-:W1:Y:S01]  /*4150*/  MUFU.EX2 R20, R20 ;  /* 0x0000001400147308 */ /* 0x000e620000000800 */
[----:B--2---:R-:W-:Y:S01]  /*4160*/  FADD.FTZ R34, R16, R27 ;  /* 0x0000001b10227221 */ /* 0x004fe20000010000 */
[----:B------:R-:W-:Y:S01]  /*4170*/  FADD.FTZ R31, R61, R38 ;  /* 0x000000263d1f7221 */ /* 0x000fe20000010000 */
[----:B------:R-:W-:Y:S02]  /*4180*/  F2FP.F16.F32.PACK_AB R136, R49, R136 ;  /* 0x000000883188723e */ /* 0x000fe400000000ff */
[----:B------:R-:W-:Y:S02]  /*4190*/  F2FP.F16.F32.PACK_AB R138, R53, R138 ;  /* 0x0000008a358a723e */ /* 0x000fe400000000ff */
[----:B------:R-:W-:Y:S01]  /*41a0*/  F2FP.F16.F32.PACK_AB R132, R33, R132 ;  /* 0x000000842184723e */ /* 0x000fe200000000ff */
[----:B------:R-:W2:Y:S01]  /*41b0*/  MUFU.EX2 R143, R143 ;  /* 0x0000008f008f7308 */ /* 0x000ea20000000800 */
[----:B0-----:R-:W-:Y:S01]  /*41c0*/  FADD.FTZ R27, R141, R34 ;  /* 0x000000228d1b7221 */ /* 0x001fe20000010000 */
[----:B------:R-:W-:-:S02]  /*41d0*/  F2FP.F16.F32.PACK_AB R134, R29, R134 ;  /* 0x000000861d86723e */ /* 0x000fc400000000ff */
[----:B------:R-:W-:Y:S02]  /*41e0*/  F2FP.F16.F32.PACK_AB R128, R61, R128 ;  /* 0x000000803d80723e */ /* 0x000fe400000000ff */
[----:B------:R-:W-:Y:S02]  /*41f0*/  F2FP.F16.F32.PACK_AB R147, R16, R147 ;  /* 0x000000931093723e */ /* 0x000fe400000000ff */
        /* <DEDUP_REMOVED lines=9> */
[----:B-1----:R-:W-:Y:S01]  /*4290*/  FADD.FTZ R27, R137, R36 ;  /* 0x00000024891b7221 */ /* 0x002fe20000010000 */
[----:B------:R-:W-:Y:S01]  /*42a0*/  FADD.FTZ R36, R130, R31 ;  /* 0x0000001f82247221 */ /* 0x000fe20000010000 */
[----:B------:R-:W-:-:S03]  /*42b0*/  F2FP.F16.F32.PACK_AB R130, R25, R130 ;  /* 0x000000821982723e */ /* 0x000fc600000000ff */
[----:B------:R-:W-:Y:S02]  /*42c0*/  FADD.FTZ R31, R25, R36 ;  /* 0x00000024191f7221 */ /* 0x000fe40000010000 */
        /* <DEDUP_REMOVED lines=62> */
[----:B------:R-:W-:-:S03]  /*46b0*/  F2FP.F16.F32.PACK_AB R121, R10, R91 ;  /* 0x0000005b0a79723e */ /* 0x000fc600000000ff */
[----:B0-----:R-:W-:-:S04]  /*46c0*/  FADD.FTZ R3, R57, R14 ;  /* 0x0000000e39037221 */ /* 0x001fc80000010000 */
[C---:B-1----:R-:W-:Y:S01]  /*46d0*/  FADD.FTZ R3, R12.reuse, R3 ;  /* 0x000000030c037221 */ /* 0x042fe20000010000 */
[----:B------:R-:W-:Y:S01]  /*46e0*/  F2FP.F16.F32.PACK_AB R123, R12, R57 ;  /* 0x000000390c7b723e */ /* 0x000fe200000000ff */
[----:B------:R-:W-:Y:S01]  /*46f0*/  VIADD R12, R19, 0xfffffffe ;  /* 0xfffffffe130c7836 */ /* 0x000fe20000000000 */
[----:B------:R-:W-:Y:S06]  /*4700*/  @P1 BRA `(.L_x_985) ;  /* 0x00000000004c1947 */ /* 0x000fec0003800000 */
[----:B------:R-:W-:Y:S01]  /*4710*/  ISETP.LT.AND P1, PT, RZ, UR45, PT ;  /* 0x0000002dff007c0c */ /* 0x000fe2000bf21270 */
[----:B------:R-:W-:-:S12]  /*4720*/  UIADD3 UR7, UR45, -0x1, URZ ;  /* 0xffffffff2d077890 */ /* 0x000fd8000fffe03f */
[----:B------:R-:W-:Y:S05]  /*4730*/  @P1 BRA `(.L_x_986) ;  /* 0x0000000000201947 */ /* 0x000fea0003800000 */
[----:B------:R-:W-:Y:S01]  /*4740*/  ULDC UR14, c[0x0][0x9e4] ;  /* 0x00027900000e7ab9 */ /* 0x000fe20000000800 */
[----:B------:R-:W-:Y:S02]  /*4750*/  UIADD3 UR7, -UR45, URZ, URZ ;  /* 0x0000003f2d077290 */ /* 0x000fe4000fffe13f */
[----:B------:R-:W-:-:S11]  /*4760*/  UISETP.NE.AND UP0, UPT, UR14, 0x1, UPT ;  /* 0x000000010e00788c */ /* 0x000fd6000bf05270 */
[----:B------:R-:W-:Y:S02]  /*4770*/  @UP0 ULDC.64 UR18, c[0x0][0x9e8] ;  /* 0x00027a0000120ab9 */ /* 0x000fe40000000a00 */
[----:B------:R-:W-:-:S04]  /*4780*/  UIMAD.WIDE.U32 UR10, UR7, UR18, URZ ;  /* 0x00000012070a72a5 */ /* 0x000fc8000f8e003f */
[----:B------:R-:W-:-:S04]  /*4790*/  @UP0 USHF.R.U32.HI UR7, URZ, UR19, UR11 ;  /* 0x000000133f070299 */ /* 0x000fc8000801160b */
[----:B------:R-:W-:Y:S01]  /*47a0*/  ULOP3.LUT UR7, URZ, UR7, URZ, 0x33, !UPT ;  /* 0x000000073f077292 */ /* 0x000fe2000f8e333f */
[----:B------:R-:W-:Y:S11]  /*47b0*/  BRA `(.L_x_987) ;  /* 0x0000000000147947 */ /* 0x000ff60003800000 */
.L_x_986:
[----:B------:R-:W-:Y:S02]  /*47c0*/  ULDC UR14, c[0x0][0x9e4] ;  /* 0x00027900000e7ab9 */ /* 0x000fe40000000800 */
[----:B------:R-:W-:-:S11]  /*47d0*/  UISETP.NE.AND UP0, UPT, UR14, 0x1, UPT ;  /* 0x000000010e00788c */ /* 0x000fd6000bf05270 */
[----:B------:R-:W-:Y:S02]  /*47e0*/  @UP0 ULDC.64 UR18, c[0x0][0x9e8] ;  /* 0x00027a0000120ab9 */ /* 0x000fe40000000a00 */
[----:B------:R-:W-:-:S04]  /*47f0*/  UIMAD.WIDE.U32 UR10, UR7, UR18, URZ ;  /* 0x00000012070a72a5 */ /* 0x000fc8000f8e003f */
[----:B------:R-:W-:-:S12]  /*4800*/  @UP0 USHF.R.U32.HI UR7, URZ, UR19, UR11 ;  /* 0x000000133f070299 */ /* 0x000fd8000801160b */
.L_x_987:
[----:B------:R-:W-:-:S04]  /*4810*/  UIMAD UR7, UR7, UR14, UR14 ;  /* 0x0000000e070772a4 */ /* 0x000fc8000f8e020e */
[----:B------:R-:W-:-:S04]  /*4820*/  UISETP.LT.AND UP0, UPT, UR4, UR7, UPT ;  /* 0x000000070400728c */ /* 0x000fc8000bf01270 */
[----:B------:R-:W-:-:S12]  /*4830*/  USEL UR4, UR4, UR7, UP0 ;  /* 0x0000000704047287 */ /* 0x000fd80008000000 */
.L_x_985:
[----:B------:R-:W-:Y:S01]  /*4840*/  USHF.R.S32.HI UR7, URZ, 0x1f, UR4 ;  /* 0x0000001f3f077899 */ /* 0x000fe20008011404 */
[----:B------:R-:W-:Y:S02]  /*4850*/  CS2R R118, SRZ ;  /* 0x0000000000767805 */ /* 0x000fe4000001ff00 */
[----:B------:R-:W-:Y:S02]  /*4860*/  CS2R R116, SRZ ;  /* 0x0000000000747805 */ /* 0x000fe4000001ff00 */
[----:B------:R-:W-:Y:S01]  /*4870*/  CS2R R114, SRZ ;  /* 0x0000000000727805 */ /* 0x000fe2000001ff00 */
[----:B------:R-:W-:Y:S01]  /*4880*/  ULEA.HI UR7, UR7, UR4, URZ, 0x7 ;  /* 0x0000000407077291 */ /* 0x000fe2000f8f383f */
[----:B------:R-:W-:Y:S02]  /*4890*/  CS2R R112, SRZ ;  /* 0x0000000000707805 */ /* 0x000fe4000001ff00 */
[----:B------:R-:W-:Y:S01]  /*48a0*/  CS2R R110, SRZ ;  /* 0x00000000006e7805 */ /* 0x000fe2000001ff00 */
[----:B------:R-:W-:Y:S01]  /*48b0*/  UMOV UR4, URZ ;  /* 0x0000003f00047c82 */ /* 0x000fe20008000000 */
[----:B------:R-:W-:Y:S01]  /*48c0*/  USHF.R.S32.HI UR7, URZ, 0x7, UR7 ;  /* 0x000000073f077899 */ /* 0x000fe20008011407 */
[----:B------:R-:W-:-:S02]  /*48d0*/  CS2R R108, SRZ ;  /* 0x00000000006c7805 */ /* 0x000fc4000001ff00 */
[----:B------:R-:W-:Y:S02]  /*48e0*/  CS2R R106, SRZ ;  /* 0x00000000006a7805 */ /* 0x000fe4000001ff00 */
[----:B------:R-:W-:Y:S01]  /*48f0*/  CS2R R104, SRZ ;  /* 0x0000000000687805 */ /* 0x000fe2000001ff00 */
[----:B------:R-:W-:Y:S01]  /*4900*/  UISETP.LT.AND UP0, UPT, UR41, UR7, UPT ;  /* 0x000000072900728c */ /* 0x000fe2000bf01270 */
[----:B------:R-:W-:Y:S02]  /*4910*/  CS2R R102, SRZ ;  /* 0x0000000000667805 */ /* 0x000fe4000001ff00 */
[----:B------:R-:W-:Y:S02]  /*4920*/  CS2R R100, SRZ ;  /* 0x0000000000647805 */ /* 0x000fe4000001ff00 */
[----:B------:R-:W-:Y:S01]  /*4930*/  CS2R R98, SRZ ;  /* 0x0000000000627805 */ /* 0x000fe2000001ff00 */
[----:B------:R-:W-:Y:S01]  /*4940*/  USEL UR27, UR41, UR7, !UP0 ;  /* 0x00000007291b7287 */ /* 0x000fe2000c000000 */
[----:B------:R-:W-:-:S02]  /*4950*/  CS2R R96, SRZ ;  /* 0x0000000000607805 */ /* 0x000fc4000001ff00 */
[----:B------:R-:W-:Y:S01]  /*4960*/  CS2R R94, SRZ ;  /* 0x00000000005e7805 */ /* 0x000fe2000001ff00 */
[----:B------:R-:W-:Y:S01]  /*4970*/  UMOV UR7, URZ ;  /* 0x0000003f00077c82 */ /* 0x000fe20008000000 */
[----:B------:R-:W-:Y:S02]  /*4980*/  CS2R R92, SRZ ;  /* 0x00000000005c7805 */ /* 0x000fe4000001ff00 */
[----:B------:R-:W-:Y:S02]  /*4990*/  CS2R R90, SRZ ;  /* 0x00000000005a7805 */ /* 0x000fe4000001ff00 */
[----:B------:R-:W-:Y:S02]  /*49a0*/  ISETP.GE.AND P1, PT, R12, UR27, PT ;  /* 0x0000001b0c007c0c */ /* 0x000fe4000bf26270 */
[----:B------:R-:W-:-:S11]  /*49b0*/  CS2R R88, SRZ ;  /* 0x0000000000587805 */ /* 0x000fd6000001ff00 */
[----:B------:R-:W-:Y:S05]  /*49c0*/  @!P1 BRA `(.L_x_988) ;  /* 0x0000002c009c9947 */ /* 0x000fea0003800000 */
[----:B------:R-:W-:Y:S01]  /*49d0*/  IMAD.MOV.U32 R11, RZ, RZ, R13 ;  /* 0x000000ffff0b7224 */ /* 0x000fe200078e000d */
[----:B------:R-:W-:Y:S01]  /*49e0*/  UMOV UR26, URZ ;  /* 0x0000003f001a7c82 */ /* 0x000fe20008000000 */
[----:B------:R-:W-:Y:S01]  /*49f0*/  IMAD.MOV.U32 R10, RZ, RZ, R2 ;  /* 0x000000ffff0a7224 */ /* 0x000fe200078e0002 */
[----:B------:R-:W-:Y:S01]  /*4a00*/  UMOV UR25, URZ ;  /* 0x0000003f00197c82 */ /* 0x000fe20008000000 */
[----:B------:R-:W-:Y:S01]  /*4a10*/  IMAD.MOV.U32 R119, RZ, RZ, RZ ;  /* 0x000000ffff777224 */ /* 0x000fe200078e00ff */
[----:B------:R-:W-:Y:S01]  /*4a20*/  ULDC UR29, c[0x0][0x9e4] ;  /* 0x00027900001d7ab9 */ /* 0x000fe20000000800 */
[----:B------:R-:W-:Y:S01]  /*4a30*/  ULDC UR28, c[0x0][0x2f0] ;  /* 0x0000bc00001c7ab9 */ /* 0x000fe20000000800 */
[----:B------:R-:W-:-:S05]  /*4a40*/  ULDC UR30, c[0x0][0x9e0] ;  /* 0x00027800001e7ab9 */ /* 0x000fca0000000800 */
.L_x_1007:
[----:B------:R-:W-:Y:S01]  /*4a50*/  ISETP.NE.AND P2, PT, RZ, UR42, PT ;  /* 0x0000002aff007c0c */ /* 0x000fe2000bf45270 */
[----:B------:R-:W-:-:S04]  /*4a60*/  UISETP.NE.AND UP0, UPT, UR25, 0x1, UPT ;  /* 0x000000011900788c */ /* 0x000fc8000bf05270 */
[----:B------:R-:W-:-:S04]  /*4a70*/  USEL UR4, URZ, 0x1, UP0 ;  /* 0x000000013f047887 */ /* 0x000fc80008000000 */
[----:B------:R-:W-:-:S04]  /*4a80*/  ULOP3.LUT UR4, UR26, UR4, URZ, 0x3c, !UPT ;  /* 0x000000041a047292 */ /* 0x000fc8000f8e3c3f */
[----:B------:R-:W-:Y:S08]  /*4a90*/  @P2 BRA `(.L_x_989) ;  /* 0x0000000000382947 */ /* 0x000ff00003800000 */
[----:B------:R-:W-:Y:S05]  /*4aa0*/  @!P0 BRA `(.L_x_990) ;  /* 0x0000000000048947 */ /* 0x000fea0003800000 */
[----:B------:R-:W-:Y:S01]  /*4ab0*/  BPT.TRAP 0x1 ;  /* 0x000000040000795c */ /* 0x000fe20000300000 */
.L_x_990:
[----:B------:R-:W-:Y:S01]  /*4ac0*/  UIADD3 UR7, UR25, 0x1, URZ ;  /* 0x0000000119077890 */ /* 0x000fe2000fffe03f */
[----:B------:R-:W-:-:S03]  /*4ad0*/  IMAD.U32 R0, RZ, RZ, UR4 ;  /* 0x00000004ff007e24 */ /* 0x000fc6000f8e00ff */
[----:B------:R-:W-:Y:S02]  /*4ae0*/  UISETP.NE.AND UP0, UPT, UR7, 0x2, UPT ;  /* 0x000000020700788c */ /* 0x000fe4000bf05270 */
[----:B------:R-:W-:Y:S02]  /*4af0*/  SHF.L.U32 R0, R0, 0x1f, RZ ;  /* 0x0000001f00007819 */ /* 0x000fe400000006ff */
[----:B------:R-:W-:-:S04]  /*4b00*/  USEL UR7, UR7, URZ, UP0 ;  /* 0x0000003f07077287 */ /* 0x000fc80008000000 */
[----:B------:R-:W-:-:S09]  /*4b10*/  ULEA UR7, UR7, UR43, 0x3 ;  /* 0x0000002b07077291 */ /* 0x000fd2000f8e183f */
[----:B------:R0:W1:Y:S01]  /*4b20*/  SYNCS.PHASECHK.TRANS64.TRYWAIT P1, [UR7+0x16830], R0 ;  /* 0x01683000ff0075a7 */ /* 0x0000620008020147 */
[----:B------:R-:W-:Y:S05]  /*4b30*/  @!P0 BRA `(.L_x_991) ;  /* 0x0000000000048947 */ /* 0x000fea0003800000 */
[----:B------:R-:W-:Y:S01]  /*4b40*/  BPT.TRAP 0x1 ;  /* 0x000000040000795c */ /* 0x000fe20000300000 */
.L_x_991:
[----:B-1----:R-:W-:Y:S05]  /*4b50*/  @P1 BRA `(.L_x_989) ;  /* 0x0000000000081947 */ /* 0x002fea0003800000 */
[----:B------:R-:W1:Y:S02]  /*4b60*/  SYNCS.PHASECHK.TRANS64.TRYWAIT P1, [UR7+0x16830], R0 ;  /* 0x01683000ff0075a7 */ /* 0x000e640008020147 */
[----:B-1----:R-:W-:Y:S05]  /*4b70*/  @!P1 BRA `(.L_x_992) ;  /* 0x000000d400989947 */ /* 0x002fea0003800000 */
.L_x_989:
        /* <DEDUP_REMOVED lines=11> */
[----:B------:R-:W-:-:S03]  /*4c30*/  UMOV UR19, 0x40000040 ;  /* 0x4000004000137882 */ /* 0x000fc60000000000 */
[----:B------:R-:W-:Y:S02]  /*4c40*/  UIADD3 UR10, UR22, 0x2, URZ ;  /* 0x00000002160a7890 */ /* 0x000fe4000fffe03f */
[----:B------:R-:W-:Y:S02]  /*4c50*/  UIADD3 UR14, UR22, 0x4, URZ ;  /* 0x00000004160e7890 */ /* 0x000fe4000fffe03f */
        /* <DEDUP_REMOVED lines=16> */
.L_x_994:
[----:B------:R-:W-:Y:S01]  /*4d60*/  ULEA UR10, UR25, UR43, 0x3 ;  /* 0x0000002b190a7291 */ /* 0x000fe2000f8e183f */
[----:B------:R-:W-:-:S05]  /*4d70*/  IMAD.U32 R0, RZ, RZ, UR26 ;  /* 0x0000001aff007e24 */ /* 0x000fca000f8e00ff */
[----:B------:R-:W-:-:S04]  /*4d80*/  SHF.L.U32 R0, R0, 0x1f, RZ ;  /* 0x0000001f00007819 */ /* 0x000fc800000006ff */
[----:B------:R0:W1:Y:S01]  /*4d90*/  SYNCS.PHASECHK.TRANS64.TRYWAIT P1, [UR10+0x16850], R0 ;  /* 0x01685000ff0075a7 */ /* 0x000062000802014a */
[----:B------:R-:W-:Y:S05]  /*4da0*/  @!P0 BRA `(.L_x_995) ;  /* 0x0000000000048947 */ /* 0x000fea0003800000 */
[----:B------:R-:W-:Y:S01]  /*4db0*/  BPT.TRAP 0x1 ;  /* 0x000000040000795c */ /* 0x000fe20000300000 */
.L_x_995:
[----:B-1----:R-:W-:Y:S05]  /*4dc0*/  @P1 BRA `(.L_x_993) ;  /* 0x0000000000081947 */ /* 0x002fea0003800000 */
[----:B------:R-:W1:Y:S02]  /*4dd0*/  SYNCS.PHASECHK.TRANS64.TRYWAIT P1, [UR10+0x16850], R0 ;  /* 0x01685000ff0075a7 */ /* 0x000e64000802014a */
[----:B-1----:R-:W-:Y:S05]  /*4de0*/  @!P1 BRA `(.L_x_996) ;  /* 0x000000d400149947 */ /* 0x002fea0003800000 */
.L_x_993:
        /* <DEDUP_REMOVED lines=50> */
.L_x_997:
[----:B------:R-:W-:Y:S01]  /*5110*/  UISETP.NE.AND UP1, UPT, UR40, URZ, UPT ;  /* 0x0000003f2800728c */ /* 0x000fe2000bf25270 */
[----:B------:R-:W1:Y:S01]  /*5120*/  LDC R5, c[0x0][0x288] ;  /* 0x0000a200ff057b82 */ /* 0x000e620000000800 */
[----:B------:R-:W-:Y:S01]  /*5130*/  IMAD.MOV.U32 R2, RZ, RZ, R9 ;  /* 0x000000ffff027224 */ /* 0x000fe200078e0009 */
[----:B------:R-:W-:Y:S02]  /*5140*/  UISETP.NE.AND UP0, UPT, UR44, URZ, UPT ;  /* 0x0000003f2c00728c */ /* 0x000fe4000bf05270 */
[----:B------:R-:W-:Y:S01]  /*5150*/  ULEA UR10, UR7, UR43, 0x3 ;  /* 0x0000002b070a7291 */ /* 0x000fe2000f8e183f */
[----:B------:R-:W-:Y:S02]  /*5160*/  PLOP3.LUT P1, PT, PT, PT, UP1, 0x80, 0x0 ;  /* 0x000000000000781c */ /* 0x000fe40003f2f018 */
[----:B------:R-:W-:Y:S01]  /*5170*/  PLOP3.LUT P2, PT, PT, PT, UP1, 0x80, 0x0 ;  /* 0x000000000000781c */ /* 0x000fe20003f4f018 */
[----:B------:R-:W-:Y:S02]  /*5180*/  UIADD3 UR10, UR10, 0x16840, URZ ;  /* 0x000168400a0a7890 */ /* 0x000fe4000fffe03f */
[----:B------:R-:W-:Y:S01]  /*5190*/  @UP1 ULDC UR11, c[0x0][0x44c] ;  /* 0x00011300000b1ab9 */ /* 0x000fe20000000800 */
[----:B------:R-:W-:Y:S01]  /*51a0*/  @UP1 ULDC UR14, c[0x0][0x450] ;  /* 0x00011400000e1ab9 */ /* 0x000fe20000000800 */
[----:B------:R-:W-:-:S06]  /*51b0*/  UPRMT UR10, UR5, 0x654, UR10 ;  /* 0x00000654050a7896 */ /* 0x000fcc000800000a */
[----:B0-----:R-:W-:Y:S01]  /*51c0*/  @P1 IMAD.HI.U32 R0, R9, UR11, RZ ;  /* 0x0000000b09001c27 */ /* 0x001fe2000f8e00ff */
[----:B------:R-:W-:Y:S02]  /*51d0*/  PLOP3.LUT P1, PT, PT, PT, UP0, 0x40, 0x0 ;  /* 0x000000000000781c */ /* 0x000fe40003f2e808 */
[----:B------:R-:W-:Y:S02]  /*51e0*/  SYNCS.ARRIVE.TRANS64.RED.A1T0 RZ, [UR10], RZ ;  /* 0x000000ffffff79a7 */ /* 0x000fe4000810040a */
[----:B------:R-:W-:Y:S01]  /*51f0*/  @P2 SHF.R.U32.HI R2, RZ, UR14, R0 ;  /* 0x0000000eff022c19 */ /* 0x000fe20008011600 */
[----:B------:R-:W-:-:S04]  /*5200*/  IMAD.SHL.U32 R0, R12, 0x80, RZ ;  /* 0x000000800c007824 */ /* 0x000fc800078e00ff */
[----:B------:R-:W0:Y:S01]  /*5210*/  SHFL.IDX PT, R15, R2, RZ, 0x1c1f ;  /* 0x001c1fff020f7589 */ /* 0x000e2200000e0000 */
[----:B------:R-:W-:-:S05]  /*5220*/  IADD3 R13, -R0, 0x1, RZ ;  /* 0x00000001000d7810 */ /* 0x000fca0007ffe1ff */
[----:B------:R-:W-:-:S04]  /*5230*/  IMAD R14, R8, -0x2, R13 ;  /* 0xfffffffe080e7824 */ /* 0x000fc800078e020d */
[----:B------:R-:W-:-:S04]  /*5240*/  IMAD R14, R17, UR28, R14 ;  /* 0x0000001c110e7c24 */ /* 0x000fc8000f8e020e */
[----:B-1----:R-:W-:-:S04]  /*5250*/  IMAD.IADD R16, R14, 0x1, -R5 ;  /* 0x000000010e107824 */ /* 0x002fc800078e0a05 */
[C---:B------:R-:W-:Y:S02]  /*5260*/  VIADD R14, R16.reuse, UR30 ;  /* 0x0000001e100e7c36 */ /* 0x040fe40008000000 */
[----:B------:R-:W-:Y:S02]  /*5270*/  VIADD R16, R16, UR24 ;  /* 0x0000001810107c36 */ /* 0x000fe40008000000 */
[--C-:B0-----:R-:W-:Y:S02]  /*5280*/  IMAD.IADD R20, R14, 0x1, R15.reuse ;  /* 0x000000010e147824 */ /* 0x101fe400078e020f */
[----:B------:R-:W-:Y:S01]  /*5290*/  IMAD.IADD R22, R16, 0x1, R15 ;  /* 0x0000000110167824 */ /* 0x000fe200078e020f */
[----:B------:R-:W-:Y:S06]  /*52a0*/  @P1 BRA `(.L_x_998) ;  /* 0x00000000005c1947 */ /* 0x000fec0003800000 */
[----:B------:R-:W-:Y:S01]  /*52b0*/  IMAD R120, R17, UR28, R15 ;  /* 0x0000001c11787c24 */ /* 0x000fe2000f8e020f */
[----:B------:R-:W-:Y:S03]  /*52c0*/  BSSY B0, `(.L_x_999) ;  /* 0x0000011000007945 */ /* 0x000fe60003800000 */
[----:B------:R-:W-:-:S05]  /*52d0*/  IMAD.IADD R13, R120, 0x1, -R5 ;  /* 0x00000001780d7824 */ /* 0x000fca00078e0a05 */
[----:B------:R-:W-:-:S13]  /*52e0*/  ISETP.GT.AND P1, PT, R13, -0x1, PT ;  /* 0xffffffff0d00780c */ /* 0x000fda0003f24270 */
[----:B------:R-:W-:Y:S05]  /*52f0*/  @P1 BRA `(.L_x_1000) ;  /* 0x0000000000201947 */ /* 0x000fea0003800000 */
[----:B------:R-:W-:Y:S01]  /*5300*/  IMAD.U32 R15, RZ, RZ, UR29 ;  /* 0x0000001dff0f7e24 */ /* 0x000fe2000f8e00ff */
[----:B------:R-:W-:-:S04]  /*5310*/  LOP3.LUT R13, RZ, R13, RZ, 0x33, !PT ;  /* 0x0000000dff0d7212 */ /* 0x000fc800078e33ff */
[----:B------:R-:W-:-:S13]  /*5320*/  ISETP.NE.AND P1, PT, R15, 0x1, PT ;  /* 0x000000010f00780c */ /* 0x000fda0003f25270 */
[----:B------:R-:W0:Y:S02]  /*5330*/  @P1 LDC.64 R120, c[0x0][0x9e8] ;  /* 0x00027a00ff781b82 */ /* 0x000e240000000a00 */
[----:B0-----:R-:W-:-:S05]  /*5340*/  @P1 IMAD.HI.U32 R120, R13, R120, RZ ;  /* 0x000000780d781227 */ /* 0x001fca00078e00ff */
[----:B------:R-:W-:-:S04]  /*5350*/  @P1 SHF.R.U32.HI R13, RZ, R121, R120 ;  /* 0x00000079ff0d1219 */ /* 0x000fc80000011678 */
[----:B------:R-:W-:Y:S01]  /*5360*/  LOP3.LUT R13, RZ, R13, RZ, 0x33, !PT ;  /* 0x0000000dff0d7212 */ /* 0x000fe200078e33ff */
[----:B------:R-:W-:Y:S06]  /*5370*/  BRA `(.L_x_1001) ;  /* 0x0000000000147947 */ /* 0x000fec0003800000 */
.L_x_1000:
[----:B------:R-:W-:-:S05]  /*5380*/  IMAD.U32 R15, RZ, RZ, UR29 ;  /* 0x0000001dff0f7e24 */ /* 0x000fca000f8e00ff */
[----:B------:R-:W-:-:S13]  /*5390*/  ISETP.NE.AND P1, PT, R15, 0x1, PT ;  /* 0x000000010f00780c */ /* 0x000fda0003f25270 */
[----:B------:R-:W0:Y:S02]  /*53a0*/  @P1 LDC.64 R120, c[0x0][0x9e8] ;  /* 0x00027a00ff781b82 */ /* 0x000e240000000a00 */
[----:B0-----:R-:W-:-:S05]  /*53b0*/  @P1 IMAD.HI.U32 R120, R13, R120, RZ ;  /* 0x000000780d781227 */ /* 0x001fca00078e00ff */
[----:B------:R-:W-:-:S07]  /*53c0*/  @P1 SHF.R.U32.HI R13, RZ, R121, R120 ;  /* 0x00000079ff0d1219 */ /* 0x000fce0000011678 */
.L_x_1001:
[----:B------:R-:W-:Y:S05]  /*53d0*/  BSYNC B0 ;  /* 0x0000000000007941 */ /* 0x000fea0003800000 */
.L_x_999:
[----:B------:R-:W-:-:S04]  /*53e0*/  IMAD R13, R13, R15, -R0 ;  /* 0x0000000f0d0d7224 */ /* 0x000fc800078e0a00 */
[----:B------:R-:W-:-:S05]  /*53f0*/  IMAD R13, R8, -0x2, R13 ;  /* 0xfffffffe080d7824 */ /* 0x000fca00078e020d */
[----:B------:R-:W-:Y:S02]  /*5400*/  VIADDMNMX R20, R13, R15, R20, PT ;  /* 0x0000000f0d147246 */ /* 0x000fe40003800114 */
[----:B------:R-:W-:-:S07]  /*5410*/  VIMNMX R22, R22, R13, !PT ;  /* 0x0000000d16167248 */ /* 0x000fce0007fe0100 */
.L_x_998:
[----:B------:R-:W-:Y:S01]  /*5420*/  ISETP.GT.AND P1, PT, R12, -0x1, PT ;  /* 0xffffffff0c00780c */ /* 0x000fe20003f24270 */
[----:B------:R-:W0:Y:S01]  /*5430*/  SHFL.IDX PT, R137, R2, 0x1, 0x1c1f ;  /* 0x003c1f0002897f89 */ /* 0x000e2200000e0000 */
[----:B------:R-:W-:Y:S02]  /*5440*/  UISETP.NE.AND UP0, UPT, UR44, URZ, UPT ;  /* 0x0000003f2c00728c */ /* 0x000fe4000bf05270 */
[C---:B------:R-:W-:Y:S02]  /*5450*/  ISETP.GT.AND P3, PT, R22.reuse, 0x8, P1 ;  /* 0x000000081600780c */ /* 0x040fe40000f64270 */
[----:B------:R-:W-:Y:S02]  /*5460*/  ISETP.GT.AND P6, PT, R22, RZ, P1 ;  /* 0x000000ff1600720c */ /* 0x000fe40000fc4270 */
[----:B------:R-:W-:Y:S02]  /*5470*/  ISETP.LT.OR P3, PT, R20, 0x9, P3 ;  /* 0x000000091400780c */ /* 0x000fe40001f61670 */
[----:B------:R-:W-:-:S02]  /*5480*/  ISETP.GT.AND P2, PT, R22, 0x1, P1 ;  /* 0x000000011600780c */ /* 0x000fc40000f44270 */
[----:B------:R-:W-:Y:S02]  /*5490*/  FSEL R149, R28, -INF , !P3 ;  /* 0xff8000001c957808 */ /* 0x000fe40005800000 */
[----:B------:R-:W-:Y:S02]  /*54a0*/  ISETP.GT.AND P3, PT, R22, 0x19, P1 ;  /* 0x000000191600780c */ /* 0x000fe40000f64270 */
[C---:B------:R-:W-:Y:S02]  /*54b0*/  ISETP.LT.OR P6, PT, R20.reuse, 0x1, P6 ;  /* 0x000000011400780c */ /* 0x040fe400037c1670 */
[C---:B------:R-:W-:Y:S02]  /*54c0*/  ISETP.LT.OR P2, PT, R20.reuse, 0x2, P2 ;  /* 0x000000021400780c */ /* 0x040fe40001741670 */
[----:B------:R-:W-:Y:S02]  /*54d0*/  ISETP.LT.OR P3, PT, R20, 0x1a, P3 ;  /* 0x0000001a1400780c */ /* 0x000fe40001f61670 */
[----:B------:R-:W-:-:S02]  /*54e0*/  ISETP.GT.AND P5, PT, R22, 0x9, P1 ;  /* 0x000000091600780c */ /* 0x000fc40000fa4270 */
[----:B------:R-:W-:Y:S01]  /*54f0*/  FSEL R141, R24, -INF , !P6 ;  /* 0xff800000188d7808 */ /* 0x000fe20007000000 */
[--C-:B0-----:R-:W-:Y:S01]  /*5500*/  IMAD.IADD R14, R14, 0x1, R137.reuse ;  /* 0x000000010e0e7824 */ /* 0x101fe200078e0289 */
[----:B------:R-:W-:Y:S01]  /*5510*/  FSEL R145, R25, -INF , !P2 ;  /* 0xff80000019917808 */ /* 0x000fe20005000000 */
[----:B------:R-:W-:Y:S01]  /*5520*/  IMAD.IADD R16, R16, 0x1, R137 ;  /* 0x0000000110107824 */ /* 0x000fe200078e0289 */
[C---:B------:R-:W-:Y:S02]  /*5530*/  ISETP.GT.AND P4, PT, R22.reuse, 0x10, P1 ;  /* 0x000000101600780c */ /* 0x040fe40000f84270 */
[C---:B------:R-:W-:Y:S02]  /*5540*/  ISETP.GT.AND P6, PT, R22.reuse, 0x11, P1 ;  /* 0x000000111600780c */ /* 0x040fe40000fc4270 */
[----:B------:R-:W-:Y:S02]  /*5550*/  ISETP.GT.AND P2, PT, R22, 0x18, P1 ;  /* 0x000000181600780c */ /* 0x000fe40000f44270 */
[----:B------:R-:W-:-:S02]  /*5560*/  FSEL R37, R37, -INF , !P3 ;  /* 0xff80000025257808 */ /* 0x000fc40005800000 */
[----:B------:R-:W-:Y:S02]  /*5570*/  ISETP.GT.AND P3, PT, R22, 0x30, P1 ;  /* 0x000000301600780c */ /* 0x000fe40000f64270 */
[C---:B------:R-:W-:Y:S02]  /*5580*/  ISETP.LT.OR P5, PT, R20.reuse, 0xa, P5 ;  /* 0x0000000a1400780c */ /* 0x040fe40002fa1670 */
[C---:B------:R-:W-:Y:S02]  /*5590*/  ISETP.LT.OR P4, PT, R20.reuse, 0x11, P4 ;  /* 0x000000111400780c */ /* 0x040fe40002781670 */
[C---:B------:R-:W-:Y:S02]  /*55a0*/  ISETP.LT.OR P6, PT, R20.reuse, 0x12, P6 ;  /* 0x000000121400780c */ /* 0x040fe400037c1670 */
[C---:B------:R-:W-:Y:S02]  /*55b0*/  ISETP.LT.OR P2, PT, R20.reuse, 0x19, P2 ;  /* 0x000000191400780c */ /* 0x040fe40001741670 */
[----:B------:R-:W-:-:S02]  /*55c0*/  ISETP.LT.OR P3, PT, R20, 0x31, P3 ;  /* 0x000000311400780c */ /* 0x000fc40001f61670 */
[----:B------:R-:W-:Y:S02]  /*55d0*/  FSEL R147, R29, -INF , !P5 ;  /* 0xff8000001d937808 */ /* 0x000fe40006800000 */
[----:B------:R-:W-:Y:S02]  /*55e0*/  FSEL R29, R32, -INF , !P4 ;  /* 0xff800000201d7808 */ /* 0x000fe40006000000 */
[----:B------:R-:W-:Y:S02]  /*55f0*/  FSEL R33, R33, -INF , !P6 ;  /* 0xff80000021217808 */ /* 0x000fe40007000000 */
[----:B------:R-:W-:Y:S02]  /*5600*/  FSEL R21, R36, -INF , !P2 ;  /* 0xff80000024157808 */ /* 0x000fe40005000000 */
[C---:B------:R-:W-:Y:S02]  /*5610*/  ISETP.GT.AND P5, PT, R22.reuse, 0x20, P1 ;  /* 0x000000201600780c */ /* 0x040fe40000fa4270 */
[----:B------:R-:W-:-:S02]  /*5620*/  ISETP.GT.AND P4, PT, R22, 0x21, P1 ;  /* 0x000000211600780c */ /* 0x000fc40000f84270 */
[C---:B------:R-:W-:Y:S02]  /*5630*/  ISETP.GT.AND P6, PT, R22.reuse, 0x28, P1 ;  /* 0x000000281600780c */ /* 0x040fe40000fc4270 */
[----:B------:R-:W-:Y:S02]  /*5640*/  ISETP.GT.AND P2, PT, R22, 0x29, P1 ;  /* 0x000000291600780c */ /* 0x000fe40000f44270 */
[----:B------:R-:W-:Y:S02]  /*5650*/  FSEL R19, R48, -INF , !P3 ;  /* 0xff80000030137808 */ /* 0x000fe40005800000 */
[----:B------:R-:W-:Y:S02]  /*5660*/  ISETP.GT.AND P3, PT, R22, 0x41, P1 ;  /* 0x000000411600780c */ /* 0x000fe40000f64270 */
[C---:B------:R-:W-:Y:S02]  /*5670*/  ISETP.LT.OR P5, PT, R20.reuse, 0x21, P5 ;  /* 0x000000211400780c */ /* 0x040fe40002fa1670 */
[----:B------:R-:W-:-:S02]  /*5680*/  ISETP.LT.OR P4, PT, R20, 0x22, P4 ;  /* 0x000000221400780c */ /* 0x000fc40002781670 */
[C---:B------:R-:W-:Y:S02]  /*5690*/  ISETP.LT.OR P6, PT, R20.reuse, 0x29, P6 ;  /* 0x000000291400780c */ /* 0x040fe400037c1670 */
[C---:B------:R-:W-:Y:S02]  /*56a0*/  ISETP.LT.OR P2, PT, R20.reuse, 0x2a, P2 ;  /* 0x0000002a1400780c */ /* 0x040fe40001741670 */
[----:B------:R-:W-:Y:S02]  /*56b0*/  ISETP.LT.OR P3, PT, R20, 0x42, P3 ;  /* 0x000000421400780c */ /* 0x000fe40001f61670 */
[----:B------:R-:W-:Y:S02]  /*56c0*/  FSEL R13, R40, -INF , !P5 ;  /* 0xff800000280d7808 */ /* 0x000fe40006800000 */
[----:B------:R-:W-:Y:S02]  /*56d0*/  FSEL R41, R41, -INF , !P4 ;  /* 0xff80000029297808 */ /* 0x000fe40006000000 */
[----:B------:R-:W-:-:S02]  /*56e0*/  FSEL R15, R44, -INF , !P6 ;  /* 0xff8000002c0f7808 */ /* 0x000fc40007000000 */
[----:B------:R-:W-:Y:S02]  /*56f0*/  FSEL R45, R45, -INF , !P2 ;  /* 0xff8000002d2d7808 */ /* 0x000fe40005000000 */
[C---:B------:R-:W-:Y:S02]  /*5700*/  ISETP.GT.AND P5, PT, R22.reuse, 0x31, P1 ;  /* 0x000000311600780c */ /* 0x040fe40000fa4270 */
        /* <DEDUP_REMOVED lines=34> */
[----:B------:R-:W-:Y:S02]  /*5930*/  PLOP3.LUT P3, PT, PT, PT, UP0, 0x40, 0x0 ;  /* 0x000000000000781c */ /* 0x000fe40003f6e808 */
[C---:B------:R-:W-:Y:S02]  /*5940*/  ISETP.LT.OR P5, PT, R20.reuse, 0x5a, P5 ;  /* 0x0000005a1400780c */ /* 0x040fe40002fa1670 */
[C---:B------:R-:W-:Y:S02]  /*5950*/  ISETP.LT.OR P4, PT, R20.reuse, 0x61, P4 ;  /* 0x000000611400780c */ /* 0x040fe40002781670 */
[C---:B------:R-:W-:Y:S02]  /*5960*/  ISETP.LT.OR P6, PT, R20.reuse, 0x62, P6 ;  /* 0x000000621400780c */ /* 0x040fe400037c1670 */
[----:B------:R-:W-:Y:S02]  /*5970*/  ISETP.LT.OR P2, PT, R20, 0x69, P2 ;  /* 0x000000691400780c */ /* 0x000fe40001741670 */
[----:B------:R-:W-:-:S02]  /*5980*/  FSEL R69, R69, -INF , !P5 ;  /* 0xff80000045457808 */ /* 0x000fc40006800000 */
[----:B------:R-:W-:Y:S02]  /*5990*/  FSEL R129, R72, -INF , !P4 ;  /* 0xff80000048817808 */ /* 0x000fe40006000000 */
[----:B------:R-:W-:Y:S02]  /*59a0*/  FSEL R73, R73, -INF , !P6 ;  /* 0xff80000049497808 */ /* 0x000fe40007000000 */
[----:B------:R-:W-:Y:S02]  /*59b0*/  FSEL R131, R76, -INF , !P2 ;  /* 0xff8000004c837808 */ /* 0x000fe40005000000 */
[C---:B------:R-:W-:Y:S02]  /*59c0*/  ISETP.GT.AND P5, PT, R22.reuse, 0x70, P1 ;  /* 0x000000701600780c */ /* 0x040fe40000fa4270 */
[C---:B------:R-:W-:Y:S02]  /*59d0*/  ISETP.GT.AND P4, PT, R22.reuse, 0x71, P1 ;  /* 0x000000711600780c */ /* 0x040fe40000f84270 */
[----:B------:R-:W-:-:S02]  /*59e0*/  ISETP.GT.AND P6, PT, R22, 0x78, P1 ;  /* 0x000000781600780c */ /* 0x000fc40000fc4270 */
[----:B------:R-:W-:Y:S02]  /*59f0*/  ISETP.GT.AND P2, PT, R22, 0x79, P1 ;  /* 0x000000791600780c */ /* 0x000fe40000f44270 */
[C---:B------:R-:W-:Y:S02]  /*5a00*/  ISETP.LT.OR P5, PT, R20.reuse, 0x71, P5 ;  /* 0x000000711400780c */ /* 0x040fe40002fa1670 */
[C---:B------:R-:W-:Y:S02]  /*5a10*/  ISETP.LT.OR P4, PT, R20.reuse, 0x72, P4 ;  /* 0x000000721400780c */ /* 0x040fe40002781670 */
[C---:B------:R-:W-:Y:S02]  /*5a20*/  ISETP.LT.OR P6, PT, R20.reuse, 0x79, P6 ;  /* 0x000000791400780c */ /* 0x040fe400037c1670 */
[----:B------:R-:W-:Y:S02]  /*5a30*/  ISETP.LT.OR P2, PT, R20, 0x7a, P2 ;  /* 0x0000007a1400780c */ /* 0x000fe40001741670 */
[----:B------:R-:W-:-:S02]  /*5a40*/  FSEL R133, R80, -INF , !P5 ;  /* 0xff80000050857808 */ /* 0x000fc40006800000 */
[----:B------:R-:W-:Y:S02]  /*5a50*/  FSEL R81, R81, -INF , !P4 ;  /* 0xff80000051517808 */ /* 0x000fe40006000000 */
[----:B------:R-:W-:Y:S02]  /*5a60*/  FSEL R135, R84, -INF , !P6 ;  /* 0xff80000054877808 */ /* 0x000fe40007000000 */
[----:B------:R-:W-:Y:S01]  /*5a70*/  FSEL R85, R85, -INF , !P2 ;  /* 0xff80000055557808 */ /* 0x000fe20005000000 */
        /* <DEDUP_REMOVED lines=14> */
.L_x_1004:
[----:B------:R-:W-:-:S05]  /*5b60*/  IMAD.U32 R2, RZ, RZ, UR29 ;  /* 0x0000001dff027e24 */ /* 0x000fca000f8e00ff */
[----:B------:R-:W-:-:S13]  /*5b70*/  ISETP.NE.AND P2, PT, R2, 0x1, PT ;  /* 0x000000010200780c */ /* 0x000fda0003f45270 */
[----:B------:R-:W0:Y:S02]  /*5b80*/  @P2 LDC.64 R136, c[0x0][0x9e8] ;  /* 0x00027a00ff882b82 */ /* 0x000e240000000a00 */
[----:B0-----:R-:W-:-:S05]  /*5b90*/  @P2 IMAD.HI.U32 R136, R139, R136, RZ ;  /* 0x000000888b882227 */ /* 0x001fca00078e00ff */
[----:B------:R-:W-:-:S07]  /*5ba0*/  @P2 SHF.R.U32.HI R139, RZ, R137, R136 ;  /* 0x00000089ff8b2219 */ /* 0x000fce0000011688 */
.L_x_1005:
[----:B------:R-:W-:Y:S05]  /*5bb0*/  BSYNC B0 ;  /* 0x0000000000007941 */ /* 0x000fea0003800000 */
.L_x_1003:
[----:B------:R-:W-:-:S04]  /*5bc0*/  IMAD R139, R139, R2, -R0 ;  /* 0x000000028b8b7224 */ /* 0x000fc800078e0a00 */
[----:B------:R-:W-:-:S05]  /*5bd0*/  IMAD R139, R8, -0x2, R139 ;  /* 0xfffffffe088b7824 */ /* 0x000fca00078e028b */
[----:B------:R-:W-:Y:S02]  /*5be0*/  VIADDMNMX R14, R139, R2, R14, PT ;  /* 0x000000028b0e7246 */ /* 0x000fe4000380010e */
[----:B------:R-:W-:-:S07]  /*5bf0*/  VIMNMX R16, R16, R139, !PT ;  /* 0x0000008b10107248 */ /* 0x000fce0007fe0100 */
.L_x_1002:
[----:B------:R-:W-:Y:S02]  /*5c00*/  FMNMX.FTZ R0, R141, R10, !PT ;  /* 0x0000000a8d007209 */ /* 0x000fe40007810000 */
[C---:B------:R-:W-:Y:S02]  /*5c10*/  ISETP.GT.AND P6, PT, R16.reuse, 0x1, P1 ;  /* 0x000000011000780c */ /* 0x040fe40000fc4270 */
[----:B------:R-:W-:Y:S02]  /*5c20*/  FMNMX.FTZ R0, R145, R0, !PT ;  /* 0x0000000091007209 */ /* 0x000fe40007810000 */
[----:B------:R-:W-:Y:S02]  /*5c30*/  ISETP.GT.AND P5, PT, R16, 0x10, P1 ;  /* 0x000000101000780c */ /* 0x000fe40000fa4270 */
[----:B------:R-:W-:Y:S02]  /*5c40*/  FMNMX.FTZ R0, R149, R0, !PT ;  /* 0x0000000095007209 */ /* 0x000fe40007810000 */
[----:B------:R-:W-:-:S02]  /*5c50*/  ISETP.LT.OR P6, PT, R14, 0x2, P6 ;  /* 0x000000020e00780c */ /* 0x000fc400037c1670 */
[----:B------:R-:W-:Y:S02]  /*5c60*/  FMNMX.FTZ R0, R147, R0, !PT ;  /* 0x0000000093007209 */ /* 0x000fe40007810000 */
[----:B------:R-:W-:Y:S02]  /*5c70*/  ISETP.LT.OR P5, PT, R14, 0x11, P5 ;  /* 0x000000110e00780c */ /* 0x000fe40002fa1670 */
[----:B------:R-:W-:Y:S02]  /*5c80*/  FMNMX.FTZ R0, R29, R0, !PT ;  /* 0x000000001d007209 */ /* 0x000fe40007810000 */
[----:B------:R-:W-:Y:S02]  /*5c90*/  FSEL R27, R27, -INF , !P6 ;  /* 0xff8000001b1b7808 */ /* 0x000fe40007000000 */
[----:B------:R-:W-:Y:S02]  /*5ca0*/  FMNMX.FTZ R0, R33, R0, !PT ;  /* 0x0000000021007209 */ /* 0x000fe40007810000 */
[----:B------:R-:W-:-:S02]  /*5cb0*/  FSEL R139, R34, -INF , !P5 ;  /* 0xff800000228b7808 */ /* 0x000fc40006800000 */
[----:B------:R-:W-:Y:S02]  /*5cc0*/  FMNMX.FTZ R0, R21, R0, !PT ;  /* 0x0000000015007209 */ /* 0x000fe40007810000 */
[----:B------:R-:W-:Y:S02]  /*5cd0*/  ISETP.GT.AND P5, PT, R16, 0x20, P1 ;  /* 0x000000201000780c */ /* 0x000fe40000fa4270 */
[----:B------:R-:W-:Y:S02]  /*5ce0*/  FMNMX.FTZ R0, R37, R0, !PT ;  /* 0x0000000025007209 */ /* 0x000fe40007810000 */
[----:B------:R-:W-:Y:S02]  /*5cf0*/  ISETP.LT.OR P5, PT, R14, 0x21, P5 ;  /* 0x000000210e00780c */ /* 0x000fe40002fa1670 */
[----:B------:R-:W-:Y:S02]  /*5d00*/  FMNMX.FTZ R0, R13, R0, !PT ;  /* 0x000000000d007209 */ /* 0x000fe40007810000 */
[----:B------:R-:W-:-:S02]  /*5d10*/  ISETP.GT.AND P2, PT, R16, 0x11, P1 ;  /* 0x000000111000780c */ /* 0x000fc40000f44270 */
[----:B------:R-:W-:Y:S02]  /*5d20*/  FMNMX.FTZ R0, R41, R0, !PT ;  /* 0x0000000029007209 */ /* 0x000fe40007810000 */
[----:B------:R-:W-:Y:S02]  /*5d30*/  ISETP.LT.OR P2, PT, R14, 0x12, P2 ;  /* 0x000000120e00780c */ /* 0x000fe40001741670 */
[----:B------:R-:W-:Y:S02]  /*5d40*/  FMNMX.FTZ R0, R15, R0, !PT ;  /* 0x000000000f007209 */ /* 0x000fe40007810000 */
[C---:B------:R-:W-:Y:S02]  /*5d50*/  ISETP.GT.AND P3, PT, R16.reuse, 0x8, P1 ;  /* 0x000000081000780c */ /* 0x040fe40000f64270 */
[----:B------:R-:W-:Y:S02]  /*5d60*/  FMNMX.FTZ R0, R45, R0, !PT ;  /* 0x000000002d007209 */ /* 0x000fe40007810000 */
[----:B------:R-:W-:-:S02]  /*5d70*/  ISETP.GT.AND P4, PT, R16, 0x9, P1 ;  /* 0x000000091000780c */ /* 0x000fc40000f84270 */
[----:B------:R-:W-:Y:S02]  /*5d80*/  FMNMX.FTZ R0, R19, R0, !PT ;  /* 0x0000000013007209 */ /* 0x000fe40007810000 */
[C---:B------:R-:W-:Y:S02]  /*5d90*/  ISETP.LT.OR P3, PT, R14.reuse, 0x9, P3 ;  /* 0x000000090e00780c */ /* 0x040fe40001f61670 */
[----:B------:R-:W-:Y:S02]  /*5da0*/  FMNMX.FTZ R0, R49, R0, !PT ;  /* 0x0000000031007209 */ /* 0x000fe40007810000 */
[----:B------:R-:W-:Y:S02]  /*5db0*/  ISETP.LT.OR P4, PT, R14, 0xa, P4 ;  /* 0x0000000a0e00780c */ /* 0x000fe40002781670 */
[----:B------:R-:W-:Y:S02]  /*5dc0*/  FMNMX.FTZ R0, R25, R0, !PT ;  /* 0x0000000019007209 */ /* 0x000fe40007810000 */
[----:B------:R-:W-:-:S02]  /*5dd0*/  FSEL R31, R31, -INF , !P4 ;  /* 0xff8000001f1f7808 */ /* 0x000fc40006000000 */
[----:B------:R-:W-:Y:S02]  /*5de0*/  FMNMX.FTZ R0, R53, R0, !PT ;  /* 0x0000000035007209 */ /* 0x000fe40007810000 */
[----:B------:R-:W-:Y:S02]  /*5df0*/  ISETP.GT.AND P4, PT, R16, 0x19, P1 ;  /* 0x000000191000780c */ /* 0x000fe40000f84270 */
        /* <DEDUP_REMOVED lines=26> */
[----:B------:R-:W-:-:S04]  /*5fa0*/  FMNMX.FTZ R0, R81, R0, !PT ;  /* 0x0000000051007209 */ /* 0x000fc80007810000 */
[----:B------:R-:W-:-:S04]  /*5fb0*/  FMNMX.FTZ R0, R135, R0, !PT ;  /* 0x0000000087007209 */ /* 0x000fc80007810000 */
[----:B------:R-:W-:Y:S02]  /*5fc0*/  FMNMX.FTZ R20, R85, R0, !PT ;  /* 0x0000000055147209 */ /* 0x000fe40007810000 */
[----:B------:R-:W0:Y:S03]  /*5fd0*/  LDC R0, c[0x0][0x988] ;  /* 0x00026200ff007b82 */ /* 0x000e260000000800 */
[----:B------:R-:W1:Y:S02]  /*5fe0*/  SHFL.BFLY PT, R137, R20, 0x2, 0x1f ;  /* 0x0c401f0014897f89 */ /* 0x000e6400000e0000 */
[----:B-1----:R-:W-:-:S05]  /*5ff0*/  FMNMX.FTZ R137, R20, R137, !PT ;  /* 0x0000008914897209 */ /* 0x002fca0007810000 */
[----:B------:R-:W1:Y:S02]  /*6000*/  SHFL.BFLY PT, R2, R137, 0x1, 0x1f ;  /* 0x0c201f0089027f89 */ /* 0x000e6400000e0000 */
[----:B-1----:R-:W-:Y:S02]  /*6010*/  FMNMX.FTZ R2, R137, R2, !PT ;  /* 0x0000000289027209 */ /* 0x002fe40007810000 */
[----:B------:R-:W-:Y:S02]  /*6020*/  FSEL R137, R30, -INF , !P3 ;  /* 0xff8000001e897808 */ /* 0x000fe40005800000 */
[C---:B------:R-:W-:Y:S01]  /*6030*/  FSETP.NEU.FTZ.AND P6, PT, R2.reuse, -INF , PT ;  /* 0xff8000000200780b */ /* 0x040fe20003fdd000 */
[----:B0-----:R-:W-:Y:S01]  /*6040*/  FMUL.FTZ R20, R2, R0 ;  /* 0x0000000002147220 */ /* 0x001fe20000410000 */
[----:B------:R-:W-:-:S04]  /*6050*/  ISETP.GT.AND P3, PT, R16, 0x18, P1 ;  /* 0x000000181000780c */ /* 0x000fc80000f64270 */
[----:B------:R-:W-:Y:S02]  /*6060*/  FSEL R20, R20, RZ, P6 ;  /* 0x000000ff14147208 */ /* 0x000fe40003000000 */
[----:B------:R-:W-:-:S03]  /*6070*/  ISETP.LT.OR P3, PT, R14, 0x19, P3 ;  /* 0x000000190e00780c */ /* 0x000fc60001f61670 */
[-CC-:B------:R-:W-:Y:S01]  /*6080*/  FFMA.FTZ R148, R145, R0.reuse, -R20.reuse ;  /* 0x0000000091947223 */ /* 0x180fe20000010814 */
[----:B------:R-:W-:Y:S01]  /*6090*/  FSEL R145, R42, -INF , !P5 ;  /* 0xff8000002a917808 */ /* 0x000fe20006800000 */
[-CC-:B------:R-:W-:Y:S01]  /*60a0*/  FFMA.FTZ R22, R141, R0.reuse, -R20.reuse ;  /* 0x000000008d167223 */ /* 0x180fe20000010814 */
[----:B------:R-:W-:Y:S01]  /*60b0*/  ISETP.GT.AND P5, PT, R16, RZ, P1 ;  /* 0x000000ff1000720c */ /* 0x000fe20000fa4270 */
[-CC-:B------:R-:W-:Y:S01]  /*60c0*/  FFMA.FTZ R150, R149, R0.reuse, -R20.reuse ;  /* 0x0000000095967223 */ /* 0x180fe20000010814 */
[----:B------:R-:W-:Y:S01]  /*60d0*/  FSEL R141, R35, -INF , !P2 ;  /* 0xff800000238d7808 */ /* 0x000fe20005000000 */
[-CC-:B------:R-:W-:Y:S01]  /*60e0*/  FFMA.FTZ R146, R21, R0.reuse, -R20.reuse ;  /* 0x0000000015927223 */ /* 0x180fe20000010814 */
[----:B------:R-:W-:Y:S01]  /*60f0*/  ISETP.LT.OR P5, PT, R14, 0x1, P5 ;  /* 0x000000010e00780c */ /* 0x000fe20002fa1670 */
[----:B------:R0:W-:Y:S01]  /*6100*/  MUFU.EX2 R35, R22 ;  /* 0x0000001600237308 */ /* 0x0001e20000000800 */
[----:B------:R-:W-:Y:S01]  /*6110*/  FSEL R143, R38, -INF , !P3 ;  /* 0xff800000268f7808 */ /* 0x000fe20005800000 */
[-CC-:B------:R-:W-:Y:S01]  /*6120*/  FFMA.FTZ R21, R37, R0.reuse, -R20.reuse ;  /* 0x0000000025157223 */ /* 0x180fe20000010814 */
[----:B------:R-:W-:Y:S01]  /*6130*/  FSEL R26, R26, -INF , !P5 ;  /* 0xff8000001a1a7808 */ /* 0x000fe20006800000 */
[-CC-:B------:R-:W-:Y:S01]  /*6140*/  FFMA.FTZ R144, R29, R0.reuse, -R20.reuse ;  /* 0x000000001d907223 */ /* 0x180fe20000010814 */
[C---:B------:R-:W-:Y:S01]  /*6150*/  ISETP.GT.AND P2, PT, R16.reuse, 0x21, P1 ;  /* 0x000000211000780c */ /* 0x040fe20000f44270 */
[-CC-:B------:R-:W-:Y:S01]  /*6160*/  FFMA.FTZ R29, R33, R0.reuse, -R20.reuse ;  /* 0x00000000211d7223 */ /* 0x180fe20000010814 */
[----:B------:R-:W-:Y:S01]  /*6170*/  ISETP.GT.AND P3, PT, R16, 0x28, P1 ;  /* 0x000000281000780c */ /* 0x000fe20000f64270 */
[-CC-:B------:R-:W-:Y:S01]  /*6180*/  FFMA.FTZ R33, R41, R0.reuse, -R20.reuse ;  /* 0x0000000029217223 */ /* 0x180fe20000010814 */
[----:B0-----:R-:W-:Y:S01]  /*6190*/  FMNMX.FTZ R22, R26, R11, !PT ;  /* 0x0000000b1a167209 */ /* 0x001fe20007810000 */
[-CC-:B------:R-:W-:Y:S01]  /*61a0*/  FFMA.FTZ R140, R13, R0.reuse, -R20.reuse ;  /* 0x000000000d8c7223 */ /* 0x180fe20000010814 */
[C---:B------:R-:W-:Y:S01]  /*61b0*/  ISETP.LT.OR P2, PT, R14.reuse, 0x22, P2 ;  /* 0x000000220e00780c */ /* 0x040fe20001741670 */
[--C-:B------:R-:W-:Y:S01]  /*61c0*/  FFMA.FTZ R132, R121, R0, -R20.reuse ;  /* 0x0000000079847223 */ /* 0x100fe20000010814 */
[----:B------:R-:W-:Y:S01]  /*61d0*/  FMNMX.FTZ R22, R27, R22, !PT ;  /* 0x000000161b167209 */ /* 0x000fe20007810000 */
[-CC-:B------:R-:W-:Y:S01]  /*61e0*/  FFMA.FTZ R142, R15, R0.reuse, -R20.reuse ;  /* 0x000000000f8e7223 */ /* 0x180fe20000010814 */
[----:B------:R-:W-:Y:S01]  /*61f0*/  ISETP.LT.OR P3, PT, R14, 0x29, P3 ;  /* 0x000000290e00780c */ /* 0x000fe20001f61670 */
[--C-:B------:R-:W-:Y:S01]  /*6200*/  FFMA.FTZ R15, R45, R0, -R20.reuse ;  /* 0x000000002d0f7223 */ /* 0x100fe20000010814 */
[----:B------:R-:W-:Y:S01]  /*6210*/  FMNMX.FTZ R22, R137, R22, !PT ;  /* 0x0000001689167209 */ /* 0x000fe20007810000 */
[-CC-:B------:R-:W-:Y:S01]  /*6220*/  FFMA.FTZ R45, R57, R0.reuse, -R20.reuse ;  /* 0x00000000392d7223 */ /* 0x180fe20000010814 */
[----:B------:R-:W-:Y:S01]  /*6230*/  FSEL R43, R43, -INF , !P2 ;  /* 0xff8000002b2b7808 */ /* 0x000fe20005000000 */
[--C-:B------:R-:W-:Y:S01]  /*6240*/  FFMA.FTZ R57, R73, R0, -R20.reuse ;  /* 0x0000000049397223 */ /* 0x100fe20000010814 */
[----:B------:R-:W-:Y:S01]  /*6250*/  FMNMX.FTZ R22, R31, R22, !PT ;  /* 0x000000161f167209 */ /* 0x000fe20007810000 */
[-CC-:B------:R-:W-:Y:S01]  /*6260*/  FFMA.FTZ R136, R19, R0.reuse, -R20.reuse ;  /* 0x0000000013887223 */ /* 0x180fe20000010814 */
[----:B------:R-:W-:Y:S01]  /*6270*/  ISETP.GT.AND P2, PT, R16, 0x30, P1 ;  /* 0x000000301000780c */ /* 0x000fe20000f44270 */
        /* <DEDUP_REMOVED lines=11> */
[----:B------:R-:W-:Y:S01]  /*6330*/  ISETP.LT.OR P2, PT, R14, 0x31, P2 ;  /* 0x000000310e00780c */ /* 0x000fe20001741670 */
        /* <DEDUP_REMOVED lines=11> */
[C---:B------:R-:W-:Y:S01]  /*63f0*/  ISETP.LT.OR P3, PT, R14.reuse, 0x32, P3 ;  /* 0x000000320e00780c */ /* 0x040fe20001f61670 */
[--C-:B------:R-:W-:Y:S01]  /*6400*/  FFMA.FTZ R49, R81, R0, -R20.reuse ;  /* 0x0000000051317223 */ /* 0x100fe20000010814 */
[----:B------:R-:W-:Y:S01]  /*6410*/  FMNMX.FTZ R22, R149, R22, !PT ;  /* 0x0000001695167209 */ /* 0x000fe20007810000 */
[----:B------:R-:W-:Y:S01]  /*6420*/  FFMA.FTZ R122, R135, R0, -R20 ;  /* 0x00000000877a7223 */ /* 0x000fe20000010814 */
[----:B------:R-:W-:Y:S01]  /*6430*/  ISETP.LT.OR P5, PT, R14, 0x39, P5 ;  /* 0x000000390e00780c */ /* 0x000fe20002fa1670 */
[----:B------:R-:W-:Y:S01]  /*6440*/  MUFU.EX2 R148, R148 ;  /* 0x0000009400947308 */ /* 0x000fe20000000800 */
[----:B------:R-:W-:-:S02]  /*6450*/  FMNMX.FTZ R22, R47, R22, !PT ;  /* 0x000000162f167209 */ /* 0x000fc40007810000 */
[----:B------:R-:W-:Y:S02]  /*6460*/  FSEL R51, R51, -INF , !P3 ;  /* 0xff80000033337808 */ /* 0x000fe40005800000 */
[----:B------:R-:W-:Y:S02]  /*6470*/  FMNMX.FTZ R22, R151, R22, !PT ;  /* 0x0000001697167209 */ /* 0x000fe40007810000 */
[----:B------:R-:W-:Y:S01]  /*6480*/  ISETP.GT.AND P2, PT, R16, 0x40, P1 ;  /* 0x000000401000780c */ /* 0x000fe20000f44270 */
[----:B------:R-:W-:Y:S01]  /*6490*/  MUFU.EX2 R150, R150 ;  /* 0x0000009600967308 */ /* 0x000fe20000000800 */
[----:B------:R-:W-:Y:S02]  /*64a0*/  FSEL R153, R54, -INF , !P5 ;  /* 0xff80000036997808 */ /* 0x000fe40006800000 */
[----:B------:R-:W-:Y:S02]  /*64b0*/  FMNMX.FTZ R22, R51, R22, !PT ;  /* 0x0000001633167209 */ /* 0x000fe40007810000 */
[----:B------:R-:W-:-:S02]  /*64c0*/  ISETP.GT.AND P3, PT, R16, 0x41, P1 ;  /* 0x000000411000780c */ /* 0x000fc40000f64270 */
[----:B------:R-:W-:Y:S01]  /*64d0*/  ISETP.LT.OR P2, PT, R14, 0x41, P2 ;  /* 0x000000410e00780c */ /* 0x000fe20001741670 */
[----:B------:R-:W-:Y:S01]  /*64e0*/  MUFU.EX2 R147, R147 ;  /* 0x0000009300937308 */ /* 0x000fe20000000800 */
[----:B------:R-:W-:Y:S02]  /*64f0*/  FMNMX.FTZ R22, R153, R22, !PT ;  /* 0x0000001699167209 */ /* 0x000fe40007810000 */
[----:B------:R-:W-:Y:S02]  /*6500*/  ISETP.GT.AND P5, PT, R16, 0x48, P1 ;  /* 0x000000481000780c */ /* 0x000fe40000fa4270 */
[----:B------:R-:W-:Y:S02]  /*6510*/  FSEL R37, R58, -INF , !P2 ;  /* 0xff8000003a257808 */ /* 0x000fe40005000000 */
[----:B------:R-:W-:Y:S01]  /*6520*/  ISETP.LT.OR P3, PT, R14, 0x42, P3 ;  /* 0x000000420e00780c */ /* 0x000fe20001f61670 */
[----:B------:R-:W-:Y:S01]  /*6530*/  MUFU.EX2 R144, R144 ;  /* 0x0000009000907308 */ /* 0x000fe20000000800 */
[----:B------:R-:W-:-:S02]  /*6540*/  FMNMX.FTZ R22, R55, R22, !PT ;  /* 0x0000001637167209 */ /* 0x000fc40007810000 */
[----:B------:R-:W-:Y:S02]  /*6550*/  ISETP.LT.OR P5, PT, R14, 0x49, P5 ;  /* 0x000000490e00780c */ /* 0x000fe40002fa1670 */
[----:B------:R-:W-:Y:S02]  /*6560*/  FSEL R59, R59, -INF , !P3 ;  /* 0xff8000003b3b7808 */ /* 0x000fe40005800000 */
[----:B------:R-:W-:Y:S01]  /*6570*/  FMNMX.FTZ R22, R37, R22, !PT ;  /* 0x0000001625167209 */ /* 0x000fe20007810000 */
[----:B------:R-:W-:Y:S01]  /*6580*/  MUFU.EX2 R29, R29 ;  /* 0x0000001d001d7308 */ /* 0x000fe20000000800 */
[----:B------:R-:W-:Y:S02]  /*6590*/  ISETP.GT.AND P2, PT, R16, 0x50, P1 ;  /* 0x000000501000780c */ /* 0x000fe40000f44270 */
[----:B------:R-:W-:Y:S02]  /*65a0*/  FSEL R41, R62, -INF , !P5 ;  /* 0xff8000003e297808 */ /* 0x000fe40006800000 */
[----:B------:R-:W-:-:S02]  /*65b0*/  FMNMX.FTZ R22, R59, R22, !PT ;  /* 0x000000163b167209 */ /* 0x000fc40007810000 */
[----:B------:R-:W-:Y:S01]  /*65c0*/  ISETP.GT.AND P3, PT, R16, 0x51, P1 ;  /* 0x000000511000780c */ /* 0x000fe20000f64270 */
[----:B------:R-:W-:Y:S01]  /*65d0*/  MUFU.EX2 R146, R146 ;  /* 0x0000009200927308 */ /* 0x000fe20000000800 */
[----:B------:R-:W-:Y:S02]  /*65e0*/  ISETP.LT.OR P2, PT, R14, 0x51, P2 ;  /* 0x000000510e00780c */ /* 0x000fe40001741670 */
[----:B------:R-:W-:Y:S02]  /*65f0*/  FMNMX.FTZ R22, R41, R22, !PT ;  /* 0x0000001629167209 */ /* 0x000fe40007810000 */
[----:B------:R-:W-:Y:S02]  /*6600*/  ISETP.GT.AND P5, PT, R16, 0x58, P1 ;  /* 0x000000581000780c */ /* 0x000fe40000fa4270 */
[----:B------:R-:W-:Y:S01]  /*6610*/  FSEL R155, R66, -INF , !P2 ;  /* 0xff800000429b7808 */ /* 0x000fe20005000000 */
[----:B------:R-:W-:Y:S01]  /*6620*/  MUFU.EX2 R21, R21 ;  /* 0x0000001500157308 */ /* 0x000fe20000000800 */
[----:B------:R-:W-:-:S02]  /*6630*/  ISETP.LT.OR P3, PT, R14, 0x52, P3 ;  /* 0x000000520e00780c */ /* 0x000fc40001f61670 */
[----:B------:R-:W-:Y:S02]  /*6640*/  FMNMX.FTZ R24, R63, R22, !PT ;  /* 0x000000163f187209 */ /* 0x000fe40007810000 */
[----:B------:R-:W-:Y:S02]  /*6650*/  ISETP.LT.OR P5, PT, R14, 0x59, P5 ;  /* 0x000000590e00780c */ /* 0x000fe40002fa1670 */
[----:B------:R-:W-:Y:S01]  /*6660*/  FSEL R67, R67, -INF , !P3 ;  /* 0xff80000043437808 */ /* 0x000fe20005800000 */
[----:B------:R-:W-:Y:S01]  /*6670*/  MUFU.EX2 R140, R140 ;  /* 0x0000008c008c7308 */ /* 0x000fe20000000800 */
[----:B------:R-:W-:Y:S02]  /*6680*/  FMNMX.FTZ R24, R155, R24, !PT ;  /* 0x000000189b187209 */ /* 0x000fe40007810000 */
[----:B------:R-:W-:Y:S02]  /*6690*/  ISETP.GT.AND P2, PT, R16, 0x60, P1 ;  /* 0x000000601000780c */ /* 0x000fe40000f44270 */
[----:B------:R-:W-:-:S02]  /*66a0*/  FSEL R157, R70, -INF , !P5 ;  /* 0xff800000469d7808 */ /* 0x000fc40006800000 */
[----:B------:R-:W-:Y:S01]  /*66b0*/  FMNMX.FTZ R24, R67, R24, !PT ;  /* 0x0000001843187209 */ /* 0x000fe20007810000 */
[----:B------:R-:W-:Y:S01]  /*66c0*/  MUFU.EX2 R33, R33 ;  /* 0x0000002100217308 */ /* 0x000fe20000000800 */
[----:B------:R-:W-:Y:S02]  /*66d0*/  ISETP.GT.AND P3, PT, R16, 0x61, P1 ;  /* 0x000000611000780c */ /* 0x000fe40000f64270 */
[----:B------:R-:W-:Y:S02]  /*66e0*/  ISETP.LT.OR P2, PT, R14, 0x61, P2 ;  /* 0x000000610e00780c */ /* 0x000fe40001741670 */
[----:B------:R-:W-:Y:S01]  /*66f0*/  FSEL R22, R71, -INF , !P4 ;  /* 0xff80000047167808 */ /* 0x000fe20006000000 */
[--C-:B------:R-:W-:Y:S01]  /*6700*/  FFMA.FTZ R71, R61, R0, -R20.reuse ;  /* 0x000000003d477223 */ /* 0x100fe20000010814 */
[----:B------:R-:W-:Y:S01]  /*6710*/  FMNMX.FTZ R13, R157, R24, !PT ;  /* 0x000000189d0d7209 */ /* 0x000fe20007810000 */
[----:B------:R-:W-:Y:S01]  /*6720*/  FFMA.FTZ R61, R69, R0, -R20 ;  /* 0x00000000453d7223 */ /* 0x000fe20000010814 */
[----:B------:R-:W-:Y:S01]  /*6730*/  ISETP.GT.AND P5, PT, R16, 0x68, P1 ;  /* 0x000000681000780c */ /* 0x000fe20000fa4270 */
[----:B------:R-:W-:Y:S01]  /*6740*/  MUFU.EX2 R142, R142 ;  /* 0x0000008e008e7308 */ /* 0x000fe20000000800 */
[----:B------:R-:W-:-:S02]  /*6750*/  FSEL R74, R74, -INF , !P2 ;  /* 0xff8000004a4a7808 */ /* 0x000fc40005000000 */
[----:B------:R-:W-:Y:S02]  /*6760*/  ISETP.LT.OR P3, PT, R14, 0x62, P3 ;  /* 0x000000620e00780c */ /* 0x000fe40001f61670 */
[----:B------:R-:W-:Y:S02]  /*6770*/  FMNMX.FTZ R13, R22, R13, !PT ;  /* 0x0000000d160d7209 */ /* 0x000fe40007810000 */
[----:B------:R-:W-:Y:S01]  /*6780*/  ISETP.GT.AND P4, PT, R16, 0x69, P1 ;  /* 0x000000691000780c */ /* 0x000fe20000f84270 */
[----:B------:R-:W-:Y:S01]  /*6790*/  MUFU.EX2 R15, R15 ;  /* 0x0000000f000f7308 */ /* 0x000fe20000000800 */
[----:B------:R-:W-:Y:S02]  /*67a0*/  ISETP.LT.OR P5, PT, R14, 0x69, P5 ;  /* 0x000000690e00780c */ /* 0x000fe40002fa1670 */
[----:B------:R-:W-:Y:S02]  /*67b0*/  FSEL R75, R75, -INF , !P3 ;  /* 0xff8000004b4b7808 */ /* 0x000fe40005800000 */
[----:B------:R-:W-:-:S02]  /*67c0*/  FMNMX.FTZ R24, R74, R13, !PT ;  /* 0x0000000d4a187209 */ /* 0x000fc40007810000 */
[----:B------:R-:W-:Y:S01]  /*67d0*/  ISETP.GT.AND P2, PT, R16, 0x70, P1 ;  /* 0x000000701000780c */ /* 0x000fe20000f44270 */
[----:B------:R-:W-:Y:S01]  /*67e0*/  MUFU.EX2 R136, R136 ;  /* 0x0000008800887308 */ /* 0x000fe20000000800 */
[----:B------:R-:W-:Y:S02]  /*67f0*/  FSEL R78, R78, -INF , !P5 ;  /* 0xff8000004e4e7808 */ /* 0x000fe40006800000 */
[----:B------:R-:W-:Y:S02]  /*6800*/  ISETP.LT.OR P4, PT, R14, 0x6a, P4 ;  /* 0x0000006a0e00780c */ /* 0x000fe40002781670 */
[----:B------:R-:W-:Y:S02]  /*6810*/  FMNMX.FTZ R13, R75, R24, !PT ;  /* 0x000000184b0d7209 */ /* 0x000fe40007810000 */
[C---:B------:R-:W-:Y:S01]  /*6820*/  ISETP.GT.AND P3, PT, R16.reuse, 0x71, P1 ;  /* 0x000000711000780c */ /* 0x040fe20000f64270 */
[----:B------:R-:W-:Y:S01]  /*6830*/  MUFU.EX2 R19, R19 ;  /* 0x0000001300137308 */ /* 0x000fe20000000800 */
[----:B------:R-:W-:-:S02]  /*6840*/  ISETP.GT.AND P5, PT, R16, 0x78, P1 ;  /* 0x000000781000780c */ /* 0x000fc40000fa4270 */
[----:B------:R-:W-:Y:S02]  /*6850*/  ISETP.GT.AND P1, PT, R16, 0x79, P1 ;  /* 0x000000791000780c */ /* 0x000fe40000f24270 */
[----:B------:R-:W-:Y:S02]  /*6860*/  ISETP.LT.OR P2, PT, R14, 0x71, P2 ;  /* 0x000000710e00780c */ /* 0x000fe40001741670 */
[----:B------:R-:W-:Y:S01]  /*6870*/  FSEL R79, R79, -INF , !P4 ;  /* 0xff8000004f4f7808 */ /* 0x000fe20006000000 */
[----:B------:R-:W-:Y:S01]  /*6880*/  MUFU.EX2 R138, R138 ;  /* 0x0000008a008a7308 */ /* 0x000fe20000000800 */
[----:B------:R-:W-:Y:S02]  /*6890*/  FMNMX.FTZ R16, R78, R13, !PT ;  /* 0x0000000d4e107209 */ /* 0x000fe40007810000 */
[----:B------:R-:W-:Y:S02]  /*68a0*/  ISETP.LT.OR P3, PT, R14, 0x72, P3 ;  /* 0x000000720e00780c */ /* 0x000fe40001f61670 */
[----:B------:R-:W-:-:S02]  /*68b0*/  FSEL R121, R82, -INF , !P2 ;  /* 0xff80000052797808 */ /* 0x000fc40005000000 */
[----:B------:R-:W-:Y:S01]  /*68c0*/  FMNMX.FTZ R16, R79, R16, !PT ;  /* 0x000000104f107209 */ /* 0x000fe20007810000 */
[----:B------:R-:W-:Y:S01]  /*68d0*/  MUFU.EX2 R25, R25 ;  /* 0x0000001900197308 */ /* 0x000fe20000000800 */
[C---:B------:R-:W-:Y:S02]  /*68e0*/  ISETP.LT.OR P5, PT, R14.reuse, 0x79, P5 ;  /* 0x000000790e00780c */ /* 0x040fe40002fa1670 */
[----:B------:R-:W-:Y:S02]  /*68f0*/  FSEL R83, R83, -INF , !P3 ;  /* 0xff80000053537808 */ /* 0x000fe40005800000 */
[----:B------:R-:W-:Y:S02]  /*6900*/  FMNMX.FTZ R16, R121, R16, !PT ;  /* 0x0000001079107209 */ /* 0x000fe40007810000 */
[----:B------:R-:W-:Y:S01]  /*6910*/  ISETP.LT.OR P1, PT, R14, 0x7a, P1 ;  /* 0x0000007a0e00780c */ /* 0x000fe20000f21670 */
[----:B------:R-:W-:Y:S01]  /*6920*/  MUFU.EX2 R132, R132 ;  /* 0x0000008400847308 */ /* 0x000fe20000000800 */
[----:B------:R-:W-:-:S02]  /*6930*/  FSEL R86, R86, -INF , !P5 ;  /* 0xff80000056567808 */ /* 0x000fc40006800000 */
[----:B------:R-:W-:Y:S02]  /*6940*/  FMNMX.FTZ R13, R83, R16, !PT ;  /* 0x00000010530d7209 */ /* 0x000fe40007810000 */
[----:B------:R-:W-:Y:S02]  /*6950*/  FSEL R87, R87, -INF , !P1 ;  /* 0xff80000057577808 */ /* 0x000fe40004800000 */
[----:B------:R-:W-:Y:S01]  /*6960*/  FMNMX.FTZ R14, R86, R13, !PT ;  /* 0x0000000d560e7209 */ /* 0x000fe20007810000 */
[----:B------:R-:W-:Y:S01]  /*6970*/  MUFU.EX2 R45, R45 ;  /* 0x0000002d002d7308 */ /* 0x000fe20000000800 */
[----:B------:R-:W-:Y:S02]  /*6980*/  FSEL R69, R2, RZ, P6 ;  /* 0x000000ff02457208 */ /* 0x000fe40003000000 */
[----:B------:R-:W-:-:S03]  /*6990*/  FMNMX.FTZ R14, R87, R14, !PT ;  /* 0x0000000e570e7209 */ /* 0x000fc60007810000 */
[----:B------:R-:W-:Y:S01]  /*69a0*/  FADD.FTZ R73, -R69, R10 ;  /* 0x0000000a45497221 */ /* 0x000fe20000010100 */
[-C--:B------:R-:W-:Y:S01]  /*69b0*/  FFMA.FTZ R69, R85, R0.reuse, -R20 ;  /* 0x0000000055457223 */ /* 0x080fe20000010814 */
[----:B------:R-:W0:Y:S01]  /*69c0*/  SHFL.BFLY PT, R13, R14, 0x2, 0x1f ;  /* 0x0c401f000e0d7f89 */ /* 0x000e2200000e0000 */
[----:B------:R-:W-:Y:S01]  /*69d0*/  MUFU.EX2 R134, R134 ;  /* 0x0000008600867308 */ /* 0x000fe20000000800 */
[----:B------:R-:W-:-:S07]  /*69e0*/  FMUL.FTZ R10, R73, R0 ;  /* 0x00000000490a7220 */ /* 0x000fce0000410000 */
[----:B------:R-:W1:Y:S08]  /*69f0*/  MUFU.EX2 R10, R10 ;  /* 0x0000000a000a7308 */ /* 0x000e700000000800 */
        /* <DEDUP_REMOVED lines=9> */
[C---:B------:R-:W-:Y:S02]  /*6a90*/  FMUL.FTZ R16, R13.reuse, R0 ;  /* 0x000000000d107220 */ /* 0x040fe40000410000 */
[----:B------:R-:W-:Y:S01]  /*6aa0*/  MUFU.EX2 R124, R124 ;  /* 0x0000007c007c7308 */ /* 0x000fe20000000800 */
[----:B------:R-:W-:Y:S02]  /*6ab0*/  FSEL R14, R13, RZ, P1 ;  /* 0x000000ff0d0e7208 */ /* 0x000fe40000800000 */
[----:B------:R-:W-:-:S03]  /*6ac0*/  FSEL R16, R16, RZ, P1 ;  /* 0x000000ff10107208 */ /* 0x000fc60000800000 */
[----:B------:R-:W-:Y:S02]  /*6ad0*/  FADD.FTZ R11, -R14, R11 ;  /* 0x0000000b0e0b7221 */ /* 0x000fe40000010100 */
[----:B------:R-:W-:Y:S01]  /*6ae0*/  MUFU.EX2 R57, R57 ;  /* 0x0000003900397308 */ /* 0x000fe20000000800 */
[-CC-:B------:R-:W-:Y:S01]  /*6af0*/  FFMA.FTZ R73, R26, R0.reuse, -R16.reuse ;  /* 0x000000001a497223 */ /* 0x180fe20000010810 */
[-CC-:B------:R-:W-:Y:S01]  /*6b00*/  FFMA.FTZ R20, R27, R0.reuse, -R16.reuse ;  /* 0x000000001b147223 */ /* 0x180fe20000010810 */
[-C--:B------:R-:W-:Y:S01]  /*6b10*/  FMUL.FTZ R11, R11, R0.reuse ;  /* 0x000000000b0b7220 */ /* 0x080fe20000410000 */
[-CC-:B------:R-:W-:Y:S01]  /*6b20*/  FFMA.FTZ R24, R137, R0.reuse, -R16.reuse ;  /* 0x0000000089187223 */ /* 0x180fe20000010810 */
[-CC-:B------:R-:W-:Y:S01]  /*6b30*/  FFMA.FTZ R27, R31, R0.reuse, -R16.reuse ;  /* 0x000000001f1b7223 */ /* 0x180fe20000010810 */
[-CC-:B------:R-:W-:Y:S01]  /*6b40*/  FFMA.FTZ R26, R139, R0.reuse, -R16.reuse ;  /* 0x000000008b1a7223 */ /* 0x180fe20000010810 */
[-CC-:B------:R-:W-:Y:S01]  /*6b50*/  FFMA.FTZ R31, R141, R0.reuse, -R16.reuse ;  /* 0x000000008d1f7223 */ /* 0x180fe20000010810 */
[----:B------:R-:W-:Y:S01]  /*6b60*/  MUFU.EX2 R73, R73 ;  /* 0x0000004900497308 */ /* 0x000fe20000000800 */
[--C-:B------:R-:W-:Y:S01]  /*6b70*/  FFMA.FTZ R133, R37, R0, -R16.reuse ;  /* 0x0000000025857223 */ /* 0x100fe20000010810 */
[----:B-1----:R-:W-:Y:S01]  /*6b80*/  FFMA.FTZ R37, R10, R4, R35 ;  /* 0x000000040a257223 */ /* 0x002fe20000010023 */
[-CC-:B------:R-:W-:Y:S01]  /*6b90*/  FFMA.FTZ R28, R143, R0.reuse, -R16.reuse ;  /* 0x000000008f1c7223 */ /* 0x180fe20000010810 */
[-CC-:B------:R-:W-:Y:S01]  /*6ba0*/  FFMA.FTZ R39, R39, R0.reuse, -R16.reuse ;  /* 0x0000000027277223 */ /* 0x180fe20000010810 */
[-CC-:B------:R-:W-:Y:S01]  /*6bb0*/  FFMA.FTZ R141, R145, R0.reuse, -R16.reuse ;  /* 0x00000000918d7223 */ /* 0x180fe20000010810 */
[----:B------:R-:W-:Y:S01]  /*6bc0*/  FADD.FTZ R37, R148, R37 ;  /* 0x0000002594257221 */ /* 0x000fe20000010000 */
[-CC-:B------:R-:W-:Y:S01]  /*6bd0*/  FFMA.FTZ R30, R43, R0.reuse, -R16.reuse ;  /* 0x000000002b1e7223 */ /* 0x180fe20000010810 */
[----:B------:R-:W0:Y:S01]  /*6be0*/  MUFU.EX2 R14, R11 ;  /* 0x0000000b000e7308 */ /* 0x000e220000000800 */
[-CC-:B------:R-:W-:Y:S01]  /*6bf0*/  FFMA.FTZ R143, R149, R0.reuse, -R16.reuse ;  /* 0x00000000958f7223 */ /* 0x180fe20000010810 */
[----:B------:R-:W-:Y:S01]  /*6c00*/  FADD.FTZ R4, R150, R37 ;  /* 0x0000002596047221 */ /* 0x000fe20000010000 */
[-CC-:B------:R-:W-:Y:S01]  /*6c10*/  FFMA.FTZ R32, R47, R0.reuse, -R16.reuse ;  /* 0x000000002f207223 */ /* 0x180fe20000010810 */
[-CC-:B------:R-:W-:Y:S01]  /*6c20*/  FFMA.FTZ R137, R151, R0.reuse, -R16.reuse ;  /* 0x0000000097897223 */ /* 0x180fe20000010810 */
[-CC-:B------:R-:W-:Y:S01]  /*6c30*/  FFMA.FTZ R34, R51, R0.reuse, -R16.reuse ;  /* 0x0000000033227223 */ /* 0x180fe20000010810 */
[-CC-:B------:R-:W-:Y:S01]  /*6c40*/  FFMA.FTZ R139, R153, R0.reuse, -R16.reuse ;  /* 0x00000000998b7223 */ /* 0x180fe20000010810 */
[-CC-:B------:R-:W-:Y:S01]  /*6c50*/  FFMA.FTZ R36, R55, R0.reuse, -R16.reuse ;  /* 0x0000000037247223 */ /* 0x180fe20000010810 */
[----:B------:R-:W1:Y:S01]  /*6c60*/  MUFU.EX2 R20, R20 ;  /* 0x0000001400147308 */ /* 0x000e620000000800 */
[-CC-:B------:R-:W-:Y:S01]  /*6c70*/  FFMA.FTZ R38, R59, R0.reuse, -R16.reuse ;  /* 0x000000003b267223 */ /* 0x180fe20000010810 */
[-CC-:B------:R-:W-:Y:S01]  /*6c80*/  FFMA.FTZ R135, R41, R0.reuse, -R16.reuse ;  /* 0x0000000029877223 */ /* 0x180fe20000010810 */
[-CC-:B------:R-:W-:Y:S01]  /*6c90*/  FFMA.FTZ R40, R63, R0.reuse, -R16.reuse ;  /* 0x000000003f287223 */ /* 0x180fe20000010810 */
[-CC-:B------:R-:W-:Y:S01]  /*6ca0*/  FFMA.FTZ R129, R155, R0.reuse, -R16.reuse ;  /* 0x000000009b817223 */ /* 0x180fe20000010810 */
[-CC-:B------:R-:W-:Y:S01]  /*6cb0*/  FFMA.FTZ R131, R157, R0.reuse, -R16.reuse ;  /* 0x000000009d837223 */ /* 0x180fe20000010810 */
[-CC-:B------:R-:W-:Y:S01]  /*6cc0*/  FFMA.FTZ R22, R22, R0.reuse, -R16.reuse ;  /* 0x0000000016167223 */ /* 0x180fe20000010810 */
[-CC-:B------:R-:W-:Y:S01]  /*6cd0*/  FFMA.FTZ R125, R74, R0.reuse, -R16.reuse ;  /* 0x000000004a7d7223 */ /* 0x180fe20000010810 */
[----:B------:R-:W2:Y:S01]  /*6ce0*/  MUFU.EX2 R24, R24 ;  /* 0x0000001800187308 */ /* 0x000ea20000000800 */
[----:B0-----:R-:W-:Y:S01]  /*6cf0*/  FFMA.FTZ R3, R14, R3, R73 ;  /* 0x000000030e037223 */ /* 0x001fe20000010049 */
[-CC-:B------:R-:W-:Y:S01]  /*6d00*/  FFMA.FTZ R127, R78, R0.reuse, -R16.reuse ;  /* 0x000000004e7f7223 */ /* 0x180fe20000010810 */
[-CC-:B------:R-:W-:Y:S01]  /*6d10*/  FFMA.FTZ R121, R121, R0.reuse, -R16.reuse ;  /* 0x0000000079797223 */ /* 0x180fe20000010810 */
[----:B------:R-:W-:-:S04]  /*6d20*/  FFMA.FTZ R123, R86, R0, -R16 ;  /* 0x00000000567b7223 */ /* 0x000fc80000010810 */
[----:B------:R-:W0:Y:S01]  /*6d30*/  MUFU.EX2 R27, R27 ;  /* 0x0000001b001b7308 */ /* 0x000e220000000800 */
[----:B-1----:R-:W-:-:S07]  /*6d40*/  FADD.FTZ R3, R20, R3 ;  /* 0x0000000314037221 */ /* 0x002fce0000010000 */
[----:B------:R-:W1:Y:S01]  /*6d50*/  MUFU.EX2 R26, R26 ;  /* 0x0000001a001a7308 */ /* 0x000e620000000800 */
[----:B--2---:R-:W-:Y:S01]  /*6d60*/  FADD.FTZ R42, R24, R3 ;  /* 0x00000003182a7221 */ /* 0x004fe20000010000 */
[----:B------:R-:W-:-:S04]  /*6d70*/  FADD.FTZ R3, R147, R4 ;  /* 0x0000000493037221 */ /* 0x000fc80000010000 */
[----:B------:R-:W-:Y:S02]  /*6d80*/  FADD.FTZ R4, R144, R3 ;  /* 0x0000000390047221 */ /* 0x000fe40000010000 */
[----:B------:R-:W2:Y:S01]  /*6d90*/  MUFU.EX2 R31, R31 ;  /* 0x0000001f001f7308 */ /* 0x000ea20000000800 */
[----:B0-----:R-:W-:Y:S01]  /*6da0*/  FADD.FTZ R11, R27, R42 ;  /* 0x0000002a1b0b7221 */ /* 0x001fe20000010000 */
[----:B------:R-:W-:-:S04]  /*6db0*/  FADD.FTZ R3, R29, R4 ;  /* 0x000000041d037221 */ /* 0x000fc80000010000 */
[----:B------:R-:W-:Y:S02]  /*6dc0*/  FADD.FTZ R4, R146, R3 ;  /* 0x0000000392047221 */ /* 0x000fe40000010000 */
[----:B------:R-:W0:Y:S01]  /*6dd0*/  MUFU.EX2 R28, R28 ;  /* 0x0000001c001c7308 */ /* 0x000e220000000800 */
[----:B-1----:R-:W-:Y:S01]  /*6de0*/  FADD.FTZ R42, R26, R11 ;  /* 0x0000000b1a2a7221 */ /* 0x002fe20000010000 */
[----:B------:R-:W-:-:S04]  /*6df0*/  FADD.FTZ R3, R21, R4 ;  /* 0x0000000415037221 */ /* 0x000fc80000010000 */
[----:B------:R-:W-:Y:S02]  /*6e00*/  FADD.FTZ R4, R140, R3 ;  /* 0x000000038c047221 */ /* 0x000fe40000010000 */
[----:B------:R-:W1:Y:S01]  /*6e10*/  MUFU.EX2 R39, R39 ;  /* 0x0000002700277308 */ /* 0x000e620000000800 */
[----:B--2---:R-:W-:Y:S01]  /*6e20*/  FADD.FTZ R11, R31, R42 ;  /* 0x0000002a1f0b7221 */ /* 0x004fe20000010000 */
[----:B------:R-:W-:-:S06]  /*6e30*/  FFMA.FTZ R42, R67, R0, -R16 ;  /* 0x00000000432a7223 */ /* 0x000fcc0000010810 */
[----:B------:R-:W2:Y:S01]  /*6e40*/  MUFU.EX2 R141, R141 ;  /* 0x0000008d008d7308 */ /* 0x000ea20000000800 */
[----:B0-----:R-:W-:Y:S01]  /*6e50*/  FADD.FTZ R44, R28, R11 ;  /* 0x0000000b1c2c7221 */ /* 0x001fe20000010000 */
[----:B------:R-:W-:-:S06]  /*6e60*/  FADD.FTZ R11, R33, R4 ;  /* 0x00000004210b7221 */ /* 0x000fcc0000010000 */
        /* <DEDUP_REMOVED lines=9> */
[----:B------:R-:W-:Y:S01]  /*6f00*/  FADD.FTZ R11, R19, R44 ;  /* 0x0000002c130b7221 */ /* 0x000fe20000010000 */
[----:B------:R-:W-:Y:S01]  /*6f10*/  FFMA.FTZ R44, R75, R0, -R16 ;  /* 0x000000004b2c7223 */ /* 0x000fe20000010810 */
[----:B------:R-:W0:Y:S01]  /*6f20*/  MUFU.EX2 R137, R137 ;  /* 0x0000008900897308 */ /* 0x000e220000000800 */
[----:B-1----:R-:W-:Y:S01]  /*6f30*/  FADD.FTZ R3, R143, R4 ;  /* 0x000000048f037221 */ /* 0x002fe20000010000 */
[----:B------:R-:W-:-:S04]  /*6f40*/  FADD.FTZ R46, R138, R11 ;  /* 0x0000000b8a2e7221 */ /* 0x000fc80000010000 */
[----:B------:R-:W-:Y:S02]  /*6f50*/  FADD.FTZ R11, R25, R46 ;  /* 0x0000002e190b7221 */ /* 0x000fe40000010000 */
[----:B------:R-:W1:Y:S01]  /*6f60*/  MUFU.EX2 R34, R34 ;  /* 0x0000002200227308 */ /* 0x000e620000000800 */
[----:B--2---:R-:W-:Y:S01]  /*6f70*/  FADD.FTZ R4, R32, R3 ;  /* 0x0000000320047221 */ /* 0x004fe20000010000 */
[----:B------:R-:W-:-:S04]  /*6f80*/  FADD.FTZ R46, R132, R11 ;  /* 0x0000000b842e7221 */ /* 0x000fc80000010000 */
[----:B------:R-:W-:Y:S01]  /*6f90*/  FADD.FTZ R11, R45, R46 ;  /* 0x0000002e2d0b7221 */ /* 0x000fe20000010000 */
[----:B------:R-:W-:Y:S01]  /*6fa0*/  FFMA.FTZ R46, R79, R0, -R16 ;  /* 0x000000004f2e7223 */ /* 0x000fe20000010810 */
[----:B------:R-:W2:Y:S01]  /*6fb0*/  MUFU.EX2 R139, R139 ;  /* 0x0000008b008b7308 */ /* 0x000ea20000000800 */
[----:B0-----:R-:W-:Y:S01]  /*6fc0*/  FADD.FTZ R3, R137, R4 ;  /* 0x0000000489037221 */ /* 0x001fe20000010000 */
[----:B------:R-:W-:-:S04]  /*6fd0*/  FADD.FTZ R48, R134, R11 ;  /* 0x0000000b86307221 */ /* 0x000fc80000010000 */
[----:B------:R-:W-:Y:S02]  /*6fe0*/  FADD.FTZ R11, R71, R48 ;  /* 0x00000030470b7221 */ /* 0x000fe40000010000 */
[----:B------:R-:W0:Y:S01]  /*6ff0*/  MUFU.EX2 R36, R36 ;  /* 0x0000002400247308 */ /* 0x000e220000000800 */
[----:B-1----:R-:W-:Y:S01]  /*7000*/  FADD.FTZ R4, R34, R3 ;  /* 0x0000000322047221 */ /* 0x002fe20000010000 */
[----:B------:R-:W-:-:S04]  /*7010*/  FADD.FTZ R48, R128, R11 ;  /* 0x0000000b80307221 */ /* 0x000fc80000010000 */
[----:B------:R-:W-:Y:S01]  /*7020*/  FADD.FTZ R11, R65, R48 ;  /* 0x00000030410b7221 */ /* 0x000fe20000010000 */
[-C--:B------:R-:W-:Y:S01]  /*7030*/  FFMA.FTZ R48, R83, R0.reuse, -R16 ;  /* 0x0000000053307223 */ /* 0x080fe20000010810 */
[----:B------:R-:W1:Y:S01]  /*7040*/  MUFU.EX2 R133, R133 ;  /* 0x0000008500857308 */ /* 0x000e620000000800 */
[----:B--2---:R-:W-:Y:S01]  /*7050*/  FADD.FTZ R3, R139, R4 ;  /* 0x000000048b037221 */ /* 0x004fe20000010000 */
[----:B------:R-:W-:Y:S01]  /*7060*/  FADD.FTZ R50, R130, R11 ;  /* 0x0000000b82327221 */ /* 0x000fe20000010000 */
[----:B------:R-:W-:-:S03]  /*7070*/  FFMA.FTZ R16, R87, R0, -R16 ;  /* 0x0000000057107223 */ /* 0x000fc60000010810 */
[----:B------:R-:W-:Y:S02]  /*7080*/  FADD.FTZ R11, R61, R50 ;  /* 0x000000323d0b7221 */ /* 0x000fe40000010000 */
[----:B------:R-:W2:Y:S01]  /*7090*/  MUFU.EX2 R38, R38 ;  /* 0x0000002600267308 */ /* 0x000ea20000000800 */
[----:B0-----:R-:W-:Y:S01]  /*70a0*/  FADD.FTZ R4, R36, R3 ;  /* 0x0000000324047221 */ /* 0x001fe20000010000 */
[----:B------:R-:W-:-:S04]  /*70b0*/  FADD.FTZ R50, R124, R11 ;  /* 0x0000000b7c327221 */ /* 0x000fc80000010000 */
[----:B------:R-:W-:Y:S02]  /*70c0*/  FADD.FTZ R11, R57, R50 ;  /* 0x00000032390b7221 */ /* 0x000fe40000010000 */
[----:B------:R-:W0:Y:S01]  /*70d0*/  MUFU.EX2 R135, R135 ;  /* 0x0000008700877308 */ /* 0x000e220000000800 */
[----:B-1----:R-:W-:-:S07]  /*70e0*/  FADD.FTZ R3, R133, R4 ;  /* 0x0000000485037221 */ /* 0x002fce0000010000 */
[----:B------:R-:W1:Y:S01]  /*70f0*/  MUFU.EX2 R40, R40 ;  /* 0x0000002800287308 */ /* 0x000e620000000800 */
[----:B--2---:R-:W-:-:S07]  /*7100*/  FADD.FTZ R4, R38, R3 ;  /* 0x0000000326047221 */ /* 0x004fce0000010000 */
[----:B------:R-:W2:Y:S01]  /*7110*/  MUFU.EX2 R129, R129 ;  /* 0x0000008100817308 */ /* 0x000ea20000000800 */
[----:B0-----:R-:W-:-:S07]  /*7120*/  FADD.FTZ R3, R135, R4 ;  /* 0x0000000487037221 */ /* 0x001fce0000010000 */
        /* <DEDUP_REMOVED lines=33> */
[----:B--2---:R-:W-:Y:S01]  /*7340*/  FADD.FTZ R3, R123, R4 ;  /* 0x000000047b037221 */ /* 0x004fe20000010000 */
[----:B0-----:R-:W-:-:S03]  /*7350*/  FADD.FTZ R4, R69, R50 ;  /* 0x0000003245047221 */ /* 0x001fc60000010000 */
[----:B-1----:R-:W-:Y:S01]  /*7360*/  FADD.FTZ R3, R16, R3 ;  /* 0x0000000310037221 */ /* 0x002fe20000010000 */
[----:B------:R-:W-:Y:S06]  /*7370*/  @!P0 BRA `(.L_x_1006) ;  /* 0x0000000000048947 */ /* 0x000fec0003800000 */
[----:B------:R-:W-:Y:S01]  /*7380*/  BPT.TRAP 0x1 ;  /* 0x000000040000795c */ /* 0x000fe20000300000 */
.L_x_1006:
[----:B------:R-:W-:Y:S01]  /*7390*/  ULEA UR10, UR25, UR43, 0x3 ;  /* 0x0000002b190a7291 */ /* 0x000fe2000f8e183f */
[----:B------:R-:W-:Y:S01]  /*73a0*/  ISETP.GT.AND P1, PT, R12, UR27, PT ;  /* 0x0000001b0c007c0c */ /* 0x000fe2000bf24270 */
[----:B------:R-:W-:Y:S01]  /*73b0*/  UMOV UR26, UR4 ;  /* 0x00000004001a7c82 */ /* 0x000fe20008000000 */
[----:B------:R-:W-:Y:S01]  /*73c0*/  UMOV UR25, UR7 ;  /* 0x0000000700197c82 */ /* 0x000fe20008000000 */
        /* <DEDUP_REMOVED lines=35> */
[-C--:B------:R-:W-:Y:S01]  /*7600*/  FMUL.FTZ R102, R102, R14.reuse ;  /* 0x0000000e66667220 */ /* 0x080fe20000410000 */
        /* <DEDUP_REMOVED lines=19> */
[----:B------:R-:W-:Y:S01]  /*7740*/  IMAD.MOV.U32 R11, RZ, RZ, R13 ;  /* 0x000000ffff0b7224 */ /* 0x000fe200078e000d */
        /* <DEDUP_REMOVED lines=13> */
[----:B------:R-:W-:Y:S01]  /*7820*/  F2FP.F16.F32.PACK_AB R123, R16, R123 ;  /* 0x0000007b107b723e */ /* 0x000fe200000000ff */
[----:B------:R-:W-:Y:S06]  /*7830*/  @P1 BRA `(.L_x_1007) ;  /* 0xffffffd000841947 */ /* 0x000fec000383ffff */
.L_x_988:
[----:B------:R-:W0:Y:S01]  /*7840*/  S2UR UR10, SR_CTAID.X ;  /* 0x00000000000a79c3 */ /* 0x000e220000002500 */
[----:B------:R-:W-:Y:S01]  /*7850*/  IADD3 R10, -R5, 0x1, RZ ;  /* 0x00000001050a7810 */ /* 0x000fe20007ffe1ff */
[----:B------:R-:W-:Y:S02]  /*7860*/  UISETP.NE.AND UP1, UPT, UR40, URZ, UPT ;  /* 0x0000003f2800728c */ /* 0x000fe4000bf25270 */
[----:B------:R-:W-:Y:S02]  /*7870*/  UISETP.NE.AND UP0, UPT, UR44, URZ, UPT ;  /* 0x0000003f2c00728c */ /* 0x000fe4000bf05270 */
[----:B------:R-:W-:Y:S01]  /*7880*/  IMAD R10, R17, UR28, R10 ;  /* 0x0000001c110a7c24 */ /* 0x000fe2000f8e020a */
[----:B------:R-:W-:-:S03]  /*7890*/  UMOV UR14, 0xc0 ;  /* 0x000000c0000e7882 */ /* 0x000fc60000000000 */
[----:B------:R-:W-:Y:S02]  /*78a0*/  PLOP3.LUT P1, PT, PT, PT, UP0, 0x40, 0x0 ;  /* 0x000000000000781c */ /* 0x000fe40003f2e808 */
[----:B------:R-:W-:Y:S01]  /*78b0*/  R2UR UR15, R10 ;  /* 0x000000000a0f72ca */ /* 0x000fe200000e0000 */
[----:B------:R-:W-:Y:S01]  /*78c0*/  @UP1 ULDC UR18, c[0x0][0x450] ;  /* 0x0001140000121ab9 */ /* 0x000fe20000000800 */
[----:B0-----:R-:W-:-:S03]  /*78d0*/  UIMAD UR14, UR10, UR14, 0xbf ;  /* 0x000000bf0a0e74a4 */ /* 0x001fc6000f8e020e */
[----:B------:R-:W-:Y:S02]  /*78e0*/  @UP1 ULDC UR10, c[0x0][0x44c] ;  /* 0x00011300000a1ab9 */ /* 0x000fe40000000800 */
[----:B------:R-:W-:-:S04]  /*78f0*/  UIMAD.WIDE.U32 UR10, UR14, UR10, URZ ;  /* 0x0000000a0e0a72a5 */ /* 0x000fc8000f8e003f */
[----:B------:R-:W-:-:S04]  /*7900*/  @UP1 USHF.R.U32.HI UR14, URZ, UR18, UR11 ;  /* 0x000000123f0e1299 */ /* 0x000fc8000801160b */
[----:B------:R-:W-:-:S03]  /*7910*/  UIADD3 UR14, UR15, UR14, URZ ;  /* 0x0000000e0f0e7290 */ /* 0x000fc6000fffe03f */
[----:B------:R-:W-:Y:S02]  /*7920*/  ULDC UR15, c[0x0][0x9dc] ;  /* 0x00027700000f7ab9 */ /* 0x000fe40000000800 */
[----:B------:R-:W-:Y:S01]  /*7930*/  UIADD3 UR15, UR14, -UR15, URZ ;  /* 0x8000000f0e0f7290 */ /* 0x000fe2000fffe03f */
[----:B------:R-:W-:Y:S11]  /*7940*/  @P1 BRA `(.L_x_1008) ;  /* 0x00000000004c1947 */ /* 0x000ff60003800000 */
[----:B------:R-:W-:-:S06]  /*7950*/  UISETP.GT.AND UP0, UPT, UR14, -0x1, UPT ;  /* 0xffffffff0e00788c */ /* 0x000fcc000bf04270 */
[----:B------:R-:W-:-:S13]  /*7960*/  PLOP3.LUT P1, PT, PT, PT, UP0, 0x80, 0x0 ;  /* 0x000000000000781c */ /* 0x000fda0003f2f008 */
[----:B------:R-:W-:Y:S05]  /*7970*/  @P1 BRA `(.L_x_1009) ;  /* 0x0000000000201947 */ /* 0x000fea0003800000 */
[----:B------:R-:W-:Y:S01]  /*7980*/  ULDC UR18, c[0x0][0x9e4] ;  /* 0x0002790000127ab9 */ /* 0x000fe20000000800 */
[----:B------:R-:W-:Y:S02]  /*7990*/  ULOP3.LUT UR14, URZ, UR14, URZ, 0x33, !UPT ;  /* 0x0000000e3f0e7292 */ /* 0x000fe4000f8e333f */
[----:B------:R-:W-:-:S11]  /*79a0*/  UISETP.NE.AND UP0, UPT, UR18, 0x1, UPT ;  /* 0x000000011200788c */ /* 0x000fd6000bf05270 */
[----:B------:R-:W-:Y:S02]  /*79b0*/  @UP0 ULDC.64 UR20, c[0x0][0x9e8] ;  /* 0x00027a0000140ab9 */ /* 0x000fe40000000a00 */
[----:B------:R-:W-:-:S04]  /*79c0*/  UIMAD.WIDE.U32 UR10, UR14, UR20, URZ ;  /* 0x000000140e0a72a5 */ /* 0x000fc8000f8e003f */
[----:B------:R-:W-:-:S04]  /*79d0*/  @UP0 USHF.R.U32.HI UR14, URZ, UR21, UR11 ;  /* 0x000000153f0e0299 */ /* 0x000fc8000801160b */
[----:B------:R-:W-:Y:S01]  /*79e0*/  ULOP3.LUT UR14, URZ, UR14, URZ, 0x33, !UPT ;  /* 0x0000000e3f0e7292 */ /* 0x000fe2000f8e333f */
[----:B------:R-:W-:Y:S11]  /*79f0*/  BRA `(.L_x_1010) ;  /* 0x0000000000147947 */ /* 0x000ff60003800000 */
.L_x_1009:
[----:B------:R-:W-:Y:S02]  /*7a00*/  ULDC UR18, c[0x0][0x9e4] ;  /* 0x0002790000127ab9 */ /* 0x000fe40000000800 */
[----:B------:R-:W-:-:S11]  /*7a10*/  UISETP.NE.AND UP0, UPT, UR18, 0x1, UPT ;  /* 0x000000011200788c */ /* 0x000fd6000bf05270 */
[----:B------:R-:W-:Y:S02]  /*7a20*/  @UP0 ULDC.64 UR20, c[0x0][0x9e8] ;  /* 0x00027a0000140ab9 */ /* 0x000fe40000000a00 */
[----:B------:R-:W-:-:S04]  /*7a30*/  UIMAD.WIDE.U32 UR10, UR14, UR20, URZ ;  /* 0x000000140e0a72a5 */ /* 0x000fc8000f8e003f */
[----:B------:R-:W-:-:S12]  /*7a40*/  @UP0 USHF.R.U32.HI UR14, URZ, UR21, UR11 ;  /* 0x000000153f0e0299 */ /* 0x000fd8000801160b */
.L_x_1010:
[----:B------:R-:W-:-:S04]  /*7a50*/  UIMAD UR14, UR14, UR18, URZ ;  /* 0x000000120e0e72a4 */ /* 0x000fc8000f8e023f */
[----:B------:R-:W-:-:S04]  /*7a60*/  UISETP.LT.AND UP0, UPT, UR15, UR14, UPT ;  /* 0x0000000e0f00728c */ /* 0x000fc8000bf01270 */
[----:B------:R-:W-:-:S12]  /*7a70*/  USEL UR15, UR15, UR14, !UP0 ;  /* 0x0000000e0f0f7287 */ /* 0x000fd8000c000000 */
.L_x_1008:
[----:B------:R-:W-:-:S04]  /*7a80*/  UIADD3 UR15, UR15, 0x7f, URZ ;  /* 0x0000007f0f0f7890 */ /* 0x000fc8000fffe03f */
[----:B------:R-:W-:-:S04]  /*7a90*/  USHF.R.S32.HI UR10, URZ, 0x1f, UR15 ;  /* 0x0000001f3f0a7899 */ /* 0x000fc8000801140f */
[----:B------:R-:W-:-:S04]  /*7aa0*/  ULEA.HI UR10, UR10, UR15, URZ, 0x7 ;  /* 0x0000000f0a0a7291 */ /* 0x000fc8000f8f383f */
[----:B------:R-:W-:-:S04]  /*7ab0*/  USHF.R.S32.HI UR10, URZ, 0x7, UR10 ;  /* 0x000000073f0a7899 */ /* 0x000fc8000801140a */
[----:B------:R-:W-:-:S04]  /*7ac0*/  UISETP.LT.AND UP0, UPT, UR41, UR10, UPT ;  /* 0x0000000a2900728c */ /* 0x000fc8000bf01270 */
[----:B------:R-:W-:-:S06]  /*7ad0*/  USEL UR25, UR41, UR10, !UP0 ;  /* 0x0000000a29197287 */ /* 0x000fcc000c000000 */
[----:B------:R-:W-:-:S13]  /*7ae0*/  ISETP.GE.AND P1, PT, R12, UR25, PT ;  /* 0x000000190c007c0c */ /* 0x000fda000bf26270 */
[----:B------:R-:W-:Y:S05]  /*7af0*/  @!P1 BRA `(.L_x_1011) ;  /* 0x0000001c00489947 */ /* 0x000fea0003800000 */
[----:B------:R-:W-:Y:S01]  /*7b00*/  IMAD.MOV.U32 R10, RZ, RZ, R13 ;  /* 0x000000ffff0a7224 */ /* 0x000fe200078e000d */
[----:B------:R-:W-:Y:S01]  /*7b10*/  UMOV UR27, UR4 ;  /* 0x00000004001b7c82 */ /* 0x000fe20008000000 */
[----:B------:R-:W-:Y:S01]  /*7b20*/  IMAD.MOV.U32 R5, RZ, RZ, R2 ;  /* 0x000000ffff057224 */ /* 0x000fe200078e0002 */
[----:B------:R-:W-:-:S06]  /*7b30*/  UMOV UR26, UR7 ;  /* 0x00000007001a7c82 */ /* 0x000fcc0008000000 */
.L_x_1022:
[----:B------:R-:W-:Y:S01]  /*7b40*/  ISETP.NE.AND P2, PT, RZ, UR42, PT ;  /* 0x0000002aff007c0c */ /* 0x000fe2000bf45270 */
[----:B------:R-:W-:-:S04]  /*7b50*/  UISETP.NE.AND UP0, UPT, UR26, 0x1, UPT ;  /* 0x000000011a00788c */ /* 0x000fc8000bf05270 */
[----:B------:R-:W-:-:S04]  /*7b60*/  USEL UR4, URZ, 0x1, UP0 ;  /* 0x000000013f047887 */ /* 0x000fc80008000000 */
[----:B------:R-:W-:-:S04]  /*7b70*/  ULOP3.LUT UR4, UR27, UR4, URZ, 0x3c, !UPT ;  /* 0x000000041b047292 */ /* 0x000fc8000f8e3c3f */
[----:B------:R-:W-:Y:S08]  /*7b80*/  @P2 BRA `(.L_x_1012) ;  /* 0x0000000000382947 */ /* 0x000ff00003800000 */
[----:B------:R-:W-:Y:S05]  /*7b90*/  @!P0 BRA `(.L_x_1013) ;  /* 0x0000000000048947 */ /* 0x000fea0003800000 */
[----:B------:R-:W-:Y:S01]  /*7ba0*/  BPT.TRAP 0x1 ;  /* 0x000000040000795c */ /* 0x000fe20000300000 */
.L_x_1013:
        /* <DEDUP_REMOVED lines=9> */
.L_x_1014:
[----:B-1----:R-:W-:Y:S05]  /*7c40*/  @P1 BRA `(.L_x_1012) ;  /* 0x0000000000081947 */ /* 0x002fea0003800000 */
[----:B------:R-:W1:Y:S02]  /*7c50*/  SYNCS.PHASECHK.TRANS64.TRYWAIT P1, [UR7+0x16830], R0 ;  /* 0x01683000ff0075a7 */ /* 0x000e640008020147 */
[----:B-1----:R-:W-:Y:S05]  /*7c60*/  @!P1 BRA `(.L_x_1015) ;  /* 0x000000a4008c9947 */ /* 0x002fea0003800000 */
.L_x_1012:
        /* <DEDUP_REMOVED lines=30> */
.L_x_1017:
[----:B------:R-:W-:Y:S01]  /*7e50*/  ULEA UR10, UR26, UR43, 0x3 ;  /* 0x0000002b1a0a7291 */ /* 0x000fe2000f8e183f */
[----:B------:R-:W-:-:S05]  /*7e60*/  IMAD.U32 R0, RZ, RZ, UR27 ;  /* 0x0000001bff007e24 */ /* 0x000fca000f8e00ff */
[----:B------:R-:W-:-:S04]  /*7e70*/  SHF.L.U32 R0, R0, 0x1f, RZ ;  /* 0x0000001f00007819 */ /* 0x000fc800000006ff */
[----:B------:R0:W1:Y:S01]  /*7e80*/  SYNCS.PHASECHK.TRANS64.TRYWAIT P1, [UR10+0x16850], R0 ;  /* 0x01685000ff0075a7 */ /* 0x000062000802014a */
[----:B------:R-:W-:Y:S05]  /*7e90*/  @!P0 BRA `(.L_x_1018) ;  /* 0x0000000000048947 */ /* 0x000fea0003800000 */
[----:B------:R-:W-:Y:S01]  /*7ea0*/  BPT.TRAP 0x1 ;  /* 0x000000040000795c */ /* 0x000fe20000300000 */
.L_x_1018:
[----:B-1----:R-:W-:Y:S05]  /*7eb0*/  @P1 BRA `(.L_x_1016) ;  /* 0x0000000000081947 */ /* 0x002fea0003800000 */
[----:B------:R-:W1:Y:S02]  /*7ec0*/  SYNCS.PHASECHK.TRANS64.TRYWAIT P1, [UR10+0x16850], R0 ;  /* 0x01685000ff0075a7 */ /* 0x000e64000802014a */
[----:B-1----:R-:W-:Y:S05]  /*7ed0*/  @!P1 BRA `(.L_x_1019) ;  /* 0x000000a400089947 */ /* 0x002fea0003800000 */
.L_x_1016:
        /* <DEDUP_REMOVED lines=50> */
.L_x_1020:
        /* <DEDUP_REMOVED lines=71> */
[----:B------:R-:W0:Y:S01]  /*8670*/  LDC R0, c[0x0][0x988] ;  /* 0x00026200ff007b82 */ /* 0x000e220000000800 */
[----:B-1----:R-:W-:Y:S02]  /*8680*/  FMNMX.FTZ R16, R14, R13, !PT ;  /* 0x0000000d0e107209 */ /* 0x002fe40007810000 */
[----:B------:R-:W1:Y:S04]  /*8690*/  SHFL.BFLY PT, R2, R15, 0x1, 0x1f ;  /* 0x0c201f000f027f89 */ /* 0x000e6800000e0000 */
[----:B------:R-:W2:Y:S01]  /*86a0*/  SHFL.BFLY PT, R13, R16, 0x1, 0x1f ;  /* 0x0c201f00100d7f89 */ /* 0x000ea200000e0000 */
[----:B-1----:R-:W-:-:S02]  /*86b0*/  FMNMX.FTZ R2, R15, R2, !PT ;  /* 0x000000020f027209 */ /* 0x002fc40007810000 */
[----:B--2---:R-:W-:-:S03]  /*86c0*/  FMNMX.FTZ R13, R16, R13, !PT ;  /* 0x0000000d100d7209 */ /* 0x004fc60007810000 */
[C---:B0-----:R-:W-:Y:S01]  /*86d0*/  FMUL.FTZ R131, R2.reuse, R0 ;  /* 0x0000000002837220 */ /* 0x041fe20000410000 */
[----:B------:R-:W-:-:S03]  /*86e0*/  FADD.FTZ R5, -R2, R5 ;  /* 0x0000000502057221 */ /* 0x000fc60000010100 */
[-CC-:B------:R-:W-:Y:S01]  /*86f0*/  FFMA.FTZ R123, R37, R0.reuse, -R131.reuse ;  /* 0x00000000257b7223 */ /* 0x180fe20000010883 */
[-CC-:B------:R-:W-:Y:S01]  /*8700*/  FFMA.FTZ R37, R53, R0.reuse, -R131.reuse ;  /* 0x0000000035257223 */ /* 0x180fe20000010883 */
[C---:B------:R-:W-:Y:S01]  /*8710*/  FADD.FTZ R11, -R13.reuse, R10 ;  /* 0x0000000a0d0b7221 */ /* 0x040fe20000010100 */
[-C--:B------:R-:W-:Y:S01]  /*8720*/  FMUL.FTZ R53, R13, R0.reuse ;  /* 0x000000000d357220 */ /* 0x080fe20000410000 */
[-C--:B------:R-:W-:Y:S01]  /*8730*/  FMUL.FTZ R5, R5, R0.reuse ;  /* 0x0000000005057220 */ /* 0x080fe20000410000 */
[-C--:B------:R-:W-:Y:S01]  /*8740*/  FFMA.FTZ R148, R24, R0.reuse, -R131 ;  /* 0x0000000018947223 */ /* 0x080fe20000010883 */
[-C--:B------:R-:W-:Y:S01]  /*8750*/  FMUL.FTZ R10, R11, R0.reuse ;  /* 0x000000000b0a7220 */ /* 0x080fe20000410000 */
[-C--:B------:R-:W-:Y:S01]  /*8760*/  FFMA.FTZ R149, R26, R0.reuse, -R53 ;  /* 0x000000001a957223 */ /* 0x080fe20000010835 */
[-C--:B------:R-:W-:Y:S01]  /*8770*/  FFMA.FTZ R129, R25, R0.reuse, -R131 ;  /* 0x0000000019817223 */ /* 0x080fe20000010883 */
[-C--:B------:R-:W-:Y:S01]  /*8780*/  FFMA.FTZ R14, R27, R0.reuse, -R53 ;  /* 0x000000001b0e7223 */ /* 0x080fe20000010835 */
[----:B------:R-:W-:Y:S01]  /*8790*/  MUFU.EX2 R5, R5 ;  /* 0x0000000500057308 */ /* 0x000fe20000000800 */
[-C--:B------:R-:W-:Y:S01]  /*87a0*/  FFMA.FTZ R150, R28, R0.reuse, -R131 ;  /* 0x000000001c967223 */ /* 0x080fe20000010883 */
        /* <DEDUP_REMOVED lines=9> */
[-CC-:B------:R-:W-:Y:S01]  /*8840*/  FFMA.FTZ R147, R38, R0.reuse, -R53.reuse ;  /* 0x0000000026937223 */ /* 0x180fe20000010835 */
[-C--:B------:R-:W-:Y:S01]  /*8850*/  FFMA.FTZ R22, R39, R0.reuse, -R53 ;  /* 0x0000000027167223 */ /* 0x080fe20000010835 */
        /* <DEDUP_REMOVED lines=10> */
[----:B------:R-:W-:Y:S01]  /*8900*/  FFMA.FTZ R137, R50, R0, -R53 ;  /* 0x0000000032897223 */ /* 0x000fe20000010835 */
[----:B------:R-:W1:Y:S01]  /*8910*/  MUFU.EX2 R149, R149 ;  /* 0x0000009500957308 */ /* 0x000e620000000800 */
[----:B0-----:R-:W-:Y:S01]  /*8920*/  FFMA.FTZ R4, R5, R4, R148 ;  /* 0x0000000405047223 */ /* 0x001fe20000010094 */
[-C--:B------:R-:W-:Y:S01]  /*8930*/  FFMA.FTZ R41, R49, R0.reuse, -R131 ;  /* 0x0000000031297223 */ /* 0x080fe20000010883 */
[-C--:B------:R-:W-:Y:S01]  /*8940*/  FFMA.FTZ R28, R51, R0.reuse, -R53 ;  /* 0x00000000331c7223 */ /* 0x080fe20000010835 */
[-C--:B------:R-:W-:Y:S01]  /*8950*/  FFMA.FTZ R138, R52, R0.reuse, -R131 ;  /* 0x00000000348a7223 */ /* 0x080fe20000010883 */
[-CC-:B------:R-:W-:Y:S01]  /*8960*/  FFMA.FTZ R139, R54, R0.reuse, -R53.reuse ;  /* 0x00000000368b7223 */ /* 0x180fe20000010835 */
        /* <DEDUP_REMOVED lines=9> */
[-C--:B------:R-:W-:Y:S01]  /*8a00*/  FFMA.FTZ R34, R63, R0.reuse, -R53 ;  /* 0x000000003f227223 */ /* 0x080fe20000010835 */
[----:B------:R-:W2:Y:S01]  /*8a10*/  MUFU.EX2 R14, R14 ;  /* 0x0000000e000e7308 */ /* 0x000ea20000000800 */
[----:B-1----:R-:W-:Y:S01]  /*8a20*/  FFMA.FTZ R3, R10, R3, R149 ;  /* 0x000000030a037223 */ /* 0x002fe20000010095 */
[-CC-:B------:R-:W-:Y:S01]  /*8a30*/  FFMA.FTZ R128, R64, R0.reuse, -R131.reuse ;  /* 0x0000000040807223 */ /* 0x180fe20000010883 */
[-CC-:B------:R-:W-:Y:S01]  /*8a40*/  FFMA.FTZ R25, R65, R0.reuse, -R131.reuse ;  /* 0x0000000041197223 */ /* 0x180fe20000010883 */
[-CC-:B------:R-:W-:Y:S01]  /*8a50*/  FFMA.FTZ R130, R68, R0.reuse, -R131.reuse ;  /* 0x0000000044827223 */ /* 0x180fe20000010883 */
[-CC-:B------:R-:W-:Y:S01]  /*8a60*/  FFMA.FTZ R21, R69, R0.reuse, -R131.reuse ;  /* 0x0000000045157223 */ /* 0x180fe20000010883 */
[-CC-:B------:R-:W-:Y:S01]  /*8a70*/  FFMA.FTZ R124, R72, R0.reuse, -R131.reuse ;  /* 0x00000000487c7223 */ /* 0x180fe20000010883 */
[-CC-:B------:R-:W-:Y:S01]  /*8a80*/  FFMA.FTZ R19, R73, R0.reuse, -R131.reuse ;  /* 0x0000000049137223 */ /* 0x180fe20000010883 */
[----:B------:R-:W1:Y:S01]  /*8a90*/  MUFU.EX2 R150, R150 ;  /* 0x0000009600967308 */ /* 0x000e620000000800 */
[----:B0-----:R-:W-:Y:S01]  /*8aa0*/  FADD.FTZ R27, R129, R4 ;  /* 0x00000004811b7221 */ /* 0x001fe20000010000 */
[-CC-:B------:R-:W-:Y:S01]  /*8ab0*/  FFMA.FTZ R126, R76, R0.reuse, -R131.reuse ;  /* 0x000000004c7e7223 */ /* 0x180fe20000010883 */
[-CC-:B------:R-:W-:Y:S01]  /*8ac0*/  FFMA.FTZ R15, R77, R0.reuse, -R131.reuse ;  /* 0x000000004d0f7223 */ /* 0x180fe20000010883 */
[-CC-:B------:R-:W-:Y:S01]  /*8ad0*/  FFMA.FTZ R120, R80, R0.reuse, -R131.reuse ;  /* 0x0000000050787223 */ /* 0x180fe20000010883 */
[-CC-:B------:R-:W-:Y:S01]  /*8ae0*/  FFMA.FTZ R11, R81, R0.reuse, -R131.reuse ;  /* 0x00000000510b7223 */ /* 0x180fe20000010883 */
[-CC-:B------:R-:W-:Y:S01]  /*8af0*/  FFMA.FTZ R122, R84, R0.reuse, -R131.reuse ;  /* 0x00000000547a7223 */ /* 0x180fe20000010883 */
[-C--:B------:R-:W-:Y:S01]  /*8b00*/  FFMA.FTZ R49, R85, R0.reuse, -R131 ;  /* 0x0000000055317223 */ /* 0x080fe20000010883 */
[----:B------:R-:W0:Y:S01]  /*8b10*/  MUFU.EX2 R151, R151 ;  /* 0x0000009700977308 */ /* 0x000e220000000800 */
[----:B--2---:R-:W-:Y:S01]  /*8b20*/  FADD.FTZ R4, R14, R3 ;  /* 0x000000030e047221 */ /* 0x004fe20000010000 */
[----:B------:R-:W-:-:S06]  /*8b30*/  FFMA.FTZ R131, R70, R0, -R53 ;  /* 0x0000000046837223 */ /* 0x000fcc0000010835 */
        /* <DEDUP_REMOVED lines=36> */
[----:B0-----:R-:W-:Y:S01]  /*8d80*/  FADD.FTZ R40, R142, R31 ;  /* 0x0000001f8e287221 */ /* 0x001fe20000010000 */
[----:B------:R-:W-:-:S06]  /*8d90*/  FFMA.FTZ R31, R74, R0, -R53 ;  /* 0x000000004a1f7223 */ /* 0x000fcc0000010835 */
        /* <DEDUP_REMOVED lines=93> */
.L_x_1021:
[----:B------:R-:W-:Y:S01]  /*9370*/  ULEA UR10, UR26, UR43, 0x3 ;  /* 0x0000002b1a0a7291 */ /* 0x000fe2000f8e183f */
[----:B------:R-:W-:Y:S01]  /*9380*/  ISETP.GT.AND P1, PT, R12, UR25, PT ;  /* 0x000000190c007c0c */ /* 0x000fe2000bf24270 */
[----:B------:R-:W-:Y:S01]  /*9390*/  UMOV UR27, UR4 ;  /* 0x00000004001b7c82 */ /* 0x000fe20008000000 */
[----:B------:R-:W-:Y:S01]  /*93a0*/  UMOV UR26, UR7 ;  /* 0x00000007001a7c82 */ /* 0x000fe20008000000 */
[----:B------:R-:W-:Y:S01]  /*93b0*/  UIADD3 UR10, UR10, 0x16860, URZ ;  /* 0x000168600a0a7890 */ /* 0x000fe2000fffe03f */
[----:B------:R-:W-:Y:S01]  /*93c0*/  F2FP.F16.F32.PACK_AB R148, R129, R148 ;  /* 0x000000948194723e */ /* 0x000fe200000000ff */
[-C--:B------:R-:W-:Y:S01]  /*93d0*/  FMUL.FTZ R88, R88, R5.reuse ;  /* 0x0000000558587220 */ /* 0x080fe20000410000 */
[----:B------:R-:W-:Y:S01]  /*93e0*/  F2FP.F16.F32.PACK_AB R150, R127, R150 ;  /* 0x000000967f96723e */ /* 0x000fe200000000ff */
[----:B------:R-:W-:Y:S01]  /*93f0*/  UPRMT UR10, UR5, 0x654, UR10 ;  /* 0x00000654050a7896 */ /* 0x000fe2000800000a */
[----:B------:R-:W-:Y:S01]  /*9400*/  F2FP.F16.F32.PACK_AB R144, R125, R144 ;  /* 0x000000907d90723e */ /* 0x000fe200000000ff */
[-C--:B------:R-:W-:Y:S01]  /*9410*/  FMUL.FTZ R89, R89, R5.reuse ;  /* 0x0000000559597220 */ /* 0x080fe20000410000 */
[----:B------:R-:W-:Y:S01]  /*9420*/  F2FP.F16.F32.PACK_AB R146, R123, R146 ;  /* 0x000000927b92723e */ /* 0x000fe200000000ff */
[-C--:B------:R-:W-:Y:S01]  /*9430*/  FMUL.FTZ R92, R92, R5.reuse ;  /* 0x000000055c5c7220 */ /* 0x080fe20000410000 */
[----:B------:R-:W-:Y:S01]  /*9440*/  F2FP.F16.F32.PACK_AB R140, R121, R140 ;  /* 0x0000008c798c723e */ /* 0x000fe200000000ff */
        /* <DEDUP_REMOVED lines=61> */
.L_x_1011:
[----:B------:R-:W-:-:S13]  /*9820*/  ISETP.GE.AND P1, PT, R12, UR41, PT ;  /* 0x000000290c007c0c */ /* 0x000fda000bf26270 */
[----:B------:R-:W-:Y:S05]  /*9830*/  @!P1 BRA `(.L_x_1023) ;  /* 0x0000002c00889947 */ /* 0x000fea0003800000 */
[C---:B------:R-:W-:Y:S01]  /*9840*/  VIADD R11, R18.reuse, 0x9 ;  /* 0x00000009120b7836 */ /* 0x040fe20000000000 */
[----:B------:R-:W-:Y:S01]  /*9850*/  ISETP.GE.U32.AND P1, PT, R23, 0x180, PT ;  /* 0x000001801700780c */ /* 0x000fe20003f26070 */
[----:B------:R-:W-:Y:S01]  /*9860*/  IMAD.MOV.U32 R10, RZ, RZ, R13 ;  /* 0x000000ffff0a7224 */ /* 0x000fe200078e000d */
[----:B------:R-:W-:Y:S01]  /*9870*/  UMOV UR26, UR4 ;  /* 0x00000004001a7c82 */ /* 0x000fe20008000000 */
[----:B------:R-:W-:Y:S01]  /*9880*/  IMAD.MOV.U32 R5, RZ, RZ, R2 ;  /* 0x000000ffff057224 */ /* 0x000fe200078e0002 */
[----:B------:R-:W-:Y:S01]  /*9890*/  SEL R11, R11, 0x9, !P1 ;  /* 0x000000090b0b7807 */ /* 0x000fe20004800000 */
[----:B------:R-:W-:Y:S01]  /*98a0*/  VIADD R18, R18, 0x8 ;  /* 0x0000000812127836 */ /* 0x000fe20000000000 */
[----:B------:R-:W-:Y:S01]  /*98b0*/  UMOV UR25, UR7 ;  /* 0x0000000700197c82 */ /* 0x000fe20008000000 */
[----:B------:R-:W-:Y:S01]  /*98c0*/  ULDC UR28, c[0x0][0x9e4] ;  /* 0x00027900001c7ab9 */ /* 0x000fe20000000800 */
[----:B------:R-:W-:Y:S01]  /*98d0*/  ULDC UR29, c[0x0][0x288] ;  /* 0x0000a200001d7ab9 */ /* 0x000fe20000000800 */
[----:B------:R-:W-:Y:S01]  /*98e0*/  ULDC UR30, c[0x0][0x2f0] ;  /* 0x0000bc00001e7ab9 */ /* 0x000fe20000000800 */
[----:B------:R-:W-:-:S05]  /*98f0*/  ULDC UR27, c[0x0][0x9e0] ;  /* 0x00027800001b7ab9 */ /* 0x000fca0000000800 */
.L_x_1042:
[----:B------:R-:W-:Y:S01]  /*9900*/  UIADD3 UR7, UR25, 0x1, URZ ;  /* 0x0000000119077890 */ /* 0x000fe2000fffe03f */
[----:B------:R-:W-:-:S03]  /*9910*/  ISETP.NE.AND P2, PT, RZ, UR42, PT ;  /* 0x0000002aff007c0c */ /* 0x000fc6000bf45270 */
[----:B------:R-:W-:-:S04]  /*9920*/  UISETP.NE.AND UP0, UPT, UR7, 0x2, UPT ;  /* 0x000000020700788c */ /* 0x000fc8000bf05270 */
[----:B------:R-:W-:Y:S02]  /*9930*/  USEL UR4, URZ, 0x1, UP0 ;  /* 0x000000013f047887 */ /* 0x000fe40008000000 */
[----:B------:R-:W-:Y:S02]  /*9940*/  USEL UR7, UR7, URZ, UP0 ;  /* 0x0000003f07077287 */ /* 0x000fe40008000000 */
[----:B------:R-:W-:Y:S02]  /*9950*/  ULOP3.LUT UR4, UR26, UR4, URZ, 0x3c, !UPT ;  /* 0x000000041a047292 */ /* 0x000fe4000f8e3c3f */
[----:B--2---:R-:W-:Y:S10]  /*9960*/  @P2 BRA `(.L_x_1024) ;  /* 0x00000000002c2947 */ /* 0x004ff40003800000 */
[----:B------:R-:W-:Y:S05]  /*9970*/  @!P0 BRA `(.L_x_1025) ;  /* 0x0000000000048947 */ /* 0x000fea0003800000 */
[----:B------:R-:W-:Y:S01]  /*9980*/  BPT.TRAP 0x1 ;  /* 0x000000040000795c */ /* 0x000fe20000300000 */
.L_x_1025:
[----:B------:R-:W-:Y:S01]  /*9990*/  ULEA UR10, UR7, UR43, 0x3 ;  /* 0x0000002b070a7291 */ /* 0x000fe2000f8e183f */
[----:B------:R-:W-:-:S05]  /*99a0*/  IMAD.U32 R0, RZ, RZ, UR4 ;  /* 0x00000004ff007e24 */ /* 0x000fca000f8e00ff */
[----:B------:R-:W-:-:S04]  /*99b0*/  SHF.L.U32 R0, R0, 0x1f, RZ ;  /* 0x0000001f00007819 */ /* 0x000fc800000006ff */
[----:B------:R0:W1:Y:S01]  /*99c0*/  SYNCS.PHASECHK.TRANS64.TRYWAIT P1, [UR10+0x16830], R0 ;  /* 0x01683000ff0075a7 */ /* 0x000062000802014a */
[----:B------:R-:W-:Y:S05]  /*99d0*/  @!P0 BRA `(.L_x_1026) ;  /* 0x0000000000048947 */ /* 0x000fea0003800000 */
[----:B------:R-:W-:Y:S01]  /*99e0*/  BPT.TRAP 0x1 ;  /* 0x000000040000795c */ /* 0x000fe20000300000 */
.L_x_1026:
[----:B-1----:R-:W-:Y:S05]  /*99f0*/  @P1 BRA `(.L_x_1024) ;  /* 0x0000000000081947 */ /* 0x002fea0003800000 */
[----:B------:R-:W1:Y:S02]  /*9a00*/  SYNCS.PHASECHK.TRANS64.TRYWAIT P1, [UR10+0x16830], R0 ;  /* 0x01683000ff0075a7 */ /* 0x000e64000802014a */
[----:B-1----:R-:W-:Y:S05]  /*9a10*/  @!P1 BRA `(.L_x_1027) ;  /* 0x0000008800509947 */ /* 0x002fea0003800000 */
.L_x_1024:
[----:B------:R2:W-:Y:S01]  /*9a20*/  BAR.SYNC.DEFER_BLOCKING R18, 0x100 ;  /* 0x000400120000751d */ /* 0x0005e20000010000 */
[----:B------:R-:W-:Y:S01]  /*9a30*/  R2UR UR20, R6 ;  /* 0x00000000061472ca */ /* 0x000fe200000e0000 */
[----:B------:R-:W-:Y:S01]  /*9a40*/  ULEA UR22, UR7, UR6, 0xa ;  /* 0x0000000607167291 */ /* 0x000fe2000f8e503f */
[----:B------:R-:W-:-:S03]  /*9a50*/  R2UR UR21, R7 ;  /* 0x00000000071572ca */ /* 0x000fc600000e0000 */
[----:B------:R-:W-:Y:S01]  /*9a60*/  UMOV UR23, 0x40000040 ;  /* 0x4000004000177882 */ /* 0x000fe20000000000 */
[----:B------:R-:W-:Y:S01]  /*9a70*/  UIADD3 UR10, UR22, 0x2, URZ ;  /* 0x00000002160a7890 */ /* 0x000fe2000fffe03f */
[----:B------:R-:W-:Y:S01]  /*9a80*/  UMOV UR11, 0x40000040 ;  /* 0x40000040000b7882 */ /* 0x000fe20000000000 */
[----:B------:R-:W-:Y:S01]  /*9a90*/  UIADD3 UR14, UR22, 0x4, URZ ;  /* 0x00000004160e7890 */ /* 0x000fe2000fffe03f */
[----:B------:R-:W-:Y:S01]  /*9aa0*/  UMOV UR15, 0x40000040 ;  /* 0x40000040000f7882 */ /* 0x000fe20000000000 */
[----:B------:R-:W-:Y:S01]  /*9ab0*/  UIADD3 UR18, UR22, 0x6, URZ ;  /* 0x0000000616127890 */ /* 0x000fe2000fffe03f */
[----:B------:R-:W-:Y:S01]  /*9ac0*/  UMOV UR19, 0x40000040 ;  /* 0x4000004000137882 */ /* 0x000fe20000000000 */
        /* <DEDUP_REMOVED lines=12> */
[----:B--2---:R-:W-:Y:S05]  /*9b90*/  @P2 BRA `(.L_x_1028) ;  /* 0x00000000002c2947 */ /* 0x004fea0003800000 */
[----:B------:R-:W-:Y:S05]  /*9ba0*/  @!P0 BRA `(.L_x_1029) ;  /* 0x0000000000048947 */ /* 0x000fea0003800000 */
[----:B------:R-:W-:Y:S01]  /*9bb0*/  BPT.TRAP 0x1 ;  /* 0x000000040000795c */ /* 0x000fe20000300000 */
.L_x_1029:
[----:B------:R-:W-:Y:S01]  /*9bc0*/  ULEA UR10, UR25, UR43, 0x3 ;  /* 0x0000002b190a7291 */ /* 0x000fe2000f8e183f */
[----:B01----:R-:W-:-:S05]  /*9bd0*/  IMAD.U32 R0, RZ, RZ, UR26 ;  /* 0x0000001aff007e24 */ /* 0x003fca000f8e00ff */
[----:B------:R-:W-:-:S04]  /*9be0*/  SHF.L.U32 R0, R0, 0x1f, RZ ;  /* 0x0000001f00007819 */ /* 0x000fc800000006ff */
[----:B------:R0:W1:Y:S01]  /*9bf0*/  SYNCS.PHASECHK.TRANS64.TRYWAIT P1, [UR10+0x16850], R0 ;  /* 0x01685000ff0075a7 */ /* 0x000062000802014a */
[----:B------:R-:W-:Y:S05]  /*9c00*/  @!P0 BRA `(.L_x_1030) ;  /* 0x0000000000048947 */ /* 0x000fea0003800000 */
[----:B------:R-:W-:Y:S01]  /*9c10*/  BPT.TRAP 0x1 ;  /* 0x000000040000795c */ /* 0x000fe20000300000 */
.L_x_1030:
[----:B-1----:R-:W-:Y:S05]  /*9c20*/  @P1 BRA `(.L_x_1028) ;  /* 0x0000000000081947 */ /* 0x002fea0003800000 */
[----:B------:R-:W1:Y:S02]  /*9c30*/  SYNCS.PHASECHK.TRANS64.TRYWAIT P1, [UR10+0x16850], R0 ;  /* 0x01685000ff0075a7 */ /* 0x000e64000802014a */
[----:B-1----:R-:W-:Y:S05]  /*9c40*/  @!P1 BRA `(.L_x_1031) ;  /* 0x0000008400dc9947 */ /* 0x002fea0003800000 */
.L_x_1028:
[----:B------:R-:W-:Y:S01]  /*9c50*/  UIADD3 UR10, UR43, 0x400, URZ ;  /* 0x000004002b0a7890 */ /* 0x000fe2000fffe03f */
[----:B------:R-:W-:Y:S01]  /*9c60*/  WARPGROUP.ARRIVE ;  /* 0x00000000000079c5 */ /* 0x000fe20000000000 */
[----:B------:R-:W-:Y:S02]  /*9c70*/  UMOV UR11, 0x40000040 ;  /* 0x40000040000b7882 */ /* 0x000fe40000000000 */
[----:B------:R-:W-:-:S04]  /*9c80*/  USHF.R.U32.HI UR10, URZ, 0x4, UR10 ;  /* 0x000000043f0a7899 */ /* 0x000fc8000801160a */
[----:B------:R-:W-:-:S04]  /*9c90*/  ULOP3.LUT UR10, UR10, 0x3fff, URZ, 0xc0, !UPT ;  /* 0x00003fff0a0a7892 */ /* 0x000fc8000f8ec03f */
        /* <DEDUP_REMOVED lines=42> */
.L_x_1032:
[----:B------:R-:W-:Y:S01]  /*9f40*/  UISETP.NE.AND UP1, UPT, UR40, URZ, UPT ;  /* 0x0000003f2800728c */ /* 0x000fe2000bf25270 */
[----:B------:R-:W-:Y:S01]  /*9f50*/  IMAD.MOV.U32 R2, RZ, RZ, R9 ;  /* 0x000000ffff027224 */ /* 0x000fe200078e0009 */
[----:B------:R-:W-:Y:S02]  /*9f60*/  UISETP.NE.AND UP0, UPT, UR44, URZ, UPT ;  /* 0x0000003f2c00728c */ /* 0x000fe4000bf05270 */
[----:B------:R-:W-:Y:S02]  /*9f70*/  ULEA UR10, UR7, UR43, 0x3 ;  /* 0x0000002b070a7291 */ /* 0x000fe4000f8e183f */
[----:B------:R-:W-:Y:S02]  /*9f80*/  PLOP3.LUT P1, PT, PT, PT, UP1, 0x80, 0x0 ;  /* 0x000000000000781c */ /* 0x000fe40003f2f018 */
[----:B------:R-:W-:Y:S01]  /*9f90*/  PLOP3.LUT P2, PT, PT, PT, UP1, 0x80, 0x0 ;  /* 0x000000000000781c */ /* 0x000fe20003f4f018 */
[----:B------:R-:W-:Y:S02]  /*9fa0*/  UIADD3 UR10, UR10, 0x16840, URZ ;  /* 0x000168400a0a7890 */ /* 0x000fe4000fffe03f */
[----:B------:R-:W-:-:S02]  /*9fb0*/  @UP1 ULDC UR11, c[0x0][0x44c] ;  /* 0x00011300000b1ab9 */ /* 0x000fc40000000800 */
[----:B------:R-:W-:-:S06]  /*9fc0*/  UPRMT UR10, UR5, 0x654, UR10 ;  /* 0x00000654050a7896 */ /* 0x000fcc000800000a */
[----:B01----:R-:W-:Y:S01]  /*9fd0*/  @P1 IMAD.HI.U32 R0, R9, UR11, RZ ;  /* 0x0000000b09001c27 */ /* 0x003fe2000f8e00ff */
[----:B------:R-:W-:Y:S01]  /*9fe0*/  @UP1 ULDC UR11, c[0x0][0x450] ;  /* 0x00011400000b1ab9 */ /* 0x000fe20000000800 */
[----:B------:R-:W-:Y:S01]  /*9ff0*/  PLOP3.LUT P1, PT, PT, PT, UP0, 0x40, 0x0 ;  /* 0x000000000000781c */ /* 0x000fe20003f2e808 */
[----:B------:R-:W-:Y:S02]  /*a000*/  SYNCS.ARRIVE.TRANS64.RED.A1T0 RZ, [UR10], RZ ;  /* 0x000000ffffff79a7 */ /* 0x000fe4000810040a */
[----:B------:R-:W-:Y:S01]  /*a010*/  @P2 SHF.R.U32.HI R2, RZ, UR11, R0 ;  /* 0x0000000bff022c19 */ /* 0x000fe20008011600 */
[----:B------:R-:W-:-:S04]  /*a020*/  IMAD.SHL.U32 R0, R12, 0x80, RZ ;  /* 0x000000800c007824 */ /* 0x000fc800078e00ff */
[----:B------:R-:W0:Y:S01]  /*a030*/  SHFL.IDX PT, R15, R2, RZ, 0x1c1f ;  /* 0x001c1fff020f7589 */ /* 0x000e2200000e0000 */
[----:B------:R-:W-:-:S05]  /*a040*/  IADD3 R13, -R0, 0x1, RZ ;  /* 0x00000001000d7810 */ /* 0x000fca0007ffe1ff */
[----:B------:R-:W-:-:S04]  /*a050*/  IMAD R14, R8, -0x2, R13 ;  /* 0xfffffffe080e7824 */ /* 0x000fc800078e020d */
[----:B------:R-:W-:-:S04]  /*a060*/  IMAD R14, R17, UR30, R14 ;  /* 0x0000001e110e7c24 */ /* 0x000fc8000f8e020e */
[----:B------:R-:W-:-:S04]  /*a070*/  VIADD R16, R14, -UR29 ;  /* 0x8000001d0e107c36 */ /* 0x000fc80008000000 */
[C---:B------:R-:W-:Y:S02]  /*a080*/  VIADD R14, R16.reuse, UR27 ;  /* 0x0000001b100e7c36 */ /* 0x040fe40008000000 */
[----:B------:R-:W-:Y:S02]  /*a090*/  VIADD R16, R16, UR24 ;  /* 0x0000001810107c36 */ /* 0x000fe40008000000 */
[--C-:B0-----:R-:W-:Y:S02]  /*a0a0*/  IMAD.IADD R20, R14, 0x1, R15.reuse ;  /* 0x000000010e147824 */ /* 0x101fe400078e020f */
[----:B------:R-:W-:Y:S01]  /*a0b0*/  IMAD.IADD R22, R16, 0x1, R15 ;  /* 0x0000000110167824 */ /* 0x000fe200078e020f */
[----:B------:R-:W-:Y:S06]  /*a0c0*/  @P1 BRA `(.L_x_1033) ;  /* 0x00000000005c1947 */ /* 0x000fec0003800000 */
[----:B------:R-:W-:Y:S01]  /*a0d0*/  IMAD R13, R17, UR30, R15 ;  /* 0x0000001e110d7c24 */ /* 0x000fe2000f8e020f */
[----:B------:R-:W-:Y:S03]  /*a0e0*/  BSSY B0, `(.L_x_1034) ;  /* 0x0000011000007945 */ /* 0x000fe60003800000 */
[----:B------:R-:W-:-:S05]  /*a0f0*/  VIADD R13, R13, -UR29 ;  /* 0x8000001d0d0d7c36 */ /* 0x000fca0008000000 */
        /* <DEDUP_REMOVED lines=10> */
.L_x_1035:
[----:B------:R-:W-:-:S05]  /*a1a0*/  IMAD.U32 R15, RZ, RZ, UR28 ;  /* 0x0000001cff0f7e24 */ /* 0x000fca000f8e00ff */
[----:B------:R-:W-:-:S13]  /*a1b0*/  ISETP.NE.AND P1, PT, R15, 0x1, PT ;  /* 0x000000010f00780c */ /* 0x000fda0003f25270 */
[----:B------:R-:W0:Y:S02]  /*a1c0*/  @P1 LDC.64 R120, c[0x0][0x9e8] ;  /* 0x00027a00ff781b82 */ /* 0x000e240000000a00 */
[----:B0-----:R-:W-:-:S05]  /*a1d0*/  @P1 IMAD.HI.U32 R120, R13, R120, RZ ;  /* 0x000000780d781227 */ /* 0x001fca00078e00ff */
[----:B------:R-:W-:-:S07]  /*a1e0*/  @P1 SHF.R.U32.HI R13, RZ, R121, R120 ;  /* 0x00000079ff0d1219 */ /* 0x000fce0000011678 */
.L_x_1036:
[----:B------:R-:W-:Y:S05]  /*a1f0*/  BSYNC B0 ;  /* 0x0000000000007941 */ /* 0x000fea0003800000 */
.L_x_1034:
[----:B------:R-:W-:-:S04]  /*a200*/  IMAD R13, R13, R15, -R0 ;  /* 0x0000000f0d0d7224 */ /* 0x000fc800078e0a00 */
[----:B------:R-:W-:-:S05]  /*a210*/  IMAD R13, R8, -0x2, R13 ;  /* 0xfffffffe080d7824 */ /* 0x000fca00078e020d */
[----:B------:R-:W-:Y:S02]  /*a220*/  VIADDMNMX R20, R13, R15, R20, PT ;  /* 0x0000000f0d147246 */ /* 0x000fe40003800114 */
[----:B------:R-:W-:-:S07]  /*a230*/  VIMNMX R22, R22, R13, !PT ;  /* 0x0000000d16167248 */ /* 0x000fce0007fe0100 */
.L_x_1033:
        /* <DEDUP_REMOVED lines=116> */
.L_x_1039:
[----:B------:R-:W-:-:S05]  /*a980*/  IMAD.U32 R2, RZ, RZ, UR28 ;  /* 0x0000001cff027e24 */ /* 0x000fca000f8e00ff */
[----:B------:R-:W-:-:S13]  /*a990*/  ISETP.NE.AND P2, PT, R2, 0x1, PT ;  /* 0x000000010200780c */ /* 0x000fda0003f45270 */
[----:B------:R-:W0:Y:S02]  /*a9a0*/  @P2 LDC.64 R136, c[0x0][0x9e8] ;  /* 0x00027a00ff882b82 */ /* 0x000e240000000a00 */
[----:B0-----:R-:W-:-:S05]  /*a9b0*/  @P2 IMAD.HI.U32 R136, R139, R136, RZ ;  /* 0x000000888b882227 */ /* 0x001fca00078e00ff */
[----:B------:R-:W-:-:S07]  /*a9c0*/  @P2 SHF.R.U32.HI R139, RZ, R137, R136 ;  /* 0x00000089ff8b2219 */ /* 0x000fce0000011688 */
.L_x_1040:
[----:B------:R-:W-:Y:S05]  /*a9d0*/  BSYNC B0 ;  /* 0x0000000000007941 */ /* 0x000fea0003800000 */
.L_x_1038:
[----:B------:R-:W-:-:S04]  /*a9e0*/  IMAD R139, R139, R2, -R0 ;  /* 0x000000028b8b7224 */ /* 0x000fc800078e0a00 */
[----:B------:R-:W-:-:S05]  /*a9f0*/  IMAD R139, R8, -0x2, R139 ;  /* 0xfffffffe088b7824 */ /* 0x000fca00078e028b */
[----:B------:R-:W-:Y:S02]  /*aa00*/  VIADDMNMX R14, R139, R2, R14, PT ;  /* 0x000000028b0e7246 */ /* 0x000fe4000380010e */
[----:B------:R-:W-:-:S07]  /*aa10*/  VIMNMX R16, R16, R139, !PT ;  /* 0x0000008b10107248 */ /* 0x000fce0007fe0100 */
.L_x_1037:
        /* <DEDUP_REMOVED lines=88> */
[--C-:B------:R-:W-:Y:S01]  /*afa0*/  FFMA.FTZ R33, R41, R0, -R20.reuse ;  /* 0x0000000029217223 */ /* 0x100fe20000010814 */
        /* <DEDUP_REMOVED lines=87> */
[-CC-:B------:R-:W-:Y:S01]  /*b520*/  FFMA.FTZ R71, R61, R0.reuse, -R20.reuse ;  /* 0x000000003d477223 */ /* 0x180fe20000010814 */
        /* <DEDUP_REMOVED lines=42> */
[----:B------:R-:W-:Y:S01]  /*b7d0*/  FFMA.FTZ R5, R85, R0, -R20 ;  /* 0x0000000055057223 */ /* 0x000fe20000010814 */
[----:B------:R-:W0:Y:S01]  /*b7e0*/  SHFL.BFLY PT, R13, R14, 0x2, 0x1f ;  /* 0x0c401f000e0d7f89 */ /* 0x000e2200000e0000 */
        /* <DEDUP_REMOVED lines=10> */
[----:B------:R-:W-:-:S03]  /*b890*/  FMUL.FTZ R14, R69, R0 ;  /* 0x00000000450e7220 */ /* 0x000fc60000410000 */
[C---:B------:R-:W-:Y:S01]  /*b8a0*/  FSETP.NEU.FTZ.AND P1, PT, R13.reuse, -INF , PT ;  /* 0xff8000000d00780b */ /* 0x040fe20003f3d000 */
[----:B------:R-:W-:Y:S02]  /*b8b0*/  FMUL.FTZ R16, R13, R0 ;  /* 0x000000000d107220 */ /* 0x000fe40000410000 */
[----:B------:R-:W-:Y:S03]  /*b8c0*/  MUFU.EX2 R57, R57 ;  /* 0x0000003900397308 */ /* 0x000fe60000000800 */
[----:B------:R-:W-:-:S05]  /*b8d0*/  FSEL R16, R16, RZ, P1 ;  /* 0x000000ff10107208 */ /* 0x000fca0000800000 */
[----:B------:R-:W0:Y:S01]  /*b8e0*/  MUFU.EX2 R14, R14 ;  /* 0x0000000e000e7308 */ /* 0x000e220000000800 */
[-CC-:B------:R-:W-:Y:S01]  /*b8f0*/  FFMA.FTZ R24, R31, R0.reuse, -R16.reuse ;  /* 0x000000001f187223 */ /* 0x180fe20000010810 */
[-CC-:B------:R-:W-:Y:S01]  /*b900*/  FFMA.FTZ R31, R39, R0.reuse, -R16.reuse ;  /* 0x00000000271f7223 */ /* 0x180fe20000010810 */
[----:B------:R-:W-:Y:S01]  /*b910*/  FSEL R39, R13, RZ, P1 ;  /* 0x000000ff0d277208 */ /* 0x000fe20000800000 */
[-CC-:B------:R-:W-:Y:S01]  /*b920*/  FFMA.FTZ R69, R151, R0.reuse, -R16.reuse ;  /* 0x0000000097457223 */ /* 0x180fe20000010810 */
[-CC-:B------:R-:W-:Y:S01]  /*b930*/  FFMA.FTZ R20, R27, R0.reuse, -R16.reuse ;  /* 0x000000001b147223 */ /* 0x180fe20000010810 */
[-CC-:B------:R-:W-:Y:S01]  /*b940*/  FFMA.FTZ R151, R137, R0.reuse, -R16.reuse ;  /* 0x0000000089977223 */ /* 0x180fe20000010810 */
[-C--:B------:R-:W-:Y:S01]  /*b950*/  FFMA.FTZ R26, R139, R0.reuse, -R16 ;  /* 0x000000008b1a7223 */ /* 0x080fe20000010810 */
[----:B------:R-:W-:Y:S01]  /*b960*/  FADD.FTZ R39, -R39, R10 ;  /* 0x0000000a27277221 */ /* 0x000fe20000010100 */
[----:B------:R-:W-:Y:S01]  /*b970*/  MUFU.EX2 R24, R24 ;  /* 0x0000001800187308 */ /* 0x000fe20000000800 */
[-CC-:B------:R-:W-:Y:S01]  /*b980*/  FFMA.FTZ R27, R141, R0.reuse, -R16.reuse ;  /* 0x000000008d1b7223 */ /* 0x180fe20000010810 */
[-CC-:B------:R-:W-:Y:S01]  /*b990*/  FFMA.FTZ R133, R37, R0.reuse, -R16.reuse ;  /* 0x0000000025857223 */ /* 0x180fe20000010810 */
[-C--:B------:R-:W-:Y:S01]  /*b9a0*/  FMUL.FTZ R10, R39, R0.reuse ;  /* 0x00000000270a7220 */ /* 0x080fe20000410000 */
[-CC-:B------:R-:W-:Y:S01]  /*b9b0*/  FFMA.FTZ R28, R143, R0.reuse, -R16.reuse ;  /* 0x000000008f1c7223 */ /* 0x180fe20000010810 */
[-CC-:B------:R-:W-:Y:S01]  /*b9c0*/  FFMA.FTZ R141, R145, R0.reuse, -R16.reuse ;  /* 0x00000000918d7223 */ /* 0x180fe20000010810 */
[-CC-:B------:R-:W-:Y:S01]  /*b9d0*/  FFMA.FTZ R30, R43, R0.reuse, -R16.reuse ;  /* 0x000000002b1e7223 */ /* 0x180fe20000010810 */
[--C-:B------:R-:W-:Y:S01]  /*b9e0*/  FFMA.FTZ R143, R149, R0, -R16.reuse ;  /* 0x00000000958f7223 */ /* 0x100fe20000010810 */
[----:B------:R-:W-:Y:S01]  /*b9f0*/  MUFU.EX2 R69, R69 ;  /* 0x0000004500457308 */ /* 0x000fe20000000800 */
[----:B0-----:R-:W-:Y:S01]  /*ba00*/  FFMA.FTZ R37, R14, R4, R35 ;  /* 0x000000040e257223 */ /* 0x001fe20000010023 */
[-CC-:B------:R-:W-:Y:S01]  /*ba10*/  FFMA.FTZ R32, R47, R0.reuse, -R16.reuse ;  /* 0x000000002f207223 */ /* 0x180fe20000010810 */
[-CC-:B------:R-:W-:Y:S01]  /*ba20*/  FFMA.FTZ R137, R153, R0.reuse, -R16.reuse ;  /* 0x0000000099897223 */ /* 0x180fe20000010810 */
[-CC-:B------:R-:W-:Y:S01]  /*ba30*/  FFMA.FTZ R34, R51, R0.reuse, -R16.reuse ;  /* 0x0000000033227223 */ /* 0x180fe20000010810 */
[----:B------:R-:W-:Y:S01]  /*ba40*/  FADD.FTZ R37, R148, R37 ;  /* 0x0000002594257221 */ /* 0x000fe20000010000 */
[-CC-:B------:R-:W-:Y:S01]  /*ba50*/  FFMA.FTZ R139, R155, R0.reuse, -R16.reuse ;  /* 0x000000009b8b7223 */ /* 0x180fe20000010810 */
[-CC-:B------:R-:W-:Y:S01]  /*ba60*/  FFMA.FTZ R36, R55, R0.reuse, -R16.reuse ;  /* 0x0000000037247223 */ /* 0x180fe20000010810 */
[----:B------:R-:W0:Y:S01]  /*ba70*/  MUFU.EX2 R10, R10 ;  /* 0x0000000a000a7308 */ /* 0x000e220000000800 */
[----:B------:R-:W-:Y:S01]  /*ba80*/  FADD.FTZ R42, R150, R37 ;  /* 0x00000025962a7221 */ /* 0x000fe20000010000 */
[-CC-:B------:R-:W-:Y:S01]  /*ba90*/  FFMA.FTZ R38, R59, R0.reuse, -R16.reuse ;  /* 0x000000003b267223 */ /* 0x180fe20000010810 */
[-CC-:B------:R-:W-:Y:S01]  /*baa0*/  FFMA.FTZ R135, R41, R0.reuse, -R16.reuse ;  /* 0x0000000029877223 */ /* 0x180fe20000010810 */
[-C--:B------:R-:W-:Y:S01]  /*bab0*/  FFMA.FTZ R40, R63, R0.reuse, -R16 ;  /* 0x000000003f287223 */ /* 0x080fe20000010810 */
[----:B------:R-:W-:Y:S01]  /*bac0*/  FADD.FTZ R37, R147, R42 ;  /* 0x0000002a93257221 */ /* 0x000fe20000010000 */
[-CC-:B------:R-:W-:Y:S01]  /*bad0*/  FFMA.FTZ R129, R157, R0.reuse, -R16.reuse ;  /* 0x000000009d817223 */ /* 0x180fe20000010810 */
[-CC-:B------:R-:W-:Y:S01]  /*bae0*/  FFMA.FTZ R131, R70, R0.reuse, -R16.reuse ;  /* 0x0000000046837223 */ /* 0x180fe20000010810 */
[----:B------:R-:W1:Y:S01]  /*baf0*/  MUFU.EX2 R20, R20 ;  /* 0x0000001400147308 */ /* 0x000e620000000800 */
[-CC-:B------:R-:W-:Y:S01]  /*bb00*/  FFMA.FTZ R22, R22, R0.reuse, -R16.reuse ;  /* 0x0000000016167223 */ /* 0x180fe20000010810 */
[-CC-:B------:R-:W-:Y:S01]  /*bb10*/  FFMA.FTZ R125, R74, R0.reuse, -R16.reuse ;  /* 0x000000004a7d7223 */ /* 0x180fe20000010810 */
[-CC-:B------:R-:W-:Y:S01]  /*bb20*/  FFMA.FTZ R127, R78, R0.reuse, -R16.reuse ;  /* 0x000000004e7f7223 */ /* 0x180fe20000010810 */
[-CC-:B------:R-:W-:Y:S01]  /*bb30*/  FFMA.FTZ R121, R121, R0.reuse, -R16.reuse ;  /* 0x0000000079797223 */ /* 0x180fe20000010810 */
[----:B------:R-:W-:-:S03]  /*bb40*/  FFMA.FTZ R123, R86, R0, -R16 ;  /* 0x00000000567b7223 */ /* 0x000fc60000010810 */
[----:B------:R-:W3:Y:S01]  /*bb50*/  MUFU.EX2 R151, R151 ;  /* 0x0000009700977308 */ /* 0x000ee20000000800 */
[----:B0-----:R-:W-:-:S07]  /*bb60*/  FFMA.FTZ R3, R10, R3, R69 ;  /* 0x000000030a037223 */ /* 0x001fce0000010045 */
[----:B------:R-:W0:Y:S01]  /*bb70*/  MUFU.EX2 R26, R26 ;  /* 0x0000001a001a7308 */ /* 0x000e220000000800 */
[----:B-1----:R-:W-:-:S07]  /*bb80*/  FADD.FTZ R4, R20, R3 ;  /* 0x0000000314047221 */ /* 0x002fce0000010000 */
[----:B------:R-:W1:Y:S01]  /*bb90*/  MUFU.EX2 R27, R27 ;  /* 0x0000001b001b7308 */ /* 0x000e620000000800 */
[----:B---3--:R-:W-:Y:S01]  /*bba0*/  FADD.FTZ R3, R151, R4 ;  /* 0x0000000497037221 */ /* 0x008fe20000010000 */
[----:B------:R-:W-:-:S03]  /*bbb0*/  FADD.FTZ R4, R144, R37 ;  /* 0x0000002590047221 */ /* 0x000fc60000010000 */
[----:B------:R-:W-:-:S03]  /*bbc0*/  FADD.FTZ R3, R24, R3 ;  /* 0x0000000318037221 */ /* 0x000fc60000010000 */
[----:B------:R-:W3:Y:S01]  /*bbd0*/  MUFU.EX2 R28, R28 ;  /* 0x0000001c001c7308 */ /* 0x000ee20000000800 */
[----:B0-----:R-:W-:Y:S01]  /*bbe0*/  FADD.FTZ R42, R26, R3 ;  /* 0x000000031a2a7221 */ /* 0x001fe20000010000 */
[----:B------:R-:W-:-:S04]  /*bbf0*/  FADD.FTZ R3, R29, R4 ;  /* 0x000000041d037221 */ /* 0x000fc80000010000 */
[----:B------:R-:W-:Y:S02]  /*bc00*/  FADD.FTZ R4, R146, R3 ;  /* 0x0000000392047221 */ /* 0x000fe40000010000 */
[----:B------:R-:W0:Y:S01]  /*bc10*/  MUFU.EX2 R31, R31 ;  /* 0x0000001f001f7308 */ /* 0x000e220000000800 */
[----:B-1----:R-:W-:Y:S01]  /*bc20*/  FADD.FTZ R37, R27, R42 ;  /* 0x0000002a1b257221 */ /* 0x002fe20000010000 */
[----:B------:R-:W-:Y:S01]  /*bc30*/  FADD.FTZ R3, R21, R4 ;  /* 0x0000000415037221 */ /* 0x000fe20000010000 */
[----:B------:R-:W-:-:S03]  /*bc40*/  FFMA.FTZ R42, R67, R0, -R16 ;  /* 0x00000000432a7223 */ /* 0x000fc60000010810 */
[----:B------:R-:W-:Y:S02]  /*bc50*/  FADD.FTZ R4, R140, R3 ;  /* 0x000000038c047221 */ /* 0x000fe40000010000 */
[----:B------:R-:W1:Y:S01]  /*bc60*/  MUFU.EX2 R141, R141 ;  /* 0x0000008d008d7308 */ /* 0x000e620000000800 */
[----:B---3--:R-:W-:Y:S01]  /*bc70*/  FADD.FTZ R44, R28, R37 ;  /* 0x000000251c2c7221 */ /* 0x008fe20000010000 */
[----:B------:R-:W-:-:S06]  /*bc80*/  FADD.FTZ R37, R33, R4 ;  /* 0x0000000421257221 */ /* 0x000fcc0000010000 */
[----:B------:R-:W3:Y:S01]  /*bc90*/  MUFU.EX2 R30, R30 ;  /* 0x0000001e001e7308 */ /* 0x000ee20000000800 */
[----:B0-----:R-:W-:-:S07]  /*bca0*/  FADD.FTZ R44, R31, R44 ;  /* 0x0000002c1f2c7221 */ /* 0x001fce0000010000 */
[----:B------:R-:W0:Y:S01]  /*bcb0*/  MUFU.EX2 R143, R143 ;  /* 0x0000008f008f7308 */ /* 0x000e220000000800 */
[----:B-1----:R-:W-:Y:S01]  /*bcc0*/  FADD.FTZ R3, R141, R44 ;  /* 0x0000002c8d037221 */ /* 0x002fe20000010000 */
[----:B------:R-:W-:-:S04]  /*bcd0*/  FADD.FTZ R44, R142, R37 ;  /* 0x000000258e2c7221 */ /* 0x000fc80000010000 */
[----:B------:R-:W-:Y:S02]  /*bce0*/  FADD.FTZ R37, R15, R44 ;  /* 0x0000002c0f257221 */ /* 0x000fe40000010000 */
[----:B------:R-:W1:Y:S01]  /*bcf0*/  MUFU.EX2 R32, R32 ;  /* 0x0000002000207308 */ /* 0x000e620000000800 */
[----:B---3--:R-:W-:Y:S01]  /*bd00*/  FADD.FTZ R4, R30, R3 ;  /* 0x000000031e047221 */ /* 0x008fe20000010000 */
[----:B------:R-:W-:-:S04]  /*bd10*/  FADD.FTZ R44, R136, R37 ;  /* 0x00000025882c7221 */ /* 0x000fc80000010000 */
[----:B------:R-:W-:Y:S01]  /*bd20*/  FADD.FTZ R37, R19, R44 ;  /* 0x0000002c13257221 */ /* 0x000fe20000010000 */
[----:B------:R-:W-:Y:S01]  /*bd30*/  FFMA.FTZ R44, R75, R0, -R16 ;  /* 0x000000004b2c7223 */ /* 0x000fe20000010810 */
[----:B------:R-:W3:Y:S01]  /*bd40*/  MUFU.EX2 R137, R137 ;  /* 0x0000008900897308 */ /* 0x000ee20000000800 */
[----:B0-----:R-:W-:Y:S01]  /*bd50*/  FADD.FTZ R3, R143, R4 ;  /* 0x000000048f037221 */ /* 0x001fe20000010000 */
[----:B------:R-:W-:-:S04]  /*bd60*/  FADD.FTZ R46, R138, R37 ;  /* 0x000000258a2e7221 */ /* 0x000fc80000010000 */
[----:B------:R-:W-:Y:S02]  /*bd70*/  FADD.FTZ R37, R25, R46 ;  /* 0x0000002e19257221 */ /* 0x000fe40000010000 */
[----:B------:R-:W0:Y:S01]  /*bd80*/  MUFU.EX2 R34, R34 ;  /* 0x0000002200227308 */ /* 0x000e220000000800 */
[----:B-1----:R-:W-:Y:S01]  /*bd90*/  FADD.FTZ R4, R32, R3 ;  /* 0x0000000320047221 */ /* 0x002fe20000010000 */
[----:B------:R-:W-:-:S04]  /*bda0*/  FADD.FTZ R46, R132, R37 ;  /* 0x00000025842e7221 */ /* 0x000fc80000010000 */
[----:B------:R-:W-:Y:S01]  /*bdb0*/  FADD.FTZ R37, R45, R46 ;  /* 0x0000002e2d257221 */ /* 0x000fe20000010000 */
[----:B------:R-:W-:Y:S01]  /*bdc0*/  FFMA.FTZ R46, R79, R0, -R16 ;  /* 0x000000004f2e7223 */ /* 0x000fe20000010810 */
[----:B------:R-:W1:Y:S01]  /*bdd0*/  MUFU.EX2 R139, R139 ;  /* 0x0000008b008b7308 */ /* 0x000e620000000800 */
[----:B---3--:R-:W-:Y:S01]  /*bde0*/  FADD.FTZ R3, R137, R4 ;  /* 0x0000000489037221 */ /* 0x008fe20000010000 */
[----:B------:R-:W-:-:S04]  /*bdf0*/  FADD.FTZ R48, R134, R37 ;  /* 0x0000002586307221 */ /* 0x000fc80000010000 */
[----:B------:R-:W-:Y:S02]  /*be00*/  FADD.FTZ R37, R71, R48 ;  /* 0x0000003047257221 */ /* 0x000fe40000010000 */
[----:B------:R-:W3:Y:S01]  /*be10*/  MUFU.EX2 R36, R36 ;  /* 0x0000002400247308 */ /* 0x000ee20000000800 */
[----:B0-----:R-:W-:Y:S01]  /*be20*/  FADD.FTZ R4, R34, R3 ;  /* 0x0000000322047221 */ /* 0x001fe20000010000 */
[----:B------:R-:W-:-:S04]  /*be30*/  FADD.FTZ R48, R128, R37 ;  /* 0x0000002580307221 */ /* 0x000fc80000010000 */
[----:B------:R-:W-:Y:S01]  /*be40*/  FADD.FTZ R37, R65, R48 ;  /* 0x0000003041257221 */ /* 0x000fe20000010000 */
[-C--:B------:R-:W-:Y:S01]  /*be50*/  FFMA.FTZ R48, R83, R0.reuse, -R16 ;  /* 0x0000000053307223 */ /* 0x080fe20000010810 */
[----:B------:R-:W0:Y:S01]  /*be60*/  MUFU.EX2 R133, R133 ;  /* 0x0000008500857308 */ /* 0x000e220000000800 */
[----:B-1----:R-:W-:Y:S01]  /*be70*/  FADD.FTZ R3, R139, R4 ;  /* 0x000000048b037221 */ /* 0x002fe20000010000 */
[----:B------:R-:W-:Y:S01]  /*be80*/  FADD.FTZ R50, R130, R37 ;  /* 0x0000002582327221 */ /* 0x000fe20000010000 */
[----:B------:R-:W-:-:S03]  /*be90*/  FFMA.FTZ R16, R87, R0, -R16 ;  /* 0x0000000057107223 */ /* 0x000fc60000010810 */
[----:B------:R-:W-:Y:S02]  /*bea0*/  FADD.FTZ R37, R61, R50 ;  /* 0x000000323d257221 */ /* 0x000fe40000010000 */
[----:B------:R-:W1:Y:S01]  /*beb0*/  MUFU.EX2 R38, R38 ;  /* 0x0000002600267308 */ /* 0x000e620000000800 */
[----:B---3--:R-:W-:Y:S01]  /*bec0*/  FADD.FTZ R4, R36, R3 ;  /* 0x0000000324047221 */ /* 0x008fe20000010000 */
[----:B------:R-:W-:-:S04]  /*bed0*/  FADD.FTZ R50, R124, R37 ;  /* 0x000000257c327221 */ /* 0x000fc80000010000 */
[----:B------:R-:W-:Y:S02]  /*bee0*/  FADD.FTZ R37, R57, R50 ;  /* 0x0000003239257221 */ /* 0x000fe40000010000 */
[----:B------:R-:W3:Y:S01]  /*bef0*/  MUFU.EX2 R135, R135 ;  /* 0x0000008700877308 */ /* 0x000ee20000000800 */
[----:B0-----:R-:W-:-:S07]  /*bf00*/  FADD.FTZ R3, R133, R4 ;  /* 0x0000000485037221 */ /* 0x001fce0000010000 */
[----:B------:R-:W0:Y:S01]  /*bf10*/  MUFU.EX2 R40, R40 ;  /* 0x0000002800287308 */ /* 0x000e220000000800 */
[----:B-1----:R-:W-:-:S07]  /*bf20*/  FADD.FTZ R4, R38, R3 ;  /* 0x0000000326047221 */ /* 0x002fce0000010000 */
[----:B------:R-:W1:Y:S01]  /*bf30*/  MUFU.EX2 R129, R129 ;  /* 0x0000008100817308 */ /* 0x000e620000000800 */
[----:B---3--:R-:W-:-:S07]  /*bf40*/  FADD.FTZ R3, R135, R4 ;  /* 0x0000000487037221 */ /* 0x008fce0000010000 */
        /* <DEDUP_REMOVED lines=33> */
[----:B-1----:R-:W-:Y:S01]  /*c160*/  FADD.FTZ R3, R123, R4 ;  /* 0x000000047b037221 */ /* 0x002fe20000010000 */
[----:B---3--:R-:W-:-:S03]  /*c170*/  FADD.FTZ R4, R5, R50 ;  /* 0x0000003205047221 */ /* 0x008fc60000010000 */
[----:B0-----:R-:W-:Y:S01]  /*c180*/  FADD.FTZ R3, R16, R3 ;  /* 0x0000000310037221 */ /* 0x001fe20000010000 */
[----:B------:R-:W-:Y:S06]  /*c190*/  @!P0 BRA `(.L_x_1041) ;  /* 0x0000000000048947 */ /* 0x000fec0003800000 */
[----:B------:R-:W-:Y:S01]  /*c1a0*/  BPT.TRAP 0x1 ;  /* 0x000000040000795c */ /* 0x000fe20000300000 */
.L_x_1041:
[----:B------:R-:W-:Y:S01]  /*c1b0*/  ULEA UR10, UR25, UR43, 0x3 ;  /* 0x0000002b190a7291 */ /* 0x000fe2000f8e183f */
[----:B------:R-:W-:Y:S01]  /*c1c0*/  ISETP.GT.AND P1, PT, R12, UR41, PT ;  /* 0x000000290c007c0c */ /* 0x000fe2000bf24270 */
[----:B------:R-:W-:Y:S01]  /*c1d0*/  UMOV UR26, UR4 ;  /* 0x00000004001a7c82 */ /* 0x000fe20008000000 */
[----:B------:R-:W-:Y:S01]  /*c1e0*/  UMOV UR25, UR7 ;  /* 0x0000000700197c82 */ /* 0x000fe20008000000 */
[----:B------:R-:W-:Y:S01]  /*c1f0*/  UIADD3 UR10, UR10, 0x16860, URZ ;  /* 0x000168600a0a7890 */ /* 0x000fe2000fffe03f */
[----:B------:R-:W-:Y:S01]  /*c200*/  F2FP.F16.F32.PACK_AB R150, R147, R150 ;  /* 0x000000969396723e */ /* 0x000fe200000000ff */
[----:B------:R-:W-:Y:S01]  /*c210*/  FMUL.FTZ R90, R90, R10 ;  /* 0x0000000a5a5a7220 */ /* 0x000fe20000410000 */
[----:B------:R-:W-:Y:S01]  /*c220*/  F2FP.F16.F32.PACK_AB R122, R5, R122 ;  /* 0x0000007a057a723e */ /* 0x000fe200000000ff */
        /* <DEDUP_REMOVED lines=18> */
[-C--:B------:R-:W-:Y:S01]  /*c350*/  FMUL.FTZ R88, R88, R14.reuse ;  /* 0x0000000e58587220 */ /* 0x080fe20000410000 */
[----:B------:R-:W-:Y:S01]  /*c360*/  F2FP.F16.F32.PACK_AB R149, R20, R69 ;  /* 0x000000451495723e */ /* 0x000fe200000000ff */
[-C--:B------:R-:W-:Y:S01]  /*c370*/  FMUL.FTZ R89, R89, R14.reuse ;  /* 0x0000000e59597220 */ /* 0x080fe20000410000 */
        /* <DEDUP_REMOVED lines=44> */
[----:B------:R-:W-:Y:S01]  /*c640*/  F2FP.F16.F32.PACK_AB R123, R16, R123 ;  /* 0x0000007b107b723e */ /* 0x000fe200000000ff */
[----:B------:R-:W-:Y:S06]  /*c650*/  @P1 BRA `(.L_x_1042) ;  /* 0xffffffd000a81947 */ /* 0x000fec000383ffff */
.L_x_1023:
[----:B------:R-:W-:Y:S06]  /*c660*/  BAR.ARV 0x8, 0x200 ;  /* 0x0208000000007b1d */ /* 0x000fec0000002000 */
[----:B------:R-:W-:Y:S05]  /*c670*/  @!P0 BRA `(.L_x_1043) ;  /* 0x0000000000048947 */ /* 0x000fea0003800000 */
[----:B------:R-:W-:Y:S01]  /*c680*/  BPT.TRAP 0x1 ;  /* 0x000000040000795c */ /* 0x000fe20000300000 */
.L_x_1043:
[----:B------:R-:W-:Y:S01]  /*c690*/  ULEA UR8, UR7, UR43, 0x3 ;  /* 0x0000002b07087291 */ /* 0x000fe2000f8e183f */
[----:B------:R-:W-:-:S05]  /*c6a0*/  IMAD.U32 R5, RZ, RZ, UR4 ;  /* 0x00000004ff057e24 */ /* 0x000fca000f8e00ff */
[----:B------:R-:W-:-:S04]  /*c6b0*/  SHF.L.U32 R5, R5, 0x1f, RZ ;  /* 0x0000001f05057819 */ /* 0x000fc800000006ff */
[----:B------:R0:W1:Y:S01]  /*c6c0*/  SYNCS.PHASECHK.TRANS64.TRYWAIT P1, [UR8+0x16850], R5 ;  /* 0x01685005ff0075a7 */ /* 0x0000620008020148 */
[----:B------:R-:W-:Y:S05]  /*c6d0*/  @!P0 BRA `(.L_x_1044) ;  /* 0x0000000000048947 */ /* 0x000fea0003800000 */
[----:B------:R-:W-:Y:S01]  /*c6e0*/  BPT.TRAP 0x1 ;  /* 0x000000040000795c */ /* 0x000fe20000300000 */
.L_x_1044:
[----:B-1----:R-:W-:Y:S05]  /*c6f0*/  @P1 BRA `(.L_x_1045) ;  /* 0x0000000000081947 */ /* 0x002fea0003800000 */
[----:B------:R-:W1:Y:S02]  /*c700*/  SYNCS.PHASECHK.TRANS64.TRYWAIT P1, [UR8+0x16850], R5 ;  /* 0x01685005ff0075a7 */ /* 0x000e640008020148 */
[----:B-1----:R-:W-:Y:S05]  /*c710*/  @!P1 BRA `(.L_x_1046) ;  /* 0x0000005c00409947 */ /* 0x002fea0003800000 */
.L_x_1045:
[----:B------:R-:W-:Y:S01]  /*c720*/  UIADD3 UR43, UR43, 0x400, URZ ;  /* 0x000004002b2b7890 */ /* 0x000fe2000fffe03f */
[----:B------:R-:W-:Y:S01]  /*c730*/  WARPGROUP.ARRIVE ;  /* 0x00000000000079c5 */ /* 0x000fe20000000000 */
[----:B01----:R-:W0:Y:S02]  /*c740*/  SHFL.BFLY PT, R5, R4, 0x2, 0x1f ;  /* 0x0c401f0004057f89 */ /* 0x003e2400000e0000 */
[----:B------:R-:W-:Y:S02]  /*c750*/  USHF.R.U32.HI UR43, URZ, 0x4, UR43 ;  /* 0x000000043f2b7899 */ /* 0x000fe4000801162b */
[----:B------:R-:W1:Y:S02]  /*c760*/  SHFL.BFLY PT, R6, R3, 0x2, 0x1f ;  /* 0x0c401f0003067f89 */ /* 0x000e6400000e0000 */
[----:B------:R-:W-:-:S04]  /*c770*/  ULOP3.LUT UR4, UR43, 0x3fff, URZ, 0xc0, !UPT ;  /* 0x00003fff2b047892 */ /* 0x000fc8000f8ec03f */
[----:B------:R-:W-:-:S03]  /*c780*/  ULEA UR4, UR7, UR4, 0xa ;  /* 0x0000000407047291 */ /* 0x000fc6000f8e503f */
[----:B------:R-:W-:-:S04]  /*c790*/  UMOV UR7, 0x40000040 ;  /* 0x4000004000077882 */ /* 0x000fc80000000000 */
[----:B------:R-:W-:Y:S02]  /*c7a0*/  UMOV UR6, UR4 ;  /* 0x0000000400067c82 */ /* 0x000fe40008000000 */
[----:B------:R-:W-:Y:S01]  /*c7b0*/  HGMMA.64x64x16.F32 R88, R148, gdesc[UR4].tnspB, R88, gsb0 ;  /* 0x40e0000494587df0 */ /* 0x000fe20008000858 */
[----:B------:R-:W-:Y:S01]  /*c7c0*/  UIADD3 UR6, UR4, 0x80, URZ ;  /* 0x0000008004067890 */ /* 0x000fe2000fffe03f */
[----:B------:R-:W-:Y:S01]  /*c7d0*/  UMOV UR7, 0x40000040 ;  /* 0x4000004000077882 */ /* 0x000fe20000000000 */
[----:B0-----:R-:W-:Y:S01]  /*c7e0*/  FADD.FTZ R5, R5, R4 ;  /* 0x0000000405057221 */ /* 0x001fe20000010000 */
[----:B------:R-:W-:Y:S02]  /*c7f0*/  IMAD.MOV.U32 R4, RZ, RZ, -0x800000 ;  /* 0xff800000ff047424 */ /* 0x000fe400078e00ff */
[----:B-1----:R-:W-:Y:S01]  /*c800*/  FADD.FTZ R7, R6, R3 ;  /* 0x0000000306077221 */ /* 0x002fe20000010000 */
[----:B------:R-:W-:Y:S01]  /*c810*/  IMAD.MOV.U32 R3, RZ, RZ, -0x800000 ;  /* 0xff800000ff037424 */ /* 0x000fe200078e00ff */
[----:B------:R-:W0:Y:S04]  /*c820*/  SHFL.BFLY PT, R6, R5, 0x1, 0x1f ;  /* 0x0c201f0005067f89 */ /* 0x000e2800000e0000 */
[----:B------:R-:W2:Y:S01]  /*c830*/  SHFL.BFLY PT, R8, R7, 0x1, 0x1f ;  /* 0x0c201f0007087f89 */ /* 0x000ea200000e0000 */
[----:B0-----:R-:W-:Y:S01]  /*c840*/  FADD.FTZ R10, R5, R6 ;  /* 0x00000006050a7221 */ /* 0x001fe20000010000 */
[----:B--2---:R-:W-:-:S04]  /*c850*/  FADD.FTZ R11, R7, R8 ;  /* 0x00000008070b7221 */ /* 0x004fc80000010000 */
[----:B------:R-:W-:Y:S02]  /*c860*/  FSETP.NE.FTZ.AND P1, PT, R10, RZ, PT ;  /* 0x000000ff0a00720b */ /* 0x000fe40003f35000 */
[----:B------:R-:W-:Y:S02]  /*c870*/  CS2R R6, SRZ ;  /* 0x0000000000067805 */ /* 0x000fe4000001ff00 */
[----:B------:R-:W-:-:S09]  /*c880*/  FSETP.NE.FTZ.AND P2, PT, R11, RZ, PT ;  /* 0x000000ff0b00720b */ /* 0x000fd20003f55000 */
[----:B------:R-:W0:Y:S01]  /*c890*/  @P1 MUFU.LG2 R8, R10 ;  /* 0x0000000a00081308 */ /* 0x000e220000000c00 */
[----:B------:R-:W-:-:S03]  /*c8a0*/  @P1 FMUL.FTZ R5, R0, 0.69314718246459960938 ;  /* 0x3f31721800051820 */ /* 0x000fc60000410000 */
[----:B------:R-:W-:-:S04]  /*c8b0*/  @P2 FMUL.FTZ R15, R0, 0.69314718246459960938 ;  /* 0x3f317218000f2820 */ /* 0x000fc80000410000 */
        /* <DEDUP_REMOVED lines=44> */
.L_x_1047:
        /* <DEDUP_REMOVED lines=36> */
.L_x_969:
        /* <DEDUP_REMOVED lines=16> */
[----:B------:R-:W-:-:S02]  /*cec0*/  SHF.R.S32.HI R2, RZ, 0x7, R2 ;  /* 0x00000007ff027819 */ /* 0x000fc40000011402 */
[----:B------:R-:W-:Y:S01]  /*ced0*/  LOP3.LUT R10, R9, 0xfffffffc, RZ, 0xc0, !PT ;  /* 0xfffffffc090a7812 */ /* 0x000fe200078ec0ff */
[C---:B------:R-:W-:Y:S01]  /*cee0*/  IMAD.IADD R22, R23.reuse, 0x1, -R6 ;  /* 0x0000000117167824 */ /* 0x040fe200078e0a06 */
[----:B------:R-:W3:Y:S01]  /*cef0*/  S2UR UR11, SR_CTAID.Y ;  /* 0x00000000000b79c3 */ /* 0x000ee20000002600 */
[----:B------:R-:W-:Y:S01]  /*cf00*/  IMAD.HI R0, R2, 0x55555556, RZ ;  /* 0x5555555602007827 */ /* 0x000fe200078e02ff */
[----:B------:R-:W-:Y:S02]  /*cf10*/  UIADD3 UR6, UR5, UR6, URZ ;  /* 0x0000000605067290 */ /* 0x000fe4000fffe03f */
[----:B------:R-:W-:Y:S01]  /*cf20*/  SHF.R.S32.HI R7, RZ, 0x1f, R22 ;  /* 0x0000001fff077819 */ /* 0x000fe20000011416 */
[----:B------:R-:W-:-:S03]  /*cf30*/  IMAD.IADD R23, R23, 0x1, -R10 ;  /* 0x0000000117177824 */ /* 0x000fc600078e0a0a */
[----:B------:R-:W-:Y:S01]  /*cf40*/  BAR.SYNC.DEFER_BLOCKING 0x1, 0x180 ;  /* 0x0046000000007b1d */ /* 0x000fe20000010000 */
[----:B0-----:R-:W-:Y:S02]  /*cf50*/  ISETP.NE.AND P0, PT, R17, 0x1, PT ;  /* 0x000000011100780c */ /* 0x001fe40003f05270 */
[CC--:B------:R-:W-:Y:S02]  /*cf60*/  LEA.HI R24, R7.reuse, R22.reuse, RZ, 0x2 ;  /* 0x0000001607187211 */ /* 0x0c0fe400078f10ff */
[----:B------:R-:W-:-:S03]  /*cf70*/  LEA.HI R7, R7, R22, RZ, 0x5 ;  /* 0x0000001607077211 */ /* 0x000fc600078f28ff */
[----:B------:R-:W3:Y:S01]  /*cf80*/  LDC R21, c[0x0][0xc50] ;  /* 0x00031400ff157b82 */ /* 0x000ee20000000800 */
[--C-:B------:R-:W-:Y:S01]  /*cf90*/  SHF.R.S32.HI R6, RZ, 0x2, R24.reuse ;  /* 0x00000002ff067819 */ /* 0x100fe20000011418 */
[----:B------:R-:W-:Y:S01]  /*cfa0*/  ULDC.64 UR8, c[0x0][0xb38] ;  /* 0x0002ce0000087ab9 */ /* 0x000fe20000000a00 */
[----:B------:R-:W-:Y:S01]  /*cfb0*/  SHF.R.S32.HI R5, RZ, 0x1f, R24 ;  /* 0x0000001fff057819 */ /* 0x000fe20000011418 */
[----:B------:R-:W-:Y:S01]  /*cfc0*/  UIMAD UR7, UR7, UR8, URZ ;  /* 0x00000008070772a4 */ /* 0x000fe2000f8e023f */
[----:B------:R-:W-:Y:S01]  /*cfd0*/  SHF.R.S32.HI R7, RZ, 0x5, R7 ;  /* 0x00000005ff077819 */ /* 0x000fe20000011407 */
[----:B--2---:R-:W-:Y:S01]  /*cfe0*/  USHF.R.S32.HI UR10, URZ, 0x1f, UR12 ;  /* 0x0000001f3f0a7899 */ /* 0x004fe2000801140c */
[----:B------:R-:W-:Y:S01]  /*cff0*/  LEA.HI R8, R5, R6, RZ, 0x3 ;  /* 0x0000000605087211 */ /* 0x000fe200078f18ff */
[----:B------:R-:W0:Y:S01]  /*d000*/  LDC.64 R14, c[0x0][0xb40] ;  /* 0x0002d000ff0e7b82 */ /* 0x000e220000000a00 */
[----:B------:R-:W-:Y:S02]  /*d010*/  LEA.HI R5, R0, R0, RZ, 0x1 ;  /* 0x0000000000057211 */ /* 0x000fe400078f08ff */
[----:B------:R-:W-:-:S03]  /*d020*/  LOP3.LUT R11, R8, 0xfffffff8, RZ, 0xc0, !PT ;  /* 0xfffffff8080b7812 */ /* 0x000fc600078ec0ff */
[----:B------:R-:W-:Y:S01]  /*d030*/  IMAD R9, R5, -0x3, R2 ;  /* 0xfffffffd05097824 */ /* 0x000fe200078e0202 */
[----:B------:R-:W-:Y:S01]  /*d040*/  LEA.HI R2, R23, R23, RZ, 0x1 ;  /* 0x0000001717027211 */ /* 0x000fe200078f08ff */
[----:B------:R-:W-:Y:S01]  /*d050*/  IMAD.IADD R0, R6, 0x1, -R11 ;  /* 0x0000000106007824 */ /* 0x000fe200078e0a0b */
[----:B------:R-:W2:Y:S01]  /*d060*/  @P0 LDC R5, c[0x0][0xbec] ;  /* 0x0002fb00ff050b82 */ /* 0x000ea20000000800 */
[----:B------:R-:W-:Y:S01]  /*d070*/  IMAD.U32 R6, RZ, RZ, UR4 ;  /* 0x00000004ff067e24 */ /* 0x000fe2000f8e00ff */
[----:B------:R-:W-:Y:S01]  /*d080*/  LOP3.LUT R2, R2, 0x1ffffffe, RZ, 0xc0, !PT ;  /* 0x1ffffffe02027812 */ /* 0x000fe200078ec0ff */
[----:B------:R-:W-:Y:S02]  /*d090*/  IMAD R0, R7, 0x10, R0 ;  /* 0x0000001007007824 */ /* 0x000fe400078e0200 */
[----:B------:R-:W-:Y:S01]  /*d0a0*/  IMAD.U32 R7, RZ, RZ, UR5 ;  /* 0x00000005ff077e24 */ /* 0x000fe2000f8e00ff */
[----:B------:R-:W-:Y:S01]  /*d0b0*/  UIMAD.WIDE.U32 UR4, UR39, UR8, URZ ;  /* 0x00000008270472a5 */ /* 0x000fe2000f8e003f */
[----:B------:R-:W-:Y:S01]  /*d0c0*/  IMAD.IADD R23, R23, 0x1, -R2 ;  /* 0x0000000117177824 */ /* 0x000fe200078e0a02 */
[----:B------:R-:W4:Y:S01]  /*d0d0*/  LDC.64 R10, c[0x0][0xbd8] ;  /* 0x0002f600ff0a7b82 */ /* 0x000f220000000a00 */
[----:B------:R-:W-:-:S02]  /*d0e0*/  IMAD R0, R9, 0x40, R0 ;  /* 0x0000004009007824 */ /* 0x000fc400078e0200 */
[----:B------:R-:W-:Y:S01]  /*d0f0*/  IMAD.U32 R7, RZ, RZ, UR6 ;  /* 0x00000006ff077e24 */ /* 0x000fe2000f8e00ff */
[----:B------:R-:W-:Y:S01]  /*d100*/  UIMAD UR6, UR39, UR9, UR7 ;  /* 0x00000009270672a4 */ /* 0x000fe2000f8e0207 */
[----:B------:R-:W-:Y:S02]  /*d110*/  IMAD R2, R23, 0x8, R0 ;  /* 0x0000000817027824 */ /* 0x000fe400078e0200 */
[----:B------:R-:W-:Y:S01]  /*d120*/  IMAD.U32 R9, RZ, RZ, UR5 ;  /* 0x00000005ff097e24 */ /* 0x000fe2000f8e00ff */
[----:B------:R-:W5:Y:S01]  /*d130*/  @P0 LDC R13, c[0x0][0xbf0] ;  /* 0x0002fc00ff0d0b82 */ /* 0x000f620000000800 */
[----:B-1----:R-:W-:Y:S01]  /*d140*/  IMAD R2, R19, 0xc0, R2 ;  /* 0x000000c013027824 */ /* 0x002fe200078e0202 */
[----:B------:R-:W-:Y:S01]  /*d150*/  UIADD3 UR6, UR5, UR6, URZ ;  /* 0x0000000605067290 */ /* 0x000fe2000fffe03f */
[----:B0-----:R-:W-:Y:S01]  /*d160*/  IMAD R12, R14, UR10, RZ ;  /* 0x0000000a0e0c7c24 */ /* 0x001fe2000f8e02ff */
[----:B------:R-:W-:Y:S01]  /*d170*/  ULDC.64 UR8, c[0x0][0xb28] ;  /* 0x0002ca0000087ab9 */ /* 0x000fe20000000a00 */
[----:B---3--:R-:W-:-:S02]  /*d180*/  IMAD R21, R21, R16, UR11 ;  /* 0x0000000b15157e24 */ /* 0x008fc4000f8e0210 */
[----:B------:R-:W-:Y:S01]  /*d190*/  IMAD R0, R19, 0xc0, R0 ;  /* 0x000000c013007824 */ /* 0x000fe200078e0200 */
[----:B------:R-:W0:Y:S01]  /*d1a0*/  @P0 LDC R25, c[0x0][0xbec] ;  /* 0x0002fb00ff190b82 */ /* 0x000e220000000800 */
[----:B------:R-:W-:Y:S01]  /*d1b0*/  IMAD.U32 R9, RZ, RZ, UR6 ;  /* 0x00000006ff097e24 */ /* 0x000fe2000f8e00ff */
[----:B------:R-:W-:Y:S01]  /*d1c0*/  ULDC.64 UR6, c[0x0][0xb48] ;  /* 0x0002d20000067ab9 */ /* 0x000fe20000000a00 */
[----:B------:R-:W-:-:S05]  /*d1d0*/  VIADD R16, R0, 0x8 ;  /* 0x0000000800107836 */ /* 0x000fca0000000000 */
[----:B------:R-:W1:Y:S01]  /*d1e0*/  @P0 LDC R18, c[0x0][0xbf0] ;  /* 0x0002fc00ff120b82 */ /* 0x000e620000000800 */
[C---:B----4-:R-:W-:Y:S02]  /*d1f0*/  IMAD R8, R10.reuse, UR10, RZ ;  /* 0x0000000a0a087c24 */ /* 0x050fe4000f8e02ff */
[----:B------:R-:W-:-:S04]  /*d200*/  IMAD.WIDE.U32 R6, R10, UR12, R6 ;  /* 0x0000000c0a067c25 */ /* 0x000fc8000f8e0006 */
[----:B--2---:R-:W-:-:S04]  /*d210*/  @P0 IMAD.HI.U32 R10, R2, R5, RZ ;  /* 0x00000005020a0227 */ /* 0x004fc800078e00ff */
[----:B------:R-:W-:Y:S02]  /*d220*/  IMAD R11, R11, UR12, R8 ;  /* 0x0000000c0b0b7c24 */ /* 0x000fe4000f8e0208 */
[----:B------:R-:W-:Y:S01]  /*d230*/  IMAD.U32 R8, RZ, RZ, UR4 ;  /* 0x00000004ff087e24 */ /* 0x000fe2000f8e00ff */
[----:B------:R-:W-:Y:S01]  /*d240*/  ULDC.64 UR4, c[0x0][0xbe0] ;  /* 0x0002f80000047ab9 */ /* 0x000fe20000000a00 */
[----:B------:R-:W-:Y:S01]  /*d250*/  IMAD.MOV.U32 R5, RZ, RZ, R2 ;  /* 0x000000ffff057224 */ /* 0x000fe200078e0002 */
[----:B-----5:R-:W-:Y:S01]  /*d260*/  @P0 SHF.R.U32.HI R5, RZ, R13, R10 ;  /* 0x0000000dff050219 */ /* 0x020fe2000001160a */
[----:B------:R-:W-:Y:S01]  /*d270*/  IMAD R13, R15, UR12, R12 ;  /* 0x0000000c0f0d7c24 */ /* 0x000fe2000f8e020c */
[----:B------:R-:W-:Y:S01]  /*d280*/  SHF.R.S32.HI R12, RZ, 0x1f, R21 ;  /* 0x0000001fff0c7819 */ /* 0x000fe20000011415 */
[----:B------:R-:W-:-:S04]  /*d290*/  IMAD.WIDE.U32 R8, R14, UR12, R8 ;  /* 0x0000000c0e087c25 */ /* 0x000fc8000f8e0008 */
[----:B------:R-:W-:Y:S02]  /*d2a0*/  IMAD.IADD R7, R7, 0x1, R11 ;  /* 0x0000000107077824 */ /* 0x000fe400078e020b */
[----:B0-----:R-:W-:-:S04]  /*d2b0*/  @P0 IMAD.HI.U32 R25, R2, R25, RZ ;  /* 0x0000001902190227 */ /* 0x001fc800078e00ff */
[----:B------:R-:W-:Y:S02]  /*d2c0*/  IMAD.IADD R9, R9, 0x1, R13 ;  /* 0x0000000109097824 */ /* 0x000fe400078e020d */
[----:B------:R-:W-:Y:S02]  /*d2d0*/  IMAD R13, R12, UR6, RZ ;  /* 0x000000060c0d7c24 */ /* 0x000fe4000f8e02ff */
[----:B------:R-:W-:-:S04]  /*d2e0*/  IMAD.WIDE.U32 R6, R21, UR4, R6 ;  /* 0x0000000415067c25 */ /* 0x000fc8000f8e0006 */
[----:B------:R-:W-:Y:S01]  /*d2f0*/  IMAD.MOV.U32 R11, RZ, RZ, R2 ;  /* 0x000000ffff0b7224 */ /* 0x000fe200078e0002 */
[----:B-1----:R-:W-:Y:S01]  /*d300*/  @P0 SHF.R.U32.HI R11, RZ, R18, R25 ;  /* 0x00000012ff0b0219 */ /* 0x002fe20000011619 */
[----:B------:R-:W-:Y:S01]  /*d310*/  IMAD R10, R12, UR4, RZ ;  /* 0x000000040c0a7c24 */ /* 0x000fe2000f8e02ff */
[----:B------:R-:W-:Y:S01]  /*d320*/  IADD3 R6, P0, R5, R6, RZ ;  /* 0x0000000605067210 */ /* 0x000fe20007f1e0ff */
[C---:B------:R-:W-:Y:S01]  /*d330*/  IMAD R15, R21.reuse, UR7, R13 ;  /* 0x00000007150f7c24 */ /* 0x040fe2000f8e020d */
[--C-:B------:R-:W-:Y:S01]  /*d340*/  SHF.R.S32.HI R13, RZ, 0x1f, R5.reuse ;  /* 0x0000001fff0d7819 */ /* 0x100fe20000011405 */
[----:B------:R-:W-:Y:S02]  /*d350*/  IMAD.MOV R5, RZ, RZ, -R5 ;  /* 0x000000ffff057224 */ /* 0x000fe400078e0a05 */
[----:B------:R-:W-:Y:S01]  /*d360*/  IMAD R12, R21, UR5, R10 ;  /* 0x00000005150c7c24 */ /* 0x000fe2000f8e020a */
[--C-:B------:R-:W-:Y:S01]  /*d370*/  SHF.R.S32.HI R10, RZ, 0x1f, R11.reuse ;  /* 0x0000001fff0a7819 */ /* 0x100fe2000001140b */
[----:B------:R-:W-:Y:S01]  /*d380*/  IMAD.MOV R14, RZ, RZ, -R11 ;  /* 0x000000ffff0e7224 */ /* 0x000fe200078e0a0b */
[----:B------:R-:W-:Y:S01]  /*d390*/  ULDC.64 UR4, c[0x0][0xb30] ;  /* 0x0002cc0000047ab9 */ /* 0x000fe20000000a00 */
[----:B------:R-:W-:Y:S01]  /*d3a0*/  IMAD R5, R17, R5, R2 ;  /* 0x0000000511057224 */ /* 0x000fe200078e0202 */
[----:B------:R-:W-:Y:S01]  /*d3b0*/  IADD3.X R7, R13, R7, R12, P0, !PT ;  /* 0x000000070d077210 */ /* 0x000fe200007fe40c */
[----:B------:R-:W-:Y:S01]  /*d3c0*/  IMAD.WIDE.U32 R8, R21, UR6, R8 ;  /* 0x0000000615087c25 */ /* 0x000fe2000f8e0008 */
[----:B------:R-:W-:-:S03]  /*d3d0*/  ULDC.64 UR6, c[0x0][0xbc8] ;  /* 0x0002f20000067ab9 */ /* 0x000fc60000000a00 */
[----:B------:R-:W-:Y:S01]  /*d3e0*/  IMAD R13, R17, R14, R2 ;  /* 0x0000000e110d7224 */ /* 0x000fe200078e0202 */
[----:B------:R-:W-:Y:S01]  /*d3f0*/  SHF.R.S32.HI R2, RZ, 0x1f, R5 ;  /* 0x0000001fff027819 */ /* 0x000fe20000011405 */
[----:B------:R-:W-:Y:S02]  /*d400*/  IMAD R10, R10, UR4, RZ ;  /* 0x000000040a0a7c24 */ /* 0x000fe4000f8e02ff */
[----:B------:R-:W-:Y:S02]  /*d410*/  IMAD.IADD R9, R9, 0x1, R15 ;  /* 0x0000000109097824 */ /* 0x000fe400078e020f */
[C---:B------:R-:W-:Y:S01]  /*d420*/  IMAD R15, R11.reuse, UR5, R10 ;  /* 0x000000050b0f7c24 */ /* 0x040fe2000f8e020a */
[----:B------:R-:W0:Y:S01]  /*d430*/  S2UR UR5, SR_CgaCtaId ;  /* 0x00000000000579c3 */ /* 0x000e220000008800 */
[----:B------:R-:W-:Y:S01]  /*d440*/  SHF.R.S32.HI R10, RZ, 0x1f, R13 ;  /* 0x0000001fff0a7819 */ /* 0x000fe2000001140d */
[----:B------:R-:W-:Y:S02]  /*d450*/  IMAD R2, R2, UR6, RZ ;  /* 0x0000000602027c24 */ /* 0x000fe4000f8e02ff */
[----:B------:R-:W-:Y:S01]  /*d460*/  IMAD.WIDE.U32 R8, R11, UR4, R8 ;  /* 0x000000040b087c25 */ /* 0x000fe2000f8e0008 */
[----:B------:R-:W-:-:S03]  /*d470*/  UMOV UR4, 0x400 ;  /* 0x0000040000047882 */ /* 0x000fc60000000000 */
[C---:B------:R-:W-:Y:S02]  /*d480*/  IMAD R11, R5.reuse, UR7, R2 ;  /* 0x00000007050b7c24 */ /* 0x040fe4000f8e0202 */
[----:B------:R-:W-:Y:S01]  /*d490*/  IMAD.WIDE.U32 R6, R5, UR6, R6 ;  /* 0x0000000605067c25 */ /* 0x000fe2000f8e0006 */
[----:B------:R-:W-:-:S03]  /*d4a0*/  ULDC.64 UR6, c[0x0][0xba8] ;  /* 0x0002ea0000067ab9 */ /* 0x000fc60000000a00 */
[----:B------:R-:W-:Y:S01]  /*d4b0*/  IMAD.IADD R9, R9, 0x1, R15 ;  /* 0x0000000109097824 */ /* 0x000fe200078e020f */
[----:B------:R-:W-:Y:S01]  /*d4c0*/  LEA R2, P0, R6, UR6, 0x2 ;  /* 0x0000000606027c11 */ /* 0x000fe2000f8010ff */
[----:B------:R-:W-:Y:S01]  /*d4d0*/  IMAD R10, R10, UR8, RZ ;  /* 0x000000080a0a7c24 */ /* 0x000fe2000f8e02ff */
[----:B------:R-:W-:Y:S01]  /*d4e0*/  ULDC UR6, c[0x0][0xa88] ;  /* 0x0002a20000067ab9 */ /* 0x000fe20000000800 */
[----:B------:R-:W-:Y:S02]  /*d4f0*/  IMAD.IADD R7, R7, 0x1, R11 ;  /* 0x0000000107077824 */ /* 0x000fe400078e020b */
[C---:B------:R-:W-:Y:S02]  /*d500*/  IMAD R5, R13.reuse, UR9, R10 ;  /* 0x000000090d057c24 */ /* 0x040fe4000f8e020a */
[----:B------:R-:W-:Y:S01]  /*d510*/  IMAD.WIDE.U32 R8, R13, UR8, R8 ;  /* 0x000000080d087c25 */ /* 0x000fe2000f8e0008 */
[----:B------:R-:W-:Y:S01]  /*d520*/  ULDC.64 UR8, c[0x0][0xb00] ;  /* 0x0002c00000087ab9 */ /* 0x000fe20000000a00 */
[----:B------:R-:W-:Y:S01]  /*d530*/  LEA.HI.X R10, R6, UR7, R7, 0x2, P0 ;  /* 0x00000007060a7c11 */ /* 0x000fe200080f1407 */
[----:B0-----:R-:W-:Y:S01]  /*d540*/  ULEA UR4, UR5, UR4, 0x18 ;  /* 0x0000000405047291 */ /* 0x001fe2000f8ec03f */
[----:B------:R-:W-:Y:S01]  /*d550*/  IMAD.IADD R5, R9, 0x1, R5 ;  /* 0x0000000109057824 */ /* 0x000fe200078e0205 */
[----:B------:R-:W-:Y:S01]  /*d560*/  LEA R18, P1, R8, UR8, 0x2 ;  /* 0x0000000808127c11 */ /* 0x000fe2000f8210ff */
[----:B------:R-:W-:Y:S01]  /*d570*/  SHFL.IDX PT, R6, R2, RZ, 0x1c1f ;  /* 0x001c1fff02067589 */ /* 0x000fe200000e0000 */
[----:B------:R-:W-:Y:S01]  /*d580*/  IMAD R17, R17, UR6, RZ ;  /* 0x0000000611117c24 */ /* 0x000fe2000f8e02ff */
[----:B------:R-:W-:Y:S01]  /*d590*/  LOP3.LUT P0, RZ, R22, 0x3, RZ, 0xc0, !PT ;  /* 0x0000000316ff7812 */ /* 0x000fe2000780c0ff */
[----:B------:R-:W-:Y:S01]  /*d5a0*/  UIADD3 UR4, UR4, 0x16820, URZ ;  /* 0x0001682004047890 */ /* 0x000fe2000fffe03f */
[----:B------:R-:W-:Y:S01]  /*d5b0*/  LEA.HI.X R20, R8, UR9, R5, 0x2, P1 ;  /* 0x0000000908147c11 */ /* 0x000fe200088f1405 */
[----:B------:R-:W0:Y:S01]  /*d5c0*/  SHFL.IDX PT, R7, R10, RZ, 0x1c1f ;  /* 0x001c1fff0a077589 */ /* 0x000e2200000e0000 */
[-C--:B------:R-:W-:Y:S01]  /*d5d0*/  ISETP.GE.OR P1, PT, R0, R17.reuse, P0 ;  /* 0x000000110000720c */ /* 0x080fe20000726670 */
[----:B------:R-:W-:Y:S01]  /*d5e0*/  UPRMT UR4, URZ, 0x654, UR4 ;  /* 0x000006543f047896 */ /* 0x000fe20008000004 */
[-C--:B------:R-:W-:Y:S01]  /*d5f0*/  ISETP.GE.OR P0, PT, R16, R17.reuse, P0 ;  /* 0x000000111000720c */ /* 0x080fe20000706670 */
[----:B------:R-:W-:Y:S01]  /*d600*/  SHFL.IDX PT, R8, R2, 0x1, 0x1c1f ;  /* 0x003c1f0002087f89 */ /* 0x000fe200000e0000 */
[----:B------:R-:W-:-:S02]  /*d610*/  ISETP.GE.AND P2, PT, R0, R17, PT ;  /* 0x000000110000720c */ /* 0x000fc40003f46270 */
[----:B------:R-:W-:Y:S01]  /*d620*/  LOP3.LUT R5, R24, 0x7ffffffc, RZ, 0xc0, !PT ;  /* 0x7ffffffc18057812 */ /* 0x000fe200078ec0ff */
[----:B------:R-:W1:Y:S03]  /*d630*/  SHFL.IDX PT, R9, R10, 0x1, 0x1c1f ;  /* 0x003c1f000a097f89 */ /* 0x000e6600000e0000 */
[----:B------:R-:W-:Y:S01]  /*d640*/  SYNCS.ARRIVE.TRANS64.RED.A1T0 RZ, [UR4], RZ ;  /* 0x000000ffffff79a7 */ /* 0x000fe20008100404 */
[----:B------:R-:W-:Y:S01]  /*d650*/  IMAD.IADD R5, R22, 0x1, -R5 ;  /* 0x0000000116057824 */ /* 0x000fe200078e0a05 */
[----:B------:R2:W3:Y:S03]  /*d660*/  SHFL.IDX PT, R14, R18, RZ, 0x1c1f ;  /* 0x001c1fff120e7589 */ /* 0x0004e600000e0000 */
[----:B------:R-:W-:Y:S01]  /*d670*/  IMAD.SHL.U32 R19, R5, 0x2, RZ ;  /* 0x0000000205137824 */ /* 0x000fe200078e00ff */
[----:B------:R2:W4:Y:S04]  /*d680*/  SHFL.IDX PT, R15, R20, RZ, 0x1c1f ;  /* 0x001c1fff140f7589 */ /* 0x00052800000e0000 */
[----:B0-----:R2:W-:Y:S04]  /*d690*/  @!P1 ST.E desc[UR36][R6.64], R4 ;  /* 0x0000000406009985 */ /* 0x0015e8000c101924 */
[----:B-1----:R2:W-:Y:S01]  /*d6a0*/  @!P0 ST.E desc[UR36][R8.64], R3 ;  /* 0x0000000308008985 */ /* 0x0025e2000c101924 */
[----:B------:R-:W-:Y:S05]  /*d6b0*/  @P2 BRA `(.L_x_1050) ;  /* 0x0000000000b82947 */ /* 0x000fea0003800000 */
[----:B------:R-:W-:Y:S01]  /*d6c0*/  ULDC UR4, c[0x0][0xac8] ;  /* 0x0002b20000047ab9 */ /* 0x000fe20000000800 */
[C---:B------:R-:W-:Y:S01]  /*d6d0*/  VIADD R0, R19.reuse, 0x8 ;  /* 0x0000000813007836 */ /* 0x040fe20000000000 */
[C---:B------:R-:W-:Y:S01]  /*d6e0*/  ISETP.GE.AND P0, PT, R19.reuse, UR4, PT ;  /* 0x0000000413007c0c */ /* 0x040fe2000bf06270 */
[C---:B--2---:R-:W-:Y:S02]  /*d6f0*/  VIADD R4, R19.reuse, 0x10 ;  /* 0x0000001013047836 */ /* 0x044fe40000000000 */
[C---:B------:R-:W-:Y:S02]  /*d700*/  VIADD R5, R19.reuse, 0x18 ;  /* 0x0000001813057836 */ /* 0x040fe40000000000 */
[C---:B------:R-:W-:Y:S01]  /*d710*/  VIADD R6, R19.reuse, 0x20 ;  /* 0x0000002013067836 */ /* 0x040fe20000000000 */
[----:B------:R-:W-:Y:S01]  /*d720*/  ISETP.GE.AND P1, PT, R4, UR4, PT ;  /* 0x0000000404007c0c */ /* 0x000fe2000bf26270 */
[----:B------:R-:W-:Y:S01]  /*d730*/  VIADD R7, R19, 0x28 ;  /* 0x0000002813077836 */ /* 0x000fe20000000000 */
[----:B------:R-:W-:Y:S01]  /*d740*/  ISETP.GE.AND P2, PT, R5, UR4, PT ;  /* 0x0000000405007c0c */ /* 0x000fe2000bf46270 */
[C---:B------:R-:W-:Y:S01]  /*d750*/  VIADD R9, R19.reuse, 0x30 ;  /* 0x0000003013097836 */ /* 0x040fe20000000000 */
[----:B------:R-:W-:Y:S01]  /*d760*/  ISETP.GE.AND P3, PT, R6, UR4, PT ;  /* 0x0000000406007c0c */ /* 0x000fe2000bf66270 */
[----:B------:R-:W-:Y:S01]  /*d770*/  VIADD R11, R19, 0x38 ;  /* 0x00000038130b7836 */ /* 0x000fe20000000000 */
[----:B------:R-:W-:Y:S01]  /*d780*/  ISETP.GE.AND P4, PT, R7, UR4, PT ;  /* 0x0000000407007c0c */ /* 0x000fe2000bf86270 */
[----:B---34-:R-:W-:Y:S01]  /*d790*/  @!P0 IMAD.WIDE R2, R19, 0x4, R14 ;  /* 0x0000000413028825 */ /* 0x018fe200078e020e */
[----:B------:R-:W-:-:S02]  /*d7a0*/  ISETP.GE.AND P5, PT, R9, UR4, PT ;  /* 0x0000000409007c0c */ /* 0x000fc4000bfa6270 */
[----:B------:R-:W-:Y:S02]  /*d7b0*/  ISETP.GE.AND P6, PT, R11, UR4, PT ;  /* 0x000000040b007c0c */ /* 0x000fe4000bfc6270 */
[----:B------:R0:W-:Y:S01]  /*d7c0*/  @!P0 ST.E.64 desc[UR36][R2.64], R88 ;  /* 0x0000005802008985 */ /* 0x0001e2000c101b24 */
[----:B------:R-:W-:Y:S02]  /*d7d0*/  ISETP.GE.AND P0, PT, R0, UR4, PT ;  /* 0x0000000400007c0c */ /* 0x000fe4000bf06270 */
[----:B------:R-:W-:Y:S02]  /*d7e0*/  @!P1 LEA.HI R4, R4, R4, RZ, 0x1 ;  /* 0x0000000404049211 */ /* 0x000fe400078f08ff */
[----:B------:R-:W-:Y:S02]  /*d7f0*/  @!P3 LEA.HI R6, R6, R6, RZ, 0x1 ;  /* 0x000000060606b211 */ /* 0x000fe400078f08ff */
[----:B------:R-:W-:Y:S02]  /*d800*/  @!P4 LEA.HI R8, R7, R7, RZ, 0x1 ;  /* 0x000000070708c211 */ /* 0x000fe400078f08ff */
[----:B------:R-:W-:-:S02]  /*d810*/  @!P5 LEA.HI R10, R9, R9, RZ, 0x1 ;  /* 0x00000009090ad211 */ /* 0x000fc400078f08ff */
[----:B------:R-:W-:Y:S02]  /*d820*/  @!P6 LEA.HI R12, R11, R11, RZ, 0x1 ;  /* 0x0000000b0b0ce211 */ /* 0x000fe400078f08ff */
[----:B------:R-:W-:Y:S02]  /*d830*/  @!P3 LOP3.LUT R9, R6, 0xfffffffe, RZ, 0xc0, !PT ;  /* 0xfffffffe0609b812 */ /* 0x000fe400078ec0ff */
[----:B------:R-:W-:Y:S02]  /*d840*/  @!P0 LEA.HI R0, R0, R0, RZ, 0x1 ;  /* 0x0000000000008211 */ /* 0x000fe400078f08ff */
[----:B0-----:R-:W-:Y:S02]  /*d850*/  @!P2 LEA.HI R2, R5, R5, RZ, 0x1 ;  /* 0x000000050502a211 */ /* 0x001fe400078f08ff */
[----:B------:R-:W-:Y:S02]  /*d860*/  @!P0 LOP3.LUT R3, R0, 0xfffffffe, RZ, 0xc0, !PT ;  /* 0xfffffffe00038812 */ /* 0x000fe400078ec0ff */
[----:B------:R-:W-:-:S02]  /*d870*/  @!P1 LOP3.LUT R5, R4, 0xfffffffe, RZ, 0xc0, !PT ;  /* 0xfffffffe04059812 */ /* 0x000fc400078ec0ff */
[----:B------:R-:W-:Y:S01]  /*d880*/  @!P2 LOP3.LUT R7, R2, 0xfffffffe, RZ, 0xc0, !PT ;  /* 0xfffffffe0207a812 */ /* 0x000fe200078ec0ff */
[--C-:B------:R-:W-:Y:S01]  /*d890*/  @!P0 IMAD.WIDE R2, R3, 0x4, R14.reuse ;  /* 0x0000000403028825 */ /* 0x100fe200078e020e */
[----:B------:R-:W-:Y:S02]  /*d8a0*/  @!P4 LOP3.LUT R11, R8, 0xfffffffe, RZ, 0xc0, !PT ;  /* 0xfffffffe080bc812 */ /* 0x000fe400078ec0ff */
[----:B------:R-:W-:Y:S01]  /*d8b0*/  @!P5 LOP3.LUT R13, R10, 0xfffffffe, RZ, 0xc0, !PT ;  /* 0xfffffffe0a0dd812 */ /* 0x000fe200078ec0ff */
[--C-:B------:R-:W-:Y:S01]  /*d8c0*/  @!P1 IMAD.WIDE R4, R5, 0x4, R14.reuse ;  /* 0x0000000405049825 */ /* 0x100fe200078e020e */
[----:B------:R-:W-:Y:S01]  /*d8d0*/  @!P6 LOP3.LUT R21, R12, 0xfffffffe, RZ, 0xc0, !PT ;  /* 0xfffffffe0c15e812 */ /* 0x000fe200078ec0ff */
[----:B------:R0:W-:Y:S02]  /*d8e0*/  @!P0 ST.E.64 desc[UR36][R2.64], R92 ;  /* 0x0000005c02008985 */ /* 0x0001e4000c101b24 */
[--C-:B------:R-:W-:Y:S02]  /*d8f0*/  @!P2 IMAD.WIDE R6, R7, 0x4, R14.reuse ;  /* 0x000000040706a825 */ /* 0x100fe400078e020e */
[----:B------:R0:W-:Y:S02]  /*d900*/  @!P1 ST.E.64 desc[UR36][R4.64], R96 ;  /* 0x0000006004009985 */ /* 0x0001e4000c101b24 */
[----:B------:R-:W-:-:S02]  /*d910*/  @!P3 IMAD.WIDE R8, R9, 0x4, R14 ;  /* 0x000000040908b825 */ /* 0x000fc400078e020e */
[----:B------:R0:W-:Y:S02]  /*d920*/  @!P2 ST.E.64 desc[UR36][R6.64], R100 ;  /* 0x000000640600a985 */ /* 0x0001e4000c101b24 */
[--C-:B------:R-:W-:Y:S02]  /*d930*/  @!P4 IMAD.WIDE R10, R11, 0x4, R14.reuse ;  /* 0x000000040b0ac825 */ /* 0x100fe400078e020e */
[----:B------:R0:W-:Y:S02]  /*d940*/  @!P3 ST.E.64 desc[UR36][R8.64], R104 ;  /* 0x000000680800b985 */ /* 0x0001e4000c101b24 */
[--C-:B------:R-:W-:Y:S02]  /*d950*/  @!P5 IMAD.WIDE R12, R13, 0x4, R14.reuse ;  /* 0x000000040d0cd825 */ /* 0x100fe400078e020e */
[----:B------:R0:W-:Y:S02]  /*d960*/  @!P4 ST.E.64 desc[UR36][R10.64], R108 ;  /* 0x0000006c0a00c985 */ /* 0x0001e4000c101b24 */
[----:B------:R-:W-:-:S02]  /*d970*/  @!P6 IMAD.WIDE R14, R21, 0x4, R14 ;  /* 0x00000004150ee825 */ /* 0x000fc400078e020e */
[----:B------:R0:W-:Y:S04]  /*d980*/  @!P5 ST.E.64 desc[UR36][R12.64], R112 ;  /* 0x000000700c00d985 */ /* 0x0001e8000c101b24 */
[----:B------:R0:W-:Y:S02]  /*d990*/  @!P6 ST.E.64 desc[UR36][R14.64], R116 ;  /* 0x000000740e00e985 */ /* 0x0001e4000c101b24 */
.L_x_1050:
[----:B------:R-:W-:Y:S05]  /*d9a0*/  BSYNC B0 ;  /* 0x0000000000007941 */ /* 0x000fea0003800000 */
.L_x_1049:
[----:B------:R-:W-:Y:S01]  /*d9b0*/  ISETP.GE.AND P0, PT, R16, R17, PT ;  /* 0x000000111000720c */ /* 0x000fe20003f06270 */
[----:B0-----:R0:W1:Y:S04]  /*d9c0*/  SHFL.IDX PT, R13, R20, 0x1, 0x1c1f ;  /* 0x003c1f00140d7f89 */ /* 0x00106800000e0000 */
[----:B------:R0:W0:Y:S08]  /*d9d0*/  SHFL.IDX PT, R12, R18, 0x1, 0x1c1f ;  /* 0x003c1f00120c7f89 */ /* 0x00003000000e0000 */
[----:B------:R-:W-:Y:S05]  /*d9e0*/  @P0 BRA `(.L_x_961) ;  /* 0x0000004400c40947 */ /* 0x000fea0003800000 */
[C---:B------:R-:W-:Y:S01]  /*d9f0*/  VIADD R0, R19.reuse, 0x8 ;  /* 0x0000000813007836 */ /* 0x040fe20000000000 */
[----:B------:R-:W-:Y:S01]  /*da00*/  ULDC UR4, c[0x0][0xac8] ;  /* 0x0002b20000047ab9 */ /* 0x000fe20000000800 */
[C---:B--2---:R-:W-:Y:S01]  /*da10*/  VIADD R6, R19.reuse, 0x10 ;  /* 0x0000001013067836 */ /* 0x044fe20000000000 */
[C---:B------:R-:W-:Y:S01]  /*da20*/  ISETP.GE.AND P0, PT, R19.reuse, UR4, PT ;  /* 0x0000000413007c0c */ /* 0x040fe2000bf06270 */
[C---:B------:R-:W-:Y:S01]  /*da30*/  VIADD R7, R19.reuse, 0x18 ;  /* 0x0000001813077836 */ /* 0x040fe20000000000 */
[----:B------:R-:W-:Y:S01]  /*da40*/  ISETP.GE.AND P1, PT, R0, UR4, PT ;  /* 0x0000000400007c0c */ /* 0x000fe2000bf26270 */
        /* <DEDUP_REMOVED lines=8> */
[C---:B01----:R-:W-:Y:S02]  /*dad0*/  @!P0 IMAD.WIDE R2, R19.reuse, 0x4, R12 ;  /* 0x0000000413028825 */ /* 0x043fe400078e020c */
[----:B------:R-:W-:Y:S02]  /*dae0*/  @!P1 LEA.HI R0, R0, R0, RZ, 0x1 ;  /* 0x0000000000009211 */ /* 0x000fe400078f08ff */
[----:B------:R-:W-:Y:S01]  /*daf0*/  @!P2 LEA.HI R6, R6, R6, RZ, 0x1 ;  /* 0x000000060606a211 */ /* 0x000fe200078f08ff */
[----:B------:R0:W-:Y:S01]  /*db00*/  @!P0 ST.E.64 desc[UR36][R2.64], R90 ;  /* 0x0000005a02008985 */ /* 0x0001e2000c101b24 */
[----:B------:R-:W-:Y:S01]  /*db10*/  @!P1 LOP3.LUT R5, R0, 0xfffffffe, RZ, 0xc0, !PT ;  /* 0xfffffffe00059812 */ /* 0x000fe200078ec0ff */
[----:B------:R-:W-:Y:S01]  /*db20*/  VIADD R19, R19, 0x38 ;  /* 0x0000003813137836 */ /* 0x000fe20000000000 */
[----:B------:R-:W-:-:S02]  /*db30*/  @!P3 LEA.HI R0, R7, R7, RZ, 0x1 ;  /* 0x000000070700b211 */ /* 0x000fc400078f08ff */
[----:B------:R-:W-:Y:S01]  /*db40*/  @!P4 LEA.HI R8, R8, R8, RZ, 0x1 ;  /* 0x000000080808c211 */ /* 0x000fe200078f08ff */
[--C-:B------:R-:W-:Y:S01]  /*db50*/  @!P1 IMAD.WIDE R4, R5, 0x4, R12.reuse ;  /* 0x0000000405049825 */ /* 0x100fe200078e020c */
[----:B------:R-:W-:Y:S02]  /*db60*/  @!P5 LEA.HI R10, R9, R9, RZ, 0x1 ;  /* 0x00000009090ad211 */ /* 0x000fe400078f08ff */
[----:B---3--:R-:W-:Y:S02]  /*db70*/  @!P6 LEA.HI R14, R11, R11, RZ, 0x1 ;  /* 0x0000000b0b0ee211 */ /* 0x008fe400078f08ff */
[----:B------:R-:W-:Y:S01]  /*db80*/  @!P2 LOP3.LUT R7, R6, 0xfffffffe, RZ, 0xc0, !PT ;  /* 0xfffffffe0607a812 */ /* 0x000fe200078ec0ff */
[----:B------:R1:W-:Y:S01]  /*db90*/  @!P1 ST.E.64 desc[UR36][R4.64], R94 ;  /* 0x0000005e04009985 */ /* 0x0003e2000c101b24 */
[----:B------:R-:W-:Y:S02]  /*dba0*/  @!P3 LOP3.LUT R9, R0, 0xfffffffe, RZ, 0xc0, !PT ;  /* 0xfffffffe0009b812 */ /* 0x000fe400078ec0ff */
[----:B------:R-:W-:Y:S01]  /*dbb0*/  @!P4 LOP3.LUT R11, R8, 0xfffffffe, RZ, 0xc0, !PT ;  /* 0xfffffffe080bc812 */ /* 0x000fe200078ec0ff */
[----:B0-----:R-:W-:Y:S01]  /*dbc0*/  @!P2 IMAD.WIDE R2, R7, 0x4, R12 ;  /* 0x000000040702a825 */ /* 0x001fe200078e020c */
[----:B----4-:R-:W-:-:S02]  /*dbd0*/  @!P5 LOP3.LUT R15, R10, 0xfffffffe, RZ, 0xc0, !PT ;  /* 0xfffffffe0a0fd812 */ /* 0x010fc400078ec0ff */
[----:B------:R-:W-:Y:S01]  /*dbe0*/  @!P6 LOP3.LUT R17, R14, 0xfffffffe, RZ, 0xc0, !PT ;  /* 0xfffffffe0e11e812 */ /* 0x000fe200078ec0ff */
[--C-:B------:R-:W-:Y:S01]  /*dbf0*/  @!P4 IMAD.WIDE R6, R11, 0x4, R12.reuse ;  /* 0x000000040b06c825 */ /* 0x100fe200078e020c */
[----:B------:R0:W-:Y:S01]  /*dc00*/  @!P2 ST.E.64 desc[UR36][R2.64], R98 ;  /* 0x000000620200a985 */ /* 0x0001e2000c101b24 */
[----:B------:R-:W-:Y:S02]  /*dc10*/  ISETP.GE.AND P0, PT, R19, UR4, PT ;  /* 0x0000000413007c0c */ /* 0x000fe4000bf06270 */
[----:B------:R-:W-:-:S04]  /*dc20*/  @!P6 IMAD.WIDE R10, R17, 0x4, R12 ;  /* 0x00000004110ae825 */ /* 0x000fc800078e020c */
[----:B-1----:R-:W-:-:S04]  /*dc30*/  @!P3 IMAD.WIDE R4, R9, 0x4, R12 ;  /* 0x000000040904b825 */ /* 0x002fc800078e020c */
[----:B------:R-:W-:Y:S01]  /*dc40*/  @!P5 IMAD.WIDE R8, R15, 0x4, R12 ;  /* 0x000000040f08d825 */ /* 0x000fe200078e020c */
[----:B------:R0:W-:Y:S04]  /*dc50*/  @!P3 ST.E.64 desc[UR36][R4.64], R102 ;  /* 0x000000660400b985 */ /* 0x0001e8000c101b24 */
[----:B------:R0:W-:Y:S04]  /*dc60*/  @!P4 ST.E.64 desc[UR36][R6.64], R106 ;  /* 0x0000006a0600c985 */ /* 0x0001e8000c101b24 */
[----:B------:R0:W-:Y:S04]  /*dc70*/  @!P5 ST.E.64 desc[UR36][R8.64], R110 ;  /* 0x0000006e0800d985 */ /* 0x0001e8000c101b24 */
[----:B------:R0:W-:Y:S01]  /*dc80*/  @!P6 ST.E.64 desc[UR36][R10.64], R114 ;  /* 0x000000720a00e985 */ /* 0x0001e2000c101b24 */
[----:B------:R-:W-:Y:S05]  /*dc90*/  @P0 BRA `(.L_x_961) ;  /* 0x0000004400180947 */ /* 0x000fea0003800000 */
[----:B------:R-:W-:-:S04]  /*dca0*/  LEA.HI R19, R19, R19, RZ, 0x1 ;  /* 0x0000001313137211 */ /* 0x000fc800078f08ff */
[----:B0-----:R-:W-:-:S05]  /*dcb0*/  LOP3.LUT R3, R19, 0xfffffffe, RZ, 0xc0, !PT ;  /* 0xfffffffe13037812 */ /* 0x001fca00078ec0ff */
[----:B------:R-:W-:-:S05]  /*dcc0*/  IMAD.WIDE R2, R3, 0x4, R12 ;  /* 0x0000000403027825 */ /* 0x000fca00078e020c */
[----:B------:R0:W-:Y:S01]  /*dcd0*/  ST.E.64 desc[UR36][R2.64], R118 ;  /* 0x0000007602007985 */ /* 0x0001e2000c101b24 */
[----:B------:R-:W-:Y:S05]  /*dce0*/  BRA `(.L_x_961) ;  /* 0x0000004400047947 */ /* 0x000fea0003800000 */
.L_x_1048:
[----:B------:R-:W-:-:S05]  /*dcf0*/  VIADD R0, R23, 0xffffff80 ;  /* 0xffffff8017007836 */ /* 0x000fca0000000000 */
[----:B------:R-:W-:-:S13]  /*dd00*/  ISETP.GT.AND P0, PT, R0, 0xbf, PT ;  /* 0x000000bf0000780c */ /* 0x000fda0003f04270 */
[----:B------:R-:W-:Y:S05]  /*dd10*/  @P0 BRA `(.L_x_961) ;  /* 0x0000004000f80947 */ /* 0x000fea0003800000 */
[----:B------:R-:W0:Y:S01]  /*dd20*/  S2R R0, SR_CTAID.X ;  /* 0x0000000000007919 */ /* 0x000e220000002500 */
[----:B------:R-:W1:Y:S01]  /*dd30*/  LDC R7, c[0x0][0xbe8] ;  /* 0x0002fa00ff077b82 */ /* 0x000e620000000800 */
[----:B------:R-:W-:Y:S01]  /*dd40*/  ULDC UR4, c[0x0][0xa88] ;  /* 0x0002a20000047ab9 */ /* 0x000fe20000000800 */
[----:B0-----:R-:W-:Y:S02]  /*dd50*/  IMAD R23, R0, 0xc0, R23 ;  /* 0x000000c000177824 */ /* 0x001fe400078e0217 */
[----:B-1----:R-:W-:Y:S02]  /*dd60*/  IMAD R0, R7, UR4, RZ ;  /* 0x0000000407007c24 */ /* 0x002fe4000f8e02ff */
[----:B------:R-:W-:-:S05]  /*dd70*/  VIADD R23, R23, 0xffffff80 ;  /* 0xffffff8017177836 */ /* 0x000fca0000000000 */
[----:B------:R-:W-:-:S13]  /*dd80*/  ISETP.GE.AND P0, PT, R23, R0, PT ;  /* 0x000000001700720c */ /* 0x000fda0003f06270 */
[----:B------:R-:W-:Y:S05]  /*dd90*/  @P0 BRA `(.L_x_961) ;  /* 0x0000004000d80947 */ /* 0x000fea0003800000 */
[----:B------:R-:W-:Y:S01]  /*dda0*/  ISETP.NE.AND P0, PT, R7, 0x1, PT ;  /* 0x000000010700780c */ /* 0x000fe20003f05270 */
[----:B------:R-:W0:Y:S01]  /*ddb0*/  S2UR UR7, SR_CTAID.Z ;  /* 0x00000000000779c3 */ /* 0x000e220000002700 */
[----:B------:R-:W-:Y:S02]  /*ddc0*/  USHF.R.S32.HI UR6, URZ, 0x1f, UR39 ;  /* 0x0000001f3f067899 */ /* 0x000fe40008011427 */
[----:B------:R-:W-:Y:S01]  /*ddd0*/  IMAD R4, RZ, RZ, -UR39 ;  /* 0x80000027ff047e24 */ /* 0x000fe2000f8e02ff */
        /* <DEDUP_REMOVED lines=44> */
.L_x_959:
        /* <DEDUP_REMOVED lines=18> */
.L_x_1051:
[----:B------:R-:W-:Y:S01]  /*e1c0*/  ULDC UR7, c[0x0][0xc50] ;  /* 0x0003140000077ab9 */ /* 0x000fe20000000800 */
[----:B------:R-:W-:Y:S01]  /*e1d0*/  UMOV UR42, UR6 ;  /* 0x00000006002a7c82 */ /* 0x000fe20008000000 */
[----:B------:R-:W-:-:S11]  /*e1e0*/  UISETP.NE.AND UP0, UPT, UR7, 0x1, UPT ;  /* 0x000000010700788c */ /* 0x000fd6000bf05270 */
[----:B------:R-:W-:Y:S01]  /*e1f0*/  @UP0 ULDC UR4, c[0x0][0xc54] ;  /* 0x0003150000040ab9 */ /* 0x000fe20000000800 */
[----:B------:R-:W-:Y:S01]  /*e200*/  @UP0 ULDC UR8, c[0x0][0xc58] ;  /* 0x0003160000080ab9 */ /* 0x000fe20000000800 */
[----:B------:R-:W-:-:S04]  /*e210*/  UIMAD.WIDE.U32 UR4, UR6, UR4, URZ ;  /* 0x00000004060472a5 */ /* 0x000fc8000f8e003f */
[----:B------:R-:W-:-:S12]  /*e220*/  @UP0 USHF.R.U32.HI UR42, URZ, UR8, UR5 ;  /* 0x000000083f2a0299 */ /* 0x000fd80008011605 */
.L_x_1052:
[----:B------:R-:W-:Y:S01]  /*e230*/  ISETP.GE.AND P0, PT, R25, RZ, PT ;  /* 0x000000ff1900720c */ /* 0x000fe20003f06270 */
[----:B------:R-:W-:Y:S01]  /*e240*/  UIADD3 UR47, -UR42, URZ, URZ ;  /* 0x0000003f2a2f7290 */ /* 0x000fe2000fffe13f */
[----:B------:R-:W-:Y:S02]  /*e250*/  IMAD.MOV.U32 R0, RZ, RZ, 0x1 ;  /* 0x00000001ff007424 */ /* 0x000fe400078e00ff */
[----:B------:R-:W-:Y:S01]  /*e260*/  IMAD.MOV.U32 R2, RZ, RZ, RZ ;  /* 0x000000ffff027224 */ /* 0x000fe200078e00ff */
[----:B------:R-:W-:Y:S01]  /*e270*/  UIMAD UR47, UR7, UR47, UR6 ;  /* 0x0000002f072f72a4 */ /* 0x000fe2000f8e0206 */
[----:B------:R-:W-:-:S07]  /*e280*/  IMAD.MOV.U32 R10, RZ, RZ, 0x1 ;  /* 0x00000001ff0a7424 */ /* 0x000fce00078e00ff */
[----:B------:R-:W-:Y:S05]  /*e290*/  @!P0 BRA `(.L_x_1053) ;  /* 0x0000003800d88947 */ /* 0x000fea0003800000 */
[----:B------:R-:W0:Y:S01]  /*e2a0*/  LDC.64 R2, c[0x0][0xa28] ;  /* 0x00028a00ff027b82 */ /* 0x000e220000000a00 */
[----:B------:R-:W-:Y:S01]  /*e2b0*/  IMAD.MOV.U32 R24, RZ, RZ, RZ ;  /* 0x000000ffff187224 */ /* 0x000fe200078e00ff */
[----:B------:R-:W-:Y:S01]  /*e2c0*/  ULDC.64 UR4, c[0x0][0x418] ;  /* 0x0001060000047ab9 */ /* 0x000fe20000000a00 */
[----:B------:R-:W-:Y:S01]  /*e2d0*/  ULDC UR6, c[0x0][0x448] ;  /* 0x0001120000067ab9 */ /* 0x000fe20000000800 */
[----:B------:R-:W-:Y:S01]  /*e2e0*/  ULDC UR10, c[0x0][0x2f0] ;  /* 0x0000bc00000a7ab9 */ /* 0x000fe20000000800 */
[----:B------:R-:W-:Y:S01]  /*e2f0*/  ULDC UR11, c[0x0][0x288] ;  /* 0x0000a200000b7ab9 */ /* 0x000fe20000000800 */
[----:B0-----:R-:W-:-:S04]  /*e300*/  ISETP.NE.U32.AND P0, PT, R2, RZ, PT ;  /* 0x000000ff0200720c */ /* 0x001fc80003f05070 */
[----:B------:R-:W-:-:S13]  /*e310*/  ISETP.NE.AND.EX P0, PT, R3, RZ, PT, P0 ;  /* 0x000000ff0300720c */ /* 0x000fda0003f05300 */
[----:B------:R-:W0:Y:S02]  /*e320*/  @P0 LDC.64 R2, c[0x0][0xa28] ;  /* 0x00028a00ff020b82 */ /* 0x000e240000000a00 */
[----:B0-----:R-:W-:-:S05]  /*e330*/  @P0 IMAD.WIDE R2, R25, 0x4, R2 ;  /* 0x0000000419020825 */ /* 0x001fca00078e0202 */
[----:B------:R0:W5:Y:S01]  /*e340*/  @P0 LDG.E R24, desc[UR36][R2.64] ;  /* 0x0000002402180981 */ /* 0x000162000c1e1900 */
[----:B------:R-:W1:Y:S01]  /*e350*/  S2UR UR43, SR_CTAID.X ;  /* 0x00000000002b79c3 */ /* 0x000e620000002500 */
[----:B------:R-:W-:Y:S02]  /*e360*/  UISETP.NE.U32.AND UP0, UPT, UR4, URZ, UPT ;  /* 0x0000003f0400728c */ /* 0x000fe4000bf05070 */
[----:B------:R-:W-:Y:S02]  /*e370*/  UISETP.NE.AND UP1, UPT, UR6, 0x1, UPT ;  /* 0x000000010600788c */ /* 0x000fe4000bf25270 */
[----:B------:R-:W-:Y:S01]  /*e380*/  UISETP.NE.AND.EX UP0, UPT, UR5, URZ, UPT, UP0 ;  /* 0x0000003f0500728c */ /* 0x000fe2000bf05300 */
[----:B------:R-:W-:Y:S02]  /*e390*/  ULDC UR6, c[0x0][0x424] ;  /* 0x0001090000067ab9 */ /* 0x000fe40000000800 */
[----:B------:R-:W-:Y:S01]  /*e3a0*/  ULDC.64 UR4, c[0x0][0x9e0] ;  /* 0x0002780000047ab9 */ /* 0x000fe20000000a00 */
[----:B------:R-:W-:-:S02]  /*e3b0*/  USEL UR9, UR6, 0x1, UP0 ;  /* 0x0000000106097887 */ /* 0x000fc40008000000 */
[----:B------:R-:W-:Y:S02]  /*e3c0*/  UISETP.GE.AND UP0, UPT, UR5, 0x1, UPT ;  /* 0x000000010500788c */ /* 0x000fe4000bf06270 */
[----:B------:R-:W-:Y:S01]  /*e3d0*/  UIMAD UR50, UR9, UR10, URZ ;  /* 0x0000000a093272a4 */ /* 0x000fe2000f8e023f */
[----:B------:R-:W-:Y:S01]  /*e3e0*/  @UP1 ULDC UR7, c[0x0][0x44c] ;  /* 0x0001130000071ab9 */ /* 0x000fe20000000800 */
[----:B------:R-:W-:Y:S02]  /*e3f0*/  UIMAD UR9, UR9, UR10, 0x7f ;  /* 0x0000007f090974a4 */ /* 0x000fe4000f8e020a */
[----:B------:R-:W-:Y:S01]  /*e400*/  PLOP3.LUT P1, PT, PT, PT, UP0, 0x80, 0x0 ;  /* 0x000000000000781c */ /* 0x000fe20003f2f008 */
[----:B------:R-:W-:Y:S01]  /*e410*/  @UP1 ULDC UR12, c[0x0][0x450] ;  /* 0x00011400000c1ab9 */ /* 0x000fe20000000800 */
[----:B------:R-:W-:Y:S02]  /*e420*/  UP2UR UR51, UPR, URZ, 0x2 ;  /* 0x000000023f337883 */ /* 0x000fe40008000000 */
[----:B-1----:R-:W-:-:S04]  /*e430*/  UIMAD UR43, UR43, 0xc0, URZ ;  /* 0x000000c02b2b78a4 */ /* 0x002fc8000f8e023f */
[----:B------:R-:W-:-:S04]  /*e440*/  UIADD3 UR8, UR43, 0xbf, URZ ;  /* 0x000000bf2b087890 */ /* 0x000fc8000fffe03f */
[----:B------:R-:W-:Y:S02]  /*e450*/  UIMAD.WIDE.U32 UR6, UR8, UR7, URZ ;  /* 0x00000007080672a5 */ /* 0x000fe4000f8e003f */
[----:B------:R-:W-:Y:S02]  /*e460*/  UIADD3 UR6, UR50, 0x1, -UR11 ;  /* 0x0000000132067890 */ /* 0x000fe4000fffe80b */
[----:B------:R-:W-:Y:S02]  /*e470*/  @UP1 USHF.R.U32.HI UR8, URZ, UR12, UR7 ;  /* 0x0000000c3f081299 */ /* 0x000fe40008011607 */
[----:B------:R-:W-:Y:S02]  /*e480*/  USHF.R.S32.HI UR7, URZ, 0x1f, UR9 ;  /* 0x0000001f3f077899 */ /* 0x000fe40008011409 */
[----:B------:R-:W-:Y:S02]  /*e490*/  UIADD3 UR6, UR6, UR8, URZ ;  /* 0x0000000806067290 */ /* 0x000fe4000fffe03f */
[----:B------:R-:W-:-:S02]  /*e4a0*/  ULEA.HI UR7, UR7, UR9, URZ, 0x7 ;  /* 0x0000000907077291 */ /* 0x000fc4000f8f383f */
[----:B------:R-:W-:Y:S02]  /*e4b0*/  UIADD3 UR4, UR6, UR4, URZ ;  /* 0x0000000406047290 */ /* 0x000fe4000fffe03f */
[----:B------:R-:W-:Y:S01]  /*e4c0*/  USHF.R.S32.HI UR44, URZ, 0x7, UR7 ;  /* 0x000000073f2c7899 */ /* 0x000fe20008011407 */
[----:B0-----:R-:W-:Y:S11]  /*e4d0*/  @!P1 BRA `(.L_x_1054) ;  /* 0x0000000000449947 */ /* 0x001ff60003800000 */
        /* <DEDUP_REMOVED lines=10> */
.L_x_1055:
[----:B------:R-:W-:-:S11]  /*e580*/  UISETP.NE.AND UP0, UPT, UR5, 0x1, UPT ;  /* 0x000000010500788c */ /* 0x000fd6000bf05270 */
[----:B------:R-:W-:Y:S02]  /*e590*/  @UP0 ULDC.64 UR12, c[0x0][0x9e8] ;  /* 0x00027a00000c0ab9 */ /* 0x000fe40000000a00 */
[----:B------:R-:W-:-:S04]  /*e5a0*/  UIMAD.WIDE.U32 UR6, UR8, UR12, URZ ;  /* 0x0000000c080672a5 */ /* 0x000fc8000f8e003f */
[----:B------:R-:W-:-:S12]  /*e5b0*/  @UP0 USHF.R.U32.HI UR8, URZ, UR13, UR7 ;  /* 0x0000000d3f080299 */ /* 0x000fd80008011607 */
.L_x_1056:
[----:B------:R-:W-:-:S04]  /*e5c0*/  UIMAD UR8, UR8, UR5, UR5 ;  /* 0x00000005080872a4 */ /* 0x000fc8000f8e0205 */
[----:B------:R-:W-:-:S04]  /*e5d0*/  UISETP.LT.AND UP0, UPT, UR4, UR8, UPT ;  /* 0x000000080400728c */ /* 0x000fc8000bf01270 */
[----:B------:R-:W-:-:S12]  /*e5e0*/  USEL UR4, UR4, UR8, UP0 ;  /* 0x0000000804047287 */ /* 0x000fd80008000000 */
.L_x_1054:
[----:B------:R-:W-:Y:S02]  /*e5f0*/  UISETP.NE.AND UP0, UPT, UR51, URZ, UPT ;  /* 0x0000003f3300728c */ /* 0x000fe4000bf05270 */
[----:B------:R-:W-:-:S04]  /*e600*/  UIADD3 UR4, UR4, 0x7f, URZ ;  /* 0x0000007f04047890 */ /* 0x000fc8000fffe03f */
[----:B------:R-:W-:-:S04]  /*e610*/  USHF.R.S32.HI UR8, URZ, 0x1f, UR4 ;  /* 0x0000001f3f087899 */ /* 0x000fc80008011404 */
[----:B------:R-:W-:Y:S01]  /*e620*/  ULEA.HI UR8, UR8, UR4, URZ, 0x7 ;  /* 0x0000000408087291 */ /* 0x000fe2000f8f383f */
[----:B------:R-:W-:Y:S01]  /*e630*/  @UP0 ULDC UR6, c[0x0][0x44c] ;  /* 0x0001130000060ab9 */ /* 0x000fe20000000800 */
[----:B------:R-:W-:Y:S01]  /*e640*/  @UP0 ULDC UR9, c[0x0][0x450] ;  /* 0x0001140000090ab9 */ /* 0x000fe20000000800 */
[----:B------:R-:W-:Y:S02]  /*e650*/  UIMAD.WIDE.U32 UR6, UR43, UR6, URZ ;  /* 0x000000062b0672a5 */ /* 0x000fe4000f8e003f */
[----:B------:R-:W-:Y:S01]  /*e660*/  UMOV UR4, UR43 ;  /* 0x0000002b00047c82 */ /* 0x000fe20008000000 */
[----:B------:R-:W-:Y:S02]  /*e670*/  USHF.R.S32.HI UR45, URZ, 0x7, UR8 ;  /* 0x000000073f2d7899 */ /* 0x000fe40008011408 */
[----:B------:R-:W-:Y:S02]  /*e680*/  @UP0 USHF.R.U32.HI UR4, URZ, UR9, UR7 ;  /* 0x000000093f040299 */ /* 0x000fe40008011607 */
[----:B------:R-:W-:-:S02]  /*e690*/  UISETP.LT.AND UP0, UPT, UR44, UR45, UPT ;  /* 0x0000002d2c00728c */ /* 0x000fc4000bf01270 */
[----:B------:R-:W-:Y:S01]  /*e6a0*/  UIADD3 UR4, UR4, -UR11, UR50 ;  /* 0x8000000b04047290 */ /* 0x000fe2000fffe032 */
[----:B------:R-:W-:Y:S01]  /*e6b0*/  ULDC UR8, c[0x0][0x9dc] ;  /* 0x0002770000087ab9 */ /* 0x000fe20000000800 */
[----:B------:R-:W-:Y:S02]  /*e6c0*/  USEL UR12, UR44, UR45, UP0 ;  /* 0x0000002d2c0c7287 */ /* 0x000fe40008000000 */
[----:B------:R-:W-:Y:S01]  /*e6d0*/  UIADD3 UR8, UR4, -UR8, URZ ;  /* 0x8000000804087290 */ /* 0x000fe2000fffe03f */
[----:B------:R-:W-:Y:S11]  /*e6e0*/  @!P1 BRA `(.L_x_1057) ;  /* 0x0000000000449947 */ /* 0x000ff60003800000 */
        /* <DEDUP_REMOVED lines=10> */
.L_x_1058:
[----:B------:R-:W-:-:S11]  /*e790*/  UISETP.NE.AND UP0, UPT, UR5, 0x1, UPT ;  /* 0x000000010500788c */ /* 0x000fd6000bf05270 */
[----:B------:R-:W-:Y:S02]  /*e7a0*/  @UP0 ULDC.64 UR10, c[0x0][0x9e8] ;  /* 0x00027a00000a0ab9 */ /* 0x000fe40000000a00 */
[----:B------:R-:W-:-:S04]  /*e7b0*/  UIMAD.WIDE.U32 UR6, UR4, UR10, URZ ;  /* 0x0000000a040672a5 */ /* 0x000fc8000f8e003f */
[----:B------:R-:W-:-:S12]  /*e7c0*/  @UP0 USHF.R.U32.HI UR4, URZ, UR11, UR7 ;  /* 0x0000000b3f040299 */ /* 0x000fd80008011607 */
.L_x_1059:
[----:B------:R-:W-:-:S04]  /*e7d0*/  UIMAD UR4, UR4, UR5, URZ ;  /* 0x00000005040472a4 */ /* 0x000fc8000f8e023f */
[----:B------:R-:W-:-:S04]  /*e7e0*/  UISETP.LT.AND UP0, UPT, UR8, UR4, UPT ;  /* 0x000000040800728c */ /* 0x000fc8000bf01270 */
[----:B------:R-:W-:-:S12]  /*e7f0*/  USEL UR8, UR8, UR4, !UP0 ;  /* 0x0000000408087287 */ /* 0x000fd8000c000000 */
.L_x_1057:
[----:B------:R-:W-:Y:S02]  /*e800*/  USHF.R.S32.HI UR4, URZ, 0x1f, UR8 ;  /* 0x0000001f3f047899 */ /* 0x000fe40008011408 */
[----:B------:R-:W-:Y:S02]  /*e810*/  USHF.R.U32.HI UR9, URZ, 0x10, UR47 ;  /* 0x000000103f097899 */ /* 0x000fe4000801162f */
[----:B------:R-:W-:Y:S02]  /*e820*/  ULEA.HI UR4, UR4, UR8, URZ, 0x7 ;  /* 0x0000000804047291 */ /* 0x000fe4000f8f383f */
[----:B------:R-:W-:Y:S02]  /*e830*/  ULOP3.LUT UR47, UR47, 0xffff, URZ, 0xc0, !UPT ;  /* 0x0000ffff2f2f7892 */ /* 0x000fe4000f8ec03f */
[----:B------:R-:W-:Y:S01]  /*e840*/  USHF.R.S32.HI UR4, URZ, 0x7, UR4 ;  /* 0x000000073f047899 */ /* 0x000fe20008011404 */
[----:B------:R-:W-:-:S03]  /*e850*/  UMOV UR39, URZ ;  /* 0x0000003f00277c82 */ /* 0x000fc60008000000 */
[----:B------:R-:W-:-:S04]  /*e860*/  UISETP.LT.AND UP0, UPT, URZ, UR4, UPT ;  /* 0x000000043f00728c */ /* 0x000fc8000bf01270 */
[----:B------:R-:W-:Y:S02]  /*e870*/  USEL UR46, URZ, UR4, !UP0 ;  /* 0x000000043f2e7287 */ /* 0x000fe4000c000000 */
[----:B------:R-:W-:Y:S02]  /*e880*/  UISETP.NE.AND UP0, UPT, UR9, URZ, UPT ;  /* 0x0000003f0900728c */ /* 0x000fe4000bf05270 */
[----:B------:R-:W-:-:S06]  /*e890*/  UISETP.GT.AND UP1, UPT, UR12, UR46, UPT ;  /* 0x0000002e0c00728c */ /* 0x000fcc000bf24270 */
[----:B------:R-:W-:-:S03]  /*e8a0*/  PLOP3.LUT P0, PT, PT, PT, UP1, 0x80, 0x0 ;  /* 0x000000000000781c */ /* 0x000fc60003f0f018 */
[----:B------:R-:W-:-:S10]  /*e8b0*/  @!UP0 ULDC UR9, c[0x0][0x9f0] ;  /* 0x00027c0000098ab9 */ /* 0x000fd40000000800 */
[----:B------:R-:W-:Y:S05]  /*e8c0*/  @!P0 BRA `(.L_x_1060) ;  /* 0x00000000007c8947 */ /* 0x000fea0003800000 */
[----:B------:R-:W-:Y:S01]  /*e8d0*/  IABS R0, UR9 ;  /* 0x0000000900007c13 */ /* 0x000fe20008000000 */
[----:B------:R-:W-:Y:S02]  /*e8e0*/  UIADD3 UR4, UR9, -0x1, UR12 ;  /* 0xffffffff09047890 */ /* 0x000fe4000fffe00c */
[----:B------:R-:W-:Y:S02]  /*e8f0*/  IABS R4, UR9 ;  /* 0x0000000900047c13 */ /* 0x000fe40008000000 */
[----:B------:R-:W-:Y:S01]  /*e900*/  R2UR UR10, R0 ;  /* 0x00000000000a72ca */ /* 0x000fe200000e0000 */
[----:B------:R-:W-:-:S03]  /*e910*/  UIADD3 UR6, -UR46, UR4, URZ ;  /* 0x000000042e067290 */ /* 0x000fc6000fffe13f */
[----:B------:R-:W-:-:S03]  /*e920*/  UMOV UR4, URZ ;  /* 0x0000003f00047c82 */ /* 0x000fc60008000000 */
[----:B------:R-:W-:Y:S01]  /*e930*/  IABS R3, UR6 ;  /* 0x0000000600037c13 */ /* 0x000fe20008000000 */
[----:B------:R-:W-:-:S03]  /*e940*/  ULOP3.LUT UR6, UR6, UR9, URZ, 0x3c, !UPT ;  /* 0x0000000906067292 */ /* 0x000fc6000f8e3c3f */
[----:B------:R-:W-:Y:S02]  /*e950*/  R2UR UR8, R3 ;  /* 0x00000000030872ca */ /* 0x000fe400000e0000 */
[----:B------:R-:W0:Y:S08]  /*e960*/  I2F.RP R0, UR10 ;  /* 0x0000000a00007d06 */ /* 0x000e300008209400 */
[----:B0-----:R-:W0:Y:S02]  /*e970*/  MUFU.RCP R0, R0 ;  /* 0x0000000000007308 */ /* 0x001e240000001000 */
[----:B0-----:R-:W-:-:S02]  /*e980*/  VIADD R2, R0, 0xffffffe ;  /* 0x0ffffffe00027836 */ /* 0x001fc40000000000 */
[----:B------:R-:W-:-:S04]  /*e990*/  IMAD.MOV R0, RZ, RZ, -R4 ;  /* 0x000000ffff007224 */ /* 0x000fc800078e0a04 */
        /* <DEDUP_REMOVED lines=18> */
.L_x_1060:
[----:B------:R-:W-:Y:S02]  /*eac0*/  UIMAD UR52, UR47, UR39, UR46 ;  /* 0x000000272f3472a4 */ /* 0x000fe4000f8e022e */
[----:B------:R-:W-:Y:S02]  /*ead0*/  IMAD.U32 R3, RZ, RZ, UR39 ;  /* 0x00000027ff037e24 */ /* 0x000fe4000f8e00ff */
[----:B------:R-:W-:Y:S02]  /*eae0*/  IMAD.MOV.U32 R2, RZ, RZ, RZ ;  /* 0x000000ffff027224 */ /* 0x000fe400078e00ff */
[----:B------:R-:W-:Y:S02]  /*eaf0*/  IMAD.MOV.U32 R0, RZ, RZ, 0x1 ;  /* 0x00000001ff007424 */ /* 0x000fe400078e00ff */
[----:B------:R-:W-:Y:S02]  /*eb00*/  IMAD.U32 R22, RZ, RZ, UR52 ;  /* 0x00000034ff167e24 */ /* 0x000fe4000f8e00ff */
[----:B------:R-:W-:-:S03]  /*eb10*/  IMAD.MOV.U32 R10, RZ, RZ, 0x1 ;  /* 0x00000001ff0a7424 */ /* 0x000fc600078e00ff */
[----:B------:R-:W-:-:S04]  /*eb20*/  VIADDMNMX R22, R22, R3, UR12, PT ;  /* 0x0000000c16167e46 */ /* 0x000fc8000b800103 */
[----:B------:R-:W-:-:S13]  /*eb30*/  ISETP.GT.AND P0, PT, R22, UR52, PT ;  /* 0x0000003416007c0c */ /* 0x000fda000bf04270 */
        /* <DEDUP_REMOVED lines=11> */
[----:B------:R-:W-:Y:S02]  /*ebf0*/  IMAD.U32 R4, RZ, RZ, UR4 ;  /* 0x00000004ff047e24 */ /* 0x000fe4000f8e00ff */
[----:B------:R-:W-:Y:S01]  /*ec00*/  IMAD.U32 R5, RZ, RZ, UR5 ;  /* 0x00000005ff057e24 */ /* 0x000fe2000f8e00ff */
[----:B------:R-:W0:Y:S01]  /*ec10*/  LDC.64 R2, c[0x4][R2] ;  /* 0x0100000002027b82 */ /* 0x000e220000000a00 */
[----:B------:R-:W-:Y:S01]  /*ec20*/  ULDC.64 UR4, c[0x4][0x8] ;  /* 0x0100020000047ab9 */ /* 0x000fe20000000a00 */
[----:B------:R-:W-:Y:S02]  /*ec30*/  IMAD.U32 R6, RZ, RZ, UR6 ;  /* 0x00000006ff067e24 */ /* 0x000fe4000f8e00ff */
[----:B------:R-:W-:-:S02]  /*ec40*/  IMAD.U32 R7, RZ, RZ, UR7 ;  /* 0x00000007ff077e24 */ /* 0x000fc4000f8e00ff */
[----:B------:R-:W-:Y:S02]  /*ec50*/  IMAD.U32 R10, RZ, RZ, UR4 ;  /* 0x00000004ff0a7e24 */ /* 0x000fe4000f8e00ff */
[----:B------:R-:W-:Y:S02]  /*ec60*/  IMAD.U32 R11, RZ, RZ, UR5 ;  /* 0x00000005ff0b7e24 */ /* 0x000fe4000f8e00ff */
[----:B------:R-:W-:Y:S02]  /*ec70*/  IMAD.MOV.U32 R8, RZ, RZ, 0x70 ;  /* 0x00000070ff087424 */ /* 0x000fe400078e00ff */
[----:B------:R-:W-:Y:S02]  /*ec80*/  IMAD.MOV.U32 R12, RZ, RZ, 0x1 ;  /* 0x00000001ff0c7424 */ /* 0x000fe400078e00ff */
[----:B------:R-:W-:-:S07]  /*ec90*/  IMAD.MOV.U32 R13, RZ, RZ, RZ ;  /* 0x000000ffff0d7224 */ /* 0x000fce00078e00ff */
[----:B------:R-:W-:-:S07]  /*eca0*/  LEPC R20, `(.L_x_1061) ;  /* 0x000000001014794e */ /* 0x000fce0000000000 */
[----:B0----5:R-:W-:Y:S05]  /*ecb0*/  CALL.ABS.NOINC R2 ;  /* 0x0000000002007343 */ /* 0x021fea0003c00000 */
.L_x_1061:
        /* <DEDUP_REMOVED lines=19> */
[----:B-1---5:R-:W-:Y:S05]  /*edf0*/  CALL.ABS.NOINC R2 ;  /* 0x0000000002007343 */ /* 0x022fea0003c00000 */
.L_x_1063:
[----:B------:R0:W1:Y:S01]  /*ee00*/  LDC.64 R2, c[0x4][R16] ;  /* 0x0100000010027b82 */ /* 0x0000620000000a00 */
[----:B------:R-:W-:Y:S01]  /*ee10*/  ULDC.64 UR4, c[0x4][0x88] ;  /* 0x0100220000047ab9 */ /* 0x000fe20000000a00 */
[----:B------:R-:W-:Y:S01]  /*ee20*/  ULDC.64 UR6, c[0x4][0x90] ;  /* 0x0100240000067ab9 */ /* 0x000fe20000000a00 */
[----:B------:R-:W-:Y:S02]  /*ee30*/  IMAD.U32 R4, RZ, RZ, UR4 ;  /* 0x00000004ff047e24 */ /* 0x000fe4000f8e00ff */
        /* <DEDUP_REMOVED lines=11> */
.L_x_1062:
        /* <DEDUP_REMOVED lines=8> */
[C---:B------:R-:W-:Y:S01]  /*ef70*/  LOP3.LUT R20, R23.reuse, 0x7f, RZ, 0xc0, !PT ;  /* 0x0000007f17147812 */ /* 0x040fe200078ec0ff */
[----:B------:R-:W-:Y:S01]  /*ef80*/  IMAD.SHL.U32 R26, R23, 0x10, RZ ;  /* 0x00000010171a7824 */ /* 0x000fe200078e00ff */
[----:B-1----:R-:W-:Y:S01]  /*ef90*/  ISETP.NE.AND P1, PT, R17, 0x1, PT ;  /* 0x000000011100780c */ /* 0x002fe20003f25270 */
[----:B------:R-:W-:Y:S01]  /*efa0*/  VIADD R0, R22, 0xffffffff ;  /* 0xffffffff16007836 */ /* 0x000fe20000000000 */
[----:B------:R-:W-:Y:S02]  /*efb0*/  SHF.R.U32.HI R4, RZ, 0x3, R20 ;  /* 0x00000003ff047819 */ /* 0x000fe40000011614 */
[----:B------:R-:W-:Y:S02]  /*efc0*/  LOP3.LUT R26, R26, 0x70, RZ, 0xc0, !PT ;  /* 0x000000701a1a7812 */ /* 0x000fe400078ec0ff */
[----:B------:R-:W-:Y:S01]  /*efd0*/  LOP3.LUT R16, R16, 0xfffffffb, RZ, 0xc0, !PT ;  /* 0xfffffffb10107812 */ /* 0x000fe200078ec0ff */
[----:B------:R-:W-:-:S04]  /*efe0*/  IMAD R5, R0, 0x80, R4 ;  /* 0x0000008000057824 */ /* 0x000fc800078e0204 */
[----:B------:R-:W-:Y:S02]  /*eff0*/  IMAD.IADD R5, R26, 0x1, R5 ;  /* 0x000000011a057824 */ /* 0x000fe400078e0205 */
[----:B------:R-:W1:Y:S01]  /*f000*/  @P1 LDC R4, c[0x0][0x434] ;  /* 0x00010d00ff041b82 */ /* 0x000e620000000800 */
[----:B------:R-:W-:Y:S01]  /*f010*/  @P1 LOP3.LUT R16, R16, 0x4, RZ, 0xfc, !PT ;  /* 0x0000000410101812 */ /* 0x000fe200078efcff */
[C---:B-----5:R-:W-:Y:S01]  /*f020*/  IMAD.IADD R7, R5.reuse, 0x1, R24 ;  /* 0x0000000105077824 */ /* 0x060fe200078e0218 */
[----:B------:R-:W-:-:S03]  /*f030*/  ISETP.GE.AND P0, PT, R5, UR50, PT ;  /* 0x0000003205007c0c */ /* 0x000fc6000bf06270 */
[----:B------:R-:W-:Y:S02]  /*f040*/  IMAD.MOV.U32 R10, RZ, RZ, R7 ;  /* 0x000000ffff0a7224 */ /* 0x000fe400078e0007 */
[----:B0-----:R-:W0:Y:S08]  /*f050*/  @P1 LDC R3, c[0x0][0x438] ;  /* 0x00010e00ff031b82 */ /* 0x001e300000000800 */
[----:B------:R-:W3:Y:S01]  /*f060*/  @!P0 LDC.64 R8, c[0x0][0x428] ;  /* 0x00010a00ff088b82 */ /* 0x000ee20000000a00 */
[----:B-1----:R-:W-:-:S07]  /*f070*/  @P1 IMAD.HI.U32 R2, R7, R4, RZ ;  /* 0x0000000407021227 */ /* 0x002fce00078e00ff */
[----:B------:R-:W1:Y:S01]  /*f080*/  @!P0 LDC.64 R4, c[0x0][0x418] ;  /* 0x00010600ff048b82 */ /* 0x000e620000000a00 */
[----:B0-----:R-:W-:-:S04]  /*f090*/  @P1 SHF.R.U32.HI R10, RZ, R3, R2 ;  /* 0x00000003ff0a1219 */ /* 0x001fc80000011602 */
[----:B------:R-:W-:Y:S02]  /*f0a0*/  @!P0 SHF.R.S32.HI R3, RZ, 0x1f, R10 ;  /* 0x0000001fff038819 */ /* 0x000fe4000001140a */
[----:B--2---:R-:W-:-:S05]  /*f0b0*/  SHF.R.S32.HI R6, RZ, 0x1f, R29 ;  /* 0x0000001fff067819 */ /* 0x004fca000001141d */
[----:B---3--:R-:W-:Y:S01]  /*f0c0*/  @!P0 IMAD R2, R6, R8, RZ ;  /* 0x0000000806028224 */ /* 0x008fe200078e02ff */
[----:B------:R0:W-:Y:S03]  /*f0d0*/  STL [R1], R6 ;  /* 0x0000000601007387 */ /* 0x0001e60000100800 */
[----:B------:R-:W-:Y:S02]  /*f0e0*/  @!P0 IMAD R9, R29, R9, R2 ;  /* 0x000000091d098224 */ /* 0x000fe400078e0202 */
[----:B------:R-:W-:-:S04]  /*f0f0*/  @!P0 IMAD.MOV.U32 R2, RZ, RZ, R10 ;  /* 0x000000ffff028224 */ /* 0x000fc800078e000a */
[----:B------:R-:W-:-:S04]  /*f100*/  @!P0 IMAD.WIDE.U32 R2, R29, R8, R2 ;  /* 0x000000081d028225 */ /* 0x000fc800078e0002 */
[----:B------:R-:W-:Y:S01]  /*f110*/  @!P0 IMAD.IADD R3, R3, 0x1, R9 ;  /* 0x0000000103038824 */ /* 0x000fe200078e0209 */
[----:B-1----:R-:W-:Y:S01]  /*f120*/  @!P0 LEA R4, P1, R2, R4, 0x2 ;  /* 0x0000000402048211 */ /* 0x002fe200078210ff */
[----:B0-----:R-:W-:-:S03]  /*f130*/  IMAD.MOV.U32 R6, RZ, RZ, RZ ;  /* 0x000000ffff067224 */ /* 0x001fc600078e00ff */
[----:B------:R-:W-:-:S05]  /*f140*/  @!P0 LEA.HI.X R5, R2, R5, R3, 0x2, P1 ;  /* 0x0000000502058211 */ /* 0x000fca00008f1403 */
[----:B------:R0:W5:Y:S01]  /*f150*/  @!P0 LDG.E R6, desc[UR36][R4.64] ;  /* 0x0000002404068981 */ /* 0x000162000c1e1900 */
[----:B------:R-:W-:-:S03]  /*f160*/  UMOV UR4, 0xffffffff ;  /* 0xffffffff00047882 */ /* 0x000fc60000000000 */
[----:B------:R-:W-:Y:S05]  /*f170*/  BRA.DIV UR4, `(.L_x_1064) ;  /* 0x0000003204c07947 */ /* 0x000fea000b800000 */
.L_x_1104:
[----:B------:R-:W-:Y:S01]  /*f180*/  ULOP3.LUT UR4, UR38, 0x2, URZ, 0xfc, !UPT ;  /* 0x0000000226047892 */ /* 0x000fe2000f8efc3f */
[----:B------:R-:W-:Y:S01]  /*f190*/  IMAD.U32 R28, RZ, RZ, UR42 ;  /* 0x0000002aff1c7e24 */ /* 0x000fe2000f8e00ff */
[----:B------:R-:W-:Y:S01]  /*f1a0*/  LOP3.LUT R16, R16, 0xfffffffd, RZ, 0xc0, !PT ;  /* 0xfffffffd10107812 */ /* 0x000fe200078ec0ff */
[----:B------:R-:W-:Y:S02]  /*f1b0*/  IMAD.SHL.U32 R8, R23, 0x8, RZ ;  /* 0x0000000817087824 */ /* 0x000fe400078e00ff */
[----:B------:R-:W-:Y:S01]  /*f1c0*/  IMAD.MOV R2, RZ, RZ, -R10 ;  /* 0x000000ffff027224 */ /* 0x000fe200078e0a0a */
[----:B------:R-:W-:Y:S01]  /*f1d0*/  SHF.R.S32.HI R28, RZ, 0x1f, R28 ;  /* 0x0000001fff1c7819 */ /* 0x000fe2000001141c */
[----:B------:R-:W-:Y:S01]  /*f1e0*/  IMAD.U32 R3, RZ, RZ, UR4 ;  /* 0x00000004ff037e24 */ /* 0x000fe2000f8e00ff */
[----:B------:R-:W-:Y:S01]  /*f1f0*/  LOP3.LUT R18, R8, 0x38, RZ, 0xc0, !PT ;  /* 0x0000003808127812 */ /* 0x000fe200078ec0ff */
[----:B0-----:R-:W-:Y:S02]  /*f200*/  IMAD R5, R17, R2, R7 ;  /* 0x0000000211057224 */ /* 0x001fe400078e0207 */
[----:B------:R-:W-:Y:S01]  /*f210*/  IMAD.MOV.U32 R27, RZ, RZ, R0 ;  /* 0x000000ffff1b7224 */ /* 0x000fe200078e0000 */
[----:B------:R-:W-:-:S13]  /*f220*/  ISETP.NE.AND P0, PT, R3, 0x3, PT ;  /* 0x000000030300780c */ /* 0x000fda0003f05270 */
[----:B------:R-:W-:Y:S01]  /*f230*/  @P0 LOP3.LUT R16, R16, 0x2, RZ, 0xfc, !PT ;  /* 0x0000000210100812 */ /* 0x000fe200078efcff */
[----:B------:R-:W-:Y:S06]  /*f240*/  @!P0 BRA `(.L_x_1065) ;  /* 0x0000000000048947 */ /* 0x000fec0003800000 */
[----:B------:R-:W-:Y:S01]  /*f250*/  BPT.TRAP 0x1 ;  /* 0x000000040000795c */ /* 0x000fe20000300000 */
.L_x_1065:
        /* <DEDUP_REMOVED lines=15> */
[----:B------:R-:W-:Y:S02]  /*f350*/  ULDC.64 UR4, c[0x0][0x330] ;  /* 0x0000cc0000047ab9 */ /* 0x000fe40000000a00 */
[----:B------:R-:W-:Y:S02]  /*f360*/  IMAD.IADD R3, R3, 0x1, R11 ;  /* 0x0000000103037824 */ /* 0x000fe400078e020b */
        /* <DEDUP_REMOVED lines=9> */
.L_x_1105:
        /* <DEDUP_REMOVED lines=14> */
[----:B------:R-:W-:Y:S02]  /*f4e0*/  IMAD.IADD R3, R3, 0x1, R5 ;  /* 0x0000000103037824 */ /* 0x000fe400078e0205 */
[----:B------:R-:W-:Y:S01]  /*f4f0*/  IMAD.U32 R5, RZ, RZ, UR4 ;  /* 0x00000004ff057e24 */ /* 0x000fe2000f8e00ff */
[----:B------:R-:W-:-:S03]  /*f500*/  UIMAD UR4, UR6, UR4, URZ ;  /* 0x00000004060472a4 */ /* 0x000fc6000f8e023f */
[----:B------:R-:W-:Y:S01]  /*f510*/  IMAD.WIDE.U32 R2, R5, UR42, R2 ;  /* 0x0000002a05027c25 */ /* 0x000fe2000f8e0002 */
[----:B------:R-:W-:Y:S01]  /*f520*/  UIMAD UR4, UR42, UR5, UR4 ;  /* 0x000000052a0472a4 */ /* 0x000fe2000f8e0204 */
[----:B------:R-:W-:Y:S01]  /*f530*/  LOP3.LUT R5, R8, 0x1c0, RZ, 0xc0, !PT ;  /* 0x000001c008057812 */ /* 0x000fe200078ec0ff */
[----:B------:R-:W-:-:S03]  /*f540*/  ULDC.64 UR6, c[0x0][0x2e8] ;  /* 0x0000ba0000067ab9 */ /* 0x000fc60000000a00 */
[----:B------:R-:W-:Y:S01]  /*f550*/  LOP3.LUT R8, R5, 0x38, R8, 0xf8, !PT ;  /* 0x0000003805087812 */ /* 0x000fe200078ef808 */
[----:B------:R-:W-:Y:S01]  /*f560*/  VIADD R3, R3, UR4 ;  /* 0x0000000403037c36 */ /* 0x000fe20008000000 */
[----:B------:R-:W-:Y:S01]  /*f570*/  ULDC UR4, c[0x0][0x2f4] ;  /* 0x0000bd0000047ab9 */ /* 0x000fe20000000800 */
[----:B------:R-:W-:Y:S01]  /*f580*/  IMAD R5, R0, R7, UR50 ;  /* 0x0000003200057e24 */ /* 0x000fe2000f8e0207 */
[----:B------:R-:W-:Y:S01]  /*f590*/  ISETP.GE.AND P3, PT, R18, UR4, PT ;  /* 0x0000000412007c0c */ /* 0x000fe2000bf66270 */
[----:B------:R-:W-:Y:S01]  /*f5a0*/  UMOV UR4, 0xffffffff ;  /* 0xffffffff00047882 */ /* 0x000fe20000000000 */
[----:B------:R-:W-:Y:S01]  /*f5b0*/  LEA R0, P0, R2, UR6, 0x1 ;  /* 0x0000000602007c11 */ /* 0x000fe2000f8008ff */
[----:B------:R-:W-:Y:S01]  /*f5c0*/  IMAD.IADD R5, R5, 0x1, -R10 ;  /* 0x0000000105057824 */ /* 0x000fe200078e0a0a */
[----:B------:R-:W-:Y:S01]  /*f5d0*/  LOP3.LUT R8, R8, 0x38, R23, 0x78, !PT ;  /* 0x0000003808087812 */ /* 0x000fe200078e7817 */
[----:B------:R-:W-:Y:S01]  /*f5e0*/  IMAD.SHL.U32 R23, R20, 0x8, RZ ;  /* 0x0000000814177824 */ /* 0x000fe200078e00ff */
[----:B------:R-:W-:-:S02]  /*f5f0*/  LEA.HI.X R4, R2, UR7, R3, 0x1, P0 ;  /* 0x0000000702047c11 */ /* 0x000fc400080f0c03 */
[----:B------:R-:W-:Y:S02]  /*f600*/  ISETP.GE.AND P0, PT, R5, 0x1, PT ;  /* 0x000000010500780c */ /* 0x000fe40003f06270 */
[----:B------:R-:W-:-:S03]  /*f610*/  LOP3.LUT R23, R8, 0x200, R23, 0xf8, !PT ;  /* 0x0000020008177812 */ /* 0x000fc600078ef817 */
[----:B------:R-:W-:Y:S01]  /*f620*/  @P3 LOP3.LUT R16, R16, 0x1, RZ, 0xfc, !PT ;  /* 0x0000000110103812 */ /* 0x000fe200078efcff */
[----:B------:R-:W-:Y:S07]  /*f630*/  BRA.DIV UR4, `(.L_x_1067) ;  /* 0x0000002e04c87947 */ /* 0x000fee000b800000 */
[----:B------:R-:W0:Y:S01]  /*f640*/  SHFL.IDX PT, R14, R0, RZ, 0x181f ;  /* 0x00181fff000e7589 */ /* 0x000e2200000e0000 */
[----:B------:R-:W-:-:S03]  /*f650*/  @P0 LEA R9, R23, UR48, 0x1 ;  /* 0x0000003017090c11 */ /* 0x000fc6000f8e08ff */
[----:B------:R-:W1:Y:S04]  /*f660*/  SHFL.IDX PT, R2, R4, RZ, 0x181f ;  /* 0x00181fff04027589 */ /* 0x000e6800000e0000 */
[----:B------:R-:W-:Y:S04]  /*f670*/  SHFL.IDX PT, R7, R4, 0x1, 0x181f ;  /* 0x00381f0004077f89 */ /* 0x000fe800000e0000 */
[----:B------:R-:W-:Y:S04]  /*f680*/  SHFL.IDX PT, R21, R0, 0x2, 0x181f ;  /* 0x00581f0000157f89 */ /* 0x000fe800000e0000 */
[----:B------:R-:W-:Y:S01]  /*f690*/  SHFL.IDX PT, R6, R4, 0x2, 0x181f ;  /* 0x00581f0004067f89 */ /* 0x000fe200000e0000 */
[----:B0-----:R-:W-:-:S05]  /*f6a0*/  @P0 LEA R14, P1, R18, R14, 0x1 ;  /* 0x0000000e120e0211 */ /* 0x001fca00078208ff */
[----:B-1----:R-:W-:Y:S01]  /*f6b0*/  @P0 IMAD.X R3, RZ, RZ, R2, P1 ;  /* 0x000000ffff030224 */ /* 0x002fe200008e0602 */
[C---:B------:R-:W-:Y:S01]  /*f6c0*/  ISETP.GE.AND P1, PT, R5.reuse, 0x21, PT ;  /* 0x000000210500780c */ /* 0x040fe20003f26270 */
[----:B------:R-:W-:Y:S02]  /*f6d0*/  @P0 IMAD.MOV.U32 R2, RZ, RZ, R14 ;  /* 0x000000ffff020224 */ /* 0x000fe400078e000e */
        /* <DEDUP_REMOVED lines=17> */
[C---:B------:R-:W-:Y:S02]  /*f7f0*/  @P0 LEA R8, R23.reuse, UR48, 0x1 ;  /* 0x0000003017080c11 */ /* 0x040fe4000f8e08ff */
[C---:B0-----:R-:W-:Y:S02]  /*f800*/  @P0 LEA R2, P2, R18.reuse, R14, 0x1 ;  /* 0x0000000e12020211 */ /* 0x041fe400078408ff */
[----:B------:R-:W0:Y:S02]  /*f810*/  SHFL.IDX PT, R14, R0, 0x5, 0x181f ;  /* 0x00b81f00000e7f89 */ /* 0x000e2400000e0000 */
[----:B------:R-:W-:Y:S01]  /*f820*/  @P1 LEA R21, R23, UR48, 0x1 ;  /* 0x0000003017151c11 */ /* 0x000fe2000f8e08ff */
[----:B-1----:R-:W-:Y:S02]  /*f830*/  @P0 IMAD.X R3, RZ, RZ, R7, P2 ;  /* 0x000000ffff030224 */ /* 0x002fe400010e0607 */
[----:B------:R-:W1:Y:S04]  /*f840*/  SHFL.IDX PT, R7, R4, 0x5, 0x181f ;  /* 0x00b81f0004077f89 */ /* 0x000e6800000e0000 */
[----:B------:R3:W-:Y:S02]  /*f850*/  @P0 LDGSTS.E.BYPASS.LTC128B.128 [R8+0xfc00], desc[UR36][R2.64], !P3 ;  /* 0x0fc0000002080fae */ /* 0x0007e4000d901d64 */
[----:B---3--:R-:W-:-:S02]  /*f860*/  @P1 LEA R2, P0, R18, R9, 0x1 ;  /* 0x0000000912021211 */ /* 0x008fc400078008ff */
[----:B------:R-:W3:Y:S03]  /*f870*/  SHFL.IDX PT, R9, R0, 0x6, 0x181f ;  /* 0x00d81f0000097f89 */ /* 0x000ee600000e0000 */
[----:B--2---:R-:W-:Y:S01]  /*f880*/  @P1 IMAD.X R3, RZ, RZ, R6, P0 ;  /* 0x000000ffff031224 */ /* 0x004fe200000e0606 */
        /* <DEDUP_REMOVED lines=14> */
.L_x_1123:
        /* <DEDUP_REMOVED lines=17> */
.L_x_1068:
[----:B------:R-:W-:Y:S01]  /*fa80*/  SYNCS.ARRIVE.TRANS64.A1T0 RZ, [UR48+0x16830], RZ ;  /* 0x016830ffffff79a7 */ /* 0x000fe20008100030 */
[----:B------:R-:W-:Y:S05]  /*fa90*/  WARPSYNC.ALL ;  /* 0x0000000000007948 */ /* 0x000fea0003800000 */
[----:B------:R-:W-:Y:S01]  /*faa0*/  UIADD3 UR5, UR48, 0x8400, URZ ;  /* 0x0000840030057890 */ /* 0x000fe2000fffe03f */
[----:B------:R-:W-:Y:S01]  /*fab0*/  R2UR UR4, R28 ;  /* 0x000000001c0472ca */ /* 0x000fe200000e0000 */
[----:B------:R-:W-:Y:S02]  /*fac0*/  ULDC.64 UR6, c[0x0][0x2d8] ;  /* 0x0000b60000067ab9 */ /* 0x000fe40000000a00 */
        /* <DEDUP_REMOVED lines=12> */
[----:B------:R-:W-:Y:S02]  /*fb90*/  IMAD.U32 R4, RZ, RZ, UR6 ;  /* 0x00000006ff047e24 */ /* 0x000fe4000f8e00ff */
[----:B------:R-:W0:Y:S01]  /*fba0*/  LDC.64 R2, c[0x4][R2] ;  /* 0x0100000002027b82 */ /* 0x000e220000000a00 */
[----:B------:R-:W-:Y:S02]  /*fbb0*/  IMAD.U32 R5, RZ, RZ, UR7 ;  /* 0x00000007ff057e24 */ /* 0x000fe4000f8e00ff */
        /* <DEDUP_REMOVED lines=8> */
[----:B0-----:R-:W-:Y:S05]  /*fc40*/  CALL.ABS.NOINC R2 ;  /* 0x0000000002007343 */ /* 0x001fea0003c00000 */
.L_x_1069:
[----:B------:R-:W-:Y:S01]  /*fc50*/  SHF.R.S32.HI R20, RZ, 0x1f, R25 ;  /* 0x0000001fff147819 */ /* 0x000fe20000011419 */
[----:B------:R-:W-:Y:S01]  /*fc60*/  ULDC.64 UR4, c[0x0][0x2e0] ;  /* 0x0000b80000047ab9 */ /* 0x000fe20000000a00 */
[----:B------:R-:W-:Y:S01]  /*fc70*/  UISETP.NE.AND UP0, UPT, UR51, URZ, UPT ;  /* 0x0000003f3300728c */ /* 0x000fe2000bf05270 */
[----:B------:R-:W-:Y:S01]  /*fc80*/  IMAD.U32 R4, RZ, RZ, UR40 ;  /* 0x00000028ff047e24 */ /* 0x000fe2000f8e00ff */
[----:B------:R-:W0:Y:S01]  /*fc90*/  LDC R9, c[0x0][0x448] ;  /* 0x00011200ff097b82 */ /* 0x000e220000000800 */
[----:B------:R-:W-:Y:S02]  /*fca0*/  IMAD R0, R20, UR4, RZ ;  /* 0x0000000414007c24 */ /* 0x000fe4000f8e02ff */
[----:B------:R-:W1:Y:S01]  /*fcb0*/  S2R R20, SR_TID.X ;  /* 0x0000000000147919 */ /* 0x000e620000002100 */
[----:B------:R-:W-:Y:S01]  /*fcc0*/  PLOP3.LUT P0, PT, PT, PT, UP0, 0x80, 0x0 ;  /* 0x000000000000781c */ /* 0x000fe20003f0f008 */
[----:B------:R-:W-:Y:S01]  /*fcd0*/  IMAD.U32 R3, RZ, RZ, UR49 ;  /* 0x00000031ff037e24 */ /* 0x000fe2000f8e00ff */
[----:B------:R-:W-:Y:S01]  /*fce0*/  PLOP3.LUT P1, PT, PT, PT, UP0, 0x80, 0x0 ;  /* 0x000000000000781c */ /* 0x000fe20003f2f008 */
[----:B------:R-:W-:Y:S01]  /*fcf0*/  IMAD.MOV.U32 R2, RZ, RZ, R4 ;  /* 0x000000ffff027224 */ /* 0x000fe200078e0004 */
[----:B------:R-:W-:Y:S01]  /*fd00*/  PLOP3.LUT P2, PT, PT, PT, UP0, 0x80, 0x0 ;  /* 0x000000000000781c */ /* 0x000fe20003f4f008 */
[----:B------:R-:W-:-:S02]  /*fd10*/  IMAD.U32 R5, RZ, RZ, UR41 ;  /* 0x00000029ff057e24 */ /* 0x000fc4000f8e00ff */
[----:B------:R-:W-:Y:S01]  /*fd20*/  IMAD.WIDE.U32 R2, R25, UR4, R2 ;  /* 0x0000000419027c25 */ /* 0x000fe2000f8e0002 */
[----:B------:R-:W-:-:S03]  /*fd30*/  @UP0 ULDC UR4, c[0x0][0x44c] ;  /* 0x0001130000040ab9 */ /* 0x000fc60000000800 */
[----:B------:R-:W-:Y:S01]  /*fd40*/  IMAD R5, R25, UR5, R0 ;  /* 0x0000000519057c24 */ /* 0x000fe2000f8e0200 */
[----:B------:R-:W-:-:S03]  /*fd50*/  @UP0 ULDC UR5, c[0x0][0x450] ;  /* 0x0001140000050ab9 */ /* 0x000fc60000000800 */
[----:B------:R-:W-:Y:S01]  /*fd60*/  IMAD.IADD R3, R3, 0x1, R5 ;  /* 0x0000000103037824 */ /* 0x000fe200078e0205 */
[----:B-1----:R-:W-:-:S04]  /*fd70*/  LOP3.LUT R20, R20, 0x7f, RZ, 0xc0, !PT ;  /* 0x0000007f14147812 */ /* 0x002fc800078ec0ff */
[----:B------:R-:W-:-:S04]  /*fd80*/  SHF.R.U32.HI R20, RZ, 0x3, R20 ;  /* 0x00000003ff147819 */ /* 0x000fc80000011614 */
[----:B------:R-:W-:-:S05]  /*fd90*/  IADD3 R4, R20, UR43, R26 ;  /* 0x0000002b14047c10 */ /* 0x000fca000fffe01a */
[C---:B------:R-:W-:Y:S01]  /*fda0*/  @P0 IMAD.HI.U32 R0, R4.reuse, UR4, RZ ;  /* 0x0000000404000c27 */ /* 0x040fe2000f8e00ff */
[----:B------:R-:W-:Y:S01]  /*fdb0*/  PLOP3.LUT P0, PT, PT, PT, UP0, 0x80, 0x0 ;  /* 0x000000000000781c */ /* 0x000fe20003f0f008 */
[----:B------:R-:W-:Y:S02]  /*fdc0*/  @UP0 ULDC UR4, c[0x0][0x44c] ;  /* 0x0001130000040ab9 */ /* 0x000fe40000000800 */
[----:B------:R-:W-:Y:S01]  /*fdd0*/  IMAD.MOV.U32 R5, RZ, RZ, R4 ;  /* 0x000000ffff057224 */ /* 0x000fe200078e0004 */
[----:B------:R-:W-:Y:S01]  /*fde0*/  @P1 SHF.R.U32.HI R5, RZ, UR5, R0 ;  /* 0x00000005ff051c19 */ /* 0x000fe20008011600 */
[----:B------:R-:W-:-:S04]  /*fdf0*/  VIADD R0, R4, 0x80 ;  /* 0x0000008004007836 */ /* 0x000fc80000000000 */
[----:B------:R-:W-:Y:S01]  /*fe00*/  @P2 IMAD.HI.U32 R6, R0, UR4, RZ ;  /* 0x0000000400062c27 */ /* 0x000fe2000f8e00ff */
[----:B------:R-:W-:-:S03]  /*fe10*/  @UP0 ULDC UR4, c[0x0][0x450] ;  /* 0x0001140000040ab9 */ /* 0x000fc60000000800 */
[--C-:B------:R-:W-:Y:S02]  /*fe20*/  IMAD.MOV R15, RZ, RZ, -R5.reuse ;  /* 0x000000ffff0f7224 */ /* 0x100fe400078e0a05 */
[----:B------:R-:W-:Y:S01]  /*fe30*/  IMAD.MOV.U32 R21, RZ, RZ, R0 ;  /* 0x000000ffff157224 */ /* 0x000fe200078e0000 */
[----:B------:R-:W-:Y:S01]  /*fe40*/  @P0 SHF.R.U32.HI R21, RZ, UR4, R6 ;  /* 0x00000004ff150c19 */ /* 0x000fe20008011606 */
[----:B0-----:R-:W-:Y:S01]  /*fe50*/  IMAD R15, R9, R15, R4 ;  /* 0x0000000f090f7224 */ /* 0x001fe200078e0204 */
[----:B------:R-:W-:Y:S01]  /*fe60*/  SHF.R.S32.HI R4, RZ, 0x1f, R5 ;  /* 0x0000001fff047819 */ /* 0x000fe20000011405 */
[----:B------:R-:W-:Y:S01]  /*fe70*/  ULDC.64 UR4, c[0x0][0x2d0] ;  /* 0x0000b40000047ab9 */ /* 0x000fe20000000a00 */
[--C-:B------:R-:W-:Y:S01]  /*fe80*/  SHF.R.S32.HI R8, RZ, 0x1f, R21.reuse ;  /* 0x0000001fff087819 */ /* 0x100fe20000011415 */
[----:B------:R-:W-:Y:S02]  /*fe90*/  IMAD.MOV R11, RZ, RZ, -R21 ;  /* 0x000000ffff0b7224 */ /* 0x000fe400078e0a15 */
[----:B------:R-:W-:-:S02]  /*fea0*/  IMAD R4, R4, UR4, RZ ;  /* 0x0000000404047c24 */ /* 0x000fc4000f8e02ff */
[----:B------:R-:W-:Y:S02]  /*feb0*/  IMAD R8, R8, UR4, RZ ;  /* 0x0000000408087c24 */ /* 0x000fe4000f8e02ff */
[----:B------:R-:W-:Y:S01]  /*fec0*/  IMAD R11, R9, R11, R0 ;  /* 0x0000000b090b7224 */ /* 0x000fe200078e0200 */
[----:B------:R-:W-:Y:S01]  /*fed0*/  SHF.R.S32.HI R0, RZ, 0x1f, R15 ;  /* 0x0000001fff007819 */ /* 0x000fe2000001140f */
[----:B------:R-:W-:Y:S02]  /*fee0*/  IMAD R13, R5, UR5, R4 ;  /* 0x00000005050d7c24 */ /* 0x000fe4000f8e0204 */
[----:B------:R-:W-:-:S04]  /*fef0*/  IMAD.WIDE.U32 R6, R21, UR4, R2 ;  /* 0x0000000415067c25 */ /* 0x000fc8000f8e0002 */
[----:B------:R-:W-:-:S04]  /*ff00*/  IMAD.WIDE.U32 R4, R5, UR4, R2 ;  /* 0x0000000405047c25 */ /* 0x000fc8000f8e0002 */
[----:B------:R-:W-:Y:S01]  /*ff10*/  IMAD R21, R21, UR5, R8 ;  /* 0x0000000515157c24 */ /* 0x000fe2000f8e0208 */
[----:B------:R-:W-:Y:S01]  /*ff20*/  ULDC.64 UR4, c[0x0][0x2c8] ;  /* 0x0000b20000047ab9 */ /* 0x000fe20000000a00 */
[----:B------:R-:W-:Y:S02]  /*ff30*/  IMAD.IADD R3, R5, 0x1, R13 ;  /* 0x0000000105037824 */ /* 0x000fe400078e020d */
[----:B------:R-:W-:Y:S02]  /*ff40*/  IMAD R0, R0, UR4, RZ ;  /* 0x0000000400007c24 */ /* 0x000fe4000f8e02ff */
[----:B------:R-:W-:Y:S02]  /*ff50*/  IMAD.MOV.U32 R2, RZ, RZ, R4 ;  /* 0x000000ffff027224 */ /* 0x000fe400078e0004 */
[C---:B------:R-:W-:Y:S01]  /*ff60*/  IMAD R13, R15.reuse, UR5, R0 ;  /* 0x000000050f0d7c24 */ /* 0x040fe2000f8e0200 */
[----:B------:R-:W-:Y:S01]  /*ff70*/  SHF.R.S32.HI R0, RZ, 0x1f, R11 ;  /* 0x0000001fff007819 */ /* 0x000fe2000001140b */
[----:B------:R-:W-:-:S04]  /*ff80*/  IMAD.WIDE.U32 R4, R15, UR4, R2 ;  /* 0x000000040f047c25 */ /* 0x000fc8000f8e0002 */
[----:B------:R-:W-:Y:S02]  /*ff90*/  IMAD.IADD R3, R7, 0x1, R21 ;  /* 0x0000000107037824 */ /* 0x000fe400078e0215 */
[----:B------:R-:W-:Y:S02]  /*ffa0*/  IMAD R0, R0, UR4, RZ ;  /* 0x0000000400007c24 */ /* 0x000fe4000f8e02ff */
[----:B------:R-:W-:Y:S02]  /*ffb0*/  IMAD.MOV.U32 R2, RZ, RZ, R6 ;  /* 0x000000ffff027224 */ /* 0x000fe400078e0006 */
[C---:B------:R-:W-:Y:S02]  /*ffc0*/  IMAD R15, R11.reuse, UR5, R0 ;  /* 0x000000050b0f7c24 */ /* 0x040fe4000f8e0200 */
[----:B------:R-:W-:Y:S01]  /*ffd0*/  IMAD.WIDE.U32 R2, R11, UR4, R2 ;  /* 0x000000040b027c25 */ /* 0x000fe2000f8e0002 */
[----:B------:R-:W-:Y:S02]  /*ffe0*/  ULDC.64 UR4, c[0x0][0x280] ;  /* 0x0000a00000047ab9 */ /* 0x000fe40000000a00 */
[----:B------:R-:W-:Y:S01]  /*fff0*/  LEA R7, P0, R4, UR4, 0x1 ;  /* 0x0000000404077c11 */ /* 0x000fe2000f8008ff */
[----:B------:R-:W-:-:S02]  /*10000*/  IMAD.IADD R13, R5, 0x1, R13 ;  /* 0x00000001050d7824 */ /* 0x000fc400078e020d */
[----:B------:R-:W-:-:S03]  /*10010*/  IMAD.IADD R3, R3, 0x1, R15 ;  /* 0x0000000103037824 */ /* 0x000fc600078e020f */
[----:B------:R-:W-:Y:S02]  /*10020*/  LEA.HI.X R8, R4, UR5, R13, 0x1, P0 ;  /* 0x0000000504087c11 */ /* 0x000fe400080f0c0d */
[----:B------:R-:W-:Y:S01]  /*10030*/  LEA R0, P0, R2, UR4, 0x1 ;  /* 0x0000000402007c11 */ /* 0x000fe2000f8008ff */
[----:B------:R-:W-:-:S03]  /*10040*/  ULDC UR4, c[0x0][0x2b8] ;  /* 0x0000ae0000047ab9 */ /* 0x000fc60000000800 */
[----:B------:R-:W-:Y:S02]  /*10050*/  LEA.HI.X R6, R2, UR5, R3, 0x1, P0 ;  /* 0x0000000502067c11 */ /* 0x000fe400080f0c03 */
[----:B------:R-:W-:Y:S01]  /*10060*/  ISETP.GE.AND P0, PT, R18, UR4, PT ;  /* 0x0000000412007c0c */ /* 0x000fe2000bf06270 */
[----:B------:R-:W-:-:S03]  /*10070*/  UMOV UR4, 0xffffffff ;  /* 0xffffffff00047882 */ /* 0x000fc60000000000 */
[----:B------:R-:W-:Y:S09]  /*10080*/  BRA.DIV UR4, `(.L_x_1070) ;  /* 0x0000002e04807947 */ /* 0x000ff2000b800000 */
[----:B------:R-:W0:Y:S01]  /*10090*/  S2R R3, SR_TID.X ;  /* 0x0000000000037919 */ /* 0x000e220000002100 */
[----:B------:R-:W-:Y:S02]  /*100a0*/  ULDC UR4, c[0x0][0x288] ;  /* 0x0000a20000047ab9 */ /* 0x000fe40000000800 */
[----:B------:R-:W-:Y:S01]  /*100b0*/  IMAD R5, R9, UR4, RZ ;  /* 0x0000000409057c24 */ /* 0x000fe2000f8e02ff */
[----:B------:R-:W1:Y:S04]  /*100c0*/  SHFL.IDX PT, R14, R7, RZ, 0x181f ;  /* 0x00181fff070e7589 */ /* 0x000e6800000e0000 */
[----:B------:R-:W2:Y:S04]  /*100d0*/  SHFL.IDX PT, R2, R8, RZ, 0x181f ;  /* 0x00181fff08027589 */ /* 0x000ea800000e0000 */
[----:B------:R-:W3:Y:S04]  /*100e0*/  SHFL.IDX PT, R21, R7, 0x1, 0x181f ;  /* 0x00381f0007157f89 */ /* 0x000ee800000e0000 */
[----:B------:R-:W4:Y:S04]  /*100f0*/  SHFL.IDX PT, R10, R8, 0x1, 0x181f ;  /* 0x00381f00080a7f89 */ /* 0x000f2800000e0000 */
[----:B------:R-:W-:Y:S01]  /*10100*/  SHFL.IDX PT, R9, R8, 0x2, 0x181f ;  /* 0x00581f0008097f89 */ /* 0x000fe200000e0000 */
[----:B0-----:R-:W-:-:S04]  /*10110*/  LOP3.LUT R3, R3, 0x7f, RZ, 0xc0, !PT ;  /* 0x0000007f03037812 */ /* 0x001fc800078ec0ff */
[----:B------:R-:W-:-:S05]  /*10120*/  SHF.R.U32.HI R3, RZ, 0x3, R3 ;  /* 0x00000003ff037819 */ /* 0x000fca0000011603 */
[----:B------:R-:W-:-:S04]  /*10130*/  VIADD R4, R3, UR43 ;  /* 0x0000002b03047c36 */ /* 0x000fc80008000000 */
[C---:B------:R-:W-:Y:S01]  /*10140*/  VIADD R12, R4.reuse, 0x10 ;  /* 0x00000010040c7836 */ /* 0x040fe20000000000 */
[----:B------:R-:W-:-:S04]  /*10150*/  ISETP.GE.AND P1, PT, R4, R5, PT ;  /* 0x000000050400720c */ /* 0x000fc80003f26270 */
[----:B------:R-:W-:Y:S01]  /*10160*/  ISETP.GE.AND P3, PT, R12, R5, PT ;  /* 0x000000050c00720c */ /* 0x000fe20003f66270 */
[----:B------:R-:W-:-:S08]  /*10170*/  VIADD R12, R4, 0x20 ;  /* 0x00000020040c7836 */ /* 0x000fd00000000000 */
[----:B-1----:R-:W-:Y:S02]  /*10180*/  @!P1 LEA R14, P2, R18, R14, 0x1 ;  /* 0x0000000e120e9211 */ /* 0x002fe400078408ff */
[----:B------:R-:W-:-:S03]  /*10190*/  @!P1 LEA R25, R23, UR48, 0x1 ;  /* 0x0000003017199c11 */ /* 0x000fc6000f8e08ff */
[----:B--2---:R-:W-:Y:S02]  /*101a0*/  @!P1 IMAD.X R3, RZ, RZ, R2, P2 ;  /* 0x000000ffff039224 */ /* 0x004fe400010e0602 */
[----:B------:R-:W-:Y:S02]  /*101b0*/  @!P1 IMAD.MOV.U32 R2, RZ, RZ, R14 ;  /* 0x000000ffff029224 */ /* 0x000fe400078e000e */
[----:B------:R-:W0:Y:S04]  /*101c0*/  SHFL.IDX PT, R14, R7, 0x2, 0x181f ;  /* 0x00581f00070e7f89 */ /* 0x000e2800000e0000 */
[----:B------:R3:W-:Y:S01]  /*101d0*/  @!P1 LDGSTS.E.BYPASS.LTC128B.128 [R25+0x8400], desc[UR36][R2.64], !P0 ;  /* 0x0840000002199fae */ /* 0x0007e2000c101d64 */
[----:B------:R-:W-:Y:S01]  /*101e0*/  ISETP.GE.AND P1, PT, R12, R5, PT ;  /* 0x000000050c00720c */ /* 0x000fe20003f26270 */
[----:B------:R-:W-:Y:S01]  /*101f0*/  VIADD R12, R4, 0x30 ;  /* 0x00000030040c7836 */ /* 0x000fe20000000000 */
[----:B---3--:R-:W-:-:S02]  /*10200*/  @!P3 LEA R2, P2, R18, R21, 0x1 ;  /* 0x000000151202b211 */ /* 0x008fc400078408ff */
[----:B------:R-:W1:Y:S01]  /*10210*/  SHFL.IDX PT, R21, R7, 0x3, 0x181f ;  /* 0x00781f0007157f89 */ /* 0x000e6200000e0000 */
[----:B------:R-:W-:Y:S02]  /*10220*/  @!P3 LEA R25, R23, UR48, 0x1 ;  /* 0x000000301719bc11 */ /* 0x000fe4000f8e08ff */
[----:B----4-:R-:W-:-:S06]  /*10230*/  @!P3 IMAD.X R3, RZ, RZ, R10, P2 ;  /* 0x000000ffff03b224 */ /* 0x010fcc00010e060a */
[C---:B------:R-:W-:Y:S01]  /*10240*/  @!P1 LEA R20, R23.reuse, UR48, 0x1 ;  /* 0x0000003017149c11 */ /* 0x040fe2000f8e08ff */
[----:B------:R-:W2:Y:S04]  /*10250*/  SHFL.IDX PT, R10, R8, 0x3, 0x181f ;  /* 0x00781f00080a7f89 */ /* 0x000ea800000e0000 */
[----:B------:R0:W-:Y:S01]  /*10260*/  @!P3 LDGSTS.E.BYPASS.LTC128B.128 [R25+0x8c00], desc[UR36][R2.64], !P0 ;  /* 0x08c000000219bfae */ /* 0x0001e2000c101d64 */
[----:B------:R-:W-:Y:S01]  /*10270*/  ISETP.GE.AND P3, PT, R12, R5, PT ;  /* 0x000000050c00720c */ /* 0x000fe20003f66270 */
[----:B------:R-:W-:Y:S01]  /*10280*/  VIADD R12, R4, 0x40 ;  /* 0x00000040040c7836 */ /* 0x000fe20000000000 */
[----:B0-----:R-:W-:Y:S02]  /*10290*/  @!P1 LEA R2, P2, R18, R14, 0x1 ;  /* 0x0000000e12029211 */ /* 0x001fe400078408ff */
[----:B------:R-:W0:Y:S09]  /*102a0*/  SHFL.IDX PT, R14, R7, 0x4, 0x181f ;  /* 0x00981f00070e7f89 */ /* 0x000e3200000e0000 */
[----:B------:R-:W-:Y:S01]  /*102b0*/  @!P3 LEA R25, R23, UR48, 0x1 ;  /* 0x000000301719bc11 */ /* 0x000fe2000f8e08ff */
[----:B------:R-:W-:-:S02]  /*102c0*/  @!P1 IMAD.X R3, RZ, RZ, R9, P2 ;  /* 0x000000ffff039224 */ /* 0x000fc400010e0609 */
[----:B------:R-:W3:Y:S04]  /*102d0*/  SHFL.IDX PT, R9, R8, 0x4, 0x181f ;  /* 0x00981f0008097f89 */ /* 0x000ee800000e0000 */
[----:B------:R1:W-:Y:S01]  /*102e0*/  @!P1 LDGSTS.E.BYPASS.LTC128B.128 [R20+0x9400], desc[UR36][R2.64], !P0 ;  /* 0x0940000002149fae */ /* 0x0003e2000c101d64 */
[----:B------:R-:W-:Y:S01]  /*102f0*/  ISETP.GE.AND P1, PT, R12, R5, PT ;  /* 0x000000050c00720c */ /* 0x000fe20003f26270 */
[----:B------:R-:W-:Y:S01]  /*10300*/  VIADD R12, R4, 0x50 ;  /* 0x00000050040c7836 */ /* 0x000fe20000000000 */
[----:B-1----:R-:W-:Y:S02]  /*10310*/  @!P3 LEA R2, P2, R18, R21, 0x1 ;  /* 0x000000151202b211 */ /* 0x002fe400078408ff */
[----:B------:R-:W1:Y:S09]  /*10320*/  SHFL.IDX PT, R21, R7, 0x5, 0x181f ;  /* 0x00b81f0007157f89 */ /* 0x000e7200000e0000 */
[----:B------:R-:W-:Y:S01]  /*10330*/  @!P1 LEA R20, R23, UR48, 0x1 ;  /* 0x0000003017149c11 */ /* 0x000fe2000f8e08ff */
[----:B--2---:R-:W-:-:S02]  /*10340*/  @!P3 IMAD.X R3, RZ, RZ, R10, P2 ;  /* 0x000000ffff03b224 */ /* 0x004fc400010e060a */
[----:B------:R-:W2:Y:S04]  /*10350*/  SHFL.IDX PT, R10, R8, 0x5, 0x181f ;  /* 0x00b81f00080a7f89 */ /* 0x000ea800000e0000 */
[----:B------:R0:W-:Y:S01]  /*10360*/  @!P3 LDGSTS.E.BYPASS.LTC128B.128 [R25+0x9c00], desc[UR36][R2.64], !P0 ;  /* 0x09c000000219bfae */ /* 0x0001e2000c101d64 */
[-C--:B------:R-:W-:Y:S01]  /*10370*/  ISETP.GE.AND P3, PT, R12, R5.reuse, PT ;  /* 0x000000050c00720c */ /* 0x080fe20003f66270 */
[----:B------:R-:W-:Y:S01]  /*10380*/  VIADD R12, R4, 0x60 ;  /* 0x00000060040c7836 */ /* 0x000fe20000000000 */
[----:B0-----:R-:W-:Y:S02]  /*10390*/  @!P1 LEA R2, P2, R18, R14, 0x1 ;  /* 0x0000000e12029211 */ /* 0x001fe400078408ff */
[----:B------:R-:W0:Y:S03]  /*103a0*/  SHFL.IDX PT, R14, R7, 0x6, 0x181f ;  /* 0x00d81f00070e7f89 */ /* 0x000e2600000e0000 */
[----:B---3--:R-:W-:Y:S01]  /*103b0*/  @!P1 IMAD.X R3, RZ, RZ, R9, P2 ;  /* 0x000000ffff039224 */ /* 0x008fe200010e0609 */
[----:B------:R-:W-:Y:S04]  /*103c0*/  SHFL.IDX PT, R7, R7, 0x7, 0x181f ;  /* 0x00f81f0007077f89 */ /* 0x000fe800000e0000 */
[----:B------:R-:W3:Y:S04]  /*103d0*/  SHFL.IDX PT, R9, R8, 0x6, 0x181f ;  /* 0x00d81f0008097f89 */ /* 0x000ee800000e0000 */
[----:B------:R1:W-:Y:S01]  /*103e0*/  @!P1 LDGSTS.E.BYPASS.LTC128B.128 [R20+0xa400], desc[UR36][R2.64], !P0 ;  /* 0x0a40000002149fae */ /* 0x0003e2000c101d64 */
[----:B------:R-:W-:-:S03]  /*103f0*/  ISETP.GE.AND P1, PT, R12, R5, PT ;  /* 0x000000050c00720c */ /* 0x000fc60003f26270 */
[----:B------:R-:W4:Y:S01]  /*10400*/  SHFL.IDX PT, R8, R8, 0x7, 0x181f ;  /* 0x00f81f0008087f89 */ /* 0x000f2200000e0000 */
[----:B-1----:R-:W-:Y:S02]  /*10410*/  @!P3 LEA R2, P2, R18, R21, 0x1 ;  /* 0x000000151202b211 */ /* 0x002fe400078408ff */
[----:B------:R-:W-:-:S07]  /*10420*/  @!P3 LEA R21, R23, UR48, 0x1 ;  /* 0x000000301715bc11 */ /* 0x000fce000f8e08ff */
[----:B------:R-:W-:Y:S01]  /*10430*/  @!P1 LEA R25, R23, UR48, 0x1 ;  /* 0x0000003017199c11 */ /* 0x000fe2000f8e08ff */
[----:B--2---:R-:W-:Y:S02]  /*10440*/  @!P3 IMAD.X R3, RZ, RZ, R10, P2 ;  /* 0x000000ffff03b224 */ /* 0x004fe400010e060a */
[----:B------:R-:W-:-:S03]  /*10450*/  VIADD R10, R4, 0x70 ;  /* 0x00000070040a7836 */ /* 0x000fc60000000000 */
[----:B------:R0:W-:Y:S02]  /*10460*/  @!P3 LDGSTS.E.BYPASS.LTC128B.128 [R21+0xac00], desc[UR36][R2.64], !P0 ;  /* 0x0ac000000215bfae */ /* 0x0001e4000c101d64 */
[----:B------:R-:W-:Y:S01]  /*10470*/  ISETP.GE.AND P3, PT, R10, R5, PT ;  /* 0x000000050a00720c */ /* 0x000fe20003f66270 */
[----:B------:R-:W-:Y:S01]  /*10480*/  VIADD R10, R4, 0x80 ;  /* 0x00000080040a7836 */ /* 0x000fe20000000000 */
[----:B0-----:R-:W-:Y:S02]  /*10490*/  @!P1 LEA R2, P2, R18, R14, 0x1 ;  /* 0x0000000e12029211 */ /* 0x001fe400078408ff */
[----:B------:R-:W0:Y:S09]  /*104a0*/  SHFL.IDX PT, R14, R0, RZ, 0x181f ;  /* 0x00181fff000e7589 */ /* 0x000e3200000e0000 */
[----:B------:R-:W-:Y:S01]  /*104b0*/  @!P3 LEA R21, R23, UR48, 0x1 ;  /* 0x000000301715bc11 */ /* 0x000fe2000f8e08ff */
[----:B---3--:R-:W-:-:S02]  /*104c0*/  @!P1 IMAD.X R3, RZ, RZ, R9, P2 ;  /* 0x000000ffff039224 */ /* 0x008fc400010e0609 */
[----:B------:R-:W1:Y:S04]  /*104d0*/  SHFL.IDX PT, R9, R6, RZ, 0x181f ;  /* 0x00181fff06097589 */ /* 0x000e6800000e0000 */
[----:B------:R2:W-:Y:S01]  /*104e0*/  @!P1 LDGSTS.E.BYPASS.LTC128B.128 [R25+0xb400], desc[UR36][R2.64], !P0 ;  /* 0x0b40000002199fae */ /* 0x0005e2000c101d64 */
[----:B------:R-:W-:Y:S01]  /*104f0*/  ISETP.GE.AND P1, PT, R10, R5, PT ;  /* 0x000000050a00720c */ /* 0x000fe20003f26270 */
[----:B------:R-:W-:Y:S01]  /*10500*/  VIADD R10, R4, 0x90 ;  /* 0x00000090040a7836 */ /* 0x000fe20000000000 */
[----:B--2---:R-:W-:-:S11]  /*10510*/  @!P3 LEA R2, P2, R18, R7, 0x1 ;  /* 0x000000071202b211 */ /* 0x004fd600078408ff */
[----:B------:R-:W-:Y:S01]  /*10520*/  @!P1 LEA R25, R23, UR48, 0x1 ;  /* 0x0000003017199c11 */ /* 0x000fe2000f8e08ff */
[----:B------:R-:W-:Y:S01]  /*10530*/  SHFL.IDX PT, R7, R6, 0x2, 0x181f ;  /* 0x00581f0006077f89 */ /* 0x000fe200000e0000 */
[----:B----4-:R-:W-:-:S03]  /*10540*/  @!P3 IMAD.X R3, RZ, RZ, R8, P2 ;  /* 0x000000ffff03b224 */ /* 0x010fc600010e0608 */
[----:B------:R-:W-:Y:S04]  /*10550*/  SHFL.IDX PT, R8, R6, 0x1, 0x181f ;  /* 0x00381f0006087f89 */ /* 0x000fe800000e0000 */
[----:B------:R0:W-:Y:S01]  /*10560*/  @!P3 LDGSTS.E.BYPASS.LTC128B.128 [R21+0xbc00], desc[UR36][R2.64], !P0 ;  /* 0x0bc000000215bfae */ /* 0x0001e2000c101d64 */
[----:B------:R-:W-:Y:S01]  /*10570*/  ISETP.GE.AND P3, PT, R10, R5, PT ;  /* 0x000000050a00720c */ /* 0x000fe20003f66270 */
[----:B------:R-:W-:Y:S02]  /*10580*/  VIADD R10, R4, 0xa0 ;  /* 0x000000a0040a7836 */ /* 0x000fe40000000000 */
[----:B------:R-:W-:Y:S01]  /*10590*/  SHFL.IDX PT, R6, R6, 0x3, 0x181f ;  /* 0x00781f0006067f89 */ /* 0x000fe200000e0000 */
[----:B0-----:R-:W-:-:S03]  /*105a0*/  @!P1 LEA R2, P2, R18, R14, 0x1 ;  /* 0x0000000e12029211 */ /* 0x001fc600078408ff */
[----:B------:R-:W-:Y:S02]  /*105b0*/  SHFL.IDX PT, R14, R0, 0x2, 0x181f ;  /* 0x00581f00000e7f89 */ /* 0x000fe400000e0000 */
[----:B-1----:R-:W-:Y:S02]  /*105c0*/  @!P1 IMAD.X R3, RZ, RZ, R9, P2 ;  /* 0x000000ffff039224 */ /* 0x002fe400010e0609 */
[----:B------:R-:W0:Y:S04]  /*105d0*/  SHFL.IDX PT, R9, R0, 0x1, 0x181f ;  /* 0x00381f0000097f89 */ /* 0x000e2800000e0000 */
[----:B------:R0:W-:Y:S01]  /*105e0*/  @!P1 LDGSTS.E.BYPASS.LTC128B.128 [R25+0xc400], desc[UR36][R2.64], !P0 ;  /* 0x0c40000002199fae */ /* 0x0001e2000c101d64 */
[----:B------:R-:W-:Y:S02]  /*105f0*/  ISETP.GE.AND P1, PT, R10, R5, PT ;  /* 0x000000050a00720c */ /* 0x000fe40003f26270 */
[----:B0-----:R-:W-:-:S02]  /*10600*/  @!P3 LEA R2, P2, R18, R9, 0x1 ;  /* 0x000000091202b211 */ /* 0x001fc400078408ff */
[----:B------:R-:W-:-:S03]  /*10610*/  @!P3 LEA R9, R23, UR48, 0x1 ;  /* 0x000000301709bc11 */ /* 0x000fc6000f8e08ff */
[----:B------:R-:W-:-:S05]  /*10620*/  @!P3 IMAD.X R3, RZ, RZ, R8, P2 ;  /* 0x000000ffff03b224 */ /* 0x000fca00010e0608 */
[----:B------:R0:W-:Y:S02]  /*10630*/  @!P3 LDGSTS.E.BYPASS.LTC128B.128 [R9+0xcc00], desc[UR36][R2.64], !P0 ;  /* 0x0cc000000209bfae */ /* 0x0001e4000c101d64 */
[----:B0-----:R-:W-:Y:S02]  /*10640*/  @!P1 LEA R2, P2, R18, R14, 0x1 ;  /* 0x0000000e12029211 */ /* 0x001fe400078408ff */
[----:B------:R0:W1:Y:S03]  /*10650*/  SHFL.IDX PT, R14, R0, 0x3, 0x181f ;  /* 0x00781f00000e7f89 */ /* 0x00006600000e0000 */
[----:B------:R-:W-:Y:S01]  /*10660*/  @!P1 IMAD.X R3, RZ, RZ, R7, P2 ;  /* 0x000000ffff039224 */ /* 0x000fe200010e0607 */
[----:B------:R-:W-:-:S05]  /*10670*/  @!P1 LEA R7, R23, UR48, 0x1 ;  /* 0x0000003017079c11 */ /* 0x000fca000f8e08ff */
[----:B------:R0:W-:Y:S02]  /*10680*/  @!P1 LDGSTS.E.BYPASS.LTC128B.128 [R7+0xd400], desc[UR36][R2.64], !P0 ;  /* 0x0d40000002079fae */ /* 0x0001e4000c101d64 */
.L_x_1148:
[----:B------:R-:W-:Y:S02]  /*10690*/  VIADD R4, R4, 0xb0 ;  /* 0x000000b004047836 */ /* 0x000fe40000000000 */
[----:B0-----:R-:W-:-:S03]  /*106a0*/  IMAD.MOV.U32 R0, RZ, RZ, 0x1 ;  /* 0x00000001ff007424 */ /* 0x001fc600078e00ff */
        /* <DEDUP_REMOVED lines=14> */
[----:B------:R-:W-:-:S05]  /*10790*/  VIADD R22, R22, 0xfffffffe ;  /* 0xfffffffe16167836 */ /* 0x000fca0000000000 */
[----:B------:R-:W-:Y:S01]  /*107a0*/  ISETP.GE.AND P1, PT, R22, UR52, PT ;  /* 0x0000003416007c0c */ /* 0x000fe2000bf26270 */
[----:B------:R-:W1:Y:S02]  /*107b0*/  SYNCS.PHASECHK.TRANS64.TRYWAIT P0, [UR48+0x16820], R0 ;  /* 0x01682000ff0075a7 */ /* 0x000e640008000170 */
[----:B01----:R-:W-:Y:S10]  /*107c0*/  @!P0 BRA `(.L_x_1071) ;  /* 0x0000003400488947 */ /* 0x003ff40003800000 */
.L_x_1149:
[----:B------:R-:W-:Y:S02]  /*107d0*/  IMAD.MOV.U32 R25, RZ, RZ, 0x1 ;  /* 0x00000001ff197424 */ /* 0x000fe400078e00ff */
[----:B------:R-:W-:Y:S01]  /*107e0*/  IMAD.MOV.U32 R21, RZ, RZ, RZ ;  /* 0x000000ffff157224 */ /* 0x000fe200078e00ff */
[----:B------:R-:W-:Y:S06]  /*107f0*/  @!P1 BRA `(.L_x_1072) ;  /* 0x0000001000009947 */ /* 0x000fec0003800000 */
[----:B------:R-:W1:Y:S01]  /*10800*/  S2R R2, SR_TID.X ;  /* 0x0000000000027919 */ /* 0x000e620000002100 */
[----:B------:R-:W-:Y:S01]  /*10810*/  UIADD3 UR4, UR47, 0x1, URZ ;  /* 0x000000012f047890 */ /* 0x000fe2000fffe03f */
[----:B0-----:R-:W-:Y:S01]  /*10820*/  LOP3.LUT R3, RZ, UR45, RZ, 0x33, !PT ;  /* 0x0000002dff037c12 */ /* 0x001fe2000f8e33ff */
[----:B------:R-:W-:Y:S01]  /*10830*/  BSSY B0, `(.L_x_1072) ;  /* 0x00000fc000007945 */ /* 0x000fe20003800000 */
[----:B------:R-:W-:Y:S01]  /*10840*/  LOP3.LUT R5, RZ, UR44, RZ, 0x33, !PT ;  /* 0x0000002cff057c12 */ /* 0x000fe2000f8e33ff */
[----:B------:R-:W-:Y:S01]  /*10850*/  UIMAD UR4, UR4, UR39, URZ ;  /* 0x00000027040472a4 */ /* 0x000fe2000f8e023f */
[----:B------:R-:W-:Y:S02]  /*10860*/  IMAD.MOV.U32 R22, RZ, RZ, 0x1 ;  /* 0x00000001ff167424 */ /* 0x000fe400078e00ff */
[----:B------:R-:W-:-:S03]  /*10870*/  IMAD.MOV.U32 R8, RZ, RZ, RZ ;  /* 0x000000ffff087224 */ /* 0x000fc600078e00ff */
[----:B------:R-:W-:Y:S01]  /*10880*/  LOP3.LUT R0, RZ, UR4, RZ, 0x33, !PT ;  /* 0x00000004ff007c12 */ /* 0x000fe2000f8e33ff */
[----:B------:R-:W-:Y:S02]  /*10890*/  ULDC UR4, c[0x0][0x2f4] ;  /* 0x0000bd0000047ab9 */ /* 0x000fe40000000800 */
[----:B------:R-:W-:Y:S02]  /*108a0*/  ISETP.GE.AND P1, PT, R18, UR4, PT ;  /* 0x0000000412007c0c */ /* 0x000fe4000bf26270 */
[----:B------:R-:W-:-:S04]  /*108b0*/  VIADDMNMX R0, R0, -UR46, R3, !PT ;  /* 0x8000002e00007c46 */ /* 0x000fc8000f800103 */
[----:B------:R-:W-:-:S04]  /*108c0*/  VIMNMX R5, R0, R5, !PT ;  /* 0x0000000500057248 */ /* 0x000fc80007fe0100 */
[----:B------:R-:W-:Y:S02]  /*108d0*/  IADD3 R27, -R5, -0x2, RZ ;  /* 0xfffffffe051b7810 */ /* 0x000fe40007ffe1ff */
[----:B-1----:R-:W-:-:S04]  /*108e0*/  LOP3.LUT R2, R2, 0x7f, RZ, 0xc0, !PT ;  /* 0x0000007f02027812 */ /* 0x002fc800078ec0ff */
[----:B------:R-:W-:-:S04]  /*108f0*/  SHF.R.U32.HI R2, RZ, 0x3, R2 ;  /* 0x00000003ff027819 */ /* 0x000fc80000011602 */
[----:B------:R-:W-:Y:S02]  /*10900*/  IADD3 R24, R26, R24, R2 ;  /* 0x000000181a187210 */ /* 0x000fe40007ffe002 */
[----:B------:R-:W-:Y:S01]  /*10910*/  IADD3 R0, -R2, UR50, RZ ;  /* 0x0000003202007c10 */ /* 0x000fe2000fffe1ff */
[----:B------:R-:W-:Y:S02]  /*10920*/  IMAD.SHL.U32 R2, R18, 0x2, RZ ;  /* 0x0000000212027824 */ /* 0x000fe400078e00ff */
[----:B------:R-:W-:Y:S02]  /*10930*/  VIADD R24, R24, 0xfffffe80 ;  /* 0xfffffe8018187836 */ /* 0x000fe40000000000 */
[C---:B------:R-:W-:Y:S02]  /*10940*/  IMAD R4, R5.reuse, 0x80, R0 ;  /* 0x0000008005047824 */ /* 0x040fe400078e0200 */
[----:B------:R-:W-:Y:S02]  /*10950*/  IMAD R0, R5, -0x80, R24 ;  /* 0xffffff8005007824 */ /* 0x000fe400078e0218 */
[----:B------:R-:W-:-:S07]  /*10960*/  VIADD R4, R4, 0x100 ;  /* 0x0000010004047836 */ /* 0x000fce0000000000 */
.L_x_1085:
        /* <DEDUP_REMOVED lines=9> */
[----:B------:R-:W-:Y:S01]  /*10a00*/  SHF.R.S32.HI R3, RZ, 0x1f, R9 ;  /* 0x0000001fff037819 */ /* 0x000fe20000011409 */
[----:B--2---:R-:W-:-:S04]  /*10a10*/  IMAD R2, R6, UR4, RZ ;  /* 0x0000000406027c24 */ /* 0x004fc8000f8e02ff */
[----:B------:R-:W-:Y:S02]  /*10a20*/  IMAD R5, R29, UR5, R2 ;  /* 0x000000051d057c24 */ /* 0x000fe4000f8e0202 */
[----:B------:R-:W-:-:S04]  /*10a30*/  IMAD.MOV.U32 R2, RZ, RZ, R9 ;  /* 0x000000ffff027224 */ /* 0x000fc800078e0009 */
[----:B------:R-:W-:Y:S01]  /*10a40*/  IMAD.WIDE.U32 R2, R29, UR4, R2 ;  /* 0x000000041d027c25 */ /* 0x000fe2000f8e0002 */
[----:B------:R-:W-:-:S03]  /*10a50*/  ULDC.64 UR4, c[0x0][0x418] ;  /* 0x0001060000047ab9 */ /* 0x000fc60000000a00 */
[----:B------:R-:W-:Y:S01]  /*10a60*/  IMAD.IADD R3, R5, 0x1, R3 ;  /* 0x0000000105037824 */ /* 0x000fe200078e0203 */
[----:B------:R-:W-:-:S04]  /*10a70*/  LEA R6, P0, R2, UR4, 0x2 ;  /* 0x0000000402067c11 */ /* 0x000fc8000f8010ff */
[----:B------:R-:W-:-:S05]  /*10a80*/  LEA.HI.X R7, R2, UR5, R3, 0x2, P0 ;  /* 0x0000000502077c11 */ /* 0x000fca00080f1403 */
[----:B------:R-:W2:Y:S01]  /*10a90*/  LDG.E R5, desc[UR36][R6.64] ;  /* 0x0000002406057981 */ /* 0x000ea2000c1e1900 */
[----:B------:R-:W-:-:S06]  /*10aa0*/  ULOP3.LUT UR6, UR38, 0x2, URZ, 0xfc, !UPT ;  /* 0x0000000226067892 */ /* 0x000fcc000f8efc3f */
[----:B------:R-:W-:Y:S02]  /*10ab0*/  IMAD.U32 R10, RZ, RZ, UR6 ;  /* 0x00000006ff0a7e24 */ /* 0x000fe4000f8e00ff */
        /* <DEDUP_REMOVED lines=9> */
.L_x_1073:
[----:B------:R-:W-:Y:S01]  /*10b50*/  LEA R7, R21, UR48, 0x3 ;  /* 0x0000003015077c11 */ /* 0x000fe2000f8e18ff */
[----:B------:R-:W-:Y:S01]  /*10b60*/  BSSY B1, `(.L_x_1074) ;  /* 0x0000004000017945 */ /* 0x000fe20003800000 */
[----:B------:R-:W-:-:S04]  /*10b70*/  SHF.L.U32 R2, R25, 0x1f, RZ ;  /* 0x0000001f19027819 */ /* 0x000fc800000006ff */
[----:B------:R-:W0:Y:S02]  /*10b80*/  SYNCS.PHASECHK.TRANS64.TRYWAIT P0, [R7+URZ+0x16840], R2 ;  /* 0x01684002070075a7 */ /* 0x000e24000800017f */
[----:B0-----:R-:W-:Y:S05]  /*10b90*/  @!P0 BRA `(.L_x_1075) ;  /* 0x00000030006c8947 */ /* 0x001fea0003800000 */
.L_x_1150:
[----:B------:R-:W-:Y:S05]  /*10ba0*/  BSYNC B1 ;  /* 0x0000000000017941 */ /* 0x000fea0003800000 */
.L_x_1074:
        /* <DEDUP_REMOVED lines=15> */
[----:B------:R-:W-:Y:S01]  /*10ca0*/  ULDC.64 UR4, c[0x0][0x308] ;  /* 0x0000c20000047ab9 */ /* 0x000fe20000000a00 */
[----:B------:R-:W-:Y:S02]  /*10cb0*/  IMAD R10, R21, 0x2000, R23 ;  /* 0x00002000150a7824 */ /* 0x000fe400078e0217 */
[----:B------:R-:W-:Y:S02]  /*10cc0*/  IMAD.IADD R3, R3, 0x1, R9 ;  /* 0x0000000103037824 */ /* 0x000fe400078e0209 */
[----:B------:R-:W-:Y:S01]  /*10cd0*/  IMAD.U32 R9, RZ, RZ, UR4 ;  /* 0x00000004ff097e24 */ /* 0x000fe2000f8e00ff */
[----:B------:R-:W-:-:S03]  /*10ce0*/  UIMAD UR4, UR6, UR4, URZ ;  /* 0x00000004060472a4 */ /* 0x000fc6000f8e023f */
[----:B------:R-:W-:Y:S01]  /*10cf0*/  IMAD.WIDE.U32 R2, R9, UR42, R2 ;  /* 0x0000002a09027c25 */ /* 0x000fe2000f8e0002 */
[----:B------:R-:W-:Y:S01]  /*10d00*/  UIMAD UR4, UR42, UR5, UR4 ;  /* 0x000000052a0472a4 */ /* 0x000fe2000f8e0204 */
[----:B------:R-:W-:Y:S02]  /*10d10*/  ULDC.64 UR6, c[0x0][0x2e8] ;  /* 0x0000ba0000067ab9 */ /* 0x000fe40000000a00 */
[----:B------:R-:W-:-:S03]  /*10d20*/  LEA R9, P0, R2, UR6, 0x1 ;  /* 0x0000000602097c11 */ /* 0x000fc6000f8008ff */
[----:B------:R-:W-:Y:S01]  /*10d30*/  VIADD R3, R3, UR4 ;  /* 0x0000000403037c36 */ /* 0x000fe20008000000 */
[----:B------:R-:W-:-:S04]  /*10d40*/  UMOV UR4, 0xffffffff ;  /* 0xffffffff00047882 */ /* 0x000fc80000000000 */
        /* <DEDUP_REMOVED lines=41> */
.L_x_1168:
[----:B0-----:R-:W-:-:S05]  /*10fe0*/  IMAD.SHL.U32 R2, R18, 0x2, RZ ;  /* 0x0000000212027824 */ /* 0x001fca00078e00ff */
        /* <DEDUP_REMOVED lines=8> */
.L_x_1077:
        /* <DEDUP_REMOVED lines=12> */
.L_x_1078:
[----:B------:R0:W-:Y:S01]  /*11130*/  SYNCS.ARRIVE.TRANS64.A1T0 RZ, [R7+URZ+0x16830], RZ ;  /* 0x016830ff07ff79a7 */ /* 0x0001e2000810003f */
[----:B------:R-:W-:Y:S05]  /*11140*/  @!P3 BRA `(.L_x_1079) ;  /* 0x000000000004b947 */ /* 0x000fea0003800000 */
[----:B------:R-:W-:Y:S01]  /*11150*/  BPT.TRAP 0x1 ;  /* 0x000000040000795c */ /* 0x000fe20000300000 */
.L_x_1079:
[----:B------:R-:W-:Y:S01]  /*11160*/  SHF.L.U32 R2, R22, 0x1f, RZ ;  /* 0x0000001f16027819 */ /* 0x000fe200000006ff */
[----:B------:R-:W-:Y:S01]  /*11170*/  BSSY B1, `(.L_x_1080) ;  /* 0x0000004000017945 */ /* 0x000fe20003800000 */
[----:B0-----:R-:W-:-:S04]  /*11180*/  LEA R7, R8, UR48, 0x3 ;  /* 0x0000003008077c11 */ /* 0x001fc8000f8e18ff */
[----:B------:R-:W0:Y:S02]  /*11190*/  SYNCS.PHASECHK.TRANS64.TRYWAIT P0, [R7+URZ+0x16860], R2 ;  /* 0x01686002070075a7 */ /* 0x000e24000800017f */
[----:B0-----:R-:W-:Y:S05]  /*111a0*/  @!P0 BRA `(.L_x_1081) ;  /* 0x00000034005c8947 */ /* 0x001fea0003800000 */
.L_x_1169:
[----:B------:R-:W-:Y:S05]  /*111b0*/  BSYNC B1 ;  /* 0x0000000000017941 */ /* 0x000fea0003800000 */
.L_x_1080:
        /* <DEDUP_REMOVED lines=13> */
[----:B------:R-:W-:Y:S02]  /*11290*/  SHFL.IDX PT, R14, R17, 0x7, 0x181f ;  /* 0x00f81f00110e7f89 */ /* 0x000fe400000e0000 */
[----:B-1----:R-:W-:-:S05]  /*112a0*/  IMAD.X R3, RZ, RZ, R3, P2 ;  /* 0x000000ffff037224 */ /* 0x002fca00010e0603 */
        /* <DEDUP_REMOVED lines=27> */
[----:B0-----:R-:W-:-:S05]  /*11460*/  IADD3 R2, P2, R11, R20, RZ ;  /* 0x000000140b027210 */ /* 0x001fca0007f5e0ff */
[----:B-1----:R-:W-:-:S05]  /*11470*/  IMAD.X R3, RZ, RZ, R9, P2 ;  /* 0x000000ffff037224 */ /* 0x002fca00010e0609 */
[----:B------:R2:W-:Y:S01]  /*11480*/  LDGSTS.E.BYPASS.LTC128B.128 [R8+0x2c00], desc[UR36][R2.64], !P0 ;  /* 0x02c0000002087fae */ /* 0x0005e2000c101d64 */
[----:B------:R-:W-:Y:S02]  /*11490*/  ISETP.LT.OR P0, PT, R4, 0x61, P1 ;  /* 0x000000610400780c */ /* 0x000fe40000f01670 */
[----:B--2---:R-:W-:-:S05]  /*114a0*/  IADD3 R2, P2, R12, R20, RZ ;  /* 0x000000140c027210 */ /* 0x004fca0007f5e0ff */
[----:B---3--:R-:W-:-:S06]  /*114b0*/  IMAD.X R3, RZ, RZ, R10, P2 ;  /* 0x000000ffff037224 */ /* 0x008fcc00010e060a */
[----:B----4-:R0:W-:Y:S02]  /*114c0*/  LDGSTS.E.BYPASS.LTC128B.128 [R8+0x3400], desc[UR36][R2.64], !P0 ;  /* 0x0340000002087fae */ /* 0x0101e4000c101d64 */
.L_x_1187:
        /* <DEDUP_REMOVED lines=19> */
.L_x_1083:
        /* <DEDUP_REMOVED lines=8> */
[----:B------:R-:W-:-:S05]  /*11680*/  IMAD.U32 R5, RZ, RZ, UR5 ;  /* 0x00000005ff057e24 */ /* 0x000fca000f8e00ff */
[----:B------:R-:W-:-:S13]  /*11690*/  ISETP.NE.AND P3, PT, R5, 0x3, PT ;  /* 0x000000030500780c */ /* 0x000fda0003f65270 */
[----:B------:R-:W-:Y:S05]  /*116a0*/  @!P3 BRA `(.L_x_1084) ;  /* 0x000000000004b947 */ /* 0x000fea0003800000 */
[----:B------:R-:W-:Y:S01]  /*116b0*/  BPT.TRAP 0x1 ;  /* 0x000000040000795c */ /* 0x000fe20000300000 */
.L_x_1084:
[----:B------:R-:W-:Y:S01]  /*116c0*/  R2UR UR4, R28 ;  /* 0x000000001c0472ca */ /* 0x000fe200000e0000 */
[----:B------:R-:W-:Y:S01]  /*116d0*/  ULDC.64 UR6, c[0x0][0x330] ;  /* 0x0000cc0000067ab9 */ /* 0x000fe20000000a00 */
[----:B------:R-:W-:Y:S01]  /*116e0*/  VIADD R27, R27, 0xffffffff ;  /* 0xffffffff1b1b7836 */ /* 0x000fe20000000000 */
[----:B------:R0:W-:Y:S01]  /*116f0*/  SYNCS.ARRIVE.TRANS64.A1T0 RZ, [R7+URZ+0x16850], RZ ;  /* 0x016850ff07ff79a7 */ /* 0x0001e2000810003f */
[----:B------:R-:W-:Y:S02]  /*11700*/  IMAD.U32 R5, RZ, RZ, UR6 ;  /* 0x00000006ff057e24 */ /* 0x000fe4000f8e00ff */
[----:B------:R-:W-:Y:S01]  /*11710*/  IMAD.MOV.U32 R3, RZ, RZ, R9 ;  /* 0x000000ffff037224 */ /* 0x000fe200078e0009 */
[----:B------:R-:W-:Y:S01]  /*11720*/  ISETP.GT.AND P0, PT, R27, UR52, PT ;  /* 0x000000341b007c0c */ /* 0x000fe2000bf04270 */
[----:B------:R-:W-:Y:S02]  /*11730*/  VIADD R4, R4, 0x80 ;  /* 0x0000008004047836 */ /* 0x000fe40000000000 */
[----:B------:R-:W-:-:S03]  /*11740*/  IMAD.WIDE.U32 R2, R5, UR42, R2 ;  /* 0x0000002a05027c25 */ /* 0x000fc6000f8e0002 */
[----:B------:R-:W-:Y:S01]  /*11750*/  UIMAD UR4, UR4, UR6, URZ ;  /* 0x00000006040472a4 */ /* 0x000fe2000f8e023f */
[----:B------:R-:W-:Y:S02]  /*11760*/  VIADD R0, R0, 0xffffff80 ;  /* 0xffffff8000007836 */ /* 0x000fe40000000000 */
[----:B------:R-:W-:Y:S01]  /*11770*/  IMAD.MOV.U32 R8, RZ, RZ, R21 ;  /* 0x000000ffff087224 */ /* 0x000fe200078e0015 */
[----:B------:R-:W-:Y:S01]  /*11780*/  UIMAD UR4, UR42, UR7, UR4 ;  /* 0x000000072a0472a4 */ /* 0x000fe2000f8e0204 */
[----:B------:R-:W-:Y:S02]  /*11790*/  IMAD.MOV.U32 R22, RZ, RZ, R25 ;  /* 0x000000ffff167224 */ /* 0x000fe400078e0019 */
[----:B------:R-:W-:Y:S02]  /*117a0*/  ULDC.64 UR6, c[0x0][0x318] ;  /* 0x0000c60000067ab9 */ /* 0x000fe40000000a00 */
[----:B------:R-:W-:Y:S01]  /*117b0*/  LEA R17, P2, R2, UR6, 0x1 ;  /* 0x0000000602117c11 */ /* 0x000fe2000f8408ff */
[----:B------:R-:W-:-:S05]  /*117c0*/  VIADD R19, R3, UR4 ;  /* 0x0000000403137c36 */ /* 0x000fca0008000000 */
[----:B------:R-:W-:Y:S01]  /*117d0*/  LEA.HI.X R19, R2, UR7, R19, 0x1, P2 ;  /* 0x0000000702137c11 */ /* 0x000fe200090f0c13 */
[----:B0-----:R-:W-:Y:S06]  /*117e0*/  @P0 BRA `(.L_x_1085) ;  /* 0xfffffff000600947 */ /* 0x001fec000383ffff */
[----:B------:R-:W-:Y:S05]  /*117f0*/  BSYNC B0 ;  /* 0x0000000000007941 */ /* 0x000fea0003800000 */
.L_x_1072:
[----:B------:R-:W-:-:S06]  /*11800*/  ULOP3.LUT UR4, UR38, 0x2, URZ, 0xfc, !UPT ;  /* 0x0000000226047892 */ /* 0x000fcc000f8efc3f */
[----:B0-----:R-:W-:-:S05]  /*11810*/  IMAD.U32 R0, RZ, RZ, UR4 ;  /* 0x00000004ff007e24 */ /* 0x001fca000f8e00ff */
[----:B------:R-:W-:-:S13]  /*11820*/  ISETP.NE.AND P0, PT, R0, 0x3, PT ;  /* 0x000000030000780c */ /* 0x000fda0003f05270 */
[----:B------:R-:W-:Y:S05]  /*11830*/  @!P0 BRA `(.L_x_1086) ;  /* 0x0000000000048947 */ /* 0x000fea0003800000 */
[----:B------:R-:W-:Y:S01]  /*11840*/  BPT.TRAP 0x1 ;  /* 0x000000040000795c */ /* 0x000fe20000300000 */
.L_x_1086:
[----:B------:R-:W-:Y:S01]  /*11850*/  LEA R0, R21, UR48, 0x3 ;  /* 0x0000003015007c11 */ /* 0x000fe2000f8e18ff */
[----:B------:R-:W0:Y:S01]  /*11860*/  S2R R6, SR_TID.X ;  /* 0x0000000000067919 */ /* 0x000e220000002100 */
[----:B------:R-:W-:Y:S01]  /*11870*/  SHF.L.U32 R3, R25, 0x1f, RZ ;  /* 0x0000001f19037819 */ /* 0x000fe200000006ff */
[----:B------:R-:W-:Y:S01]  /*11880*/  IMAD.MOV.U32 R2, RZ, RZ, -0x80 ;  /* 0xffffff80ff027424 */ /* 0x000fe200078e00ff */
[----:B------:R-:W-:Y:S01]  /*11890*/  BSSY B0, `(.L_x_1087) ;  /* 0x0000008000007945 */ /* 0x000fe20003800000 */
[----:B------:R-:W-:Y:S01]  /*118a0*/  IMAD R4, R21, 0x2000, R23 ;  /* 0x0000200015047824 */ /* 0x000fe200078e0217 */
[----:B------:R-:W1:Y:S01]  /*118b0*/  SYNCS.PHASECHK.TRANS64.TRYWAIT P0, [R0+URZ+0x16860], R3 ;  /* 0x01686003000075a7 */ /* 0x000e62000800017f */
[----:B------:R-:W-:Y:S01]  /*118c0*/  IMAD R5, R27, R2, UR50 ;  /* 0x000000321b057e24 */ /* 0x000fe2000f8e0202 */
[----:B0-----:R-:W-:-:S04]  /*118d0*/  LOP3.LUT R6, R6, 0x7f, RZ, 0xc0, !PT ;  /* 0x0000007f06067812 */ /* 0x001fc800078ec0ff */
[----:B------:R-:W-:-:S05]  /*118e0*/  SHF.R.U32.HI R6, RZ, 0x3, R6 ;  /* 0x00000003ff067819 */ /* 0x000fca0000011606 */
[----:B------:R-:W-:Y:S01]  /*118f0*/  IMAD.IADD R5, R5, 0x1, -R6 ;  /* 0x0000000105057824 */ /* 0x000fe200078e0a06 */
[----:B-1----:R-:W-:Y:S06]  /*11900*/  @!P0 BRA `(.L_x_1088) ;  /* 0x0000003400e48947 */ /* 0x002fec0003800000 */
.L_x_1188:
[----:B------:R-:W-:Y:S05]  /*11910*/  BSYNC B0 ;  /* 0x0000000000007941 */ /* 0x000fea0003800000 */
.L_x_1087:
        /* <DEDUP_REMOVED lines=20> */
[----:B------:R-:W-:Y:S01]  /*11a60*/  SHFL.IDX PT, R27, R17, 0x5, 0x181f ;  /* 0x00b81f00111b7f89 */ /* 0x000fe200000e0000 */
[----:B---3--:R-:W-:-:S03]  /*11a70*/  IADD3 R2, P5, R23, R18, RZ ;  /* 0x0000001217027210 */ /* 0x008fc60007fbe0ff */
[----:B------:R-:W-:Y:S01]  /*11a80*/  SHFL.IDX PT, R22, R19, 0x4, 0x181f ;  /* 0x00981f0013167f89 */ /* 0x000fe200000e0000 */
[----:B----4-:R-:W-:-:S03]  /*11a90*/  IMAD.X R7, RZ, RZ, R7, P4 ;  /* 0x000000ffff077224 */ /* 0x010fc600020e0607 */
[----:B------:R-:W0:Y:S01]  /*11aa0*/  SHFL.IDX PT, R23, R17, 0x4, 0x181f ;  /* 0x00981f0011177f89 */ /* 0x000e2200000e0000 */
[----:B-----5:R-:W-:-:S03]  /*11ab0*/  IMAD.X R3, RZ, RZ, R16, P5 ;  /* 0x000000ffff037224 */ /* 0x020fc600028e0610 */
[----:B------:R-:W-:Y:S04]  /*11ac0*/  SHFL.IDX PT, R29, R17, 0x6, 0x181f ;  /* 0x00d81f00111d7f89 */ /* 0x000fe800000e0000 */
[----:B------:R0:W-:Y:S01]  /*11ad0*/  LDGSTS.E.BYPASS.LTC128B.128 [R4+0x400], desc[UR36][R8.64], !P3 ;  /* 0x0040000008047fae */ /* 0x0001e2000d901d64 */
[----:B------:R-:W-:-:S03]  /*11ae0*/  ISETP.LT.OR P3, PT, R5, 0x41, P0 ;  /* 0x000000410500780c */ /* 0x000fc60000761670 */
[----:B------:R-:W1:Y:S04]  /*11af0*/  SHFL.IDX PT, R16, R19, 0x5, 0x181f ;  /* 0x00b81f0013107f89 */ /* 0x000e6800000e0000 */
[----:B------:R2:W-:Y:S04]  /*11b00*/  LDGSTS.E.BYPASS.LTC128B.128 [R4+0xc00], desc[UR36][R6.64], !P2 ;  /* 0x00c0000006047fae */ /* 0x0005e8000d101d64 */
[----:B------:R-:W3:Y:S04]  /*11b10*/  SHFL.IDX PT, R20, R19, 0x6, 0x181f ;  /* 0x00d81f0013147f89 */ /* 0x000ee800000e0000 */
[----:B------:R4:W-:Y:S01]  /*11b20*/  LDGSTS.E.BYPASS.LTC128B.128 [R4+0x1400], desc[UR36][R2.64], !P1 ;  /* 0x0140000002047fae */ /* 0x0009e2000c901d64 */
[----:B------:R-:W-:-:S02]  /*11b30*/  ISETP.LT.OR P1, PT, R5, 0x31, P0 ;  /* 0x000000310500780c */ /* 0x000fc40000721670 */
[-C--:B0-----:R-:W-:Y:S01]  /*11b40*/  IADD3 R8, P5, R23, R18.reuse, RZ ;  /* 0x0000001217087210 */ /* 0x081fe20007fbe0ff */
[----:B------:R-:W0:Y:S01]  /*11b50*/  SHFL.IDX PT, R19, R19, 0x7, 0x181f ;  /* 0x00f81f0013137f89 */ /* 0x000e2200000e0000 */
[----:B--2---:R-:W-:-:S03]  /*11b60*/  IADD3 R6, P4, R27, R18, RZ ;  /* 0x000000121b067210 */ /* 0x004fc60007f9e0ff */
[----:B------:R-:W-:Y:S01]  /*11b70*/  IMAD.X R9, RZ, RZ, R22, P5 ;  /* 0x000000ffff097224 */ /* 0x000fe200028e0616 */
[----:B----4-:R-:W-:Y:S01]  /*11b80*/  IADD3 R2, P2, R14, R18, RZ ;  /* 0x000000120e027210 */ /* 0x010fe20007f5e0ff */
[----:B-1----:R-:W-:Y:S01]  /*11b90*/  IMAD.X R7, RZ, RZ, R16, P4 ;  /* 0x000000ffff077224 */ /* 0x002fe200020e0610 */
[----:B------:R1:W2:Y:S03]  /*11ba0*/  SHFL.IDX PT, R14, R17, 0x7, 0x181f ;  /* 0x00f81f00110e7f89 */ /* 0x0002a600000e0000 */
[----:B------:R-:W-:Y:S01]  /*11bb0*/  IMAD.X R3, RZ, RZ, R10, P2 ;  /* 0x000000ffff037224 */ /* 0x000fe200010e060a */
[----:B------:R-:W-:Y:S01]  /*11bc0*/  ISETP.LT.OR P2, PT, R5, 0x51, P0 ;  /* 0x000000510500780c */ /* 0x000fe20000741670 */
[----:B------:R-:W-:-:S03]  /*11bd0*/  IMAD.MOV.U32 R10, RZ, RZ, RZ ;  /* 0x000000ffff0a7224 */ /* 0x000fc600078e00ff */
[----:B------:R4:W-:Y:S01]  /*11be0*/  LDGSTS.E.BYPASS.LTC128B.128 [R4+0x1c00], desc[UR36][R2.64], !P1 ;  /* 0x01c0000002047fae */ /* 0x0009e2000c901d64 */
[----:B------:R-:W-:-:S03]  /*11bf0*/  ISETP.LT.OR P1, PT, R5, 0x61, P0 ;  /* 0x000000610500780c */ /* 0x000fc60000721670 */
[----:B------:R1:W-:Y:S05]  /*11c00*/  LDGSTS.E.BYPASS.LTC128B.128 [R4+0x2400], desc[UR36][R8.64], !P3 ;  /* 0x0240000008047fae */ /* 0x0003ea000d901d64 */
[----:B------:R1:W-:Y:S01]  /*11c10*/  LDGSTS.E.BYPASS.LTC128B.128 [R4+0x2c00], desc[UR36][R6.64], !P2 ;  /* 0x02c0000006047fae */ /* 0x0003e2000d101d64 */
[----:B----4-:R-:W-:-:S05]  /*11c20*/  IADD3 R2, P5, R29, R18, RZ ;  /* 0x000000121d027210 */ /* 0x010fca0007fbe0ff */
[----:B---3--:R-:W-:-:S05]  /*11c30*/  IMAD.X R3, RZ, RZ, R20, P5 ;  /* 0x000000ffff037224 */ /* 0x008fca00028e0614 */
[----:B0-2---:R1:W-:Y:S03]  /*11c40*/  LDGSTS.E.BYPASS.LTC128B.128 [R4+0x3400], desc[UR36][R2.64], !P1 ;  /* 0x0340000002047fae */ /* 0x0053e6000c901d64 */
.L_x_1206:
[----:B------:R-:W-:Y:S02]  /*11c50*/  ISETP.LT.OR P0, PT, R5, 0x71, P0 ;  /* 0x000000710500780c */ /* 0x000fe40000701670 */
[----:B-1----:R-:W-:-:S05]  /*11c60*/  IADD3 R2, P1, R14, R18, RZ ;  /* 0x000000120e027210 */ /* 0x002fca0007f3e0ff */
[----:B------:R-:W-:-:S06]  /*11c70*/  IMAD.X R3, RZ, RZ, R19, P1 ;  /* 0x000000ffff037224 */ /* 0x000fcc00008e0613 */
[----:B------:R-:W-:Y:S01]  /*11c80*/  @!PT LDS RZ, [RZ] ;  /* 0x00000000fffff984 */ /* 0x000fe20000000800 */
[----:B------:R-:W-:Y:S01]  /*11c90*/  @!PT LDS RZ, [RZ] ;  /* 0x00000000fffff984 */ /* 0x000fe20000000800 */
[----:B------:R-:W-:Y:S01]  /*11ca0*/  @!PT LDS RZ, [RZ] ;  /* 0x00000000fffff984 */ /* 0x000fe20000000800 */
[----:B------:R0:W-:Y:S01]  /*11cb0*/  LDGSTS.E.BYPASS.LTC128B.128 [R4+0x3c00], desc[UR36][R2.64], !P0 ;  /* 0x03c0000002047fae */ /* 0x0001e2000c101d64 */
[----:B------:R-:W-:Y:S01]  /*11cc0*/  PLOP3.LUT P0, PT, PT, PT, PT, 0x80, 0x0 ;  /* 0x000000000000781c */ /* 0x000fe20003f0f070 */
[----:B------:R-:W-:-:S12]  /*11cd0*/  NOP ;  /* 0x0000000000007918 */ /* 0x000fd80000000000 */
.L_x_1090:
        /* <DEDUP_REMOVED lines=12> */
.L_x_1091:
[----:B------:R-:W-:Y:S01]  /*11da0*/  VIADD R2, R21, 0x1 ;  /* 0x0000000115027836 */ /* 0x000fe20000000000 */
[----:B------:R0:W-:Y:S04]  /*11db0*/  SYNCS.ARRIVE.TRANS64.A1T0 RZ, [R0+URZ+0x16850], RZ ;  /* 0x016850ff00ff79a7 */ /* 0x0001e8000810003f */
[----:B------:R-:W-:-:S04]  /*11dc0*/  ISETP.NE.AND P0, PT, R2, 0x2, PT ;  /* 0x000000020200780c */ /* 0x000fc80003f05270 */
[----:B0-----:R-:W-:Y:S02]  /*11dd0*/  SEL R0, RZ, 0x1, P0 ;  /* 0x00000001ff007807 */ /* 0x001fe40000000000 */
[----:B------:R-:W-:Y:S02]  /*11de0*/  SEL R2, R2, RZ, P0 ;  /* 0x000000ff02027207 */ /* 0x000fe40000000000 */
[----:B------:R-:W-:-:S07]  /*11df0*/  LOP3.LUT R0, R25, R0, RZ, 0x3c, !PT ;  /* 0x0000000019007212 */ /* 0x000fce00078e3cff */
.L_x_1053:
[----:B------:R-:W0:Y:S01]  /*11e00*/  S2R R4, SR_CgaCtaId ;  /* 0x0000000000047919 */ /* 0x000e220000008800 */
[----:B------:R-:W-:Y:S02]  /*11e10*/  MOV R3, 0x400 ;  /* 0x0000040000037802 */ /* 0x000fe40000000f00 */
[----:B------:R-:W-:Y:S02]  /*11e20*/  SHF.L.U32 R10, R10, 0x1f, RZ ;  /* 0x0000001f0a0a7819 */ /* 0x000fe400000006ff */
[----:B0-----:R-:W-:-:S04]  /*11e30*/  LEA R7, R4, R3, 0x18 ;  /* 0x0000000304077211 */ /* 0x001fc800078ec0ff */
[----:B------:R-:W0:Y:S02]  /*11e40*/  SYNCS.PHASECHK.TRANS64.TRYWAIT P0, [R7+URZ+0x16820], R10 ;  /* 0x0168200a070075a7 */ /* 0x000e24000800017f */
[----:B0-----:R-:W-:Y:S05]  /*11e50*/  @!P0 BRA `(.L_x_1092) ;  /* 0x0000003800e88947 */ /* 0x001fea0003800000 */
.L_x_1207:
[----:B------:R-:W-:-:S03]  /*11e60*/  UMOV UR4, 0xffffffff ;  /* 0xffffffff00047882 */ /* 0x000fc60000000000 */
[----:B------:R-:W-:Y:S05]  /*11e70*/  BRA.DIV UR4, `(.L_x_1093) ;  /* 0x0000003a04f47947 */ /* 0x000fea000b800000 */
[----:B------:R-:W1:Y:S02]  /*11e80*/  S2R R3, SR_TID.X ;  /* 0x0000000000037919 */ /* 0x000e640000002100 */
[----:B-1----:R-:W-:-:S04]  /*11e90*/  SHF.R.U32.HI R3, RZ, 0x5, R3 ;  /* 0x00000005ff037819 */ /* 0x002fc80000011603 */
[----:B------:R-:W-:-:S05]  /*11ea0*/  LOP3.LUT R3, R3, 0x3, RZ, 0xc0, !PT ;  /* 0x0000000303037812 */ /* 0x000fca00078ec0ff */
[----:B------:R1:W2:Y:S02]  /*11eb0*/  SHFL.IDX PT, R14, R3, RZ, 0x1f ;  /* 0x00001fff030e7589 */ /* 0x0002a400000e0000 */
.L_x_1210:
[----:B--2---:R-:W-:-:S13]  /*11ec0*/  ISETP.NE.AND P0, PT, R14, RZ, PT ;  /* 0x000000ff0e00720c */ /* 0x004fda0003f05270 */
[----:B------:R-:W-:Y:S05]  /*11ed0*/  @P0 BRA `(.L_x_961) ;  /* 0x0000000000880947 */ /* 0x000fea0003800000 */
[----:B------:R-:W-:-:S03]  /*11ee0*/  UMOV UR4, 0xffffffff ;  /* 0xffffffff00047882 */ /* 0x000fc60000000000 */
[----:B------:R-:W-:Y:S05]  /*11ef0*/  BRA.DIV UR4, `(.L_x_1094) ;  /* 0x0000003e04087947 */ /* 0x000fea000b800000 */
[----:B------:R-:W-:-:S13]  /*11f00*/  ELECT P6, URZ, PT ;  /* 0x00000000003f782f */ /* 0x000fda00038c0000 */
.L_x_1213:
[----:B------:R-:W-:Y:S05]  /*11f10*/  @!P6 BRA `(.L_x_961) ;  /* 0x000000000078e947 */ /* 0x000fea0003800000 */
[----:B------:R-:W-:-:S06]  /*11f20*/  ULOP3.LUT UR4, UR38, 0x2, URZ, 0xfc, !UPT ;  /* 0x0000000226047892 */ /* 0x000fcc000f8efc3f */
[----:B-1----:R-:W-:-:S05]  /*11f30*/  IMAD.U32 R3, RZ, RZ, UR4 ;  /* 0x00000004ff037e24 */ /* 0x002fca000f8e00ff */
[----:B------:R-:W-:-:S13]  /*11f40*/  ISETP.NE.AND P0, PT, R3, 0x3, PT ;  /* 0x000000030300780c */ /* 0x000fda0003f05270 */
[----:B------:R-:W-:Y:S05]  /*11f50*/  @!P0 BRA `(.L_x_1095) ;  /* 0x0000000000048947 */ /* 0x000fea0003800000 */
[----:B------:R-:W-:Y:S01]  /*11f60*/  BPT.TRAP 0x1 ;  /* 0x000000040000795c */ /* 0x000fe20000300000 */
.L_x_1095:
[----:B------:R-:W-:Y:S01]  /*11f70*/  IMAD R5, R2, 0x8, R7 ;  /* 0x0000000802057824 */ /* 0x000fe200078e0207 */
[----:B------:R-:W-:Y:S01]  /*11f80*/  SHF.L.U32 R4, R0, 0x1f, RZ ;  /* 0x0000001f00047819 */ /* 0x000fe200000006ff */
[----:B------:R-:W-:-:S03]  /*11f90*/  VIADD R2, R2, 0x1 ;  /* 0x0000000102027836 */ /* 0x000fc60000000000 */
[----:B------:R-:W1:Y:S02]  /*11fa0*/  SYNCS.PHASECHK.TRANS64.TRYWAIT P1, [R5+URZ+0x16840], R4 ;  /* 0x01684004050075a7 */ /* 0x000e64000802017f */
[----:B------:R-:W-:-:S04]  /*11fb0*/  ISETP.NE.AND P2, PT, R2, 0x2, PT ;  /* 0x000000020200780c */ /* 0x000fc80003f45270 */
[----:B------:R-:W-:Y:S01]  /*11fc0*/  SEL R3, RZ, 0x1, P2 ;  /* 0x00000001ff037807 */ /* 0x000fe20001000000 */
[----:B-1----:R-:W-:Y:S08]  /*11fd0*/  @!P1 BRA `(.L_x_1096) ;  /* 0x0000003800f09947 */ /* 0x002ff00003800000 */
.L_x_1214:
[----:B------:R-:W-:Y:S02]  /*11fe0*/  SEL R2, R2, RZ, P2 ;  /* 0x000000ff02027207 */ /* 0x000fe40001000000 */
[----:B------:R-:W-:Y:S01]  /*11ff0*/  LOP3.LUT R0, R0, R3, RZ, 0x3c, !PT ;  /* 0x0000000300007212 */ /* 0x000fe200078e3cff */
[----:B------:R-:W-:Y:S06]  /*12000*/  @!P0 BRA `(.L_x_1097) ;  /* 0x0000000000048947 */ /* 0x000fec0003800000 */
[----:B------:R-:W-:Y:S01]  /*12010*/  BPT.TRAP 0x1 ;  /* 0x000000040000795c */ /* 0x000fe20000300000 */
.L_x_1097:
[----:B------:R-:W-:Y:S01]  /*12020*/  IMAD R3, R2, 0x8, R7 ;  /* 0x0000000802037824 */ /* 0x000fe200078e0207 */
[----:B------:R-:W-:-:S04]  /*12030*/  SHF.L.U32 R0, R0, 0x1f, RZ ;  /* 0x0000001f00007819 */ /* 0x000fc800000006ff */
[----:B------:R-:W2:Y:S02]  /*12040*/  SYNCS.PHASECHK.TRANS64.TRYWAIT P1, [R3+URZ+0x16840], R0 ;  /* 0x01684000030075a7 */ /* 0x000ea4000802017f */
[----:B--2---:R-:W-:Y:S05]  /*12050*/  @!P1 BRA `(.L_x_1098) ;  /* 0x0000003800e49947 */ /* 0x004fea0003800000 */
.L_x_1215:
[----:B------:R-:W-:Y:S05]  /*12060*/  @!P0 BRA `(.L_x_1099) ;  /* 0x0000000000048947 */ /* 0x000fea0003800000 */
[----:B------:R-:W-:Y:S01]  /*12070*/  BPT.TRAP 0x1 ;  /* 0x000000040000795c */ /* 0x000fe20000300000 */
.L_x_1099:
[----:B------:R-:W3:Y:S02]  /*12080*/  SYNCS.PHASECHK.TRANS64.TRYWAIT P1, [R5+URZ+0x16860], R4 ;  /* 0x01686004050075a7 */ /* 0x000ee4000802017f */
[----:B---3--:R-:W-:Y:S05]  /*12090*/  @!P1 BRA `(.L_x_1100) ;  /* 0x0000003800e89947 */ /* 0x008fea0003800000 */
.L_x_1216:
[----:B------:R-:W-:Y:S05]  /*120a0*/  @!P0 BRA `(.L_x_1101) ;  /* 0x0000000000048947 */ /* 0x000fea0003800000 */
[----:B------:R-:W-:Y:S01]  /*120b0*/  BPT.TRAP 0x1 ;  /* 0x000000040000795c */ /* 0x000fe20000300000 */
.L_x_1101:
[----:B----4-:R4:W0:Y:S02]  /*120c0*/  SYNCS.PHASECHK.TRANS64.TRYWAIT P0, [R3+URZ+0x16860], R0 ;  /* 0x01686000030075a7 */ /* 0x010824000800017f */
[----:B0-----:R-:W-:Y:S05]  /*120d0*/  @!P0 NANOSLEEP.SYNCS 0x989680 ;  /* 0x009896800000895d */ /* 0x001fea0003900000 */
[----:B------:R-:W0:Y:S02]  /*120e0*/  @!P0 SYNCS.PHASECHK.TRANS64 P0, [R3+URZ+0x16860], R0 ;  /* 0x01686000030085a7 */ /* 0x000e24000800007f */
[----:B0-----:R-:W-:Y:S05]  /*120f0*/  @!P0 BRA `(.L_x_1101) ;  /* 0xfffffffc00f08947 */ /* 0x001fea000383ffff */
.L_x_961:
[----:B------:R-:W-:Y:S05]  /*12100*/  BSYNC B6 ;  /* 0x0000000000067941 */ /* 0x000fea0003800000 */
.L_x_958:
[----:B------:R-:W-:Y:S05]  /*12110*/  EXIT ;  /* 0x000000000000794d */ /* 0x000fea0003800000 */
.L_x_971:
[----:B0-----:R-:W-:-:S04]  /*12120*/  IMAD.U32 R3, RZ, RZ, UR43 ;  /* 0x0000002bff037e24 */ /* 0x001fc8000f8e00ff */
[----:B------:R0:W1:Y:S03]  /*12130*/  SYNCS.PHASECHK.TRANS64.TRYWAIT P0, [R3+URZ+0x16800], R0 ;  /* 0x01680000030075a7 */ /* 0x000066000800017f */
[----:B-1----:R-:W-:Y:S05]  /*12140*/  @!P0 NANOSLEEP.SYNCS 0x989680 ;  /* 0x009896800000895d */ /* 0x002fea0003900000 */
[----:B------:R-:W1:Y:S02]  /*12150*/  @!P0 SYNCS.PHASECHK.TRANS64 P0, [R3+URZ+0x16800], R0 ;  /* 0x01680000030085a7 */ /* 0x000e64000800007f */
[----:B-1----:R-:W-:Y:S05]  /*12160*/  @!P0 BRA `(.L_x_971) ;  /* 0xfffffffc00ec8947 */ /* 0x002fea000383ffff */
[----:B------:R-:W-:Y:S05]  /*12170*/  BRA `(.L_x_1102) ;  /* 0xfffffef400287947 */ /* 0x000fea000383ffff */
.L_x_975:
[----:B0-----:R-:W-:-:S04]  /*12180*/  IMAD.U32 R3, RZ, RZ, UR43 ;  /* 0x0000002bff037e24 */ /* 0x001fc8000f8e00ff */
[----:B------:R0:W2:Y:S03]  /*12190*/  SYNCS.PHASECHK.TRANS64.TRYWAIT P1, [R3+URZ+0x16830], R0 ;  /* 0x01683000030075a7 */ /* 0x0000a6000802017f */
[----:B--2---:R-:W-:Y:S05]  /*121a0*/  @!P1 NANOSLEEP.SYNCS 0x989680 ;  /* 0x009896800000995d */ /* 0x004fea0003900000 */
[----:B------:R-:W2:Y:S02]  /*121b0*/  @!P1 SYNCS.PHASECHK.TRANS64 P1, [R3+URZ+0x16830], R0 ;  /* 0x01683000030095a7 */ /* 0x000ea4000802007f */
[----:B--2---:R-:W-:Y:S05]  /*121c0*/  @!P1 BRA `(.L_x_975) ;  /* 0xfffffffc00ec9947 */ /* 0x004fea000383ffff */
[----:B------:R-:W-:Y:S05]  /*121d0*/  BRA `(.L_x_974) ;  /* 0xfffffef400447947 */ /* 0x000fea000383ffff */
.L_x_992:
[----:B-1----:R-:W-:-:S04]  /*121e0*/  IMAD.U32 R5, RZ, RZ, UR7 ;  /* 0x00000007ff057e24 */ /* 0x002fc8000f8e00ff */
[----:B------:R1:W2:Y:S03]  /*121f0*/  SYNCS.PHASECHK.TRANS64.TRYWAIT P1, [R5+URZ+0x16830], R0 ;  /* 0x01683000050075a7 */ /* 0x0002a6000802017f */
[----:B--2---:R-:W-:Y:S05]  /*12200*/  @!P1 NANOSLEEP.SYNCS 0x989680 ;  /* 0x009896800000995d */ /* 0x004fea0003900000 */
[----:B------:R-:W2:Y:S02]  /*12210*/  @!P1 SYNCS.PHASECHK.TRANS64 P1, [R5+URZ+0x16830], R0 ;  /* 0x01683000050095a7 */ /* 0x000ea4000802007f */
[----:B--2---:R-:W-:Y:S05]  /*12220*/  @!P1 BRA `(.L_x_992) ;  /* 0xfffffffc00ec9947 */ /* 0x004fea000383ffff */
[----:B------:R-:W-:Y:S05]  /*12230*/  BRA `(.L_x_989) ;  /* 0xffffff2800507947 */ /* 0x000fea000383ffff */
.L_x_996:
[----:B-1----:R-:W-:-:S04]  /*12240*/  IMAD.U32 R5, RZ, RZ, UR10 ;  /* 0x0000000aff057e24 */ /* 0x002fc8000f8e00ff */
[----:B------:R1:W2:Y:S03]  /*12250*/  SYNCS.PHASECHK.TRANS64.TRYWAIT P1, [R5+URZ+0x16850], R0 ;  /* 0x01685000050075a7 */ /* 0x0002a6000802017f */
[----:B--2---:R-:W-:Y:S05]  /*12260*/  @!P1 NANOSLEEP.SYNCS 0x989680 ;  /* 0x009896800000995d */ /* 0x004fea0003900000 */
[----:B------:R-:W2:Y:S02]  /*12270*/  @!P1 SYNCS.PHASECHK.TRANS64 P1, [R5+URZ+0x16850], R0 ;  /* 0x01685000050095a7 */ /* 0x000ea4000802007f */
[----:B--2---:R-:W-:Y:S05]  /*12280*/  @!P1 BRA `(.L_x_996) ;  /* 0xfffffffc00ec9947 */ /* 0x004fea000383ffff */
[----:B------:R-:W-:Y:S05]  /*12290*/  BRA `(.L_x_993) ;  /* 0xffffff2800d47947 */ /* 0x000fea000383ffff */
.L_x_1015:
[----:B-1----:R-:W-:-:S04]  /*122a0*/  IMAD.U32 R11, RZ, RZ, UR7 ;  /* 0x00000007ff0b7e24 */ /* 0x002fc8000f8e00ff */
[----:B------:R1:W2:Y:S03]  /*122b0*/  SYNCS.PHASECHK.TRANS64.TRYWAIT P1, [R11+URZ+0x16830], R0 ;  /* 0x016830000b0075a7 */ /* 0x0002a6000802017f */
[----:B--2---:R-:W-:Y:S05]  /*122c0*/  @!P1 NANOSLEEP.SYNCS 0x989680 ;  /* 0x009896800000995d */ /* 0x004fea0003900000 */
[----:B------:R-:W2:Y:S02]  /*122d0*/  @!P1 SYNCS.PHASECHK.TRANS64 P1, [R11+URZ+0x16830], R0 ;  /* 0x016830000b0095a7 */ /* 0x000ea4000802007f */
[----:B--2---:R-:W-:Y:S05]  /*122e0*/  @!P1 BRA `(.L_x_1015) ;  /* 0xfffffffc00ec9947 */ /* 0x004fea000383ffff */
[----:B------:R-:W-:Y:S05]  /*122f0*/  BRA `(.L_x_1012) ;  /* 0xffffff58005c7947 */ /* 0x000fea000383ffff */
.L_x_1019:
[----:B-1----:R-:W-:-:S04]  /*12300*/  IMAD.U32 R11, RZ, RZ, UR10 ;  /* 0x0000000aff0b7e24 */ /* 0x002fc8000f8e00ff */
[----:B------:R1:W2:Y:S03]  /*12310*/  SYNCS.PHASECHK.TRANS64.TRYWAIT P1, [R11+URZ+0x16850], R0 ;  /* 0x016850000b0075a7 */ /* 0x0002a6000802017f */
[----:B--2---:R-:W-:Y:S05]  /*12320*/  @!P1 NANOSLEEP.SYNCS 0x989680 ;  /* 0x009896800000995d */ /* 0x004fea0003900000 */
[----:B------:R-:W2:Y:S02]  /*12330*/  @!P1 SYNCS.PHASECHK.TRANS64 P1, [R11+URZ+0x16850], R0 ;  /* 0x016850000b0095a7 */ /* 0x000ea4000802007f */
[----:B--2---:R-:W-:Y:S05]  /*12340*/  @!P1 BRA `(.L_x_1019) ;  /* 0xfffffffc00ec9947 */ /* 0x004fea000383ffff */
[----:B------:R-:W-:Y:S05]  /*12350*/  BRA `(.L_x_1016) ;  /* 0xffffff5800e07947 */ /* 0x000fea000383ffff */
.L_x_1027:
[----:B-1----:R-:W-:-:S04]  /*12360*/  IMAD.U32 R13, RZ, RZ, UR10 ;  /* 0x0000000aff0d7e24 */ /* 0x002fc8000f8e00ff */
[----:B------:R1:W2:Y:S03]  /*12370*/  SYNCS.PHASECHK.TRANS64.TRYWAIT P1, [R13+URZ+0x16830], R0 ;  /* 0x016830000d0075a7 */ /* 0x0002a6000802017f */
[----:B--2---:R-:W-:Y:S05]  /*12380*/  @!P1 NANOSLEEP.SYNCS 0x989680 ;  /* 0x009896800000995d */ /* 0x004fea0003900000 */
[----:B------:R-:W2:Y:S02]  /*12390*/  @!P1 SYNCS.PHASECHK.TRANS64 P1, [R13+URZ+0x16830], R0 ;  /* 0x016830000d0095a7 */ /* 0x000ea4000802007f */
[----:B--2---:R-:W-:Y:S05]  /*123a0*/  @!P1 BRA `(.L_x_1027) ;  /* 0xfffffffc00ec9947 */ /* 0x004fea000383ffff */
[----:B------:R-:W-:Y:S05]  /*123b0*/  BRA `(.L_x_1024) ;  /* 0xffffff7400987947 */ /* 0x000fea000383ffff */
.L_x_1031:
[----:B-1----:R-:W-:-:S04]  /*123c0*/  IMAD.U32 R13, RZ, RZ, UR10 ;  /* 0x0000000aff0d7e24 */ /* 0x002fc8000f8e00ff */
[----:B------:R1:W2:Y:S03]  /*123d0*/  SYNCS.PHASECHK.TRANS64.TRYWAIT P1, [R13+URZ+0x16850], R0 ;  /* 0x016850000d0075a7 */ /* 0x0002a6000802017f */
[----:B--2---:R-:W-:Y:S05]  /*123e0*/  @!P1 NANOSLEEP.SYNCS 0x989680 ;  /* 0x009896800000995d */ /* 0x004fea0003900000 */
[----:B------:R-:W2:Y:S02]  /*123f0*/  @!P1 SYNCS.PHASECHK.TRANS64 P1, [R13+URZ+0x16850], R0 ;  /* 0x016850000d0095a7 */ /* 0x000ea4000802007f */
[----:B--2---:R-:W-:Y:S05]  /*12400*/  @!P1 BRA `(.L_x_1031) ;  /* 0xfffffffc00ec9947 */ /* 0x004fea000383ffff */
[----:B------:R-:W-:Y:S05]  /*12410*/  BRA `(.L_x_1028) ;  /* 0xffffff78000c7947 */ /* 0x000fea000383ffff */
.L_x_1046:
[----:B-1----:R-:W-:-:S04]  /*12420*/  IMAD.U32 R6, RZ, RZ, UR8 ;  /* 0x00000008ff067e24 */ /* 0x002fc8000f8e00ff */
[----:B------:R1:W3:Y:S03]  /*12430*/  SYNCS.PHASECHK.TRANS64.TRYWAIT P1, [R6+URZ+0x16850], R5 ;  /* 0x01685005060075a7 */ /* 0x0002e6000802017f */
[----:B---3--:R-:W-:Y:S05]  /*12440*/  @!P1 NANOSLEEP.SYNCS 0x989680 ;  /* 0x009896800000995d */ /* 0x008fea0003900000 */
[----:B------:R-:W3:Y:S02]  /*12450*/  @!P1 SYNCS.PHASECHK.TRANS64 P1, [R6+URZ+0x16850], R5 ;  /* 0x01685005060095a7 */ /* 0x000ee4000802007f */
[----:B---3--:R-:W-:Y:S05]  /*12460*/  @!P1 BRA `(.L_x_1046) ;  /* 0xfffffffc00ec9947 */ /* 0x008fea000383ffff */
[----:B------:R-:W-:Y:S05]  /*12470*/  BRA `(.L_x_1045) ;  /* 0xffffffa000a87947 */ /* 0x000fea000383ffff */
.L_x_1064:
[----:B------:R-:W-:Y:S02]  /*12480*/  IMAD.MOV.U32 R13, RZ, RZ, R18 ;  /* 0x000000ffff0d7224 */ /* 0x000fe400078e0012 */
[----:B------:R-:W-:Y:S02]  /*12490*/  IMAD.MOV.U32 R12, RZ, RZ, RZ ;  /* 0x000000ffff0c7224 */ /* 0x000fe400078e00ff */
[----:B------:R-:W-:Y:S02]  /*124a0*/  IMAD.MOV.U32 R11, RZ, RZ, 0x1f ;  /* 0x0000001fff0b7424 */ /* 0x000fe400078e00ff */
[----:B------:R-:W-:-:S07]  /*124b0*/  IMAD.MOV.U32 R15, RZ, RZ, -0x1 ;  /* 0xffffffffff0f7424 */ /* 0x000fce00078e00ff */
[----:B0----5:R-:W-:Y:S05]  /*124c0*/  WARPSYNC.COLLECTIVE R15, `(.L_x_1103) ;  /* 0x000000000f087348 */ /* 0x021fea0003c00000 */
[----:B------:R1:W2:Y:S02]  /*124d0*/  SHFL.IDX P6, R14, R13, R12, R11 ;  /* 0x0000000c0d0e7389 */ /* 0x0002a400000c000b */
[----:B012--5:R-:W-:Y:S01]  /*124e0*/  ENDCOLLECTIVE ;  /* 0x000000000000791b */ /* 0x027fe20003800000 */
.L_x_1103:
[----:B------:R-:W-:Y:S05]  /*124f0*/  BRA `(.L_x_1104) ;  /* 0xffffffcc00207947 */ /* 0x000fea000383ffff */
.L_x_1066:
[----:B0-----:R-:W-:-:S04]  /*12500*/  IMAD.U32 R2, RZ, RZ, UR48 ;  /* 0x00000030ff027e24 */ /* 0x001fc8000f8e00ff */
[----:B------:R0:W1:Y:S03]  /*12510*/  SYNCS.PHASECHK.TRANS64.TRYWAIT P0, [R2+URZ+0x16840], R9 ;  /* 0x01684009020075a7 */ /* 0x000066000800017f */
[----:B-1----:R-:W-:Y:S05]  /*12520*/  @!P0 NANOSLEEP.SYNCS 0x989680 ;  /* 0x009896800000895d */ /* 0x002fea0003900000 */
[----:B------:R-:W1:Y:S02]  /*12530*/  @!P0 SYNCS.PHASECHK.TRANS64 P0, [R2+URZ+0x16840], R9 ;  /* 0x01684009020085a7 */ /* 0x000e64000800007f */
[----:B-1----:R-:W-:Y:S05]  /*12540*/  @!P0 BRA `(.L_x_1066) ;  /* 0xfffffffc00ec8947 */ /* 0x002fea000383ffff */
[----:B------:R-:W-:Y:S05]  /*12550*/  BRA `(.L_x_1105) ;  /* 0xffffffcc00a87947 */ /* 0x000fea000383ffff */
.L_x_1067:
        /* <DEDUP_REMOVED lines=8> */
.L_x_1107:
[----:B------:R-:W-:Y:S05]  /*125e0*/  BSYNC B0 ;  /* 0x0000000000007941 */ /* 0x000fea0003800000 */
.L_x_1106:
[----:B------:R-:W-:Y:S01]  /*125f0*/  IMAD.MOV.U32 R13, RZ, RZ, R0 ;  /* 0x000000ffff0d7224 */ /* 0x000fe200078e0000 */
[----:B------:R-:W-:Y:S01]  /*12600*/  @P0 LEA R9, R23, UR48, 0x1 ;  /* 0x0000003017090c11 */ /* 0x000fe2000f8e08ff */
[----:B------:R-:W-:Y:S02]  /*12610*/  IMAD.MOV.U32 R12, RZ, RZ, RZ ;  /* 0x000000ffff0c7224 */ /* 0x000fe400078e00ff */
[----:B------:R-:W-:Y:S02]  /*12620*/  IMAD.MOV.U32 R11, RZ, RZ, 0x181f ;  /* 0x0000181fff0b7424 */ /* 0x000fe400078e00ff */
[----:B------:R-:W-:Y:S02]  /*12630*/  IMAD.MOV.U32 R15, RZ, RZ, -0x1 ;  /* 0xffffffffff0f7424 */ /* 0x000fe400078e00ff */
[----:B------:R-:W-:-:S07]  /*12640*/  IMAD.MOV.U32 R2, RZ, RZ, R14 ;  /* 0x000000ffff027224 */ /* 0x000fce00078e000e */
[----:B------:R-:W-:Y:S05]  /*12650*/  WARPSYNC.COLLECTIVE R15, `(.L_x_1108) ;  /* 0x000000000f087348 */ /* 0x000fea0003c00000 */
[----:B------:R0:W1:Y:S02]  /*12660*/  SHFL.IDX P6, R14, R13, R12, R11 ;  /* 0x0000000c0d0e7389 */ /* 0x00006400000c000b */
[----:B01----:R-:W-:Y:S01]  /*12670*/  ENDCOLLECTIVE ;  /* 0x000000000000791b */ /* 0x003fe20003800000 */
.L_x_1108:
[----:B------:R-:W-:Y:S02]  /*12680*/  IMAD.MOV.U32 R13, RZ, RZ, R4 ;  /* 0x000000ffff0d7224 */ /* 0x000fe400078e0004 */
        /* <DEDUP_REMOVED lines=8> */
.L_x_1109:
        /* <DEDUP_REMOVED lines=11> */
.L_x_1110:
[----:B------:R-:W-:Y:S02]  /*127c0*/  IMAD.MOV.U32 R13, RZ, RZ, R4 ;  /* 0x000000ffff0d7224 */ /* 0x000fe400078e0004 */
[----:B------:R-:W-:Y:S01]  /*127d0*/  IMAD.MOV.U32 R12, RZ, RZ, 0x2 ;  /* 0x00000002ff0c7424 */ /* 0x000fe200078e00ff */
[----:B------:R-:W-:-:S13]  /*127e0*/  @P0 LEA R2, P2, R18, R14, 0x1 ;  /* 0x0000000e12020211 */ /* 0x000fda00078408ff */
[----:B------:R-:W-:Y:S05]  /*127f0*/  WARPSYNC.COLLECTIVE R15, `(.L_x_1111) ;  /* 0x000000000f087348 */ /* 0x000fea0003c00000 */
[----:B------:R0:W1:Y:S02]  /*12800*/  SHFL.IDX P6, R14, R13, R12, R11 ;  /* 0x0000000c0d0e7389 */ /* 0x00006400000c000b */
[----:B01----:R-:W-:Y:S01]  /*12810*/  ENDCOLLECTIVE ;  /* 0x000000000000791b */ /* 0x003fe20003800000 */
.L_x_1111:
        /* <DEDUP_REMOVED lines=10> */
.L_x_1112:
[----:B------:R-:W-:Y:S02]  /*128c0*/  IMAD.MOV.U32 R13, RZ, RZ, R4 ;  /* 0x000000ffff0d7224 */ /* 0x000fe400078e0004 */
[----:B------:R-:W-:Y:S02]  /*128d0*/  IMAD.MOV.U32 R12, RZ, RZ, 0x3 ;  /* 0x00000003ff0c7424 */ /* 0x000fe400078e00ff */
[----:B------:R-:W-:-:S07]  /*128e0*/  IMAD.MOV.U32 R21, RZ, RZ, R14 ;  /* 0x000000ffff157224 */ /* 0x000fce00078e000e */
[----:B------:R-:W-:Y:S05]  /*128f0*/  WARPSYNC.COLLECTIVE R15, `(.L_x_1113) ;  /* 0x000000000f087348 */ /* 0x000fea0003c00000 */
[----:B------:R0:W1:Y:S02]  /*12900*/  SHFL.IDX P6, R14, R13, R12, R11 ;  /* 0x0000000c0d0e7389 */ /* 0x00006400000c000b */
[----:B01----:R-:W-:Y:S01]  /*12910*/  ENDCOLLECTIVE ;  /* 0x000000000000791b */ /* 0x003fe20003800000 */
.L_x_1113:
[----:B------:R-:W-:Y:S02]  /*12920*/  @P1 LEA R2, P0, R18, R21, 0x1 ;  /* 0x0000001512021211 */ /* 0x000fe400078008ff */
[----:B------:R-:W-:-:S03]  /*12930*/  @P1 LEA R21, R23, UR48, 0x1 ;  /* 0x0000003017151c11 */ /* 0x000fc6000f8e08ff */
[----:B------:R-:W-:Y:S01]  /*12940*/  @P1 IMAD.X R3, RZ, RZ, R6, P0 ;  /* 0x000000ffff031224 */ /* 0x000fe200000e0606 */
[----:B------:R-:W-:-:S04]  /*12950*/  ISETP.GE.AND P0, PT, R5, 0x31, PT ;  /* 0x000000310500780c */ /* 0x000fc80003f06270 */
[----:B------:R-:W-:Y:S01]  /*12960*/  @!PT LDS RZ, [RZ] ;  /* 0x00000000fffff984 */ /* 0x000fe20000000800 */
[----:B------:R-:W-:Y:S01]  /*12970*/  @!PT LDS RZ, [RZ] ;  /* 0x00000000fffff984 */ /* 0x000fe20000000800 */
[----:B------:R-:W-:Y:S01]  /*12980*/  @!PT LDS RZ, [RZ] ;  /* 0x00000000fffff984 */ /* 0x000fe20000000800 */
[----:B------:R0:W-:Y:S01]  /*12990*/  @P1 LDGSTS.E.BYPASS.LTC128B.128 [R21+0xf400], desc[UR36][R2.64], !P3 ;  /* 0x0f40000002151fae */ /* 0x0001e2000d901d64 */
[----:B------:R-:W-:Y:S01]  /*129a0*/  IMAD.MOV.U32 R13, RZ, RZ, R0 ;  /* 0x000000ffff0d7224 */ /* 0x000fe200078e0000 */
[----:B------:R-:W-:-:S07]  /*129b0*/  ISETP.GE.AND P1, PT, R5, 0x41, PT ;  /* 0x000000410500780c */ /* 0x000fce0003f26270 */
[----:B------:R-:W-:Y:S01]  /*129c0*/  @P0 LEA R8, R23, UR48, 0x1 ;  /* 0x0000003017080c11 */ /* 0x000fe2000f8e08ff */
[----:B------:R-:W-:-:S07]  /*129d0*/  IMAD.MOV.U32 R7, RZ, RZ, R14 ;  /* 0x000000ffff077224 */ /* 0x000fce00078e000e */
[----:B0-----:R-:W-:Y:S05]  /*129e0*/  WARPSYNC.COLLECTIVE R15, `(.L_x_1114) ;  /* 0x000000000f087348 */ /* 0x001fea0003c00000 */
[----:B------:R1:W2:Y:S02]  /*129f0*/  SHFL.IDX P6, R14, R13, R12, R11 ;  /* 0x0000000c0d0e7389 */ /* 0x0002a400000c000b */
[----:B012---:R-:W-:Y:S01]  /*12a00*/  ENDCOLLECTIVE ;  /* 0x000000000000791b */ /* 0x007fe20003800000 */
.L_x_1114:
[----:B------:R-:W-:Y:S01]  /*12a10*/  @P1 LEA R21, R23, UR48, 0x1 ;  /* 0x0000003017151c11 */ /* 0x000fe2000f8e08ff */
[----:B------:R-:W-:Y:S02]  /*12a20*/  IMAD.MOV.U32 R13, RZ, RZ, R4 ;  /* 0x000000ffff0d7224 */ /* 0x000fe400078e0004 */
[----:B------:R-:W-:Y:S01]  /*12a30*/  IMAD.MOV.U32 R12, RZ, RZ, 0x4 ;  /* 0x00000004ff0c7424 */ /* 0x000fe200078e00ff */
[----:B------:R-:W-:-:S13]  /*12a40*/  @P0 LEA R2, P2, R18, R14, 0x1 ;  /* 0x0000000e12020211 */ /* 0x000fda00078408ff */
[----:B------:R-:W-:Y:S05]  /*12a50*/  WARPSYNC.COLLECTIVE R15, `(.L_x_1115) ;  /* 0x000000000f087348 */ /* 0x000fea0003c00000 */
[----:B------:R0:W1:Y:S02]  /*12a60*/  SHFL.IDX P6, R14, R13, R12, R11 ;  /* 0x0000000c0d0e7389 */ /* 0x00006400000c000b */
[----:B01----:R-:W-:Y:S01]  /*12a70*/  ENDCOLLECTIVE ;  /* 0x000000000000791b */ /* 0x003fe20003800000 */
.L_x_1115:
        /* <DEDUP_REMOVED lines=10> */
.L_x_1116:
[----:B------:R-:W-:Y:S02]  /*12b20*/  IMAD.MOV.U32 R13, RZ, RZ, R4 ;  /* 0x000000ffff0d7224 */ /* 0x000fe400078e0004 */
[----:B------:R-:W-:Y:S02]  /*12b30*/  IMAD.MOV.U32 R12, RZ, RZ, 0x5 ;  /* 0x00000005ff0c7424 */ /* 0x000fe400078e00ff */
[----:B------:R-:W-:-:S07]  /*12b40*/  IMAD.MOV.U32 R9, RZ, RZ, R14 ;  /* 0x000000ffff097224 */ /* 0x000fce00078e000e */
[----:B------:R-:W-:Y:S05]  /*12b50*/  WARPSYNC.COLLECTIVE R15, `(.L_x_1117) ;  /* 0x000000000f087348 */ /* 0x000fea0003c00000 */
[----:B------:R0:W1:Y:S02]  /*12b60*/  SHFL.IDX P6, R14, R13, R12, R11 ;  /* 0x0000000c0d0e7389 */ /* 0x00006400000c000b */
[----:B01----:R-:W-:Y:S01]  /*12b70*/  ENDCOLLECTIVE ;  /* 0x000000000000791b */ /* 0x003fe20003800000 */
.L_x_1117:
[----:B------:R-:W-:-:S05]  /*12b80*/  @P1 LEA R2, P0, R18, R9, 0x1 ;  /* 0x0000000912021211 */ /* 0x000fca00078008ff */
[----:B------:R-:W-:Y:S01]  /*12b90*/  @P1 IMAD.X R3, RZ, RZ, R6, P0 ;  /* 0x000000ffff031224 */ /* 0x000fe200000e0606 */
[----:B------:R-:W-:-:S04]  /*12ba0*/  ISETP.GE.AND P0, PT, R5, 0x51, PT ;  /* 0x000000510500780c */ /* 0x000fc80003f06270 */
[----:B------:R-:W-:Y:S01]  /*12bb0*/  @!PT LDS RZ, [RZ] ;  /* 0x00000000fffff984 */ /* 0x000fe20000000800 */
[----:B------:R-:W-:Y:S01]  /*12bc0*/  @!PT LDS RZ, [RZ] ;  /* 0x00000000fffff984 */ /* 0x000fe20000000800 */
[----:B------:R-:W-:Y:S01]  /*12bd0*/  @!PT LDS RZ, [RZ] ;  /* 0x00000000fffff984 */ /* 0x000fe20000000800 */
[----:B------:R0:W-:Y:S01]  /*12be0*/  @P1 LDGSTS.E.BYPASS.LTC128B.128 [R21+0x10400], desc[UR36][R2.64], !P3 ;  /* 0x1040000002151fae */ /* 0x0001e2000d901d64 */
[----:B------:R-:W-:Y:S01]  /*12bf0*/  IMAD.MOV.U32 R13, RZ, RZ, R0 ;  /* 0x000000ffff0d7224 */ /* 0x000fe200078e0000 */
[----:B------:R-:W-:Y:S01]  /*12c00*/  ISETP.GE.AND P1, PT, R5, 0x61, PT ;  /* 0x000000610500780c */ /* 0x000fe20003f26270 */
[----:B------:R-:W-:-:S12]  /*12c10*/  IMAD.MOV.U32 R7, RZ, RZ, R14 ;  /* 0x000000ffff077224 */ /* 0x000fd800078e000e */
[----:B0-----:R-:W-:Y:S05]  /*12c20*/  WARPSYNC.COLLECTIVE R15, `(.L_x_1118) ;  /* 0x000000000f087348 */ /* 0x001fea0003c00000 */
[----:B------:R1:W2:Y:S02]  /*12c30*/  SHFL.IDX P6, R14, R13, R12, R11 ;  /* 0x0000000c0d0e7389 */ /* 0x0002a400000c000b */
[----:B012---:R-:W-:Y:S01]  /*12c40*/  ENDCOLLECTIVE ;  /* 0x000000000000791b */ /* 0x007fe20003800000 */
.L_x_1118:
[----:B------:R-:W-:Y:S02]  /*12c50*/  IMAD.MOV.U32 R13, RZ, RZ, R4 ;  /* 0x000000ffff0d7224 */ /* 0x000fe400078e0004 */
[----:B------:R-:W-:Y:S01]  /*12c60*/  IMAD.MOV.U32 R12, RZ, RZ, 0x6 ;  /* 0x00000006ff0c7424 */ /* 0x000fe200078e00ff */
[----:B------:R-:W-:-:S13]  /*12c70*/  @P0 LEA R2, P2, R18, R14, 0x1 ;  /* 0x0000000e12020211 */ /* 0x000fda00078408ff */
[----:B------:R-:W-:Y:S05]  /*12c80*/  WARPSYNC.COLLECTIVE R15, `(.L_x_1119) ;  /* 0x000000000f087348 */ /* 0x000fea0003c00000 */
[----:B------:R0:W1:Y:S02]  /*12c90*/  SHFL.IDX P6, R14, R13, R12, R11 ;  /* 0x0000000c0d0e7389 */ /* 0x00006400000c000b */
[----:B01----:R-:W-:Y:S01]  /*12ca0*/  ENDCOLLECTIVE ;  /* 0x000000000000791b */ /* 0x003fe20003800000 */
.L_x_1119:
[----:B------:R-:W-:Y:S01]  /*12cb0*/  @P0 IMAD.X R3, RZ, RZ, R7, P2 ;  /* 0x000000ffff030224 */ /* 0x000fe200010e0607 */
[----:B------:R-:W-:-:S05]  /*12cc0*/  @P0 LEA R7, R23, UR48, 0x1 ;  /* 0x0000003017070c11 */ /* 0x000fca000f8e08ff */
        /* <DEDUP_REMOVED lines=9> */
.L_x_1120:
[----:B------:R-:W-:Y:S02]  /*12d60*/  IMAD.MOV.U32 R13, RZ, RZ, R4 ;  /* 0x000000ffff0d7224 */ /* 0x000fe400078e0004 */
[----:B------:R-:W-:Y:S02]  /*12d70*/  IMAD.MOV.U32 R12, RZ, RZ, 0x7 ;  /* 0x00000007ff0c7424 */ /* 0x000fe400078e00ff */
[----:B------:R-:W-:-:S07]  /*12d80*/  IMAD.MOV.U32 R9, RZ, RZ, R14 ;  /* 0x000000ffff097224 */ /* 0x000fce00078e000e */
[----:B------:R-:W-:Y:S05]  /*12d90*/  WARPSYNC.COLLECTIVE R15, `(.L_x_1121) ;  /* 0x000000000f087348 */ /* 0x000fea0003c00000 */
[----:B------:R0:W1:Y:S02]  /*12da0*/  SHFL.IDX P6, R14, R13, R12, R11 ;  /* 0x0000000c0d0e7389 */ /* 0x00006400000c000b */
[----:B01----:R-:W-:Y:S01]  /*12db0*/  ENDCOLLECTIVE ;  /* 0x000000000000791b */ /* 0x003fe20003800000 */
.L_x_1121:
[----:B------:R-:W-:Y:S02]  /*12dc0*/  @P1 LEA R2, P0, R18, R9, 0x1 ;  /* 0x0000000912021211 */ /* 0x000fe400078008ff */
[----:B------:R-:W-:-:S03]  /*12dd0*/  @P1 LEA R9, R23, UR48, 0x1 ;  /* 0x0000003017091c11 */ /* 0x000fc6000f8e08ff */
        /* <DEDUP_REMOVED lines=10> */
.L_x_1122:
[----:B------:R-:W-:Y:S05]  /*12e80*/  BRA `(.L_x_1123) ;  /* 0xffffffc800b87947 */ /* 0x000fea000383ffff */
.L_x_1070:
[----:B------:R-:W-:Y:S02]  /*12e90*/  IMAD.MOV.U32 R13, RZ, RZ, R8 ;  /* 0x000000ffff0d7224 */ /* 0x000fe400078e0008 */
[----:B------:R-:W-:Y:S02]  /*12ea0*/  IMAD.MOV.U32 R12, RZ, RZ, RZ ;  /* 0x000000ffff0c7224 */ /* 0x000fe400078e00ff */
[----:B------:R-:W-:Y:S02]  /*12eb0*/  IMAD.MOV.U32 R11, RZ, RZ, 0x181f ;  /* 0x0000181fff0b7424 */ /* 0x000fe400078e00ff */
[----:B------:R-:W-:Y:S02]  /*12ec0*/  IMAD.MOV.U32 R15, RZ, RZ, -0x1 ;  /* 0xffffffffff0f7424 */ /* 0x000fe400078e00ff */
[----:B------:R-:W-:-:S07]  /*12ed0*/  VIADD R4, R20, UR43 ;  /* 0x0000002b14047c36 */ /* 0x000fce0008000000 */
[----:B------:R-:W-:Y:S05]  /*12ee0*/  WARPSYNC.COLLECTIVE R15, `(.L_x_1124) ;  /* 0x000000000f087348 */ /* 0x000fea0003c00000 */
[----:B------:R0:W1:Y:S02]  /*12ef0*/  SHFL.IDX P6, R14, R13, R12, R11 ;  /* 0x0000000c0d0e7389 */ /* 0x00006400000c000b */
[----:B01----:R-:W-:Y:S01]  /*12f00*/  ENDCOLLECTIVE ;  /* 0x000000000000791b */ /* 0x003fe20003800000 */
.L_x_1124:
[----:B------:R-:W-:Y:S02]  /*12f10*/  VIADD R10, R4, 0x10 ;  /* 0x00000010040a7836 */ /* 0x000fe40000000000 */
[----:B------:R-:W-:Y:S02]  /*12f20*/  IMAD.MOV.U32 R13, RZ, RZ, R7 ;  /* 0x000000ffff0d7224 */ /* 0x000fe400078e0007 */
[----:B------:R-:W-:-:S07]  /*12f30*/  IMAD.MOV.U32 R2, RZ, RZ, R14 ;  /* 0x000000ffff027224 */ /* 0x000fce00078e000e */
[----:B------:R-:W-:Y:S05]  /*12f40*/  WARPSYNC.COLLECTIVE R15, `(.L_x_1125) ;  /* 0x000000000f087348 */ /* 0x000fea0003c00000 */
[----:B------:R0:W1:Y:S02]  /*12f50*/  SHFL.IDX P6, R14, R13, R12, R11 ;  /* 0x0000000c0d0e7389 */ /* 0x00006400000c000b */
[----:B01----:R-:W-:Y:S01]  /*12f60*/  ENDCOLLECTIVE ;  /* 0x000000000000791b */ /* 0x003fe20003800000 */
.L_x_1125:
[----:B------:R-:W-:Y:S02]  /*12f70*/  ULDC UR4, c[0x0][0x288] ;  /* 0x0000a20000047ab9 */ /* 0x000fe40000000800 */
[----:B------:R-:W-:-:S05]  /*12f80*/  IMAD R5, R9, UR4, RZ ;  /* 0x0000000409057c24 */ /* 0x000fca000f8e02ff */
        /* <DEDUP_REMOVED lines=10> */
.L_x_1126:
[----:B------:R-:W-:Y:S01]  /*13030*/  @!PT LDS RZ, [RZ] ;  /* 0x00000000fffff984 */ /* 0x000fe20000000800 */
[----:B------:R-:W-:Y:S01]  /*13040*/  @!PT LDS RZ, [RZ] ;  /* 0x00000000fffff984 */ /* 0x000fe20000000800 */
[----:B------:R-:W-:Y:S01]  /*13050*/  @!PT LDS RZ, [RZ] ;  /* 0x00000000fffff984 */ /* 0x000fe20000000800 */
[----:B------:R0:W-:Y:S01]  /*13060*/  @!P1 LDGSTS.E.BYPASS.LTC128B.128 [R25+0x8400], desc[UR36][R2.64], !P0 ;  /* 0x0840000002199fae */ /* 0x0001e2000c101d64 */
[----:B------:R-:W-:Y:S01]  /*13070*/  ISETP.GE.AND P1, PT, R10, R5, PT ;  /* 0x000000050a00720c */ /* 0x000fe20003f26270 */
[----:B------:R-:W-:-:S12]  /*13080*/  IMAD.MOV.U32 R13, RZ, RZ, R7 ;  /* 0x000000ffff0d7224 */ /* 0x000fd800078e0007 */
[----:B0-----:R-:W-:Y:S01]  /*13090*/  @!P1 LEA R25, R23, UR48, 0x1 ;  /* 0x0000003017199c11 */ /* 0x001fe2000f8e08ff */
[----:B------:R-:W-:-:S07]  /*130a0*/  IMAD.MOV.U32 R10, RZ, RZ, R14 ;  /* 0x000000ffff0a7224 */ /* 0x000fce00078e000e */
[----:B------:R-:W-:Y:S05]  /*130b0*/  WARPSYNC.COLLECTIVE R15, `(.L_x_1127) ;  /* 0x000000000f087348 */ /* 0x000fea0003c00000 */
[----:B------:R0:W1:Y:S02]  /*130c0*/  SHFL.IDX P6, R14, R13, R12, R11 ;  /* 0x0000000c0d0e7389 */ /* 0x00006400000c000b */
[----:B01----:R-:W-:Y:S01]  /*130d0*/  ENDCOLLECTIVE ;  /* 0x000000000000791b */ /* 0x003fe20003800000 */
.L_x_1127:
[----:B------:R-:W-:Y:S02]  /*130e0*/  IMAD.MOV.U32 R13, RZ, RZ, R8 ;  /* 0x000000ffff0d7224 */ /* 0x000fe400078e0008 */
[----:B------:R-:W-:Y:S02]  /*130f0*/  IMAD.MOV.U32 R12, RZ, RZ, 0x2 ;  /* 0x00000002ff0c7424 */ /* 0x000fe400078e00ff */
[----:B------:R-:W-:-:S07]  /*13100*/  IMAD.MOV.U32 R21, RZ, RZ, R14 ;  /* 0x000000ffff157224 */ /* 0x000fce00078e000e */
[----:B------:R-:W-:Y:S05]  /*13110*/  WARPSYNC.COLLECTIVE R15, `(.L_x_1128) ;  /* 0x000000000f087348 */ /* 0x000fea0003c00000 */
[----:B------:R0:W1:Y:S02]  /*13120*/  SHFL.IDX P6, R14, R13, R12, R11 ;  /* 0x0000000c0d0e7389 */ /* 0x00006400000c000b */
[----:B01----:R-:W-:Y:S01]  /*13130*/  ENDCOLLECTIVE ;  /* 0x000000000000791b */ /* 0x003fe20003800000 */
.L_x_1128:
[----:B------:R-:W-:-:S05]  /*13140*/  @!P1 LEA R2, P2, R18, R21, 0x1 ;  /* 0x0000001512029211 */ /* 0x000fca00078408ff */
[----:B------:R-:W-:Y:S02]  /*13150*/  @!P1 IMAD.X R3, RZ, RZ, R10, P2 ;  /* 0x000000ffff039224 */ /* 0x000fe400010e060a */
[----:B------:R-:W-:-:S03]  /*13160*/  VIADD R10, R4, 0x20 ;  /* 0x00000020040a7836 */ /* 0x000fc60000000000 */
[----:B------:R-:W-:Y:S01]  /*13170*/  @!PT LDS RZ, [RZ] ;  /* 0x00000000fffff984 */ /* 0x000fe20000000800 */
[----:B------:R-:W-:Y:S01]  /*13180*/  @!PT LDS RZ, [RZ] ;  /* 0x00000000fffff984 */ /* 0x000fe20000000800 */
[----:B------:R-:W-:Y:S01]  /*13190*/  @!PT LDS RZ, [RZ] ;  /* 0x00000000fffff984 */ /* 0x000fe20000000800 */
[----:B------:R0:W-:Y:S01]  /*131a0*/  @!P1 LDGSTS.E.BYPASS.LTC128B.128 [R25+0x8c00], desc[UR36][R2.64], !P0 ;  /* 0x08c0000002199fae */ /* 0x0001e2000c101d64 */
[----:B------:R-:W-:Y:S01]  /*131b0*/  IMAD.MOV.U32 R13, RZ, RZ, R7 ;  /* 0x000000ffff0d7224 */ /* 0x000fe200078e0007 */
[----:B------:R-:W-:Y:S01]  /*131c0*/  ISETP.GE.AND P1, PT, R10, R5, PT ;  /* 0x000000050a00720c */ /* 0x000fe20003f26270 */
[----:B------:R-:W-:Y:S02]  /*131d0*/  VIADD R10, R4, 0x30 ;  /* 0x00000030040a7836 */ /* 0x000fe40000000000 */
[----:B------:R-:W-:-:S10]  /*131e0*/  IMAD.MOV.U32 R9, RZ, RZ, R14 ;  /* 0x000000ffff097224 */ /* 0x000fd400078e000e */
[----:B0-----:R-:W-:Y:S05]  /*131f0*/  WARPSYNC.COLLECTIVE R15, `(.L_x_1129) ;  /* 0x000000000f087348 */ /* 0x001fea0003c00000 */
[----:B------:R1:W2:Y:S02]  /*13200*/  SHFL.IDX P6, R14, R13, R12, R11 ;  /* 0x0000000c0d0e7389 */ /* 0x0002a400000c000b */
[----:B012---:R-:W-:Y:S01]  /*13210*/  ENDCOLLECTIVE ;  /* 0x000000000000791b */ /* 0x007fe20003800000 */
.L_x_1129:
[----:B------:R-:W-:Y:S01]  /*13220*/  @!P1 LEA R20, R23, UR48, 0x1 ;  /* 0x0000003017149c11 */ /* 0x000fe2000f8e08ff */
[----:B------:R-:W-:Y:S02]  /*13230*/  IMAD.MOV.U32 R13, RZ, RZ, R8 ;  /* 0x000000ffff0d7224 */ /* 0x000fe400078e0008 */
[----:B------:R-:W-:Y:S01]  /*13240*/  IMAD.MOV.U32 R12, RZ, RZ, 0x3 ;  /* 0x00000003ff0c7424 */ /* 0x000fe200078e00ff */
[----:B------:R-:W-:-:S13]  /*13250*/  @!P1 LEA R2, P2, R18, R14, 0x1 ;  /* 0x0000000e12029211 */ /* 0x000fda00078408ff */
[----:B------:R-:W-:Y:S05]  /*13260*/  WARPSYNC.COLLECTIVE R15, `(.L_x_1130) ;  /* 0x000000000f087348 */ /* 0x000fea0003c00000 */
[----:B------:R0:W1:Y:S02]  /*13270*/  SHFL.IDX P6, R14, R13, R12, R11 ;  /* 0x0000000c0d0e7389 */ /* 0x00006400000c000b */
[----:B01----:R-:W-:Y:S01]  /*13280*/  ENDCOLLECTIVE ;  /* 0x000000000000791b */ /* 0x003fe20003800000 */
.L_x_1130:
[----:B------:R-:W-:-:S05]  /*13290*/  @!P1 IMAD.X R3, RZ, RZ, R9, P2 ;  /* 0x000000ffff039224 */ /* 0x000fca00010e0609 */
[----:B------:R-:W-:Y:S01]  /*132a0*/  @!PT LDS RZ, [RZ] ;  /* 0x00000000fffff984 */ /* 0x000fe20000000800 */
[----:B------:R-:W-:Y:S01]  /*132b0*/  @!PT LDS RZ, [RZ] ;  /* 0x00000000fffff984 */ /* 0x000fe20000000800 */
[----:B------:R-:W-:Y:S01]  /*132c0*/  @!PT LDS RZ, [RZ] ;  /* 0x00000000fffff984 */ /* 0x000fe20000000800 */
[----:B------:R0:W-:Y:S01]  /*132d0*/  @!P1 LDGSTS.E.BYPASS.LTC128B.128 [R20+0x9400], desc[UR36][R2.64], !P0 ;  /* 0x0940000002149fae */ /* 0x0001e2000c101d64 */
[----:B------:R-:W-:Y:S01]  /*132e0*/  ISETP.GE.AND P1, PT, R10, R5, PT ;  /* 0x000000050a00720c */ /* 0x000fe20003f26270 */
[----:B------:R-:W-:-:S12]  /*132f0*/  IMAD.MOV.U32 R13, RZ, RZ, R7 ;  /* 0x000000ffff0d7224 */ /* 0x000fd800078e0007 */
[----:B------:R-:W-:Y:S01]  /*13300*/  @!P1 LEA R25, R23, UR48, 0x1 ;  /* 0x0000003017199c11 */ /* 0x000fe2000f8e08ff */
[----:B0-----:R-:W-:-:S07]  /*13310*/  IMAD.MOV.U32 R10, RZ, RZ, R14 ;  /* 0x000000ffff0a7224 */ /* 0x001fce00078e000e */
[----:B------:R-:W-:Y:S05]  /*13320*/  WARPSYNC.COLLECTIVE R15, `(.L_x_1131) ;  /* 0x000000000f087348 */ /* 0x000fea0003c00000 */
[----:B------:R0:W1:Y:S02]  /*13330*/  SHFL.IDX P6, R14, R13, R12, R11 ;  /* 0x0000000c0d0e7389 */ /* 0x00006400000c000b */
[----:B01----:R-:W-:Y:S01]  /*13340*/  ENDCOLLECTIVE ;  /* 0x000000000000791b */ /* 0x003fe20003800000 */
.L_x_1131:
[----:B------:R-:W-:Y:S02]  /*13350*/  IMAD.MOV.U32 R13, RZ, RZ, R8 ;  /* 0x000000ffff0d7224 */ /* 0x000fe400078e0008 */
[----:B------:R-:W-:Y:S02]  /*13360*/  IMAD.MOV.U32 R12, RZ, RZ, 0x4 ;  /* 0x00000004ff0c7424 */ /* 0x000fe400078e00ff */
[----:B------:R-:W-:-:S07]  /*13370*/  IMAD.MOV.U32 R21, RZ, RZ, R14 ;  /* 0x000000ffff157224 */ /* 0x000fce00078e000e */
[----:B------:R-:W-:Y:S05]  /*13380*/  WARPSYNC.COLLECTIVE R15, `(.L_x_1132) ;  /* 0x000000000f087348 */ /* 0x000fea0003c00000 */
[----:B------:R0:W1:Y:S02]  /*13390*/  SHFL.IDX P6, R14, R13, R12, R11 ;  /* 0x0000000c0d0e7389 */ /* 0x00006400000c000b */
[----:B01----:R-:W-:Y:S01]  /*133a0*/  ENDCOLLECTIVE ;  /* 0x000000000000791b */ /* 0x003fe20003800000 */
.L_x_1132:
        /* <DEDUP_REMOVED lines=14> */
.L_x_1133:
[----:B------:R-:W-:Y:S01]  /*13490*/  @!P1 LEA R20, R23, UR48, 0x1 ;  /* 0x0000003017149c11 */ /* 0x000fe2000f8e08ff */
[----:B------:R-:W-:Y:S02]  /*134a0*/  IMAD.MOV.U32 R13, RZ, RZ, R8 ;  /* 0x000000ffff0d7224 */ /* 0x000fe400078e0008 */
[----:B------:R-:W-:Y:S01]  /*134b0*/  IMAD.MOV.U32 R12, RZ, RZ, 0x5 ;  /* 0x00000005ff0c7424 */ /* 0x000fe200078e00ff */
[----:B------:R-:W-:-:S13]  /*134c0*/  @!P1 LEA R2, P2, R18, R14, 0x1 ;  /* 0x0000000e12029211 */ /* 0x000fda00078408ff */
[----:B------:R-:W-:Y:S05]  /*134d0*/  WARPSYNC.COLLECTIVE R15, `(.L_x_1134) ;  /* 0x000000000f087348 */ /* 0x000fea0003c00000 */
[----:B------:R0:W1:Y:S02]  /*134e0*/  SHFL.IDX P6, R14, R13, R12, R11 ;  /* 0x0000000c0d0e7389 */ /* 0x00006400000c000b */
[----:B01----:R-:W-:Y:S01]  /*134f0*/  ENDCOLLECTIVE ;  /* 0x000000000000791b */ /* 0x003fe20003800000 */
.L_x_1134:
[----:B------:R-:W-:-:S05]  /*13500*/  @!P1 IMAD.X R3, RZ, RZ, R9, P2 ;  /* 0x000000ffff039224 */ /* 0x000fca00010e0609 */
[----:B------:R-:W-:Y:S01]  /*13510*/  @!PT LDS RZ, [RZ] ;  /* 0x00000000fffff984 */ /* 0x000fe20000000800 */
[----:B------:R-:W-:Y:S01]  /*13520*/  @!PT LDS RZ, [RZ] ;  /* 0x00000000fffff984 */ /* 0x000fe20000000800 */
[----:B------:R-:W-:Y:S01]  /*13530*/  @!PT LDS RZ, [RZ] ;  /* 0x00000000fffff984 */ /* 0x000fe20000000800 */
[----:B------:R0:W-:Y:S01]  /*13540*/  @!P1 LDGSTS.E.BYPASS.LTC128B.128 [R20+0xa400], desc[UR36][R2.64], !P0 ;  /* 0x0a40000002149fae */ /* 0x0001e2000c101d64 */
[----:B------:R-:W-:Y:S01]  /*13550*/  ISETP.GE.AND P1, PT, R10, R5, PT ;  /* 0x000000050a00720c */ /* 0x000fe20003f26270 */
[----:B------:R-:W-:Y:S02]  /*13560*/  IMAD.MOV.U32 R13, RZ, RZ, R7 ;  /* 0x000000ffff0d7224 */ /* 0x000fe400078e0007 */
[----:B------:R-:W-:-:S10]  /*13570*/  IMAD.MOV.U32 R10, RZ, RZ, R14 ;  /* 0x000000ffff0a7224 */ /* 0x000fd400078e000e */
[----:B0-----:R-:W-:Y:S05]  /*13580*/  WARPSYNC.COLLECTIVE R15, `(.L_x_1135) ;  /* 0x000000000f087348 */ /* 0x001fea0003c00000 */
[----:B------:R1:W2:Y:S02]  /*13590*/  SHFL.IDX P6, R14, R13, R12, R11 ;  /* 0x0000000c0d0e7389 */ /* 0x0002a400000c000b */
[----:B012---:R-:W-:Y:S01]  /*135a0*/  ENDCOLLECTIVE ;  /* 0x000000000000791b */ /* 0x007fe20003800000 */
.L_x_1135:
[----:B------:R-:W-:Y:S02]  /*135b0*/  IMAD.MOV.U32 R13, RZ, RZ, R8 ;  /* 0x000000ffff0d7224 */ /* 0x000fe400078e0008 */
[----:B------:R-:W-:Y:S02]  /*135c0*/  IMAD.MOV.U32 R12, RZ, RZ, 0x6 ;  /* 0x00000006ff0c7424 */ /* 0x000fe400078e00ff */
[----:B------:R-:W-:-:S07]  /*135d0*/  IMAD.MOV.U32 R21, RZ, RZ, R14 ;  /* 0x000000ffff157224 */ /* 0x000fce00078e000e */
[----:B------:R-:W-:Y:S05]  /*135e0*/  WARPSYNC.COLLECTIVE R15, `(.L_x_1136) ;  /* 0x000000000f087348 */ /* 0x000fea0003c00000 */
[----:B------:R0:W1:Y:S02]  /*135f0*/  SHFL.IDX P6, R14, R13, R12, R11 ;  /* 0x0000000c0d0e7389 */ /* 0x00006400000c000b */
[----:B01----:R-:W-:Y:S01]  /*13600*/  ENDCOLLECTIVE ;  /* 0x000000000000791b */ /* 0x003fe20003800000 */
.L_x_1136:
[----:B------:R-:W-:Y:S02]  /*13610*/  @!P1 LEA R2, P2, R18, R21, 0x1 ;  /* 0x0000001512029211 */ /* 0x000fe400078408ff */
[----:B------:R-:W-:-:S03]  /*13620*/  @!P1 LEA R21, R23, UR48, 0x1 ;  /* 0x0000003017159c11 */ /* 0x000fc6000f8e08ff */
        /* <DEDUP_REMOVED lines=12> */
.L_x_1137:
[----:B------:R-:W-:Y:S01]  /*136f0*/  @!P1 LEA R25, R23, UR48, 0x1 ;  /* 0x0000003017199c11 */ /* 0x000fe2000f8e08ff */
[----:B------:R-:W-:Y:S02]  /*13700*/  IMAD.MOV.U32 R13, RZ, RZ, R8 ;  /* 0x000000ffff0d7224 */ /* 0x000fe400078e0008 */
[----:B------:R-:W-:Y:S01]  /*13710*/  IMAD.MOV.U32 R12, RZ, RZ, 0x7 ;  /* 0x00000007ff0c7424 */ /* 0x000fe200078e00ff */
[----:B------:R-:W-:-:S13]  /*13720*/  @!P1 LEA R2, P2, R18, R14, 0x1 ;  /* 0x0000000e12029211 */ /* 0x000fda00078408ff */
[----:B------:R-:W-:Y:S05]  /*13730*/  WARPSYNC.COLLECTIVE R15, `(.L_x_1138) ;  /* 0x000000000f087348 */ /* 0x000fea0003c00000 */
[----:B------:R0:W1:Y:S02]  /*13740*/  SHFL.IDX P6, R14, R13, R12, R11 ;  /* 0x0000000c0d0e7389 */ /* 0x00006400000c000b */
[----:B01----:R-:W-:Y:S01]  /*13750*/  ENDCOLLECTIVE ;  /* 0x000000000000791b */ /* 0x003fe20003800000 */
.L_x_1138:
[----:B------:R-:W-:-:S05]  /*13760*/  @!P1 IMAD.X R3, RZ, RZ, R9, P2 ;  /* 0x000000ffff039224 */ /* 0x000fca00010e0609 */
[----:B------:R-:W-:Y:S01]  /*13770*/  @!PT LDS RZ, [RZ] ;  /* 0x00000000fffff984 */ /* 0x000fe20000000800 */
[----:B------:R-:W-:Y:S01]  /*13780*/  @!PT LDS RZ, [RZ] ;  /* 0x00000000fffff984 */ /* 0x000fe20000000800 */
[----:B------:R-:W-:Y:S01]  /*13790*/  @!PT LDS RZ, [RZ] ;  /* 0x00000000fffff984 */ /* 0x000fe20000000800 */
[----:B------:R0:W-:Y:S01]  /*137a0*/  @!P1 LDGSTS.E.BYPASS.LTC128B.128 [R25+0xb400], desc[UR36][R2.64], !P0 ;  /* 0x0b40000002199fae */ /* 0x0001e2000c101d64 */
[----:B------:R-:W-:Y:S02]  /*137b0*/  IMAD.MOV.U32 R13, RZ, RZ, R7 ;  /* 0x000000ffff0d7224 */ /* 0x000fe400078e0007 */
[----:B0-----:R-:W-:Y:S02]  /*137c0*/  VIADD R2, R4, 0x70 ;  /* 0x0000007004027836 */ /* 0x001fe40000000000 */
[----:B------:R-:W-:-:S03]  /*137d0*/  IMAD.MOV.U32 R8, RZ, RZ, R14 ;  /* 0x000000ffff087224 */ /* 0x000fc600078e000e */
[----:B------:R-:W-:-:S13]  /*137e0*/  ISETP.GE.AND P1, PT, R2, R5, PT ;  /* 0x000000050200720c */ /* 0x000fda0003f26270 */
[----:B------:R-:W-:Y:S05]  /*137f0*/  WARPSYNC.COLLECTIVE R15, `(.L_x_1139) ;  /* 0x000000000f087348 */ /* 0x000fea0003c00000 */
[----:B------:R0:W1:Y:S02]  /*13800*/  SHFL.IDX P6, R14, R13, R12, R11 ;  /* 0x0000000c0d0e7389 */ /* 0x00006400000c000b */
[----:B01----:R-:W-:Y:S01]  /*13810*/  ENDCOLLECTIVE ;  /* 0x000000000000791b */ /* 0x003fe20003800000 */
.L_x_1139:
[----:B------:R-:W-:Y:S01]  /*13820*/  @!P1 LEA R21, R23, UR48, 0x1 ;  /* 0x0000003017159c11 */ /* 0x000fe2000f8e08ff */
[----:B------:R-:W-:Y:S02]  /*13830*/  IMAD.MOV.U32 R13, RZ, RZ, R6 ;  /* 0x000000ffff0d7224 */ /* 0x000fe400078e0006 */
[----:B------:R-:W-:Y:S02]  /*13840*/  IMAD.MOV.U32 R12, RZ, RZ, RZ ;  /* 0x000000ffff0c7224 */ /* 0x000fe400078e00ff */
[----:B------:R-:W-:-:S07]  /*13850*/  IMAD.MOV.U32 R7, RZ, RZ, R14 ;  /* 0x000000ffff077224 */ /* 0x000fce00078e000e */
[----:B------:R-:W-:Y:S05]  /*13860*/  WARPSYNC.COLLECTIVE R15, `(.L_x_1140) ;  /* 0x000000000f087348 */ /* 0x000fea0003c00000 */
[----:B------:R0:W1:Y:S02]  /*13870*/  SHFL.IDX P6, R14, R13, R12, R11 ;  /* 0x0000000c0d0e7389 */ /* 0x00006400000c000b */
[----:B01----:R-:W-:Y:S01]  /*13880*/  ENDCOLLECTIVE ;  /* 0x000000000000791b */ /* 0x003fe20003800000 */
.L_x_1140:
        /* <DEDUP_REMOVED lines=14> */
.L_x_1141:
[----:B------:R-:W-:Y:S01]  /*13970*/  @!P1 LEA R25, R23, UR48, 0x1 ;  /* 0x0000003017199c11 */ /* 0x000fe2000f8e08ff */
[----:B------:R-:W-:Y:S02]  /*13980*/  IMAD.MOV.U32 R13, RZ, RZ, R6 ;  /* 0x000000ffff0d7224 */ /* 0x000fe400078e0006 */
[----:B------:R-:W-:Y:S01]  /*13990*/  IMAD.MOV.U32 R12, RZ, RZ, 0x1 ;  /* 0x00000001ff0c7424 */ /* 0x000fe200078e00ff */
[----:B------:R-:W-:-:S13]  /*139a0*/  @!P1 LEA R2, P2, R18, R14, 0x1 ;  /* 0x0000000e12029211 */ /* 0x000fda00078408ff */
[----:B------:R-:W-:Y:S05]  /*139b0*/  WARPSYNC.COLLECTIVE R15, `(.L_x_1142) ;  /* 0x000000000f087348 */ /* 0x000fea0003c00000 */
[----:B------:R0:W1:Y:S02]  /*139c0*/  SHFL.IDX P6, R14, R13, R12, R11 ;  /* 0x0000000c0d0e7389 */ /* 0x00006400000c000b */
[----:B01----:R-:W-:Y:S01]  /*139d0*/  ENDCOLLECTIVE ;  /* 0x000000000000791b */ /* 0x003fe20003800000 */
.L_x_1142:
        /* <DEDUP_REMOVED lines=11> */
.L_x_1143:
[----:B------:R-:W-:Y:S02]  /*13a90*/  IMAD.MOV.U32 R13, RZ, RZ, R6 ;  /* 0x000000ffff0d7224 */ /* 0x000fe400078e0006 */
[----:B------:R-:W-:Y:S02]  /*13aa0*/  IMAD.MOV.U32 R12, RZ, RZ, 0x2 ;  /* 0x00000002ff0c7424 */ /* 0x000fe400078e00ff */
[----:B------:R-:W-:-:S07]  /*13ab0*/  IMAD.MOV.U32 R9, RZ, RZ, R14 ;  /* 0x000000ffff097224 */ /* 0x000fce00078e000e */
[----:B------:R-:W-:Y:S05]  /*13ac0*/  WARPSYNC.COLLECTIVE R15, `(.L_x_1144) ;  /* 0x000000000f087348 */ /* 0x000fea0003c00000 */
[----:B------:R0:W1:Y:S02]  /*13ad0*/  SHFL.IDX P6, R14, R13, R12, R11 ;  /* 0x0000000c0d0e7389 */ /* 0x00006400000c000b */
[----:B01----:R-:W-:Y:S01]  /*13ae0*/  ENDCOLLECTIVE ;  /* 0x000000000000791b */ /* 0x003fe20003800000 */
.L_x_1144:
        /* <DEDUP_REMOVED lines=12> */
.L_x_1145:
[----:B------:R-:W-:-:S05]  /*13bb0*/  VIADD R2, R4, 0xa0 ;  /* 0x000000a004027836 */ /* 0x000fca0000000000 */
[----:B------:R-:W-:Y:S01]  /*13bc0*/  ISETP.GE.AND P1, PT, R2, R5, PT ;  /* 0x000000050200720c */ /* 0x000fe20003f26270 */
[----:B------:R-:W-:Y:S02]  /*13bd0*/  IMAD.MOV.U32 R13, RZ, RZ, R6 ;  /* 0x000000ffff0d7224 */ /* 0x000fe400078e0006 */
[----:B------:R-:W-:-:S10]  /*13be0*/  IMAD.MOV.U32 R12, RZ, RZ, 0x3 ;  /* 0x00000003ff0c7424 */ /* 0x000fd400078e00ff */
[----:B------:R-:W-:-:S13]  /*13bf0*/  @!P1 LEA R2, P2, R18, R14, 0x1 ;  /* 0x0000000e12029211 */ /* 0x000fda00078408ff */
[----:B------:R-:W-:Y:S05]  /*13c00*/  WARPSYNC.COLLECTIVE R15, `(.L_x_1146) ;  /* 0x000000000f087348 */ /* 0x000fea0003c00000 */
[----:B------:R0:W1:Y:S02]  /*13c10*/  SHFL.IDX P6, R14, R13, R12, R11 ;  /* 0x0000000c0d0e7389 */ /* 0x00006400000c000b */
[----:B01----:R-:W-:Y:S01]  /*13c20*/  ENDCOLLECTIVE ;  /* 0x000000000000791b */ /* 0x003fe20003800000 */
.L_x_1146:
        /* <DEDUP_REMOVED lines=11> */
.L_x_1147:
[----:B------:R-:W-:Y:S05]  /*13ce0*/  BRA `(.L_x_1148) ;  /* 0xffffffc800687947 */ /* 0x000fea000383ffff */
.L_x_1071:
[----:B0-----:R-:W-:-:S04]  /*13cf0*/  IMAD.U32 R3, RZ, RZ, UR48 ;  /* 0x00000030ff037e24 */ /* 0x001fc8000f8e00ff */
[----:B------:R0:W1:Y:S03]  /*13d00*/  SYNCS.PHASECHK.TRANS64.TRYWAIT P0, [R3+URZ+0x16820], R0 ;  /* 0x01682000030075a7 */ /* 0x000066000800017f */
[----:B-1----:R-:W-:Y:S05]  /*13d10*/  @!P0 NANOSLEEP.SYNCS 0x989680 ;  /* 0x009896800000895d */ /* 0x002fea0003900000 */
[----:B------:R-:W1:Y:S02]  /*13d20*/  @!P0 SYNCS.PHASECHK.TRANS64 P0, [R3+URZ+0x16820], R0 ;  /* 0x01682000030085a7 */ /* 0x000e64000800007f */
[----:B-1----:R-:W-:Y:S05]  /*13d30*/  @!P0 BRA `(.L_x_1071) ;  /* 0xfffffffc00ec8947 */ /* 0x002fea000383ffff */
[----:B------:R-:W-:Y:S05]  /*13d40*/  BRA `(.L_x_1149) ;  /* 0xffffffc800a07947 */ /* 0x000fea000383ffff */
.L_x_1075:
[----:B0-----:R0:W1:Y:S02]  /*13d50*/  SYNCS.PHASECHK.TRANS64.TRYWAIT P0, [R7+URZ+0x16840], R2 ;  /* 0x01684002070075a7 */ /* 0x001064000800017f */
[----:B-1----:R-:W-:Y:S05]  /*13d60*/  @!P0 NANOSLEEP.SYNCS 0x989680 ;  /* 0x009896800000895d */ /* 0x002fea0003900000 */
[----:B------:R-:W1:Y:S02]  /*13d70*/  @!P0 SYNCS.PHASECHK.TRANS64 P0, [R7+URZ+0x16840], R2 ;  /* 0x01684002070085a7 */ /* 0x000e64000800007f */
[----:B-1----:R-:W-:Y:S05]  /*13d80*/  @!P0 BRA `(.L_x_1075) ;  /* 0xfffffffc00f08947 */ /* 0x002fea000383ffff */
[----:B------:R-:W-:Y:S05]  /*13d90*/  BRA `(.L_x_1150) ;  /* 0xffffffcc00807947 */ /* 0x000fea000383ffff */
.L_x_1076:
        /* <DEDUP_REMOVED lines=8> */
.L_x_1152:
[----:B------:R-:W-:Y:S05]  /*13e20*/  BSYNC B1 ;  /* 0x0000000000017941 */ /* 0x000fea0003800000 */
.L_x_1151:
[----:B------:R-:W-:Y:S01]  /*13e30*/  IMAD.MOV.U32 R13, RZ, RZ, R9 ;  /* 0x000000ffff0d7224 */ /* 0x000fe200078e0009 */
[----:B------:R-:W-:Y:S01]  /*13e40*/  LEA R10, R10, UR48, 0x1 ;  /* 0x000000300a0a7c11 */ /* 0x000fe2000f8e08ff */
[----:B------:R-:W-:Y:S02]  /*13e50*/  IMAD.MOV.U32 R12, RZ, RZ, RZ ;  /* 0x000000ffff0c7224 */ /* 0x000fe400078e00ff */
[----:B------:R-:W-:Y:S02]  /*13e60*/  IMAD.MOV.U32 R11, RZ, RZ, 0x181f ;  /* 0x0000181fff0b7424 */ /* 0x000fe400078e00ff */
[----:B------:R-:W-:Y:S02]  /*13e70*/  IMAD.MOV.U32 R15, RZ, RZ, -0x1 ;  /* 0xffffffffff0f7424 */ /* 0x000fe400078e00ff */
[----:B------:R-:W-:-:S07]  /*13e80*/  IMAD.MOV.U32 R3, RZ, RZ, R14 ;  /* 0x000000ffff037224 */ /* 0x000fce00078e000e */
[----:B------:R-:W-:Y:S05]  /*13e90*/  WARPSYNC.COLLECTIVE R15, `(.L_x_1153) ;  /* 0x000000000f087348 */ /* 0x000fea0003c00000 */
[----:B------:R0:W1:Y:S02]  /*13ea0*/  SHFL.IDX P6, R14, R13, R12, R11 ;  /* 0x0000000c0d0e7389 */ /* 0x00006400000c000b */
[----:B01----:R-:W-:Y:S01]  /*13eb0*/  ENDCOLLECTIVE ;  /* 0x000000000000791b */ /* 0x003fe20003800000 */
.L_x_1153:
[----:B------:R-:W-:Y:S02]  /*13ec0*/  IMAD.SHL.U32 R15, R18, 0x2, RZ ;  /* 0x00000002120f7824 */ /* 0x000fe400078e00ff */
[----:B------:R-:W-:Y:S02]  /*13ed0*/  IMAD.MOV.U32 R13, RZ, RZ, R20 ;  /* 0x000000ffff0d7224 */ /* 0x000fe400078e0014 */
        /* <DEDUP_REMOVED lines=8> */
.L_x_1154:
        /* <DEDUP_REMOVED lines=9> */
.L_x_1155:
        /* <DEDUP_REMOVED lines=10> */
.L_x_1156:
        /* <DEDUP_REMOVED lines=9> */
.L_x_1157:
        /* <DEDUP_REMOVED lines=10> */
.L_x_1158:
        /* <DEDUP_REMOVED lines=9> */
.L_x_1159:
        /* <DEDUP_REMOVED lines=10> */
.L_x_1160:
        /* <DEDUP_REMOVED lines=9> */
.L_x_1161:
        /* <DEDUP_REMOVED lines=10> */
.L_x_1162:
        /* <DEDUP_REMOVED lines=9> */
.L_x_1163:
        /* <DEDUP_REMOVED lines=10> */
.L_x_1164:
        /* <DEDUP_REMOVED lines=9> */
.L_x_1165:
        /* <DEDUP_REMOVED lines=10> */
.L_x_1166:
        /* <DEDUP_REMOVED lines=9> */
.L_x_1167:
[----:B------:R-:W-:Y:S05]  /*14710*/  BRA `(.L_x_1168) ;  /* 0xffffffc800307947 */ /* 0x000fea000383ffff */
.L_x_1081:
[----:B0-----:R0:W1:Y:S02]  /*14720*/  SYNCS.PHASECHK.TRANS64.TRYWAIT P0, [R7+URZ+0x16860], R2 ;  /* 0x01686002070075a7 */ /* 0x001064000800017f */
[----:B-1----:R-:W-:Y:S05]  /*14730*/  @!P0 NANOSLEEP.SYNCS 0x989680 ;  /* 0x009896800000895d */ /* 0x002fea0003900000 */
[----:B------:R-:W1:Y:S02]  /*14740*/  @!P0 SYNCS.PHASECHK.TRANS64 P0, [R7+URZ+0x16860], R2 ;  /* 0x01686002070085a7 */ /* 0x000e64000800007f */
[----:B-1----:R-:W-:Y:S05]  /*14750*/  @!P0 BRA `(.L_x_1081) ;  /* 0xfffffffc00f08947 */ /* 0x002fea000383ffff */
[----:B------:R-:W-:Y:S05]  /*14760*/  BRA `(.L_x_1169) ;  /* 0xffffffc800907947 */ /* 0x000fea000383ffff */
.L_x_1082:
        /* <DEDUP_REMOVED lines=8> */
.L_x_1171:
[----:B------:R-:W-:Y:S05]  /*147f0*/  BSYNC B1 ;  /* 0x0000000000017941 */ /* 0x000fea0003800000 */
.L_x_1170:
[----:B------:R-:W-:Y:S01]  /*14800*/  IMAD.MOV.U32 R13, RZ, RZ, R17 ;  /* 0x000000ffff0d7224 */ /* 0x000fe200078e0011 */
[----:B------:R-:W-:Y:S01]  /*14810*/  ISETP.LT.OR P2, PT, R4, 0x1, P1 ;  /* 0x000000010400780c */ /* 0x000fe20000f41670 */
        /* <DEDUP_REMOVED lines=8> */
.L_x_1172:
[----:B------:R-:W-:Y:S02]  /*148a0*/  IMAD.MOV.U32 R13, RZ, RZ, R19 ;  /* 0x000000ffff0d7224 */ /* 0x000fe400078e0013 */
[----:B------:R-:W-:Y:S01]  /*148b0*/  IMAD.MOV.U32 R12, RZ, RZ, 0x1 ;  /* 0x00000001ff0c7424 */ /* 0x000fe200078e00ff */
[----:B------:R-:W-:-:S13]  /*148c0*/  IADD3 R2, P0, R14, R20, RZ ;  /* 0x000000140e027210 */ /* 0x000fda0007f1e0ff */
[----:B------:R-:W-:Y:S05]  /*148d0*/  WARPSYNC.COLLECTIVE R15, `(.L_x_1173) ;  /* 0x000000000f087348 */ /* 0x000fea0003c00000 */
[----:B------:R0:W1:Y:S02]  /*148e0*/  SHFL.IDX P6, R14, R13, R12, R11 ;  /* 0x0000000c0d0e7389 */ /* 0x00006400000c000b */
[----:B01----:R-:W-:Y:S01]  /*148f0*/  ENDCOLLECTIVE ;  /* 0x000000000000791b */ /* 0x003fe20003800000 */
.L_x_1173:
        /* <DEDUP_REMOVED lines=11> */
.L_x_1174:
[----:B------:R-:W-:Y:S02]  /*149b0*/  IMAD.MOV.U32 R13, RZ, RZ, R19 ;  /* 0x000000ffff0d7224 */ /* 0x000fe400078e0013 */
[----:B------:R-:W-:Y:S02]  /*149c0*/  IMAD.MOV.U32 R12, RZ, RZ, 0x2 ;  /* 0x00000002ff0c7424 */ /* 0x000fe400078e00ff */
[----:B------:R-:W-:-:S05]  /*149d0*/  IMAD.MOV.U32 R11, RZ, RZ, R14 ;  /* 0x000000ffff0b7224 */ /* 0x000fca00078e000e */
[----:B------:R-:W-:Y:S01]  /*149e0*/  IADD3 R2, P0, R11, R20, RZ ;  /* 0x000000140b027210 */ /* 0x000fe20007f1e0ff */
[----:B------:R-:W-:-:S04]  /*149f0*/  IMAD.MOV.U32 R11, RZ, RZ, 0x181f ;  /* 0x0000181fff0b7424 */ /* 0x000fc800078e00ff */
[----:B------:R-:W-:-:S08]  /*14a00*/  IMAD.X R3, RZ, RZ, R9, P0 ;  /* 0x000000ffff037224 */ /* 0x000fd000000e0609 */
[----:B------:R-:W-:Y:S05]  /*14a10*/  WARPSYNC.COLLECTIVE R15, `(.L_x_1175) ;  /* 0x000000000f087348 */ /* 0x000fea0003c00000 */
[----:B------:R0:W1:Y:S02]  /*14a20*/  SHFL.IDX P6, R14, R13, R12, R11 ;  /* 0x0000000c0d0e7389 */ /* 0x00006400000c000b */
[----:B01----:R-:W-:Y:S01]  /*14a30*/  ENDCOLLECTIVE ;  /* 0x000000000000791b */ /* 0x003fe20003800000 */
.L_x_1175:
        /* <DEDUP_REMOVED lines=10> */
.L_x_1176:
        /* <DEDUP_REMOVED lines=8> */
.L_x_1177:
        /* <DEDUP_REMOVED lines=10> */
.L_x_1178:
        /* <DEDUP_REMOVED lines=9> */
.L_x_1179:
        /* <DEDUP_REMOVED lines=10> */
.L_x_1180:
        /* <DEDUP_REMOVED lines=8> */
.L_x_1181:
        /* <DEDUP_REMOVED lines=10> */
.L_x_1182:
        /* <DEDUP_REMOVED lines=9> */
.L_x_1183:
        /* <DEDUP_REMOVED lines=10> */
.L_x_1184:
        /* <DEDUP_REMOVED lines=8> */
.L_x_1185:
        /* <DEDUP_REMOVED lines=9> */
.L_x_1186:
[----:B------:R-:W-:Y:S05]  /*15090*/  BRA `(.L_x_1187) ;  /* 0xffffffc4000c7947 */ /* 0x000fea000383ffff */
.L_x_1088:
[----:B0-----:R0:W1:Y:S02]  /*150a0*/  SYNCS.PHASECHK.TRANS64.TRYWAIT P0, [R0+URZ+0x16860], R3 ;  /* 0x01686003000075a7 */ /* 0x001064000800017f */
[----:B-1----:R-:W-:Y:S05]  /*150b0*/  @!P0 NANOSLEEP.SYNCS 0x989680 ;  /* 0x009896800000895d */ /* 0x002fea0003900000 */
[----:B------:R-:W1:Y:S02]  /*150c0*/  @!P0 SYNCS.PHASECHK.TRANS64 P0, [R0+URZ+0x16860], R3 ;  /* 0x01686003000085a7 */ /* 0x000e64000800007f */
[----:B-1----:R-:W-:Y:S05]  /*150d0*/  @!P0 BRA `(.L_x_1088) ;  /* 0xfffffffc00f08947 */ /* 0x002fea000383ffff */
[----:B------:R-:W-:Y:S05]  /*150e0*/  BRA `(.L_x_1188) ;  /* 0xffffffc800087947 */ /* 0x000fea000383ffff */
.L_x_1089:
        /* <DEDUP_REMOVED lines=8> */
.L_x_1190:
[----:B------:R-:W-:Y:S05]  /*15170*/  BSYNC B0 ;  /* 0x0000000000007941 */ /* 0x000fea0003800000 */
.L_x_1189:
[----:B------:R-:W-:Y:S01]  /*15180*/  IMAD.MOV.U32 R13, RZ, RZ, R17 ;  /* 0x000000ffff0d7224 */ /* 0x000fe200078e0011 */
[----:B------:R-:W-:Y:S01]  /*15190*/  ISETP.LT.OR P2, PT, R5, 0x1, P0 ;  /* 0x000000010500780c */ /* 0x000fe20000741670 */
[----:B------:R-:W-:Y:S01]  /*151a0*/  IMAD.MOV.U32 R12, RZ, RZ, RZ ;  /* 0x000000ffff0c7224 */ /* 0x000fe200078e00ff */
[----:B------:R-:W-:Y:S01]  /*151b0*/  LEA R4, R4, UR48, 0x1 ;  /* 0x0000003004047c11 */ /* 0x000fe2000f8e08ff */
[----:B------:R-:W-:Y:S02]  /*151c0*/  IMAD.MOV.U32 R11, RZ, RZ, 0x181f ;  /* 0x0000181fff0b7424 */ /* 0x000fe400078e00ff */
[----:B------:R-:W-:Y:S02]  /*151d0*/  IMAD.MOV.U32 R15, RZ, RZ, -0x1 ;  /* 0xffffffffff0f7424 */ /* 0x000fe400078e00ff */
[----:B------:R-:W-:Y:S02]  /*151e0*/  IMAD.MOV.U32 R3, RZ, RZ, R14 ;  /* 0x000000ffff037224 */ /* 0x000fe400078e000e */
[----:B------:R-:W-:-:S07]  /*151f0*/  IMAD.SHL.U32 R18, R18, 0x2, RZ ;  /* 0x0000000212127824 */ /* 0x000fce00078e00ff */
[----:B------:R-:W-:Y:S05]  /*15200*/  WARPSYNC.COLLECTIVE R15, `(.L_x_1191) ;  /* 0x000000000f087348 */ /* 0x000fea0003c00000 */
[----:B------:R0:W1:Y:S02]  /*15210*/  SHFL.IDX P6, R14, R13, R12, R11 ;  /* 0x0000000c0d0e7389 */ /* 0x00006400000c000b */
[----:B01----:R-:W-:Y:S01]  /*15220*/  ENDCOLLECTIVE ;  /* 0x000000000000791b */ /* 0x003fe20003800000 */
.L_x_1191:
[----:B------:R-:W-:Y:S02]  /*15230*/  IMAD.MOV.U32 R13, RZ, RZ, R19 ;  /* 0x000000ffff0d7224 */ /* 0x000fe400078e0013 */
[----:B------:R-:W-:Y:S01]  /*15240*/  IMAD.MOV.U32 R12, RZ, RZ, 0x1 ;  /* 0x00000001ff0c7424 */ /* 0x000fe200078e00ff */
[----:B------:R-:W-:-:S13]  /*15250*/  IADD3 R2, P1, R14, R18, RZ ;  /* 0x000000120e027210 */ /* 0x000fda0007f3e0ff */
[----:B------:R-:W-:Y:S05]  /*15260*/  WARPSYNC.COLLECTIVE R15, `(.L_x_1192) ;  /* 0x000000000f087348 */ /* 0x000fea0003c00000 */
[----:B------:R0:W1:Y:S02]  /*15270*/  SHFL.IDX P6, R14, R13, R12, R11 ;  /* 0x0000000c0d0e7389 */ /* 0x00006400000c000b */
[----:B01----:R-:W-:Y:S01]  /*15280*/  ENDCOLLECTIVE ;  /* 0x000000000000791b */ /* 0x003fe20003800000 */
.L_x_1192:
        /* <DEDUP_REMOVED lines=11> */
.L_x_1193:
[----:B------:R-:W-:Y:S02]  /*15340*/  IMAD.MOV.U32 R13, RZ, RZ, R19 ;  /* 0x000000ffff0d7224 */ /* 0x000fe400078e0013 */
[----:B------:R-:W-:Y:S02]  /*15350*/  IMAD.MOV.U32 R12, RZ, RZ, 0x2 ;  /* 0x00000002ff0c7424 */ /* 0x000fe400078e00ff */
[----:B------:R-:W-:-:S07]  /*15360*/  IMAD.MOV.U32 R9, RZ, RZ, R14 ;  /* 0x000000ffff097224 */ /* 0x000fce00078e000e */
[----:B------:R-:W-:Y:S05]  /*15370*/  WARPSYNC.COLLECTIVE R15, `(.L_x_1194) ;  /* 0x000000000f087348 */ /* 0x000fea0003c00000 */
[----:B------:R0:W1:Y:S02]  /*15380*/  SHFL.IDX P6, R14, R13, R12, R11 ;  /* 0x0000000c0d0e7389 */ /* 0x00006400000c000b */
[----:B01----:R-:W-:Y:S01]  /*15390*/  ENDCOLLECTIVE ;  /* 0x000000000000791b */ /* 0x003fe20003800000 */
.L_x_1194:
        /* <DEDUP_REMOVED lines=12> */
.L_x_1195:
[----:B------:R-:W-:Y:S02]  /*15460*/  IMAD.MOV.U32 R13, RZ, RZ, R19 ;  /* 0x000000ffff0d7224 */ /* 0x000fe400078e0013 */
[----:B------:R-:W-:Y:S02]  /*15470*/  IMAD.MOV.U32 R12, RZ, RZ, 0x3 ;  /* 0x00000003ff0c7424 */ /* 0x000fe400078e00ff */
[----:B------:R-:W-:-:S07]  /*15480*/  IMAD.MOV.U32 R23, RZ, RZ, R14 ;  /* 0x000000ffff177224 */ /* 0x000fce00078e000e */
[----:B------:R-:W-:Y:S05]  /*15490*/  WARPSYNC.COLLECTIVE R15, `(.L_x_1196) ;  /* 0x000000000f087348 */ /* 0x000fea0003c00000 */
[----:B------:R0:W1:Y:S02]  /*154a0*/  SHFL.IDX P6, R14, R13, R12, R11 ;  /* 0x0000000c0d0e7389 */ /* 0x00006400000c000b */
[----:B01----:R-:W-:Y:S01]  /*154b0*/  ENDCOLLECTIVE ;  /* 0x000000000000791b */ /* 0x003fe20003800000 */
.L_x_1196:
        /* <DEDUP_REMOVED lines=12> */
.L_x_1197:
[----:B------:R-:W-:Y:S02]  /*15580*/  IMAD.MOV.U32 R13, RZ, RZ, R19 ;  /* 0x000000ffff0d7224 */ /* 0x000fe400078e0013 */
[----:B------:R-:W-:Y:S01]  /*15590*/  IMAD.MOV.U32 R12, RZ, RZ, 0x4 ;  /* 0x00000004ff0c7424 */ /* 0x000fe200078e00ff */
[----:B------:R-:W-:-:S13]  /*155a0*/  IADD3 R2, P1, R14, R18, RZ ;  /* 0x000000120e027210 */ /* 0x000fda0007f3e0ff */
[----:B------:R-:W-:Y:S05]  /*155b0*/  WARPSYNC.COLLECTIVE R15, `(.L_x_1198) ;  /* 0x000000000f087348 */ /* 0x000fea0003c00000 */
[----:B------:R0:W1:Y:S02]  /*155c0*/  SHFL.IDX P6, R14, R13, R12, R11 ;  /* 0x0000000c0d0e7389 */ /* 0x00006400000c000b */
[----:B01----:R-:W-:Y:S01]  /*155d0*/  ENDCOLLECTIVE ;  /* 0x000000000000791b */ /* 0x003fe20003800000 */
.L_x_1198:
[----:B------:R-:W-:Y:S02]  /*155e0*/  IMAD.X R3, RZ, RZ, R10, P1 ;  /* 0x000000ffff037224 */ /* 0x000fe400008e060a */
[----:B------:R-:W-:-:S03]  /*155f0*/  IMAD.MOV.U32 R10, RZ, RZ, RZ ;  /* 0x000000ffff0a7224 */ /* 0x000fc600078e00ff */
        /* <DEDUP_REMOVED lines=10> */
.L_x_1199:
[----:B------:R-:W-:Y:S02]  /*156a0*/  IMAD.MOV.U32 R13, RZ, RZ, R19 ;  /* 0x000000ffff0d7224 */ /* 0x000fe400078e0013 */
[----:B------:R-:W-:Y:S02]  /*156b0*/  IMAD.MOV.U32 R12, RZ, RZ, 0x5 ;  /* 0x00000005ff0c7424 */ /* 0x000fe400078e00ff */
[----:B------:R-:W-:-:S07]  /*156c0*/  IMAD.MOV.U32 R23, RZ, RZ, R14 ;  /* 0x000000ffff177224 */ /* 0x000fce00078e000e */
[----:B------:R-:W-:Y:S05]  /*156d0*/  WARPSYNC.COLLECTIVE R15, `(.L_x_1200) ;  /* 0x000000000f087348 */ /* 0x000fea0003c00000 */
[----:B------:R0:W1:Y:S02]  /*156e0*/  SHFL.IDX P6, R14, R13, R12, R11 ;  /* 0x0000000c0d0e7389 */ /* 0x00006400000c000b */
[----:B01----:R-:W-:Y:S01]  /*156f0*/  ENDCOLLECTIVE ;  /* 0x000000000000791b */ /* 0x003fe20003800000 */
.L_x_1200:
        /* <DEDUP_REMOVED lines=12> */
.L_x_1201:
[----:B------:R-:W-:Y:S02]  /*157c0*/  IMAD.MOV.U32 R13, RZ, RZ, R19 ;  /* 0x000000ffff0d7224 */ /* 0x000fe400078e0013 */
[----:B------:R-:W-:Y:S02]  /*157d0*/  IMAD.MOV.U32 R12, RZ, RZ, 0x6 ;  /* 0x00000006ff0c7424 */ /* 0x000fe400078e00ff */
[----:B------:R-:W-:-:S07]  /*157e0*/  IMAD.MOV.U32 R27, RZ, RZ, R14 ;  /* 0x000000ffff1b7224 */ /* 0x000fce00078e000e */
[----:B------:R-:W-:Y:S05]  /*157f0*/  WARPSYNC.COLLECTIVE R15, `(.L_x_1202) ;  /* 0x000000000f087348 */ /* 0x000fea0003c00000 */
[----:B------:R0:W1:Y:S02]  /*15800*/  SHFL.IDX P6, R14, R13, R12, R11 ;  /* 0x0000000c0d0e7389 */ /* 0x00006400000c000b */
[----:B01----:R-:W-:Y:S01]  /*15810*/  ENDCOLLECTIVE ;  /* 0x000000000000791b */ /* 0x003fe20003800000 */
.L_x_1202:
        /* <DEDUP_REMOVED lines=12> */
.L_x_1203:
[----:B------:R-:W-:Y:S02]  /*158e0*/  IMAD.MOV.U32 R13, RZ, RZ, R19 ;  /* 0x000000ffff0d7224 */ /* 0x000fe400078e0013 */
[----:B------:R-:W-:Y:S02]  /*158f0*/  IMAD.MOV.U32 R12, RZ, RZ, 0x7 ;  /* 0x00000007ff0c7424 */ /* 0x000fe400078e00ff */
[----:B------:R-:W-:-:S07]  /*15900*/  IMAD.MOV.U32 R29, RZ, RZ, R14 ;  /* 0x000000ffff1d7224 */ /* 0x000fce00078e000e */
[----:B------:R-:W-:Y:S05]  /*15910*/  WARPSYNC.COLLECTIVE R15, `(.L_x_1204) ;  /* 0x000000000f087348 */ /* 0x000fea0003c00000 */
[----:B------:R0:W1:Y:S02]  /*15920*/  SHFL.IDX P6, R14, R13, R12, R11 ;  /* 0x0000000c0d0e7389 */ /* 0x00006400000c000b */
[----:B01----:R-:W-:Y:S01]  /*15930*/  ENDCOLLECTIVE ;  /* 0x000000000000791b */ /* 0x003fe20003800000 */
.L_x_1204:
        /* <DEDUP_REMOVED lines=11> */
.L_x_1205:
[----:B------:R-:W-:Y:S05]  /*159f0*/  BRA `(.L_x_1206) ;  /* 0xffffffc000947947 */ /* 0x000fea000383ffff */
.L_x_1092:
[----:B0-----:R0:W1:Y:S02]  /*15a00*/  SYNCS.PHASECHK.TRANS64.TRYWAIT P0, [R7+URZ+0x16820], R10 ;  /* 0x0168200a070075a7 */ /* 0x001064000800017f */
[----:B-1----:R-:W-:Y:S05]  /*15a10*/  @!P0 NANOSLEEP.SYNCS 0x989680 ;  /* 0x009896800000895d */ /* 0x002fea0003900000 */
[----:B------:R-:W1:Y:S02]  /*15a20*/  @!P0 SYNCS.PHASECHK.TRANS64 P0, [R7+URZ+0x16820], R10 ;  /* 0x0168200a070085a7 */ /* 0x000e64000800007f */
[----:B-1----:R-:W-:Y:S05]  /*15a30*/  @!P0 BRA `(.L_x_1092) ;  /* 0xfffffffc00f08947 */ /* 0x002fea000383ffff */
[----:B------:R-:W-:Y:S05]  /*15a40*/  BRA `(.L_x_1207) ;  /* 0xffffffc400047947 */ /* 0x000fea000383ffff */
.L_x_1093:
        /* <DEDUP_REMOVED lines=11> */
.L_x_1209:
[----:B------:R-:W-:Y:S05]  /*15b00*/  BSYNC B0 ;  /* 0x0000000000007941 */ /* 0x000fea0003800000 */
.L_x_1208:
[----:B------:R-:W-:Y:S05]  /*15b10*/  BRA `(.L_x_1210) ;  /* 0xffffffc000e87947 */ /* 0x000fea000383ffff */
.L_x_1094:
[----:B------:R-:W-:Y:S01]  /*15b20*/  BSSY B0, `(.L_x_1211) ;  /* 0x0000006000007945 */ /* 0x000fe20003800000 */
[----:B------:R-:W-:-:S07]  /*15b30*/  IMAD.MOV.U32 R15, RZ, RZ, -0x1 ;  /* 0xffffffffff0f7424 */ /* 0x000fce00078e00ff */
[----:B01---5:R-:W-:Y:S05]  /*15b40*/  WARPSYNC.COLLECTIVE R15, `(.L_x_1212) ;  /* 0x000000000f0c7348 */ /* 0x023fea0003c00000 */
[----:B------:R-:W-:Y:S02]  /*15b50*/  ELECT P6, UR62, PT ;  /* 0x00000000003e782f */ /* 0x000fe400038c0000 */
[----:B------:R-:W-:Y:S01]  /*15b60*/  MOV R14, UR62 ;  /* 0x0000003e000e7c02 */ /* 0x000fe20008000f00 */
[----:B01---5:R-:W-:Y:S10]  /*15b70*/  ENDCOLLECTIVE ;  /* 0x000000000000791b */ /* 0x023ff40003800000 */
.L_x_1212:
[----:B------:R-:W-:Y:S05]  /*15b80*/  BSYNC B0 ;  /* 0x0000000000007941 */ /* 0x000fea0003800000 */
.L_x_1211:
[----:B------:R-:W-:Y:S05]  /*15b90*/  BRA `(.L_x_1213) ;  /* 0xffffffc000dc7947 */ /* 0x000fea000383ffff */
.L_x_1096:
[----:B-1----:R1:W2:Y:S02]  /*15ba0*/  SYNCS.PHASECHK.TRANS64.TRYWAIT P1, [R5+URZ+0x16840], R4 ;  /* 0x01684004050075a7 */ /* 0x0022a4000802017f */
[----:B--2---:R-:W-:Y:S05]  /*15bb0*/  @!P1 NANOSLEEP.SYNCS 0x989680 ;  /* 0x009896800000995d */ /* 0x004fea0003900000 */
[----:B------:R-:W2:Y:S02]  /*15bc0*/  @!P1 SYNCS.PHASECHK.TRANS64 P1, [R5+URZ+0x16840], R4 ;  /* 0x01684004050095a7 */ /* 0x000ea4000802007f */
[----:B--2---:R-:W-:Y:S05]  /*15bd0*/  @!P1 BRA `(.L_x_1096) ;  /* 0xfffffffc00f09947 */ /* 0x004fea000383ffff */
[----:B------:R-:W-:Y:S05]  /*15be0*/  BRA `(.L_x_1214) ;  /* 0xffffffc000fc7947 */ /* 0x000fea000383ffff */
.L_x_1098:
[----:B--2---:R2:W3:Y:S02]  /*15bf0*/  SYNCS.PHASECHK.TRANS64.TRYWAIT P1, [R3+URZ+0x16840], R0 ;  /* 0x01684000030075a7 */ /* 0x0044e4000802017f */
[----:B---3--:R-:W-:Y:S05]  /*15c00*/  @!P1 NANOSLEEP.SYNCS 0x989680 ;  /* 0x009896800000995d */ /* 0x008fea0003900000 */
[----:B------:R-:W3:Y:S02]  /*15c10*/  @!P1 SYNCS.PHASECHK.TRANS64 P1, [R3+URZ+0x16840], R0 ;  /* 0x01684000030095a7 */ /* 0x000ee4000802007f */
[----:B---3--:R-:W-:Y:S05]  /*15c20*/  @!P1 BRA `(.L_x_1098) ;  /* 0xfffffffc00f09947 */ /* 0x008fea000383ffff */
[----:B------:R-:W-:Y:S05]  /*15c30*/  BRA `(.L_x_1215) ;  /* 0xffffffc400087947 */ /* 0x000fea000383ffff */
.L_x_1100:
[----:B---3--:R3:W4:Y:S02]  /*15c40*/  SYNCS.PHASECHK.TRANS64.TRYWAIT P1, [R5+URZ+0x16860], R4 ;  /* 0x01686004050075a7 */ /* 0x008724000802017f */
[----:B----4-:R-:W-:Y:S05]  /*15c50*/  @!P1 NANOSLEEP.SYNCS 0x989680 ;  /* 0x009896800000995d */ /* 0x010fea0003900000 */
[----:B------:R-:W4:Y:S02]  /*15c60*/  @!P1 SYNCS.PHASECHK.TRANS64 P1, [R5+URZ+0x16860], R4 ;  /* 0x01686004050095a7 */ /* 0x000f24000802007f */
[----:B----4-:R-:W-:Y:S05]  /*15c70*/  @!P1 BRA `(.L_x_1100) ;  /* 0xfffffffc00f09947 */ /* 0x010fea000383ffff */
[----:B------:R-:W-:Y:S05]  /*15c80*/  BRA `(.L_x_1216) ;  /* 0xffffffc400047947 */ /* 0x000fea000383ffff */
.L_x_1217:
        /* <DEDUP_REMOVED lines=15> */
.L_x_3169:


//--------------------- .text._ZN7cutlass13device_kernelIN5flash11enable_sm90INS1_16FlashAttnFwdSm90INS1_25CollectiveMainloopFwdSm90ILi2EN4cute5tupleIJNS5_1CILi1EEES8_S8_EEENS6_IJNS7_ILi192EEENS7_ILi128EEENS7_ILi64EEEEEELi64ENS_6half_tEfNS_4arch4Sm90ELb0ELb1ELb0ELb1ELb1ELb0ELb0ELb1ELb1ELb1ELb1ELb0EEENS1_21CollectiveEpilogueFwdINS6_IJSA_SC_SB_EEES9_SE_SG_Li384ELb1ELb1ELb1ELb0EEENS1_36VarlenDynamicPersistentTileSchedulerILi192ELi128ELi384ELi128ELb1ELb1ELb1ELb1ELb0ELb1EEEEEEEEEvNT_6ParamsE --------------------------
	.section	.text._ZN7cutlass13device_kernelIN5flash11enable_sm90INS1_16FlashAttnFwdSm90INS1_25CollectiveMainloopFwdSm90ILi2EN4cute5tupleIJNS5_1CILi1EEES8_S8_EEENS6_IJNS7_ILi192EEENS7_ILi128EEENS7_ILi64EEEEEELi64ENS_6half_tEfNS_4arch4Sm90ELb0ELb1ELb0ELb1ELb1ELb0ELb0ELb1ELb1ELb1ELb1ELb0EEENS1_21CollectiveEpilogueFwdINS6_IJSA_SC_SB_EEES9_SE_SG_Li384ELb1ELb1ELb1ELb0EEENS1_36VarlenDynamicPersistentTileSchedulerILi192ELi128ELi384ELi128ELb1ELb1ELb1ELb1ELb0ELb1EEEEEEEEEvNT_6ParamsE,"ax",@progbits
	.align	128
.text._ZN7cutlass13device_kernelIN5flash11enable_sm90INS1_16FlashAttnFwdSm90INS1_25CollectiveMainloopFwdSm90ILi2EN4cute5tupleIJNS5_1CILi1EEES8_S8_EEENS6_IJNS7_ILi192EEENS7_ILi128EEENS7_ILi64EEEEEELi64ENS_6half_tEfNS_4arch4Sm90ELb0ELb1ELb0ELb1ELb1ELb0ELb0ELb1ELb1ELb1ELb1ELb0EEENS1_21CollectiveEpilogueFwdINS6_IJSA_SC_SB_EEES9_SE_SG_Li384ELb1ELb1ELb1ELb0EEENS1_36VarlenDynamicPersistentTileSchedulerILi192ELi128ELi384ELi128ELb1ELb1ELb1ELb1ELb0ELb1EEEEEEEEEvNT_6ParamsE:
        .type           _ZN7cutlass13device_kernelIN5flash11enable_sm90INS1_16FlashAttnFwdSm90INS1_25CollectiveMainloopFwdSm90ILi2EN4cute5tupleIJNS5_1CILi1EEES8_S8_EEENS6_IJNS7_ILi192EEENS7_ILi128EEENS7_ILi64EEEEEELi64ENS_6half_tEfNS_4arch4Sm90ELb0ELb1ELb0ELb1ELb1ELb0ELb0ELb1ELb1ELb1ELb1ELb0EEENS1_21CollectiveEpilogueFwdINS6_IJSA_SC_SB_EEES9_SE_SG_Li384ELb1ELb1ELb1ELb0EEENS1_36VarlenDynamicPersistentTileSchedulerILi192ELi128ELi384ELi128ELb1ELb1ELb1ELb1ELb0ELb1EEEEEEEEEvNT_6ParamsE,@function
        .size           _ZN7cutlass13device_kernelIN5flash11enable_sm90INS1_16FlashAttnFwdSm90INS1_25CollectiveMainloopFwdSm90ILi2EN4cute5tupleIJNS5_1CILi1EEES8_S8_EEENS6_IJNS7_ILi192EEENS7_ILi128EEENS7_ILi64EEEEEELi64ENS_6half_tEfNS_4arch4Sm90ELb0ELb1ELb0ELb1ELb1ELb0ELb0ELb1ELb1ELb1ELb1ELb0EEENS1_21CollectiveEpilogueFwdINS6_IJSA_SC_SB_EEES9_SE_SG_Li384ELb1ELb1ELb1ELb0EEENS1_36VarlenDynamicPersistentTileSchedulerILi192ELi128ELi384ELi128ELb1ELb1ELb1ELb1ELb0ELb1EEEEEEEEEvNT_6ParamsE,(.L_x_3170 - _ZN7cutlass13device_kernelIN5flash11enable_sm90INS1_16FlashAttnFwdSm90INS1_25CollectiveMainloopFwdSm90ILi2EN4cute5tupleIJNS5_1CILi1EEES8_S8_EEENS6_IJNS7_ILi192EEENS7_ILi128EEENS7_ILi64EEEEEELi64ENS_6half_tEfNS_4arch4Sm90ELb0ELb1ELb0ELb1ELb1ELb0ELb0ELb1ELb1ELb1ELb1ELb0EEENS1_21CollectiveEpilogueFwdINS6_IJSA_SC_SB_EEES9_SE_SG_Li384ELb1ELb1ELb1ELb0EEENS1_36VarlenDynamicPersistentTileSchedulerILi192ELi128ELi384ELi128ELb1ELb1ELb1ELb1ELb0ELb1EEEEEEEEEvNT_6ParamsE)
        .other          _ZN7cutlass13device_kernelIN5flash11enable_sm90INS1_16FlashAttnFwdSm90INS1_25CollectiveMainloopFwdSm90ILi2EN4cute5tupleIJNS5_1CILi1EEES8_S8_EEENS6_IJNS7_ILi192EEENS7_ILi128EEENS7_ILi64EEEEEELi64ENS_6half_tEfNS_4arch4Sm90ELb0ELb1ELb0ELb1ELb1ELb0ELb0ELb1ELb1ELb1ELb1ELb0EEENS1_21CollectiveEpilogueFwdINS6_IJSA_SC_SB_EEES9_SE_SG_Li384ELb1ELb1ELb1ELb0EEENS1_36VarlenDynamicPersistentTileSchedulerILi192ELi128ELi384ELi128ELb1ELb1ELb1ELb1ELb0ELb1EEEEEEEEEvNT_6ParamsE,@"STO_CUDA_ENTRY STV_DEFAULT"
_ZN7cutlass13device_kernelIN5flash11enable_sm90INS1_16FlashAttnFwdSm90INS1_25CollectiveMainloopFwdSm90ILi2EN4cute5tupleIJNS5_1CILi1EEES8_S8_EEENS6_IJNS7_ILi192EEENS7_ILi128EEENS7_ILi64EEEEEELi64ENS_6half_tEfNS_4arch4Sm90ELb0ELb1ELb0ELb1ELb1ELb0ELb0ELb1ELb1ELb1ELb1ELb0EEENS1_21CollectiveEpilogueFwdINS6_IJSA_SC_SB_EEES9_SE_SG_Li384ELb1ELb1ELb1ELb0EEENS1_36VarlenDynamicPersistentTileSchedulerILi192ELi128ELi384ELi128ELb1ELb1ELb1ELb1ELb0ELb1EEEEEEEEEvNT_6ParamsE:
        /* <DEDUP_REMOVED lines=9> */
[----:B------:R-:W1:Y:S01]  /*0090*/  SHFL.IDX PT, R3, R3, RZ, 0x1f ;  /* 0x00001fff03037589 */ /* 0x000e6200000e0000 */
        /* <DEDUP_REMOVED lines=35> */
.L_x_1218:
        /* <DEDUP_REMOVED lines=22> */
.L_x_1219:
        /* <DEDUP_REMOVED lines=18> */
.L_x_1220:
        /* <DEDUP_REMOVED lines=22> */
.L_x_1221:
[----:B------:R-:W5:Y:S01]  /*06b0*/  SHFL.IDX PT, R2, R0, RZ, 0x1f ;  /* 0x00001fff00027589 */ /* 0x000f6200000e0000 */
[----:B------:R-:W-:Y:S01]  /*06c0*/  R2UR UR9, R3 ;  /* 0x00000000030972ca */ /* 0x000fe200000e0000 */
        /* <DEDUP_REMOVED lines=21> */
.L_x_1222:
[----:B------:R-:W-:Y:S01]  /*0820*/  UISETP.NE.AND UP0, UPT, UR9, URZ, UPT ;  /* 0x0000003f0900728c */ /* 0x000fe2000bf05270 */
[----:B------:R-:W-:Y:S01]  /*0830*/  NOP ;  /* 0x0000000000007918 */ /* 0x000fe20000000000 */
[----:B------:R-:W-:Y:S01]  /*0840*/  UMOV UR36, 0x1 ;  /* 0x0000000100247882 */ /* 0x000fe20000000000 */
[----:B------:R-:W-:Y:S01]  /*0850*/  ULDC.64 UR54, c[0x0][0x208] ;  /* 0x0000820000367ab9 */ /* 0x000fe20000000a00 */
[----:B------:R-:W-:Y:S01]  /*0860*/  USEL UR36, UR36, 0x2, !UP0 ;  /* 0x0000000224247887 */ /* 0x000fe2000c000000 */
[----:B01234-:R-:W-:Y:S01]  /*0870*/  BAR.SYNC.DEFER_BLOCKING 0x0 ;  /* 0x0000000000007b1d */ /* 0x01ffe20000010000 */
[----:B------:R-:W-:-:S13]  /*0880*/  PLOP3.LUT P0, PT, PT, PT, UP0, 0x80, 0x0 ;  /* 0x000000000000781c */ /* 0x000fda0003f0f008 */
[----:B------:R-:W-:Y:S05]  /*0890*/  @!P0 BRA `(.L_x_1223) ;  /* 0x000000f000248947 */ /* 0x000fea0003800000 */
.L_x_1224:
        /* <DEDUP_REMOVED lines=18> */
[----:B------:R-:W-:Y:S01]  /*09c0*/  VIADD R13, R2, 0xffffff80 ;  /* 0xffffff80020d7836 */ /* 0x000fe20000000000 */
[----:B------:R-:W-:Y:S01]  /*09d0*/  R2UR UR6, R9 ;  /* 0x00000000090672ca */ /* 0x000fe200000e0000 */
[----:B------:R-:W-:Y:S01]  /*09e0*/  ULOP3.LUT UR51, UR36, 0x1, URZ, 0xfc, !UPT ;  /* 0x0000000124337892 */ /* 0x000fe2000f8efc3f */
[----:B------:R-:W-:Y:S01]  /*09f0*/  R2UR UR5, R10 ;  /* 0x000000000a0572ca */ /* 0x000fe200000e0000 */
[----:B------:R-:W-:Y:S01]  /*0a00*/  UMOV UR50, URZ ;  /* 0x0000003f00327c82 */ /* 0x000fe20008000000 */
[----:B------:R-:W-:Y:S01]  /*0a10*/  SHF.R.S32.HI R0, RZ, 0x1f, R13 ;  /* 0x0000001fff007819 */ /* 0x000fe2000001140d */
[----:B------:R-:W-:Y:S01]  /*0a20*/  UMOV UR49, URZ ;  /* 0x0000003f00317c82 */ /* 0x000fe20008000000 */
[----:B------:R-:W-:Y:S01]  /*0a30*/  R2UR UR7, R11 ;  /* 0x000000000b0772ca */ /* 0x000fe200000e0000 */
[----:B------:R-:W-:Y:S01]  /*0a40*/  UMOV UR48, URZ ;  /* 0x0000003f00307c82 */ /* 0x000fe20008000000 */
[CC--:B------:R-:W-:Y:S02]  /*0a50*/  LEA.HI R2, R0.reuse, R13.reuse, RZ, 0x7 ;  /* 0x0000000d00027211 */ /* 0x0c0fe400078f38ff */
[----:B------:R-:W-:-:S02]  /*0a60*/  LEA.HI R4, R0, R13, RZ, 0x5 ;  /* 0x0000000d00047211 */ /* 0x000fc400078f28ff */
[----:B------:R-:W-:Y:S02]  /*0a70*/  LEA.HI R3, R0, R13, RZ, 0x4 ;  /* 0x0000000d00037211 */ /* 0x000fe400078f20ff */
[----:B------:R-:W-:Y:S01]  /*0a80*/  LOP3.LUT R6, R2, 0xffffff80, RZ, 0xc0, !PT ;  /* 0xffffff8002067812 */ /* 0x000fe200078ec0ff */
[----:B------:R-:W-:Y:S01]  /*0a90*/  IMAD.SHL.U32 R5, R4, 0x20, RZ ;  /* 0x0000002004057824 */ /* 0x000fe200078e00ff */
[----:B------:R-:W-:Y:S02]  /*0aa0*/  LOP3.LUT R4, R3, 0x3fffff0, RZ, 0xc0, !PT ;  /* 0x03fffff003047812 */ /* 0x000fe400078ec0ff */
[----:B------:R-:W-:Y:S01]  /*0ab0*/  SHF.R.S32.HI R14, RZ, 0x7, R2 ;  /* 0x00000007ff0e7819 */ /* 0x000fe20000011402 */
[----:B------:R-:W-:Y:S01]  /*0ac0*/  IMAD.IADD R12, R13, 0x1, -R6 ;  /* 0x000000010d0c7824 */ /* 0x000fe200078e0a06 */
[----:B------:R-:W-:Y:S01]  /*0ad0*/  LOP3.LUT R5, R5, 0xfffffc00, RZ, 0xc0, !PT ;  /* 0xfffffc0005057812 */ /* 0x000fe200078ec0ff */
[----:B------:R-:W-:Y:S01]  /*0ae0*/  IMAD.IADD R4, R13, 0x1, -R4 ;  /* 0x000000010d047824 */ /* 0x000fe200078e0a04 */
[----:B------:R-:W-:Y:S01]  /*0af0*/  SHF.R.S32.HI R6, RZ, 0x4, R3 ;  /* 0x00000004ff067819 */ /* 0x000fe20000011403 */
[----:B------:R-:W-:Y:S01]  /*0b00*/  IMAD.HI R2, R14, 0x55555556, RZ ;  /* 0x555555560e027827 */ /* 0x000fe200078e02ff */
[----:B------:R-:W-:-:S02]  /*0b10*/  SHF.R.S32.HI R7, RZ, 0x1f, R12 ;  /* 0x0000001fff077819 */ /* 0x000fc4000001140c */
[----:B------:R-:W-:Y:S01]  /*0b20*/  LEA.HI R3, R3, R6, RZ, 0x1 ;  /* 0x0000000603037211 */ /* 0x000fe200078f08ff */
[----:B------:R-:W-:Y:S01]  /*0b30*/  IMAD R4, R4, 0x40, R5 ;  /* 0x0000004004047824 */ /* 0x000fe200078e0205 */
[CC--:B------:R-:W-:Y:S02]  /*0b40*/  LEA.HI R5, R7.reuse, R12.reuse, RZ, 0x2 ;  /* 0x0000000c07057211 */ /* 0x0c0fe400078f10ff */
[----:B------:R-:W-:Y:S02]  /*0b50*/  LEA.HI R7, R7, R12, RZ, 0x5 ;  /* 0x0000000c07077211 */ /* 0x000fe400078f28ff */
[--C-:B------:R-:W-:Y:S02]  /*0b60*/  SHF.R.S32.HI R8, RZ, 0x2, R5.reuse ;  /* 0x00000002ff087819 */ /* 0x100fe40000011405 */
[----:B------:R-:W-:Y:S02]  /*0b70*/  SHF.R.S32.HI R9, RZ, 0x1f, R5 ;  /* 0x0000001fff097819 */ /* 0x000fe40000011405 */
[----:B------:R-:W-:-:S02]  /*0b80*/  LOP3.LUT R3, R3, 0x1ffffffe, RZ, 0xc0, !PT ;  /* 0x1ffffffe03037812 */ /* 0x000fc400078ec0ff */
[----:B------:R-:W-:Y:S02]  /*0b90*/  LEA.HI R9, R9, R8, RZ, 0x3 ;  /* 0x0000000809097211 */ /* 0x000fe400078f18ff */
[----:B------:R-:W-:Y:S01]  /*0ba0*/  LEA.HI R2, R2, R2, RZ, 0x1 ;  /* 0x0000000202027211 */ /* 0x000fe200078f08ff */
[----:B------:R-:W-:Y:S01]  /*0bb0*/  IMAD.IADD R3, R6, 0x1, -R3 ;  /* 0x0000000106037824 */ /* 0x000fe200078e0a03 */
[----:B------:R-:W-:Y:S02]  /*0bc0*/  LOP3.LUT R9, R9, 0xfffffff8, RZ, 0xc0, !PT ;  /* 0xfffffff809097812 */ /* 0x000fe400078ec0ff */
[----:B------:R-:W-:Y:S01]  /*0bd0*/  SHF.R.S32.HI R7, RZ, 0x5, R7 ;  /* 0x00000005ff077819 */ /* 0x000fe20000011407 */
[----:B------:R-:W-:Y:S01]  /*0be0*/  IMAD R2, R2, -0x3, R14 ;  /* 0xfffffffd02027824 */ /* 0x000fe200078e020e */
[-C--:B------:R-:W-:Y:S01]  /*0bf0*/  LEA.HI R10, R0, R13.reuse, RZ, 0x2 ;  /* 0x0000000d000a7211 */ /* 0x080fe200078f10ff */
[----:B------:R-:W-:Y:S01]  /*0c00*/  IMAD.IADD R8, R8, 0x1, -R9 ;  /* 0x0000000108087824 */ /* 0x000fe200078e0a09 */
[----:B------:R-:W-:Y:S01]  /*0c10*/  LEA.HI R0, R0, R13, RZ, 0x3 ;  /* 0x0000000d00007211 */ /* 0x000fe200078f18ff */
[----:B------:R-:W-:Y:S01]  /*0c20*/  IMAD R3, R3, 0x8, R4 ;  /* 0x0000000803037824 */ /* 0x000fe200078e0204 */
[----:B------:R-:W-:Y:S01]  /*0c30*/  LOP3.LUT R10, R10, 0xfffffffc, RZ, 0xc0, !PT ;  /* 0xfffffffc0a0a7812 */ /* 0x000fe200078ec0ff */
[----:B------:R-:W-:Y:S01]  /*0c40*/  IMAD R7, R7, 0x10, R8 ;  /* 0x0000001007077824 */ /* 0x000fe200078e0208 */
[----:B------:R-:W-:-:S02]  /*0c50*/  LOP3.LUT R5, R5, 0x7ffffffc, RZ, 0xc0, !PT ;  /* 0x7ffffffc05057812 */ /* 0x000fc400078ec0ff */
[----:B------:R0:W-:Y:S01]  /*0c60*/  STL [R1+0x38], R3 ;  /* 0x0000380301007387 */ /* 0x0001e20000100800 */
[----:B------:R-:W-:Y:S01]  /*0c70*/  IMAD R2, R2, 0x40, R7 ;  /* 0x0000004002027824 */ /* 0x000fe200078e0207 */
[----:B------:R-:W-:Y:S01]  /*0c80*/  LOP3.LUT R18, R0, 0xfffffff8, RZ, 0xc0, !PT ;  /* 0xfffffff800127812 */ /* 0x000fe200078ec0ff */
[C---:B------:R-:W-:Y:S02]  /*0c90*/  IMAD.IADD R10, R13.reuse, 0x1, -R10 ;  /* 0x000000010d0a7824 */ /* 0x040fe400078e0a0a */
[----:B------:R-:W-:Y:S01]  /*0ca0*/  IMAD.IADD R5, R12, 0x1, -R5 ;  /* 0x000000010c057824 */ /* 0x000fe200078e0a05 */
[----:B------:R1:W-:Y:S01]  /*0cb0*/  STL [R1+0x34], R2 ;  /* 0x0000340201007387 */ /* 0x0003e20000100800 */
[----:B------:R-:W-:Y:S02]  /*0cc0*/  IMAD.IADD R18, R13, 0x1, -R18 ;  /* 0x000000010d127824 */ /* 0x000fe400078e0a12 */
[----:B------:R-:W-:Y:S01]  /*0cd0*/  IMAD.SHL.U32 R16, R5, 0x2, RZ ;  /* 0x0000000205107824 */ /* 0x000fe200078e00ff */
[----:B0-----:R-:W-:Y:S01]  /*0ce0*/  LEA.HI R3, R10, R10, RZ, 0x1 ;  /* 0x0000000a0a037211 */ /* 0x001fe200078f08ff */
[----:B------:R-:W-:Y:S01]  /*0cf0*/  IMAD.SHL.U32 R19, R18, 0x8, RZ ;  /* 0x0000000812137824 */ /* 0x000fe200078e00ff */
[----:B------:R-:W-:Y:S01]  /*0d00*/  SHF.R.S32.HI R5, RZ, 0x3, R0 ;  /* 0x00000003ff057819 */ /* 0x000fe20000011400 */
[C---:B------:R-:W-:Y:S01]  /*0d10*/  VIADD R157, R16.reuse, 0x8 ;  /* 0x00000008109d7836 */ /* 0x040fe20000000000 */
[----:B------:R-:W-:Y:S01]  /*0d20*/  LOP3.LUT R3, R3, 0x1ffffffe, RZ, 0xc0, !PT ;  /* 0x1ffffffe03037812 */ /* 0x000fe200078ec0ff */
[C---:B------:R-:W-:Y:S01]  /*0d30*/  VIADD R156, R16.reuse, 0x10 ;  /* 0x00000010109c7836 */ /* 0x040fe20000000000 */
[----:B------:R-:W-:Y:S01]  /*0d40*/  SHF.R.S32.HI R0, RZ, 0x1f, R16 ;  /* 0x0000001fff007819 */ /* 0x000fe20000011410 */
        /* <DEDUP_REMOVED lines=8> */
[----:B------:R-:W-:Y:S01]  /*0dd0*/  VIADD R22, R16, 0x38 ;  /* 0x0000003810167836 */ /* 0x000fe20000000000 */
[----:B------:R-:W-:Y:S01]  /*0de0*/  SHF.R.S32.HI R0, RZ, 0x1f, R154 ;  /* 0x0000001fff007819 */ /* 0x000fe2000001149a */
[----:B------:R-:W-:Y:S01]  /*0df0*/  IMAD.IADD R3, R10, 0x1, -R3 ;  /* 0x000000010a037824 */ /* 0x000fe200078e0a03 */
[----:B------:R-:W-:-:S02]  /*0e00*/  SHF.R.S32.HI R5, RZ, 0x1f, R153 ;  /* 0x0000001fff057819 */ /* 0x000fc40000011499 */
[----:B------:R-:W-:Y:S01]  /*0e10*/  SHF.R.S32.HI R4, RZ, 0x1f, R152 ;  /* 0x0000001fff047819 */ /* 0x000fe20000011498 */
[----:B------:R-:W-:Y:S01]  /*0e20*/  IMAD R17, R3, 0x8, R2 ;  /* 0x0000000803117824 */ /* 0x000fe200078e0202 */
[----:B-1----:R-:W-:-:S07]  /*0e30*/  SHF.R.S32.HI R0, RZ, 0x1f, R22 ;  /* 0x0000001fff007819 */ /* 0x002fce0000011416 */
.L_x_1324:
[----:B------:R-:W-:Y:S01]  /*0e40*/  ULDC.64 UR8, c[0x0][0xa28] ;  /* 0x00028a0000087ab9 */ /* 0x000fe20000000a00 */
[----:B------:R-:W-:Y:S01]  /*0e50*/  ULDC UR4, c[0x0][0x424] ;  /* 0x0001090000047ab9 */ /* 0x000fe20000000800 */
[----:B------:R-:W-:-:S04]  /*0e60*/  UISETP.NE.U32.AND UP0, UPT, UR8, URZ, UPT ;  /* 0x0000003f0800728c */ /* 0x000fc8000bf05070 */
[----:B------:R-:W-:-:S03]  /*0e70*/  UISETP.NE.AND.EX UP0, UPT, UR9, URZ, UPT, UP0 ;  /* 0x0000003f0900728c */ /* 0x000fc6000bf05300 */
[----:B------:R-:W-:Y:S02]  /*0e80*/  ULDC.64 UR8, c[0x0][0xa18] ;  /* 0x0002860000087ab9 */ /* 0x000fe40000000a00 */
[----:B------:R-:W-:Y:S01]  /*0e90*/  UISETP.NE.U32.AND UP1, UPT, UR8, URZ, UPT ;  /* 0x0000003f0800728c */ /* 0x000fe2000bf25070 */
[----:B------:R-:W-:-:S03]  /*0ea0*/  PLOP3.LUT P0, PT, PT, PT, UP0, 0x80, 0x0 ;  /* 0x000000000000781c */ /* 0x000fc60003f0f008 */
[----:B------:R-:W-:-:S03]  /*0eb0*/  UISETP.NE.AND.EX UP1, UPT, UR9, URZ, UPT, UP1 ;  /* 0x0000003f0900728c */ /* 0x000fc6000bf25310 */
[----:B------:R-:W-:Y:S02]  /*0ec0*/  @UP0 ULDC.64 UR8, c[0x0][0xa28] ;  /* 0x00028a0000080ab9 */ /* 0x000fe40000000a00 */
[----:B------:R-:W-:Y:S01]  /*0ed0*/  @UP0 UIMAD.WIDE UR8, UR7, 0x4, UR8 ;  /* 0x00000004070808a5 */ /* 0x000fe2000f8e0208 */
[----:B------:R-:W-:-:S05]  /*0ee0*/  PLOP3.LUT P2, PT, PT, PT, UP1, 0x80, 0x0 ;  /* 0x000000000000781c */ /* 0x000fca0003f4f018 */
[----:B0123--:R-:W-:Y:S02]  /*0ef0*/  IMAD.U32 R2, RZ, RZ, UR8 ;  /* 0x00000008ff027e24 */ /* 0x00ffe4000f8e00ff */
[----:B------:R-:W-:Y:S01]  /*0f00*/  IMAD.U32 R3, RZ, RZ, UR9 ;  /* 0x00000009ff037e24 */ /* 0x000fe2000f8e00ff */
[----:B------:R-:W-:Y:S02]  /*0f10*/  @UP1 ULDC.64 UR8, c[0x0][0xa18] ;  /* 0x0002860000081ab9 */ /* 0x000fe40000000a00 */
[----:B------:R-:W-:Y:S02]  /*0f20*/  @UP1 UIMAD.WIDE UR8, UR7, 0x4, UR8 ;  /* 0x00000004070818a5 */ /* 0x000fe4000f8e0208 */
[----:B------:R-:W2:Y:S04]  /*0f30*/  @P0 LDG.E R2, desc[UR54][R2.64] ;  /* 0x0000003602020981 */ /* 0x000ea8000c1e1900 */
[----:B------:R-:W-:-:S02]  /*0f40*/  IMAD.U32 R4, RZ, RZ, UR8 ;  /* 0x00000008ff047e24 */ /* 0x000fc4000f8e00ff */
[----:B------:R-:W-:Y:S01]  /*0f50*/  IMAD.U32 R5, RZ, RZ, UR9 ;  /* 0x00000009ff057e24 */ /* 0x000fe2000f8e00ff */
[----:B------:R-:W-:-:S04]  /*0f60*/  ULDC.64 UR8, c[0x0][0x418] ;  /* 0x0001060000087ab9 */ /* 0x000fc80000000a00 */
[----:B------:R-:W3:Y:S01]  /*0f70*/  @P2 LDG.E R4, desc[UR54][R4.64] ;  /* 0x0000003604042981 */ /* 0x000ee2000c1e1900 */
[----:B------:R-:W-:Y:S01]  /*0f80*/  UISETP.NE.U32.AND UP0, UPT, UR8, URZ, UPT ;  /* 0x0000003f0800728c */ /* 0x000fe2000bf05070 */
[----:B------:R-:W-:Y:S01]  /*0f90*/  UMOV UR40, URZ ;  /* 0x0000003f00287c82 */ /* 0x000fe20008000000 */
[----:B------:R-:W-:Y:S02]  /*0fa0*/  ULOP3.LUT UR37, UR5, 0xffff, URZ, 0xc0, !UPT ;  /* 0x0000ffff05257892 */ /* 0x000fe4000f8ec03f */
[----:B------:R-:W-:-:S03]  /*0fb0*/  UISETP.NE.AND.EX UP0, UPT, UR9, URZ, UPT, UP0 ;  /* 0x0000003f0900728c */ /* 0x000fc6000bf05300 */
[----:B------:R-:W-:Y:S01]  /*0fc0*/  ULDC.64 UR8, c[0x0][0xa20] ;  /* 0x0002880000087ab9 */ /* 0x000fe20000000a00 */
[----:B------:R-:W-:Y:S01]  /*0fd0*/  USEL UR4, UR4, 0x1, UP0 ;  /* 0x0000000104047887 */ /* 0x000fe20008000000 */
[----:B------:R-:W-:Y:S01]  /*0fe0*/  ISETP.NE.U32.AND P1, PT, RZ, UR8, PT ;  /* 0x00000008ff007c0c */ /* 0x000fe2000bf25070 */
[----:B------:R-:W-:Y:S02]  /*0ff0*/  ULDC UR8, c[0x0][0x2f0] ;  /* 0x0000bc0000087ab9 */ /* 0x000fe40000000800 */
[----:B------:R-:W-:Y:S01]  /*1000*/  UIMAD UR4, UR4, UR8, URZ ;  /* 0x00000008040472a4 */ /* 0x000fe2000f8e023f */
[----:B------:R-:W-:Y:S02]  /*1010*/  ISETP.NE.AND.EX P1, PT, RZ, UR9, PT, P1 ;  /* 0x00000009ff007c0c */ /* 0x000fe4000bf25310 */
[----:B--2---:R-:W-:Y:S02]  /*1020*/  @P0 R2UR UR40, R2 ;  /* 0x00000000022802ca */ /* 0x004fe400000e0000 */
[----:B---3--:R-:W-:Y:S01]  /*1030*/  @P2 R2UR UR47, R4 ;  /* 0x00000000042f22ca */ /* 0x008fe200000e0000 */
[----:B----45:R-:W-:-:S14]  /*1040*/  @P2 BRA `(.L_x_1225) ;  /* 0x0000000000382947 */ /* 0x030fdc0003800000 */
[----:B------:R-:W-:Y:S01]  /*1050*/  ULDC.64 UR8, c[0x0][0xa00] ;  /* 0x0002800000087ab9 */ /* 0x000fe20000000a00 */
[----:B------:R-:W-:Y:S01]  /*1060*/  ULDC UR47, c[0x0][0x288] ;  /* 0x0000a200002f7ab9 */ /* 0x000fe20000000800 */
[----:B------:R-:W-:-:S04]  /*1070*/  ISETP.NE.U32.AND P0, PT, RZ, UR8, PT ;  /* 0x00000008ff007c0c */ /* 0x000fc8000bf05070 */
[----:B------:R-:W-:-:S13]  /*1080*/  ISETP.NE.AND.EX P0, PT, RZ, UR9, PT, P0 ;  /* 0x00000009ff007c0c */ /* 0x000fda000bf05300 */
[----:B------:R-:W-:Y:S05]  /*1090*/  @!P0 BRA `(.L_x_1225) ;  /* 0x0000000000248947 */ /* 0x000fea0003800000 */
[----:B------:R-:W-:Y:S02]  /*10a0*/  ULDC.64 UR8, c[0x0][0xa00] ;  /* 0x0002800000087ab9 */ /* 0x000fe40000000a00 */
[----:B------:R-:W-:-:S06]  /*10b0*/  UIMAD.WIDE UR8, UR7, 0x4, UR8 ;  /* 0x00000004070878a5 */ /* 0x000fcc000f8e0208 */
[----:B------:R-:W-:Y:S02]  /*10c0*/  IMAD.U32 R2, RZ, RZ, UR8 ;  /* 0x00000008ff027e24 */ /* 0x000fe4000f8e00ff */
[----:B------:R-:W-:-:S05]  /*10d0*/  IMAD.U32 R3, RZ, RZ, UR9 ;  /* 0x00000009ff037e24 */ /* 0x000fca000f8e00ff */
[----:B------:R-:W2:Y:S04]  /*10e0*/  LDG.E R4, desc[UR54][R2.64] ;  /* 0x0000003602047981 */ /* 0x000ea8000c1e1900 */
[----:B------:R-:W3:Y:S01]  /*10f0*/  LDG.E R0, desc[UR54][R2.64+0x4] ;  /* 0x0000043602007981 */ /* 0x000ee2000c1e1900 */
[----:B--2---:R-:W-:Y:S02]  /*1100*/  R2UR UR47, R4 ;  /* 0x00000000042f72ca */ /* 0x004fe400000e0000 */
[----:B---3--:R-:W-:-:S13]  /*1110*/  R2UR UR8, R0 ;  /* 0x00000000000872ca */ /* 0x008fda00000e0000 */
[----:B------:R-:W-:-:S12]  /*1120*/  UIADD3 UR47, -UR47, UR8, URZ ;  /* 0x000000082f2f7290 */ /* 0x000fd8000fffe13f */
.L_x_1225:
[----:B------:R-:W-:Y:S01]  /*1130*/  UMOV UR38, UR7 ;  /* 0x0000000700267c82 */ /* 0x000fe20008000000 */
[----:B------:R-:W-:Y:S05]  /*1140*/  @!P1 BRA `(.L_x_1226) ;  /* 0x00000000001c9947 */ /* 0x000fea0003800000 */
[----:B------:R-:W-:Y:S02]  /*1150*/  ULDC.64 UR8, c[0x0][0xa20] ;  /* 0x0002880000087ab9 */ /* 0x000fe40000000a00 */
[----:B------:R-:W-:-:S06]  /*1160*/  UIMAD.WIDE UR8, UR7, 0x4, UR8 ;  /* 0x00000004070878a5 */ /* 0x000fcc000f8e0208 */
[----:B------:R-:W-:Y:S02]  /*1170*/  IMAD.U32 R2, RZ, RZ, UR8 ;  /* 0x00000008ff027e24 */ /* 0x000fe4000f8e00ff */
[----:B------:R-:W-:-:S05]  /*1180*/  IMAD.U32 R3, RZ, RZ, UR9 ;  /* 0x00000009ff037e24 */ /* 0x000fca000f8e00ff */
[----:B------:R-:W2:Y:S02]  /*1190*/  LDG.E R2, desc[UR54][R2.64] ;  /* 0x0000003602027981 */ /* 0x000ea4000c1e1900 */
[----:B--2---:R-:W-:Y:S01]  /*11a0*/  R2UR UR4, R2 ;  /* 0x00000000020472ca */ /* 0x004fe200000e0000 */
[----:B------:R-:W-:-:S14]  /*11b0*/  BRA `(.L_x_1227) ;  /* 0x0000000000347947 */ /* 0x000fdc0003800000 */
.L_x_1226:
[----:B------:R-:W-:Y:S02]  /*11c0*/  ULDC.64 UR8, c[0x0][0xa08] ;  /* 0x0002820000087ab9 */ /* 0x000fe40000000a00 */
        /* <DEDUP_REMOVED lines=12> */
.L_x_1227:
[----:B------:R-:W-:Y:S01]  /*1290*/  ULDC UR7, c[0x0][0x448] ;  /* 0x0001120000077ab9 */ /* 0x000fe20000000800 */
[----:B------:R-:W-:Y:S02]  /*12a0*/  UIMAD UR39, UR6, 0xc0, URZ ;  /* 0x000000c0062778a4 */ /* 0x000fe4000f8e023f */
[----:B------:R-:W-:Y:S02]  /*12b0*/  UISETP.NE.AND UP0, UPT, UR7, 0x1, UPT ;  /* 0x000000010700788c */ /* 0x000fe4000bf05270 */
[----:B------:R-:W-:Y:S01]  /*12c0*/  UIADD3 UR10, UR39, 0xbf, URZ ;  /* 0x000000bf270a7890 */ /* 0x000fe2000fffe03f */
[----:B------:R-:W-:Y:S01]  /*12d0*/  ULDC.64 UR6, c[0x0][0x9e0] ;  /* 0x0002780000067ab9 */ /* 0x000fe20000000a00 */
[----:B------:R-:W-:Y:S02]  /*12e0*/  UP2UR UR53, UPR, URZ, 0x1 ;  /* 0x000000013f357883 */ /* 0x000fe40008000000 */
[----:B------:R-:W-:-:S05]  /*12f0*/  UIADD3 UR40, -UR40, UR4, URZ ;  /* 0x0000000428287290 */ /* 0x000fca000fffe13f */
[----:B------:R-:W-:Y:S01]  /*1300*/  @UP0 ULDC UR8, c[0x0][0x44c] ;  /* 0x0001130000080ab9 */ /* 0x000fe20000000800 */
[----:B------:R-:W-:Y:S01]  /*1310*/  @UP0 ULDC UR11, c[0x0][0x450] ;  /* 0x00011400000b0ab9 */ /* 0x000fe20000000800 */
[----:B------:R-:W-:Y:S02]  /*1320*/  UIMAD.WIDE.U32 UR8, UR10, UR8, URZ ;  /* 0x000000080a0872a5 */ /* 0x000fe4000f8e003f */
[----:B------:R-:W-:Y:S02]  /*1330*/  UIADD3 UR4, UR40, 0x1, -UR47 ;  /* 0x0000000128047890 */ /* 0x000fe4000fffe82f */
[----:B------:R-:W-:Y:S02]  /*1340*/  @UP0 USHF.R.U32.HI UR10, URZ, UR11, UR9 ;  /* 0x0000000b3f0a0299 */ /* 0x000fe40008011609 */
[----:B------:R-:W-:Y:S02]  /*1350*/  UISETP.GE.AND UP0, UPT, UR7, 0x1, UPT ;  /* 0x000000010700788c */ /* 0x000fe4000bf06270 */
[----:B------:R-:W-:-:S02]  /*1360*/  UIADD3 UR10, UR4, UR10, URZ ;  /* 0x0000000a040a7290 */ /* 0x000fc4000fffe03f */
[----:B------:R-:W-:Y:S02]  /*1370*/  UP2UR UR52, UPR, URZ, 0x1 ;  /* 0x000000013f347883 */ /* 0x000fe40008000000 */
[----:B------:R-:W-:Y:S01]  /*1380*/  PLOP3.LUT P0, PT, PT, PT, UP0, 0x40, 0x0 ;  /* 0x000000000000781c */ /* 0x000fe20003f0e808 */
[----:B------:R-:W-:-:S12]  /*1390*/  UIADD3 UR6, UR10, UR6, URZ ;  /* 0x000000060a067290 */ /* 0x000fd8000fffe03f */
[----:B------:R-:W-:Y:S05]  /*13a0*/  @P0 BRA `(.L_x_1228) ;  /* 0x0000000000440947 */ /* 0x000fea0003800000 */
        /* <DEDUP_REMOVED lines=10> */
.L_x_1229:
[----:B------:R-:W-:-:S11]  /*1450*/  UISETP.NE.AND UP0, UPT, UR7, 0x1, UPT ;  /* 0x000000010700788c */ /* 0x000fd6000bf05270 */
[----:B------:R-:W-:Y:S02]  /*1460*/  @UP0 ULDC.64 UR10, c[0x0][0x9e8] ;  /* 0x00027a00000a0ab9 */ /* 0x000fe40000000a00 */
[----:B------:R-:W-:-:S04]  /*1470*/  UIMAD.WIDE.U32 UR8, UR4, UR10, URZ ;  /* 0x0000000a040872a5 */ /* 0x000fc8000f8e003f */
[----:B------:R-:W-:-:S12]  /*1480*/  @UP0 USHF.R.U32.HI UR4, URZ, UR11, UR9 ;  /* 0x0000000b3f040299 */ /* 0x000fd80008011609 */
.L_x_1230:
[----:B------:R-:W-:-:S04]  /*1490*/  UIMAD UR4, UR4, UR7, UR7 ;  /* 0x00000007040472a4 */ /* 0x000fc8000f8e0207 */
[----:B------:R-:W-:-:S04]  /*14a0*/  UISETP.LT.AND UP0, UPT, UR6, UR4, UPT ;  /* 0x000000040600728c */ /* 0x000fc8000bf01270 */
[----:B------:R-:W-:-:S12]  /*14b0*/  USEL UR6, UR6, UR4, UP0 ;  /* 0x0000000406067287 */ /* 0x000fd80008000000 */
.L_x_1228:
[----:B------:R-:W-:Y:S02]  /*14c0*/  UISETP.NE.AND UP0, UPT, UR53, URZ, UPT ;  /* 0x0000003f3500728c */ /* 0x000fe4000bf05270 */
[----:B------:R-:W-:Y:S02]  /*14d0*/  UIADD3 UR4, UR40, 0x7f, URZ ;  /* 0x0000007f28047890 */ /* 0x000fe4000fffe03f */
[----:B------:R-:W-:Y:S02]  /*14e0*/  UIADD3 UR10, UR6, 0x7f, URZ ;  /* 0x0000007f060a7890 */ /* 0x000fe4000fffe03f */
[----:B------:R-:W-:Y:S02]  /*14f0*/  UISETP.GE.AND UP1, UPT, UR7, 0x1, UPT ;  /* 0x000000010700788c */ /* 0x000fe4000bf26270 */
[----:B------:R-:W-:Y:S02]  /*1500*/  USHF.R.S32.HI UR6, URZ, 0x1f, UR4 ;  /* 0x0000001f3f067899 */ /* 0x000fe40008011404 */
[----:B------:R-:W-:Y:S01]  /*1510*/  USHF.R.S32.HI UR11, URZ, 0x1f, UR10 ;  /* 0x0000001f3f0b7899 */ /* 0x000fe2000801140a */
[----:B------:R-:W-:Y:S01]  /*1520*/  @UP0 ULDC UR8, c[0x0][0x44c] ;  /* 0x0001130000080ab9 */ /* 0x000fe20000000800 */
[----:B------:R-:W-:Y:S01]  /*1530*/  ULEA.HI UR6, UR6, UR4, URZ, 0x7 ;  /* 0x0000000406067291 */ /* 0x000fe2000f8f383f */
[----:B------:R-:W-:Y:S01]  /*1540*/  PLOP3.LUT P0, PT, PT, PT, UP1, 0x40, 0x0 ;  /* 0x000000000000781c */ /* 0x000fe20003f0e818 */
[----:B------:R-:W-:-:S02]  /*1550*/  UIMAD.WIDE.U32 UR8, UR39, UR8, URZ ;  /* 0x00000008270872a5 */ /* 0x000fc4000f8e003f */
[----:B------:R-:W-:Y:S01]  /*1560*/  ULEA.HI UR11, UR11, UR10, URZ, 0x7 ;  /* 0x0000000a0b0b7291 */ /* 0x000fe2000f8f383f */
[----:B------:R-:W-:Y:S01]  /*1570*/  @UP0 ULDC UR13, c[0x0][0x450] ;  /* 0x00011400000d0ab9 */ /* 0x000fe20000000800 */
[----:B------:R-:W-:Y:S01]  /*1580*/  UMOV UR12, UR39 ;  /* 0x00000027000c7c82 */ /* 0x000fe20008000000 */
[----:B------:R-:W-:Y:S02]  /*1590*/  UIADD3 UR56, UR40, -UR47, URZ ;  /* 0x8000002f28387290 */ /* 0x000fe4000fffe03f */
[----:B------:R-:W-:Y:S02]  /*15a0*/  USHF.R.S32.HI UR6, URZ, 0x7, UR6 ;  /* 0x000000073f067899 */ /* 0x000fe40008011406 */
[----:B------:R-:W-:Y:S02]  /*15b0*/  USHF.R.S32.HI UR11, URZ, 0x7, UR11 ;  /* 0x000000073f0b7899 */ /* 0x000fe4000801140b */
[----:B------:R-:W-:Y:S02]  /*15c0*/  @UP0 USHF.R.U32.HI UR12, URZ, UR13, UR9 ;  /* 0x0000000d3f0c0299 */ /* 0x000fe40008011609 */
[----:B------:R-:W-:-:S02]  /*15d0*/  UISETP.LT.AND UP0, UPT, UR6, UR11, UPT ;  /* 0x0000000b0600728c */ /* 0x000fc4000bf01270 */
[----:B------:R-:W-:Y:S01]  /*15e0*/  UIADD3 UR4, UR56, UR12, URZ ;  /* 0x0000000c38047290 */ /* 0x000fe2000fffe03f */
[----:B------:R-:W-:Y:S01]  /*15f0*/  ULDC UR10, c[0x0][0x9dc] ;  /* 0x00027700000a7ab9 */ /* 0x000fe20000000800 */
[----:B------:R-:W-:Y:S02]  /*1600*/  USEL UR6, UR6, UR11, UP0 ;  /* 0x0000000b06067287 */ /* 0x000fe40008000000 */
[----:B------:R-:W-:Y:S01]  /*1610*/  UIADD3 UR10, UR4, -UR10, URZ ;  /* 0x8000000a040a7290 */ /* 0x000fe2000fffe03f */
[----:B------:R-:W-:Y:S11]  /*1620*/  @P0 BRA `(.L_x_1231) ;  /* 0x0000000000440947 */ /* 0x000ff60003800000 */
        /* <DEDUP_REMOVED lines=10> */
.L_x_1232:
[----:B------:R-:W-:-:S11]  /*16d0*/  UISETP.NE.AND UP0, UPT, UR7, 0x1, UPT ;  /* 0x000000010700788c */ /* 0x000fd6000bf05270 */
[----:B------:R-:W-:Y:S02]  /*16e0*/  @UP0 ULDC.64 UR12, c[0x0][0x9e8] ;  /* 0x00027a00000c0ab9 */ /* 0x000fe40000000a00 */
[----:B------:R-:W-:-:S04]  /*16f0*/  UIMAD.WIDE.U32 UR8, UR4, UR12, URZ ;  /* 0x0000000c040872a5 */ /* 0x000fc8000f8e003f */
[----:B------:R-:W-:-:S12]  /*1700*/  @UP0 USHF.R.U32.HI UR4, URZ, UR13, UR9 ;  /* 0x0000000d3f040299 */ /* 0x000fd80008011609 */
.L_x_1233:
[----:B------:R-:W-:-:S04]  /*1710*/  UIMAD UR4, UR4, UR7, URZ ;  /* 0x00000007040472a4 */ /* 0x000fc8000f8e023f */
[----:B------:R-:W-:-:S04]  /*1720*/  UISETP.LT.AND UP0, UPT, UR10, UR4, UPT ;  /* 0x000000040a00728c */ /* 0x000fc8000bf01270 */
[----:B------:R-:W-:-:S12]  /*1730*/  USEL UR10, UR10, UR4, !UP0 ;  /* 0x000000040a0a7287 */ /* 0x000fd8000c000000 */
.L_x_1231:
[----:B------:R-:W-:-:S04]  /*1740*/  USHF.R.S32.HI UR4, URZ, 0x1f, UR10 ;  /* 0x0000001f3f047899 */ /* 0x000fc8000801140a */
[----:B------:R-:W-:-:S04]  /*1750*/  ULEA.HI UR4, UR4, UR10, URZ, 0x7 ;  /* 0x0000000a04047291 */ /* 0x000fc8000f8f383f */
[----:B------:R-:W-:Y:S02]  /*1760*/  USHF.R.S32.HI UR7, URZ, 0x7, UR4 ;  /* 0x000000073f077899 */ /* 0x000fe40008011404 */
[----:B------:R-:W-:Y:S02]  /*1770*/  ULOP3.LUT UR4, UR5, 0xff000000, URZ, 0xc0, !UPT ;  /* 0xff00000005047892 */ /* 0x000fe4000f8ec03f */
[----:B------:R-:W-:Y:S02]  /*1780*/  UISETP.LT.AND UP0, UPT, URZ, UR7, UPT ;  /* 0x000000073f00728c */ /* 0x000fe4000bf01270 */
[----:B------:R-:W-:Y:S02]  /*1790*/  ULOP3.LUT UR5, UR5, 0xff0000, URZ, 0xc0, !UPT ;  /* 0x00ff000005057892 */ /* 0x000fe4000f8ec03f */
[----:B------:R-:W-:Y:S02]  /*17a0*/  USEL UR42, URZ, UR7, !UP0 ;  /* 0x000000073f2a7287 */ /* 0x000fe4000c000000 */
[----:B------:R-:W-:-:S02]  /*17b0*/  USHF.R.U32.HI UR4, URZ, 0x8, UR4 ;  /* 0x000000083f047899 */ /* 0x000fc40008011604 */
[----:B------:R-:W-:Y:S02]  /*17c0*/  UISETP.GT.AND UP0, UPT, UR6, UR42, UPT ;  /* 0x0000002a0600728c */ /* 0x000fe4000bf04270 */
[----:B------:R-:W-:-:S03]  /*17d0*/  ULEA.HI UR5, UR5, UR4, URZ, 0x10 ;  /* 0x0000000405057291 */ /* 0x000fc6000f8f803f */
[----:B------:R-:W-:Y:S01]  /*17e0*/  UMOV UR4, URZ ;  /* 0x0000003f00047c82 */ /* 0x000fe20008000000 */
[----:B------:R-:W-:Y:S01]  /*17f0*/  PLOP3.LUT P0, PT, PT, PT, UP0, 0x80, 0x0 ;  /* 0x000000000000781c */ /* 0x000fe20003f0f008 */
[----:B------:R-:W-:Y:S02]  /*1800*/  ULOP3.LUT UR41, UR5, 0xff, URZ, 0xc0, !UPT ;  /* 0x000000ff05297892 */ /* 0x000fe4000f8ec03f */
[----:B------:R-:W-:-:S10]  /*1810*/  USHF.R.U32.HI UR46, URZ, 0x10, UR5 ;  /* 0x000000103f2e7899 */ /* 0x000fd40008011605 */
[----:B------:R-:W-:Y:S05]  /*1820*/  @!P0 BRA `(.L_x_1234) ;  /* 0x0000000000948947 */ /* 0x000fea0003800000 */
[----:B------:R-:W-:Y:S01]  /*1830*/  UISETP.NE.AND UP0, UPT, UR46, URZ, UPT ;  /* 0x0000003f2e00728c */ /* 0x000fe2000bf05270 */
[----:B------:R-:W-:-:S03]  /*1840*/  ULDC UR4, c[0x0][0x9f0] ;  /* 0x00027c0000047ab9 */ /* 0x000fc60000000800 */
[----:B------:R-:W-:-:S04]  /*1850*/  USEL UR10, UR46, UR4, UP0 ;  /* 0x000000042e0a7287 */ /* 0x000fc80008000000 */
[----:B------:R-:W-:Y:S02]  /*1860*/  UIADD3 UR4, UR10, -0x1, UR6 ;  /* 0xffffffff0a047890 */ /* 0x000fe4000fffe006 */
[----:B------:R-:W-:Y:S02]  /*1870*/  IMAD.U32 R3, RZ, RZ, UR10 ;  /* 0x0000000aff037e24 */ /* 0x000fe4000f8e00ff */
[----:B------:R-:W-:-:S03]  /*1880*/  UIADD3 UR7, -UR42, UR4, URZ ;  /* 0x000000042a077290 */ /* 0x000fc6000fffe13f */
[-C--:B------:R-:W-:Y:S01]  /*1890*/  IABS R0, R3.reuse ;  /* 0x0000000300007213 */ /* 0x080fe20000000000 */
[----:B------:R-:W-:Y:S01]  /*18a0*/  UMOV UR4, URZ ;  /* 0x0000003f00047c82 */ /* 0x000fe20008000000 */
[----:B------:R-:W-:Y:S01]  /*18b0*/  IABS R5, R3 ;  /* 0x0000000300057213 */ /* 0x000fe20000000000 */
[----:B------:R-:W-:Y:S01]  /*18c0*/  IMAD.U32 R4, RZ, RZ, UR7 ;  /* 0x00000007ff047e24 */ /* 0x000fe2000f8e00ff */
[----:B------:R-:W-:Y:S01]  /*18d0*/  R2UR UR11, R0 ;  /* 0x00000000000b72ca */ /* 0x000fe200000e0000 */
[----:B------:R-:W-:-:S03]  /*18e0*/  ULOP3.LUT UR7, UR7, UR10, URZ, 0x3c, !UPT ;  /* 0x0000000a07077292 */ /* 0x000fc6000f8e3c3f */
[----:B------:R-:W-:-:S05]  /*18f0*/  IABS R4, R4 ;  /* 0x0000000400047213 */ /* 0x000fca0000000000 */
[----:B------:R-:W-:-:S04]  /*1900*/  IMAD.MOV.U32 R3, RZ, RZ, R4 ;  /* 0x000000ffff037224 */ /* 0x000fc800078e0004 */
[----:B------:R-:W0:Y:S01]  /*1910*/  I2F.RP R0, UR11 ;  /* 0x0000000b00007d06 */ /* 0x000e220008209400 */
[----:B------:R-:W-:-:S07]  /*1920*/  R2UR UR9, R3 ;  /* 0x00000000030972ca */ /* 0x000fce00000e0000 */
[----:B0-----:R-:W0:Y:S02]  /*1930*/  MUFU.RCP R0, R0 ;  /* 0x0000000000007308 */ /* 0x001e240000001000 */
[----:B0-----:R-:W-:Y:S02]  /*1940*/  VIADD R2, R0, 0xffffffe ;  /* 0x0ffffffe00027836 */ /* 0x001fe40000000000 */
        /* <DEDUP_REMOVED lines=19> */
.L_x_1234:
[----:B------:R-:W-:Y:S01]  /*1a80*/  UIMAD UR42, UR41, UR4, UR42 ;  /* 0x00000004292a72a4 */ /* 0x000fe2000f8e022a */
[----:B------:R-:W-:Y:S01]  /*1a90*/  IMAD.U32 R88, RZ, RZ, UR6 ;  /* 0x00000006ff587e24 */ /* 0x000fe2000f8e00ff */
[----:B------:R-:W-:Y:S01]  /*1aa0*/  PLOP3.LUT P0, PT, PT, PT, PT, 0x80, 0x0 ;  /* 0x000000000000781c */ /* 0x000fe20003f0f070 */
[----:B------:R-:W-:Y:S01]  /*1ab0*/  IMAD.U32 R3, RZ, RZ, UR4 ;  /* 0x00000004ff037e24 */ /* 0x000fe2000f8e00ff */
[----:B------:R-:W-:Y:S02]  /*1ac0*/  CS2R R20, SRZ ;  /* 0x0000000000147805 */ /* 0x000fe4000001ff00 */
[----:B------:R-:W-:Y:S02]  /*1ad0*/  CS2R R118, SRZ ;  /* 0x0000000000767805 */ /* 0x000fe4000001ff00 */
[----:B------:R-:W-:Y:S02]  /*1ae0*/  CS2R R116, SRZ ;  /* 0x0000000000747805 */ /* 0x000fe4000001ff00 */
[----:B------:R-:W-:-:S02]  /*1af0*/  CS2R R114, SRZ ;  /* 0x0000000000727805 */ /* 0x000fc4000001ff00 */
[----:B------:R-:W-:Y:S02]  /*1b00*/  VIADDMNMX R88, R3, UR42, R88, PT ;  /* 0x0000002a03587c46 */ /* 0x000fe4000b800158 */
[----:B------:R-:W-:Y:S02]  /*1b10*/  CS2R R112, SRZ ;  /* 0x0000000000707805 */ /* 0x000fe4000001ff00 */
[----:B------:R-:W-:Y:S02]  /*1b20*/  CS2R R110, SRZ ;  /* 0x00000000006e7805 */ /* 0x000fe4000001ff00 */
[----:B------:R-:W-:Y:S02]  /*1b30*/  CS2R R108, SRZ ;  /* 0x00000000006c7805 */ /* 0x000fe4000001ff00 */
[----:B------:R-:W-:Y:S02]  /*1b40*/  ISETP.GT.AND P1, PT, R88, UR42, PT ;  /* 0x0000002a58007c0c */ /* 0x000fe4000bf24270 */
        /* <DEDUP_REMOVED lines=10> */
[----:B------:R-:W-:Y:S06]  /*1bf0*/  @!P1 BRA `(.L_x_1235) ;  /* 0x000000b800309947 */ /* 0x000fec0003800000 */
[----:B------:R-:W0:Y:S01]  /*1c00*/  S2R R0, SR_TID.X ;  /* 0x0000000000007919 */ /* 0x000e220000002100 */
[----:B------:R-:W1:Y:S01]  /*1c10*/  S2UR UR43, SR_CgaCtaId ;  /* 0x00000000002b79c3 */ /* 0x000e620000008800 */
[----:B------:R-:W-:Y:S02]  /*1c20*/  UMOV UR45, 0x400 ;  /* 0x00000400002d7882 */ /* 0x000fe40000000000 */
[----:B-1----:R-:W-:Y:S01]  /*1c30*/  ULEA UR45, UR43, UR45, 0x18 ;  /* 0x0000002d2b2d7291 */ /* 0x002fe2000f8ec03f */
[----:B0-----:R-:W-:-:S05]  /*1c40*/  VIADD R4, R0, 0xffffff80 ;  /* 0xffffff8000047836 */ /* 0x001fca0000000000 */
[----:B------:R-:W-:-:S04]  /*1c50*/  SHF.R.S32.HI R0, RZ, 0x1f, R4 ;  /* 0x0000001fff007819 */ /* 0x000fc80000011404 */
[----:B------:R-:W-:-:S04]  /*1c60*/  LEA.HI R0, R0, R4, RZ, 0x7 ;  /* 0x0000000400007211 */ /* 0x000fc800078f38ff */
[----:B------:R-:W-:-:S06]  /*1c70*/  SHF.R.S32.HI R0, RZ, 0x7, R0 ;  /* 0x00000007ff007819 */ /* 0x000fcc0000011400 */
[----:B------:R-:W0:Y:S02]  /*1c80*/  SHFL.IDX PT, R0, R0, RZ, 0x1f ;  /* 0x00001fff00007589 */ /* 0x000e2400000e0000 */
[----:B0-----:R-:W-:-:S13]  /*1c90*/  R2UR UR44, R0 ;  /* 0x00000000002c72ca */ /* 0x001fda00000e0000 */
        /* <DEDUP_REMOVED lines=26> */
.L_x_1236:
[----:B------:R-:W-:Y:S01]  /*1e40*/  ULEA.HI UR4, UR50, UR50, URZ, 0x1 ;  /* 0x0000003232047291 */ /* 0x000fe2000f8f083f */
[----:B------:R-:W-:-:S03]  /*1e50*/  IMAD.U32 R2, RZ, RZ, UR51 ;  /* 0x00000033ff027e24 */ /* 0x000fc6000f8e00ff */
[----:B------:R-:W-:Y:S02]  /*1e60*/  ULOP3.LUT UR4, UR4, 0xfffffffe, URZ, 0xc0, !UPT ;  /* 0xfffffffe04047892 */ /* 0x000fe4000f8ec03f */
[----:B------:R-:W-:Y:S02]  /*1e70*/  ISETP.NE.AND P0, PT, R2, 0x3, PT ;  /* 0x000000030200780c */ /* 0x000fe40003f05270 */
[----:B------:R-:W-:-:S06]  /*1e80*/  UIADD3 UR4, UR50, -UR4, URZ ;  /* 0x8000000432047290 */ /* 0x000fcc000fffe03f */
[----:B------:R-:W-:-:S05]  /*1e90*/  IMAD.U32 R0, RZ, RZ, UR4 ;  /* 0x00000004ff007e24 */ /* 0x000fca000f8e00ff */
[----:B------:R-:W-:-:S04]  /*1ea0*/  SHF.L.U32 R0, R0, 0x1f, RZ ;  /* 0x0000001f00007819 */ /* 0x000fc800000006ff */
[----:B------:R-:W0:Y:S02]  /*1eb0*/  SYNCS.PHASECHK.TRANS64.TRYWAIT P1, [UR45+0x16800], R0 ;  /* 0x01680000ff0075a7 */ /* 0x000e24000802016d */
[----:B0-----:R-:W-:Y:S05]  /*1ec0*/  @!P1 BRA `(.L_x_1237) ;  /* 0x0000014000c89947 */ /* 0x001fea0003800000 */
.L_x_1419:
[----:B------:R-:W-:Y:S05]  /*1ed0*/  @!P0 BRA `(.L_x_1238) ;  /* 0x0000000000048947 */ /* 0x000fea0003800000 */
[----:B------:R-:W-:Y:S01]  /*1ee0*/  BPT.TRAP 0x1 ;  /* 0x000000040000795c */ /* 0x000fe20000300000 */
.L_x_1238:
[----:B0-----:R-:W-:Y:S02]  /*1ef0*/  IMAD.U32 R3, RZ, RZ, UR48 ;  /* 0x00000030ff037e24 */ /* 0x001fe4000f8e00ff */
[----:B------:R-:W-:-:S03]  /*1f00*/  IMAD.U32 R0, RZ, RZ, UR49 ;  /* 0x00000031ff007e24 */ /* 0x000fc6000f8e00ff */
[----:B------:R-:W-:Y:S02]  /*1f10*/  LEA R3, R3, UR45, 0x3 ;  /* 0x0000002d03037c11 */ /* 0x000fe4000f8e18ff */
[----:B------:R-:W-:-:S04]  /*1f20*/  SHF.L.U32 R0, R0, 0x1f, RZ ;  /* 0x0000001f00007819 */ /* 0x000fc800000006ff */
[----:B------:R0:W1:Y:S01]  /*1f30*/  SYNCS.PHASECHK.TRANS64.TRYWAIT P1, [R3+URZ+0x16830], R0 ;  /* 0x01683000030075a7 */ /* 0x000062000802017f */
[----:B------:R-:W-:Y:S05]  /*1f40*/  @!P0 BRA `(.L_x_1239) ;  /* 0x0000000000048947 */ /* 0x000fea0003800000 */
[----:B------:R-:W-:Y:S01]  /*1f50*/  BPT.TRAP 0x1 ;  /* 0x000000040000795c */ /* 0x000fe20000300000 */
.L_x_1239:
[----:B-1----:R-:W-:Y:S05]  /*1f60*/  @P1 BRA `(.L_x_1240) ;  /* 0x0000000000081947 */ /* 0x002fea0003800000 */
[----:B------:R-:W1:Y:S02]  /*1f70*/  SYNCS.PHASECHK.TRANS64.TRYWAIT P1, [R3+URZ+0x16830], R0 ;  /* 0x01683000030075a7 */ /* 0x000e64000802017f */
[----:B-1----:R-:W-:Y:S05]  /*1f80*/  @!P1 BRA `(.L_x_1241) ;  /* 0x0000014000b09947 */ /* 0x002fea0003800000 */
.L_x_1240:
[----:B------:R-:W-:Y:S05]  /*1f90*/  WARPSYNC.ALL ;  /* 0x0000000000007948 */ /* 0x000fea0003800000 */
[----:B------:R-:W-:Y:S01]  /*1fa0*/  UIADD3 UR4, UR45, 0xe400, URZ ;  /* 0x0000e4002d047890 */ /* 0x000fe2000fffe03f */
[----:B------:R-:W-:Y:S01]  /*1fb0*/  WARPGROUP.ARRIVE ;  /* 0x00000000000079c5 */ /* 0x000fe20000000000 */
[----:B------:R-:W-:Y:S02]  /*1fc0*/  ULOP3.LUT UR16, UR57, 0x10000, URZ, 0xfc, !UPT ;  /* 0x0001000039107892 */ /* 0x000fe4000f8efc3f */
[----:B------:R-:W-:Y:S01]  /*1fd0*/  USHF.R.U32.HI UR4, URZ, 0x4, UR4 ;  /* 0x000000043f047899 */ /* 0x000fe20008011604 */
[----:B------:R-:W-:Y:S01]  /*1fe0*/  UMOV UR17, 0x40000040 ;  /* 0x4000004000117882 */ /* 0x000fe20000000000 */
[----:B------:R-:W-:-:S02]  /*1ff0*/  UMOV UR19, 0x40000040 ;  /* 0x4000004000137882 */ /* 0x000fc40000000000 */
[----:B------:R-:W-:Y:S01]  /*2000*/  ULOP3.LUT UR4, UR4, 0x3fff, URZ, 0xc0, !UPT ;  /* 0x00003fff04047892 */ /* 0x000fe2000f8ec03f */
[----:B------:R-:W-:Y:S01]  /*2010*/  UMOV UR5, 0x40000040 ;  /* 0x4000004000057882 */ /* 0x000fe20000000000 */
[----:B------:R-:W-:Y:S02]  /*2020*/  UMOV UR7, 0x40000040 ;  /* 0x4000004000077882 */ /* 0x000fe40000000000 */
[----:B------:R-:W-:Y:S02]  /*2030*/  ULOP3.LUT UR20, UR4, 0x10000, URZ, 0xfc, !UPT ;  /* 0x0001000004147892 */ /* 0x000fe4000f8efc3f */
[----:B------:R-:W-:Y:S02]  /*2040*/  UIADD3 UR4, UR16, 0x2, URZ ;  /* 0x0000000210047890 */ /* 0x000fe4000fffe03f */
[----:B------:R-:W-:Y:S02]  /*2050*/  ULEA UR18, UR48, UR20, 0xa ;  /* 0x0000001430127291 */ /* 0x000fe4000f8e503f */
[----:B------:R-:W-:-:S02]  /*2060*/  UIADD3 UR8, UR16, 0x4, URZ ;  /* 0x0000000410087890 */ /* 0x000fc4000fffe03f */
[----:B------:R-:W-:Y:S02]  /*2070*/  UIADD3 UR6, UR18, 0x2, URZ ;  /* 0x0000000212067890 */ /* 0x000fe4000fffe03f */
[----:B------:R-:W-:Y:S01]  /*2080*/  UIADD3 UR10, UR18, 0x4, URZ ;  /* 0x00000004120a7890 */ /* 0x000fe2000fffe03f */
[----:B------:R-:W-:Y:S02]  /*2090*/  UMOV UR9, 0x40000040 ;  /* 0x4000004000097882 */ /* 0x000fe40000000000 */
[----:B------:R-:W-:Y:S01]  /*20a0*/  HGMMA.64x128x16.F32 R24, gdesc[UR16], RZ, !UPT, gsb0 ;  /* 0x01e00000101879f0 */ /* 0x000fe2000c0008ff */
[----:B------:R-:W-:Y:S01]  /*20b0*/  UMOV UR11, 0x40000040 ;  /* 0x40000040000b7882 */ /* 0x000fe20000000000 */
        /* <DEDUP_REMOVED lines=16> */
.L_x_1242:
[----:B------:R-:W-:Y:S01]  /*21c0*/  UISETP.NE.AND UP1, UPT, UR53, URZ, UPT ;  /* 0x0000003f3500728c */ /* 0x000fe2000bf25270 */
[----:B------:R-:W-:Y:S01]  /*21d0*/  VIADD R2, R17, UR39 ;  /* 0x0000002711027c36 */ /* 0x000fe20008000000 */
[----:B------:R-:W-:Y:S01]  /*21e0*/  R2UR UR6, R3 ;  /* 0x00000000030672ca */ /* 0x000fe200000e0000 */
[----:B01----:R-:W-:Y:S01]  /*21f0*/  IMAD.MOV.U32 R3, RZ, RZ, -0x80 ;  /* 0xffffff80ff037424 */ /* 0x003fe200078e00ff */
[----:B------:R-:W-:Y:S02]  /*2200*/  UISETP.NE.AND UP0, UPT, UR52, URZ, UPT ;  /* 0x0000003f3400728c */ /* 0x000fe4000bf05270 */
[----:B------:R-:W-:Y:S01]  /*2210*/  PLOP3.LUT P1, PT, PT, PT, UP1, 0x80, 0x0 ;  /* 0x000000000000781c */ /* 0x000fe20003f2f018 */
[----:B------:R-:W-:Y:S01]  /*2220*/  IMAD R7, R88, R3, 0x80 ;  /* 0x0000008058077424 */ /* 0x000fe200078e0203 */
[----:B------:R-:W-:Y:S01]  /*2230*/  PLOP3.LUT P2, PT, PT, PT, UP1, 0x80, 0x0 ;  /* 0x000000000000781c */ /* 0x000fe20003f4f018 */
[----:B------:R-:W-:Y:S01]  /*2240*/  IMAD.U32 R3, RZ, RZ, UR47 ;  /* 0x0000002fff037e24 */ /* 0x000fe2000f8e00ff */
[----:B------:R-:W-:Y:S01]  /*2250*/  ULDC UR23, c[0x0][0x9dc] ;  /* 0x0002770000177ab9 */ /* 0x000fe20000000800 */
[----:B------:R-:W-:Y:S01]  /*2260*/  @UP1 ULDC UR7, c[0x0][0x44c] ;  /* 0x0001130000071ab9 */ /* 0x000fe20000000800 */
[----:B------:R-:W-:Y:S01]  /*2270*/  ULDC UR14, c[0x0][0x9e0] ;  /* 0x00027800000e7ab9 */ /* 0x000fe20000000800 */
[----:B------:R-:W-:-:S02]  /*2280*/  IADD3 R8, -R16, UR40, R7 ;  /* 0x0000002810087c10 */ /* 0x000fc4000fffe107 */
[----:B------:R-:W-:-:S04]  /*2290*/  UIADD3 UR6, UR6, 0x16840, URZ ;  /* 0x0001684006067890 */ /* 0x000fc8000fffe03f */
[----:B------:R-:W-:Y:S01]  /*22a0*/  @P1 IMAD.HI.U32 R0, R2, UR7, RZ ;  /* 0x0000000702001c27 */ /* 0x000fe2000f8e00ff */
[----:B------:R-:W-:Y:S01]  /*22b0*/  @UP1 ULDC UR7, c[0x0][0x450] ;  /* 0x0001140000071ab9 */ /* 0x000fe20000000800 */
[----:B------:R-:W-:Y:S01]  /*22c0*/  UPRMT UR6, UR43, 0x654, UR6 ;  /* 0x000006542b067896 */ /* 0x000fe20008000006 */
[----:B------:R-:W-:Y:S02]  /*22d0*/  PLOP3.LUT P1, PT, PT, PT, UP0, 0x40, 0x0 ;  /* 0x000000000000781c */ /* 0x000fe40003f2e808 */
[----:B------:R-:W-:Y:S02]  /*22e0*/  @P2 SHF.R.U32.HI R2, RZ, UR7, R0 ;  /* 0x00000007ff022c19 */ /* 0x000fe40008011600 */
[----:B------:R-:W-:-:S03]  /*22f0*/  IADD3 R0, -R16, 0x1, R7 ;  /* 0x0000000110007810 */ /* 0x000fc60007ffe107 */
[----:B------:R-:W0:Y:S01]  /*2300*/  SHFL.IDX PT, R5, R2, RZ, 0x1c1f ;  /* 0x001c1fff02057589 */ /* 0x000e2200000e0000 */
[----:B------:R-:W-:Y:S01]  /*2310*/  SYNCS.ARRIVE.TRANS64.RED.A1T0 RZ, [UR6], RZ ;  /* 0x000000ffffff79a7 */ /* 0x000fe20008100406 */
[----:B------:R-:W-:Y:S01]  /*2320*/  ULOP3.LUT UR6, URZ, UR23, URZ, 0x33, !UPT ;  /* 0x000000173f067292 */ /* 0x000fe2000f8e333f */
[----:B------:R-:W-:-:S05]  /*2330*/  IADD3 R0, -R3, UR40, R0 ;  /* 0x0000002803007c10 */ /* 0x000fca000fffe100 */
[C---:B------:R-:W-:Y:S02]  /*2340*/  VIADD R9, R0.reuse, UR14 ;  /* 0x0000000e00097c36 */ /* 0x040fe40008000000 */
[----:B------:R-:W-:Y:S01]  /*2350*/  VIADD R10, R0, UR6 ;  /* 0x00000006000a7c36 */ /* 0x000fe20008000000 */
[----:B------:R-:W-:Y:S02]  /*2360*/  LEA R0, R88, 0xffffff80, 0x7 ;  /* 0xffffff8058007811 */ /* 0x000fe400078e38ff */
[----:B0-----:R-:W-:Y:S01]  /*2370*/  VIADDMNMX R3, R5, R9, R8, PT ;  /* 0x0000000905037246 */ /* 0x001fe20003800108 */
[----:B------:R-:W-:Y:S01]  /*2380*/  IMAD.IADD R4, R10, 0x1, R5 ;  /* 0x000000010a047824 */ /* 0x000fe200078e0205 */
[----:B------:R-:W-:Y:S06]  /*2390*/  @P1 BRA `(.L_x_1243) ;  /* 0x0000000000641947 */ /* 0x000fec0003800000 */
[----:B------:R-:W-:Y:S01]  /*23a0*/  IMAD.U32 R6, RZ, RZ, UR47 ;  /* 0x0000002fff067e24 */ /* 0x000fe2000f8e00ff */
[----:B------:R-:W-:Y:S04]  /*23b0*/  BSSY B0, `(.L_x_1244) ;  /* 0x0000013000007945 */ /* 0x000fe80003800000 */
[----:B------:R-:W-:-:S04]  /*23c0*/  IADD3 R5, -R6, UR40, R5 ;  /* 0x0000002806057c10 */ /* 0x000fc8000fffe105 */
        /* <DEDUP_REMOVED lines=11> */
.L_x_1245:
[----:B------:R-:W-:Y:S02]  /*2480*/  ULDC UR6, c[0x0][0x9e4] ;  /* 0x0002790000067ab9 */ /* 0x000fe40000000800 */
[----:B------:R-:W-:-:S05]  /*2490*/  IMAD.U32 R12, RZ, RZ, UR6 ;  /* 0x00000006ff0c7e24 */ /* 0x000fca000f8e00ff */
[----:B------:R-:W-:-:S13]  /*24a0*/  ISETP.NE.AND P1, PT, R12, 0x1, PT ;  /* 0x000000010c00780c */ /* 0x000fda0003f25270 */
[----:B------:R-:W0:Y:S02]  /*24b0*/  @P1 LDC.64 R14, c[0x0][0x9e8] ;  /* 0x00027a00ff0e1b82 */ /* 0x000e240000000a00 */
[----:B0-----:R-:W-:-:S05]  /*24c0*/  @P1 IMAD.HI.U32 R6, R5, R14, RZ ;  /* 0x0000000e05061227 */ /* 0x001fca00078e00ff */
[----:B------:R-:W-:-:S07]  /*24d0*/  @P1 SHF.R.U32.HI R5, RZ, R15, R6 ;  /* 0x0000000fff051219 */ /* 0x000fce0000011606 */
.L_x_1246:
[----:B------:R-:W-:Y:S05]  /*24e0*/  BSYNC B0 ;  /* 0x0000000000007941 */ /* 0x000fea0003800000 */
.L_x_1244:
[----:B------:R-:W-:-:S04]  /*24f0*/  IMAD R5, R5, R12, -R0 ;  /* 0x0000000c05057224 */ /* 0x000fc800078e0a00 */
[----:B------:R-:W-:-:S05]  /*2500*/  IMAD.IADD R5, R5, 0x1, -R16 ;  /* 0x0000000105057824 */ /* 0x000fca00078e0a10 */
[----:B------:R-:W-:Y:S02]  /*2510*/  VIADDMNMX R3, R5, R12, R3, PT ;  /* 0x0000000c05037246 */ /* 0x000fe40003800103 */
[----:B------:R-:W-:-:S07]  /*2520*/  VIMNMX R4, R4, R5, !PT ;  /* 0x0000000504047248 */ /* 0x000fce0007fe0100 */
.L_x_1243:
[C---:B------:R-:W-:Y:S01]  /*2530*/  ISETP.GE.AND P6, PT, R7.reuse, 0xa, PT ;  /* 0x0000000a0700780c */ /* 0x040fe20003fc6270 */
[----:B------:R-:W-:Y:S01]  /*2540*/  UISETP.NE.AND UP0, UPT, UR52, URZ, UPT ;  /* 0x0000003f3400728c */ /* 0x000fe2000bf05270 */
[C---:B------:R-:W-:Y:S02]  /*2550*/  ISETP.GE.AND P1, PT, R7.reuse, 0x2, PT ;  /* 0x000000020700780c */ /* 0x040fe40003f26270 */
        /* <DEDUP_REMOVED lines=10> */
[----:B------:R-:W-:Y:S02]  /*2600*/  FSEL R28, R28, -INF , !P3 ;  /* 0xff8000001c1c7808 */ /* 0x000fe40005800000 */
[C---:B------:R-:W-:Y:S02]  /*2610*/  ISETP.GT.AND P4, PT, R4.reuse, 0x9, !P6 ;  /* 0x000000090400780c */ /* 0x040fe40007784270 */
        /* <DEDUP_REMOVED lines=163> */
[----:B------:R-:W-:Y:S02]  /*3050*/  ISETP.GE.AND P6, PT, R7, 0x7a, PT ;  /* 0x0000007a0700780c */ /* 0x000fe40003fc6270 */
[----:B------:R-:W0:Y:S11]  /*3060*/  SHFL.IDX PT, R7, R2, 0x1, 0x1c1f ;  /* 0x003c1f0002077f89 */ /* 0x000e3600000e0000 */
[----:B------:R-:W-:-:S02]  /*3070*/  @P6 LOP3.LUT R23, R23, 0x1, RZ, 0xfc, !PT ;  /* 0x0000000117176812 */ /* 0x000fc400078efcff */
[----:B------:R-:W-:-:S04]  /*3080*/  ISETP.GT.AND P6, PT, R4, 0x79, !P6 ;  /* 0x000000790400780c */ /* 0x000fc800077c4270 */
[----:B------:R-:W-:-:S04]  /*3090*/  ISETP.LT.OR P6, PT, R3, 0x7a, P6 ;  /* 0x0000007a0300780c */ /* 0x000fc800037c1670 */
[----:B------:R-:W-:Y:S02]  /*30a0*/  FSEL R85, R85, -INF , !P6 ;  /* 0xff80000055557808 */ /* 0x000fe40007000000 */
[----:B------:R-:W-:Y:S01]  /*30b0*/  PLOP3.LUT P6, PT, PT, PT, UP0, 0x40, 0x0 ;  /* 0x000000000000781c */ /* 0x000fe20003fce808 */
[----:B0-----:R-:W-:Y:S01]  /*30c0*/  IMAD.IADD R5, R10, 0x1, R7 ;  /* 0x000000010a057824 */ /* 0x001fe200078e0207 */
[----:B------:R-:W-:-:S11]  /*30d0*/  VIADDMNMX R4, R7, R9, R8, PT ;  /* 0x0000000907047246 */ /* 0x000fd60003800108 */
[----:B------:R-:W-:Y:S05]  /*30e0*/  @P6 BRA `(.L_x_1247) ;  /* 0x0000000000646947 */ /* 0x000fea0003800000 */
        /* <DEDUP_REMOVED lines=14> */
.L_x_1249:
[----:B------:R-:W-:Y:S02]  /*31d0*/  ULDC UR6, c[0x0][0x9e4] ;  /* 0x0002790000067ab9 */ /* 0x000fe40000000800 */
[----:B------:R-:W-:-:S05]  /*31e0*/  IMAD.U32 R6, RZ, RZ, UR6 ;  /* 0x00000006ff067e24 */ /* 0x000fca000f8e00ff */
[----:B------:R-:W-:-:S13]  /*31f0*/  ISETP.NE.AND P6, PT, R6, 0x1, PT ;  /* 0x000000010600780c */ /* 0x000fda0003fc5270 */
[----:B------:R-:W0:Y:S02]  /*3200*/  @P6 LDC.64 R2, c[0x0][0x9e8] ;  /* 0x00027a00ff026b82 */ /* 0x000e240000000a00 */
[----:B0-----:R-:W-:-:S05]  /*3210*/  @P6 IMAD.HI.U32 R2, R7, R2, RZ ;  /* 0x0000000207026227 */ /* 0x001fca00078e00ff */
[----:B------:R-:W-:-:S07]  /*3220*/  @P6 SHF.R.U32.HI R7, RZ, R3, R2 ;  /* 0x00000003ff076219 */ /* 0x000fce0000011602 */
.L_x_1250:
[----:B------:R-:W-:Y:S05]  /*3230*/  BSYNC B0 ;  /* 0x0000000000007941 */ /* 0x000fea0003800000 */
.L_x_1248:
[----:B------:R-:W-:-:S04]  /*3240*/  IMAD R7, R7, R6, -R0 ;  /* 0x0000000607077224 */ /* 0x000fc800078e0a00 */
[----:B------:R-:W-:-:S05]  /*3250*/  IMAD.IADD R7, R7, 0x1, -R16 ;  /* 0x0000000107077824 */ /* 0x000fca00078e0a10 */
[----:B------:R-:W-:Y:S02]  /*3260*/  VIADDMNMX R4, R7, R6, R4, PT ;  /* 0x0000000607047246 */ /* 0x000fe40003800104 */
[----:B------:R-:W-:-:S07]  /*3270*/  VIMNMX R5, R5, R7, !PT ;  /* 0x0000000705057248 */ /* 0x000fce0007fe0100 */
.L_x_1247:
[----:B------:R-:W-:Y:S01]  /*3280*/  ISETP.GT.AND P1, PT, R5, 0x1, !P1 ;  /* 0x000000010500780c */ /* 0x000fe20004f24270 */
[----:B------:R-:W-:Y:S01]  /*3290*/  ULDC UR21, c[0x0][0x988] ;  /* 0x0002620000157ab9 */ /* 0x000fe20000000800 */
[----:B------:R-:W-:Y:S01]  /*32a0*/  LOP3.LUT P6, RZ, R23, 0x4, RZ, 0xc0, !PT ;  /* 0x0000000417ff7812 */ /* 0x000fe200078cc0ff */
[----:B------:R-:W-:Y:S01]  /*32b0*/  UISETP.NE.AND UP1, UPT, UR53, URZ, UPT ;  /* 0x0000003f3500728c */ /* 0x000fe2000bf25270 */
[----:B------:R-:W-:Y:S01]  /*32c0*/  ISETP.LT.OR P1, PT, R4, 0x2, P1 ;  /* 0x000000020400780c */ /* 0x000fe20000f21670 */
[----:B------:R-:W-:Y:S01]  /*32d0*/  UISETP.NE.AND UP0, UPT, UR52, URZ, UPT ;  /* 0x0000003f3400728c */ /* 0x000fe2000bf05270 */
[----:B------:R-:W-:Y:S01]  /*32e0*/  FMNMX.FTZ R3, R24, R25, !PT ;  /* 0x0000001918037209 */ /* 0x000fe20007810000 */
[----:B------:R-:W-:Y:S01]  /*32f0*/  UMOV UR10, UR39 ;  /* 0x00000027000a7c82 */ /* 0x000fe20008000000 */
        /* <DEDUP_REMOVED lines=12> */
[----:B------:R-:W-:Y:S01]  /*33c0*/  ISETP.GT.AND P1, PT, R5, 0x10, !P1 ;  /* 0x000000100500780c */ /* 0x000fe20004f24270 */
[----:B------:R-:W-:Y:S01]  /*33d0*/  UIADD3 UR56, UR56, UR10, URZ ;  /* 0x0000000a38387290 */ /* 0x000fe2000fffe03f */
[----:B------:R-:W-:Y:S02]  /*33e0*/  FMNMX.FTZ R3, R33, R0, !PT ;  /* 0x0000000021037209 */ /* 0x000fe40007810000 */
[----:B------:R-:W-:Y:S01]  /*33f0*/  ISETP.LT.OR P1, PT, R4, 0x11, P1 ;  /* 0x000000110400780c */ /* 0x000fe20000f21670 */
[----:B------:R-:W-:Y:S01]  /*3400*/  UIADD3 UR14, UR56, UR14, URZ ;  /* 0x0000000e380e7290 */ /* 0x000fe2000fffe03f */
        /* <DEDUP_REMOVED lines=73> */
[----:B------:R-:W-:Y:S01]  /*38a0*/  LOP3.LUT P2, RZ, R23, 0x80, RZ, 0xc0, !PT ;  /* 0x0000008017ff7812 */ /* 0x000fe2000784c0ff */
[----:B------:R-:W0:Y:S01]  /*38b0*/  SHFL.BFLY PT, R0, R3, 0x2, 0x1f ;  /* 0x0c401f0003007f89 */ /* 0x000e2200000e0000 */
[----:B------:R-:W-:-:S02]  /*38c0*/  FSEL R55, R55, -INF , !P1 ;  /* 0xff80000037377808 */ /* 0x000fc40004800000 */
[C---:B------:R-:W-:Y:S02]  /*38d0*/  LOP3.LUT P1, RZ, R23.reuse, 0x8000, RZ, 0xc0, !PT ;  /* 0x0000800017ff7812 */ /* 0x040fe4000782c0ff */
[----:B------:R-:W-:Y:S02]  /*38e0*/  LOP3.LUT P6, RZ, R23, 0x40, RZ, 0xc0, !PT ;  /* 0x0000004017ff7812 */ /* 0x000fe400078cc0ff */
[C---:B------:R-:W-:Y:S02]  /*38f0*/  ISETP.GT.AND P1, PT, R5.reuse, 0x40, !P1 ;  /* 0x000000400500780c */ /* 0x040fe40004f24270 */
[C---:B------:R-:W-:Y:S02]  /*3900*/  ISETP.GT.AND P3, PT, R5.reuse, 0x70, !P3 ;  /* 0x000000700500780c */ /* 0x040fe40005f64270 */
[----:B------:R-:W-:Y:S02]  /*3910*/  ISETP.LT.OR P1, PT, R4, 0x41, P1 ;  /* 0x000000410400780c */ /* 0x000fe40000f21670 */
[----:B------:R-:W-:-:S02]  /*3920*/  ISETP.GT.AND P4, PT, R5, 0x71, !P4 ;  /* 0x000000710500780c */ /* 0x000fc40006784270 */
[----:B------:R-:W-:Y:S02]  /*3930*/  FSEL R58, R58, -INF , !P1 ;  /* 0xff8000003a3a7808 */ /* 0x000fe40004800000 */
[----:B------:R-:W-:Y:S02]  /*3940*/  LOP3.LUT P1, RZ, R23, 0x4000, RZ, 0xc0, !PT ;  /* 0x0000400017ff7812 */ /* 0x000fe4000782c0ff */
[C---:B------:R-:W-:Y:S02]  /*3950*/  ISETP.GT.AND P5, PT, R5.reuse, 0x78, !P5 ;  /* 0x000000780500780c */ /* 0x040fe40006fa4270 */
[----:B------:R-:W-:Y:S02]  /*3960*/  ISETP.GT.AND P1, PT, R5, 0x41, !P1 ;  /* 0x000000410500780c */ /* 0x000fe40004f24270 */
[C---:B------:R-:W-:Y:S02]  /*3970*/  ISETP.LT.OR P3, PT, R4.reuse, 0x71, P3 ;  /* 0x000000710400780c */ /* 0x040fe40001f61670 */
[----:B------:R-:W-:-:S02]  /*3980*/  ISETP.LT.OR P1, PT, R4, 0x42, P1 ;  /* 0x000000420400780c */ /* 0x000fc40000f21670 */
[----:B0-----:R-:W-:Y:S02]  /*3990*/  FMNMX.FTZ R6, R3, R0, !PT ;  /* 0x0000000003067209 */ /* 0x001fe40007810000 */
[----:B------:R-:W-:Y:S02]  /*39a0*/  FSEL R59, R59, -INF , !P1 ;  /* 0xff8000003b3b7808 */ /* 0x000fe40004800000 */
[----:B------:R-:W-:Y:S01]  /*39b0*/  LOP3.LUT P1, RZ, R23, 0x2000, RZ, 0xc0, !PT ;  /* 0x0000200017ff7812 */ /* 0x000fe2000782c0ff */
[----:B------:R-:W0:Y:S01]  /*39c0*/  SHFL.BFLY PT, R7, R6, 0x1, 0x1f ;  /* 0x0c201f0006077f89 */ /* 0x000e2200000e0000 */
[----:B------:R-:W-:Y:S02]  /*39d0*/  ISETP.LT.OR P4, PT, R4, 0x72, P4 ;  /* 0x000000720400780c */ /* 0x000fe40002781670 */
[----:B------:R-:W-:Y:S02]  /*39e0*/  ISETP.GT.AND P1, PT, R5, 0x48, !P1 ;  /* 0x000000480500780c */ /* 0x000fe40004f24270 */
[----:B------:R-:W-:-:S02]  /*39f0*/  FSEL R82, R82, -INF , !P3 ;  /* 0xff80000052527808 */ /* 0x000fc40005800000 */
[C---:B------:R-:W-:Y:S02]  /*3a00*/  ISETP.LT.OR P1, PT, R4.reuse, 0x49, P1 ;  /* 0x000000490400780c */ /* 0x040fe40000f21670 */
[----:B------:R-:W-:Y:S02]  /*3a10*/  ISETP.LT.OR P5, PT, R4, 0x79, P5 ;  /* 0x000000790400780c */ /* 0x000fe40002fa1670 */
[----:B------:R-:W-:Y:S02]  /*3a20*/  FSEL R62, R62, -INF , !P1 ;  /* 0xff8000003e3e7808 */ /* 0x000fe40004800000 */
[----:B------:R-:W-:Y:S02]  /*3a30*/  LOP3.LUT P1, RZ, R23, 0x1000, RZ, 0xc0, !PT ;  /* 0x0000100017ff7812 */ /* 0x000fe4000782c0ff */
[----:B------:R-:W-:Y:S02]  /*3a40*/  FSEL R83, R83, -INF , !P4 ;  /* 0xff80000053537808 */ /* 0x000fe40006000000 */
[----:B------:R-:W-:-:S02]  /*3a50*/  ISETP.GT.AND P1, PT, R5, 0x49, !P1 ;  /* 0x000000490500780c */ /* 0x000fc40004f24270 */
[----:B------:R-:W-:Y:S02]  /*3a60*/  FSEL R86, R86, -INF , !P5 ;  /* 0xff80000056567808 */ /* 0x000fe40006800000 */
[----:B------:R-:W-:Y:S02]  /*3a70*/  ISETP.LT.OR P1, PT, R4, 0x4a, P1 ;  /* 0x0000004a0400780c */ /* 0x000fe40000f21670 */
[----:B0-----:R-:W-:Y:S02]  /*3a80*/  FMNMX.FTZ R0, R6, R7, !PT ;  /* 0x0000000706007209 */ /* 0x001fe40007810000 */
[----:B------:R-:W-:Y:S02]  /*3a90*/  FSEL R63, R63, -INF , !P1 ;  /* 0xff8000003f3f7808 */ /* 0x000fe40004800000 */
[----:B------:R-:W-:Y:S01]  /*3aa0*/  LOP3.LUT P1, RZ, R23, 0x800, RZ, 0xc0, !PT ;  /* 0x0000080017ff7812 */ /* 0x000fe2000782c0ff */
[----:B------:R-:W-:-:S03]  /*3ab0*/  FMUL.FTZ R2, R0, UR21 ;  /* 0x0000001500027c20 */ /* 0x000fc60008410000 */
        /* <DEDUP_REMOVED lines=30> */
[--C-:B------:R-:W-:Y:S01]  /*3ca0*/  FFMA.FTZ R3, R25, UR21, -R2.reuse ;  /* 0x0000001519037c23 */ /* 0x100fe20008010802 */
[----:B------:R-:W-:Y:S01]  /*3cb0*/  ISETP.LT.OR P1, PT, R4, 0x1, P1 ;  /* 0x000000010400780c */ /* 0x000fe20000f21670 */
[--C-:B------:R-:W-:Y:S01]  /*3cc0*/  FFMA.FTZ R148, R24, UR21, -R2.reuse ;  /* 0x0000001518947c23 */ /* 0x100fe20008010802 */
[----:B------:R-:W-:Y:S01]  /*3cd0*/  ISETP.GT.AND P6, PT, R5, 0x79, !P6 ;  /* 0x000000790500780c */ /* 0x000fe200077c4270 */
[--C-:B------:R-:W-:Y:S01]  /*3ce0*/  FFMA.FTZ R150, R28, UR21, -R2.reuse ;  /* 0x000000151c967c23 */ /* 0x100fe20008010802 */
[----:B------:R-:W-:Y:S01]  /*3cf0*/  FSEL R26, R26, -INF , !P1 ;  /* 0xff8000001a1a7808 */ /* 0x000fe20004800000 */
[----:B------:R-:W-:Y:S01]  /*3d00*/  MUFU.EX2 R3, R3 ;  /* 0x0000000300037308 */ /* 0x000fe20000000800 */
[----:B------:R-:W-:Y:S01]  /*3d10*/  LOP3.LUT P1, RZ, R23, 0x4000000, RZ, 0xc0, !PT ;  /* 0x0400000017ff7812 */ /* 0x000fe2000782c0ff */
[--C-:B------:R-:W-:Y:S01]  /*3d20*/  FFMA.FTZ R7, R29, UR21, -R2.reuse ;  /* 0x000000151d077c23 */ /* 0x100fe20008010802 */
[----:B------:R-:W-:Y:S01]  /*3d30*/  FMNMX.FTZ R9, R26, R27, !PT ;  /* 0x0000001b1a097209 */ /* 0x000fe20007810000 */
[--C-:B------:R-:W-:Y:S01]  /*3d40*/  FFMA.FTZ R144, R32, UR21, -R2.reuse ;  /* 0x0000001520907c23 */ /* 0x100fe20008010802 */
[----:B------:R-:W-:Y:S01]  /*3d50*/  ISETP.GT.AND P1, PT, R5, 0x68, !P1 ;  /* 0x000000680500780c */ /* 0x000fe20004f24270 */
[--C-:B------:R-:W-:Y:S01]  /*3d60*/  FFMA.FTZ R33, R33, UR21, -R2.reuse ;  /* 0x0000001521217c23 */ /* 0x100fe20008010802 */
[----:B------:R-:W-:Y:S01]  /*3d70*/  FMNMX.FTZ R6, R30, R9, !PT ;  /* 0x000000091e067209 */ /* 0x000fe20007810000 */
[----:B------:R-:W0:Y:S01]  /*3d80*/  MUFU.EX2 R148, R148 ;  /* 0x0000009400947308 */ /* 0x000e220000000800 */
[----:B------:R-:W-:Y:S01]  /*3d90*/  ISETP.LT.OR P1, PT, R4, 0x69, P1 ;  /* 0x000000690400780c */ /* 0x000fe20000f21670 */
[--C-:B------:R-:W-:Y:S01]  /*3da0*/  FFMA.FTZ R37, R37, UR21, -R2.reuse ;  /* 0x0000001525257c23 */ /* 0x100fe20008010802 */
[----:B------:R-:W-:Y:S01]  /*3db0*/  FMNMX.FTZ R9, R31, R6, !PT ;  /* 0x000000061f097209 */ /* 0x000fe20007810000 */
[--C-:B------:R-:W-:Y:S01]  /*3dc0*/  FFMA.FTZ R41, R41, UR21, -R2.reuse ;  /* 0x0000001529297c23 */ /* 0x100fe20008010802 */
[----:B------:R-:W-:Y:S01]  /*3dd0*/  FSEL R78, R78, -INF , !P1 ;  /* 0xff8000004e4e7808 */ /* 0x000fe20004800000 */
[--C-:B------:R-:W-:Y:S01]  /*3de0*/  FFMA.FTZ R45, R45, UR21, -R2.reuse ;  /* 0x000000152d2d7c23 */ /* 0x100fe20008010802 */
[----:B------:R-:W-:Y:S01]  /*3df0*/  FMNMX.FTZ R6, R34, R9, !PT ;  /* 0x0000000922067209 */ /* 0x000fe20007810000 */
[----:B------:R-:W1:Y:S01]  /*3e00*/  MUFU.EX2 R150, R150 ;  /* 0x0000009600967308 */ /* 0x000e620000000800 */
[----:B------:R-:W-:Y:S01]  /*3e10*/  ISETP.LT.OR P6, PT, R4, 0x7a, P6 ;  /* 0x0000007a0400780c */ /* 0x000fe200037c1670 */
[--C-:B------:R-:W-:Y:S01]  /*3e20*/  FFMA.FTZ R49, R49, UR21, -R2.reuse ;  /* 0x0000001531317c23 */ /* 0x100fe20008010802 */
[----:B------:R-:W-:Y:S01]  /*3e30*/  FMNMX.FTZ R11, R35, R6, !PT ;  /* 0x00000006230b7209 */ /* 0x000fe20007810000 */
[--C-:B------:R-:W-:Y:S01]  /*3e40*/  FFMA.FTZ R53, R53, UR21, -R2.reuse ;  /* 0x0000001535357c23 */ /* 0x100fe20008010802 */
[----:B------:R-:W-:Y:S01]  /*3e50*/  FSEL R87, R87, -INF , !P6 ;  /* 0xff80000057577808 */ /* 0x000fe20007000000 */
[--C-:B------:R-:W-:Y:S01]  /*3e60*/  FFMA.FTZ R146, R36, UR21, -R2.reuse ;  /* 0x0000001524927c23 */ /* 0x100fe20008010802 */
[----:B------:R-:W-:Y:S01]  /*3e70*/  FMNMX.FTZ R6, R38, R11, !PT ;  /* 0x0000000b26067209 */ /* 0x000fe20007810000 */
[----:B------:R-:W2:Y:S01]  /*3e80*/  MUFU.EX2 R7, R7 ;  /* 0x0000000700077308 */ /* 0x000ea20000000800 */
[--C-:B------:R-:W-:Y:S01]  /*3e90*/  FFMA.FTZ R29, R57, UR21, -R2.reuse ;  /* 0x00000015391d7c23 */ /* 0x100fe20008010802 */
[--C-:B------:R-:W-:Y:S01]  /*3ea0*/  FFMA.FTZ R140, R40, UR21, -R2.reuse ;  /* 0x00000015288c7c23 */ /* 0x100fe20008010802 */
[----:B------:R-:W-:Y:S01]  /*3eb0*/  FMNMX.FTZ R11, R39, R6, !PT ;  /* 0x00000006270b7209 */ /* 0x000fe20007810000 */
[--C-:B------:R-:W-:Y:S01]  /*3ec0*/  FFMA.FTZ R142, R44, UR21, -R2.reuse ;  /* 0x000000152c8e7c23 */ /* 0x100fe20008010802 */
[--C-:B------:R-:W-:Y:S01]  /*3ed0*/  FFMA.FTZ R136, R48, UR21, -R2.reuse ;  /* 0x0000001530887c23 */ /* 0x100fe20008010802 */
[--C-:B------:R-:W-:Y:S01]  /*3ee0*/  FFMA.FTZ R138, R52, UR21, -R2.reuse ;  /* 0x00000015348a7c23 */ /* 0x100fe20008010802 */
[----:B------:R-:W-:Y:S01]  /*3ef0*/  FMNMX.FTZ R6, R42, R11, !PT ;  /* 0x0000000b2a067209 */ /* 0x000fe20007810000 */
[----:B------:R-:W3:Y:S01]  /*3f00*/  MUFU.EX2 R144, R144 ;  /* 0x0000009000907308 */ /* 0x000ee20000000800 */
[--C-:B------:R-:W-:Y:S01]  /*3f10*/  FFMA.FTZ R132, R56, UR21, -R2.reuse ;  /* 0x0000001538847c23 */ /* 0x100fe20008010802 */
[--C-:B------:R-:W-:Y:S01]  /*3f20*/  FFMA.FTZ R134, R60, UR21, -R2.reuse ;  /* 0x000000153c867c23 */ /* 0x100fe20008010802 */
[----:B------:R-:W-:Y:S01]  /*3f30*/  FMNMX.FTZ R13, R43, R6, !PT ;  /* 0x000000062b0d7209 */ /* 0x000fe20007810000 */
[--C-:B------:R-:W-:Y:S01]  /*3f40*/  FFMA.FTZ R128, R64, UR21, -R2.reuse ;  /* 0x0000001540807c23 */ /* 0x100fe20008010802 */
[--C-:B------:R-:W-:Y:S01]  /*3f50*/  FFMA.FTZ R130, R68, UR21, -R2.reuse ;  /* 0x0000001544827c23 */ /* 0x100fe20008010802 */
[--C-:B------:R-:W-:Y:S01]  /*3f60*/  FFMA.FTZ R124, R72, UR21, -R2.reuse ;  /* 0x00000015487c7c23 */ /* 0x100fe20008010802 */
[----:B------:R-:W-:Y:S01]  /*3f70*/  FMNMX.FTZ R6, R46, R13, !PT ;  /* 0x0000000d2e067209 */ /* 0x000fe20007810000 */
[----:B------:R4:W5:Y:S01]  /*3f80*/  MUFU.EX2 R9, R33 ;  /* 0x0000002100097308 */ /* 0x0009620000000800 */
[--C-:B------:R-:W-:Y:S01]  /*3f90*/  FFMA.FTZ R126, R76, UR21, -R2.reuse ;  /* 0x000000154c7e7c23 */ /* 0x100fe20008010802 */
[--C-:B------:R-:W-:Y:S01]  /*3fa0*/  FFMA.FTZ R120, R80, UR21, -R2.reuse ;  /* 0x0000001550787c23 */ /* 0x100fe20008010802 */
[----:B------:R-:W-:Y:S01]  /*3fb0*/  FMNMX.FTZ R13, R47, R6, !PT ;  /* 0x000000062f0d7209 */ /* 0x000fe20007810000 */
[--C-:B------:R-:W-:Y:S01]  /*3fc0*/  FFMA.FTZ R122, R84, UR21, -R2.reuse ;  /* 0x00000015547a7c23 */ /* 0x100fe20008010802 */
[----:B------:R-:W-:-:S02]  /*3fd0*/  FFMA.FTZ R57, R85, UR21, -R2 ;  /* 0x0000001555397c23 */ /* 0x000fc40008010802 */
[----:B------:R-:W-:Y:S01]  /*3fe0*/  FMNMX.FTZ R6, R50, R13, !PT ;  /* 0x0000000d32067209 */ /* 0x000fe20007810000 */
[----:B------:R0:W-:Y:S01]  /*3ff0*/  MUFU.EX2 R11, R37 ;  /* 0x00000025000b7308 */ /* 0x0001e20000000800 */
[----:B----4-:R-:W-:Y:S02]  /*4000*/  FFMA.FTZ R33, R61, UR21, -R2 ;  /* 0x000000153d217c23 */ /* 0x010fe40008010802 */
[----:B------:R-:W-:-:S04]  /*4010*/  FMNMX.FTZ R15, R51, R6, !PT ;  /* 0x00000006330f7209 */ /* 0x000fc80007810000 */
[----:B------:R-:W-:Y:S01]  /*4020*/  FMNMX.FTZ R6, R54, R15, !PT ;  /* 0x0000000f36067209 */ /* 0x000fe20007810000 */
[----:B------:R4:W-:Y:S01]  /*4030*/  MUFU.EX2 R13, R41 ;  /* 0x00000029000d7308 */ /* 0x0009e20000000800 */
[----:B0-----:R-:W-:Y:S02]  /*4040*/  FFMA.FTZ R37, R65, UR21, -R2 ;  /* 0x0000001541257c23 */ /* 0x001fe40008010802 */
[----:B------:R-:W-:-:S04]  /*4050*/  FMNMX.FTZ R15, R55, R6, !PT ;  /* 0x00000006370f7209 */ /* 0x000fc80007810000 */
[----:B------:R-:W-:Y:S01]  /*4060*/  FMNMX.FTZ R6, R58, R15, !PT ;  /* 0x0000000f3a067209 */ /* 0x000fe20007810000 */
[----:B------:R-:W0:Y:S01]  /*4070*/  MUFU.EX2 R146, R146 ;  /* 0x0000009200927308 */ /* 0x000e220000000800 */
[----:B----4-:R-:W-:Y:S02]  /*4080*/  FFMA.FTZ R41, R69, UR21, -R2 ;  /* 0x0000001545297c23 */ /* 0x010fe40008010802 */
[----:B------:R-:W-:-:S04]  /*4090*/  FMNMX.FTZ R21, R59, R6, !PT ;  /* 0x000000063b157209 */ /* 0x000fc80007810000 */
[----:B------:R-:W-:Y:S01]  /*40a0*/  FMNMX.FTZ R6, R62, R21, !PT ;  /* 0x000000153e067209 */ /* 0x000fe20007810000 */
[----:B------:R4:W-:Y:S03]  /*40b0*/  MUFU.EX2 R15, R45 ;  /* 0x0000002d000f7308 */ /* 0x0009e60000000800 */
        /* <DEDUP_REMOVED lines=9> */
[----:B------:R-:W-:Y:S01]  /*4150*/  MUFU.EX2 R142, R142 ;  /* 0x0000008e008e7308 */ /* 0x000fe20000000800 */
        /* <DEDUP_REMOVED lines=10> */
[----:B------:R-:W-:Y:S03]  /*4200*/  MUFU.EX2 R138, R138 ;  /* 0x0000008a008a7308 */ /* 0x000fe60000000800 */
[----:B------:R-:W-:-:S05]  /*4210*/  FMNMX.FTZ R4, R87, R4, !PT ;  /* 0x0000000457047209 */ /* 0x000fca0007810000 */
[----:B------:R-:W4:Y:S01]  /*4220*/  SHFL.BFLY PT, R5, R4, 0x2, 0x1f ;  /* 0x0c401f0004057f89 */ /* 0x000f2200000e0000 */
[----:B------:R-:W-:Y:S08]  /*4230*/  MUFU.EX2 R132, R132 ;  /* 0x0000008400847308 */ /* 0x000ff00000000800 */
[----:B------:R-:W-:Y:S08]  /*4240*/  MUFU.EX2 R29, R29 ;  /* 0x0000001d001d7308 */ /* 0x000ff00000000800 */
[----:B------:R-:W-:Y:S01]  /*4250*/  MUFU.EX2 R134, R134 ;  /* 0x0000008600867308 */ /* 0x000fe20000000800 */
[----:B----4-:R-:W-:-:S07]  /*4260*/  FMNMX.FTZ R6, R4, R5, !PT ;  /* 0x0000000504067209 */ /* 0x010fce0007810000 */
[----:B------:R-:W-:Y:S01]  /*4270*/  MUFU.EX2 R33, R33 ;  /* 0x0000002100217308 */ /* 0x000fe20000000800 */
[----:B------:R-:W4:Y:S07]  /*4280*/  SHFL.BFLY PT, R5, R6, 0x1, 0x1f ;  /* 0x0c201f0006057f89 */ /* 0x000f2e00000e0000 */
[----:B------:R-:W-:Y:S08]  /*4290*/  MUFU.EX2 R128, R128 ;  /* 0x0000008000807308 */ /* 0x000ff00000000800 */
[----:B------:R-:W-:Y:S08]  /*42a0*/  MUFU.EX2 R37, R37 ;  /* 0x0000002500257308 */ /* 0x000ff00000000800 */
[----:B------:R-:W-:Y:S01]  /*42b0*/  MUFU.EX2 R130, R130 ;  /* 0x0000008200827308 */ /* 0x000fe20000000800 */
[----:B----4-:R-:W-:-:S04]  /*42c0*/  FMNMX.FTZ R5, R6, R5, !PT ;  /* 0x0000000506057209 */ /* 0x010fc80007810000 */
[C---:B------:R-:W-:Y:S01]  /*42d0*/  FSETP.NEU.FTZ.AND P1, PT, R5.reuse, -INF , PT ;  /* 0xff8000000500780b */ /* 0x040fe20003f3d000 */
[----:B------:R-:W-:Y:S02]  /*42e0*/  FMUL.FTZ R20, R5, UR21 ;  /* 0x0000001505147c20 */ /* 0x000fe40008410000 */
[----:B------:R-:W-:Y:S03]  /*42f0*/  MUFU.EX2 R41, R41 ;  /* 0x0000002900297308 */ /* 0x000fe60000000800 */
[----:B------:R-:W-:Y:S02]  /*4300*/  FSEL R20, R20, RZ, P1 ;  /* 0x000000ff14147208 */ /* 0x000fe40000800000 */
[----:B------:R-:W-:-:S03]  /*4310*/  PLOP3.LUT P1, PT, PT, PT, UP0, 0x40, 0x0 ;  /* 0x000000000000781c */ /* 0x000fc60003f2e808 */
[----:B------:R-:W-:Y:S01]  /*4320*/  MUFU.EX2 R124, R124 ;  /* 0x0000007c007c7308 */ /* 0x000fe20000000800 */
[--C-:B------:R-:W-:Y:S01]  /*4330*/  FFMA.FTZ R2, R27, UR21, -R20.reuse ;  /* 0x000000151b027c23 */ /* 0x100fe20008010814 */
[----:B------:R-:W-:Y:S01]  /*4340*/  FADD.FTZ R27, R148, R3 ;  /* 0x00000003941b7221 */ /* 0x000fe20000010000 */
[--C-:B------:R-:W-:Y:S01]  /*4350*/  FFMA.FTZ R149, R26, UR21, -R20.reuse ;  /* 0x000000151a957c23 */ /* 0x100fe20008010814 */
[--C-:B------:R-:W-:Y:S01]  /*4360*/  FFMA.FTZ R151, R30, UR21, -R20.reuse ;  /* 0x000000151e977c23 */ /* 0x100fe20008010814 */
[--C-:B------:R-:W-:Y:S01]  /*4370*/  FFMA.FTZ R4, R31, UR21, -R20.reuse ;  /* 0x000000151f047c23 */ /* 0x100fe20008010814 */
[----:B-1----:R-:W-:Y:S01]  /*4380*/  FADD.FTZ R24, R150, R27 ;  /* 0x0000001b96187221 */ /* 0x002fe20000010000 */
[--C-:B------:R-:W-:Y:S01]  /*4390*/  FFMA.FTZ R145, R34, UR21, -R20.reuse ;  /* 0x0000001522917c23 */ /* 0x100fe20008010814 */
[----:B------:R-:W-:Y:S01]  /*43a0*/  MUFU.EX2 R2, R2 ;  /* 0x0000000200027308 */ /* 0x000fe20000000800 */
[----:B------:R-:W-:Y:S01]  /*43b0*/  FFMA.FTZ R6, R35, UR21, -R20 ;  /* 0x0000001523067c23 */ /* 0x000fe20008010814 */
[----:B--2---:R-:W-:Y:S01]  /*43c0*/  FADD.FTZ R27, R7, R24 ;  /* 0x00000018071b7221 */ /* 0x004fe20000010000 */
[--C-:B------:R-:W-:Y:S01]  /*43d0*/  FFMA.FTZ R147, R38, UR21, -R20.reuse ;  /* 0x0000001526937c23 */ /* 0x100fe20008010814 */
[--C-:B------:R-:W-:Y:S01]  /*43e0*/  FFMA.FTZ R8, R39, UR21, -R20.reuse ;  /* 0x0000001527087c23 */ /* 0x100fe20008010814 */
[--C-:B------:R-:W-:Y:S01]  /*43f0*/  FFMA.FTZ R141, R42, UR21, -R20.reuse ;  /* 0x000000152a8d7c23 */ /* 0x100fe20008010814 */
[----:B---3--:R-:W-:Y:S01]  /*4400*/  FADD.FTZ R26, R144, R27 ;  /* 0x0000001b901a7221 */ /* 0x008fe20000010000 */
[--C-:B------:R-:W-:Y:S01]  /*4410*/  FFMA.FTZ R10, R43, UR21, -R20.reuse ;  /* 0x000000152b0a7c23 */ /* 0x100fe20008010814 */
[----:B------:R-:W1:Y:S01]  /*4420*/  MUFU.EX2 R149, R149 ;  /* 0x0000009500957308 */ /* 0x000e620000000800 */
[----:B------:R-:W-:Y:S01]  /*4430*/  FFMA.FTZ R143, R46, UR21, -R20 ;  /* 0x000000152e8f7c23 */ /* 0x000fe20008010814 */
[----:B-----5:R-:W-:Y:S01]  /*4440*/  FADD.FTZ R27, R9, R26 ;  /* 0x0000001a091b7221 */ /* 0x020fe20000010000 */
[--C-:B------:R-:W-:Y:S01]  /*4450*/  FFMA.FTZ R12, R47, UR21, -R20.reuse ;  /* 0x000000152f0c7c23 */ /* 0x100fe20008010814 */
[--C-:B------:R-:W-:Y:S01]  /*4460*/  FFMA.FTZ R137, R50, UR21, -R20.reuse ;  /* 0x0000001532897c23 */ /* 0x100fe20008010814 */
[--C-:B------:R-:W-:Y:S01]  /*4470*/  FFMA.FTZ R14, R51, UR21, -R20.reuse ;  /* 0x00000015330e7c23 */ /* 0x100fe20008010814 */
[----:B0-----:R-:W-:Y:S01]  /*4480*/  FADD.FTZ R26, R146, R27 ;  /* 0x0000001b921a7221 */ /* 0x001fe20000010000 */
[--C-:B------:R-:W-:Y:S01]  /*4490*/  FFMA.FTZ R139, R54, UR21, -R20.reuse ;  /* 0x00000015368b7c23 */ /* 0x100fe20008010814 */
[----:B------:R-:W0:Y:S01]  /*44a0*/  MUFU.EX2 R151, R151 ;  /* 0x0000009700977308 */ /* 0x000e220000000800 */
[----:B------:R-:W-:Y:S01]  /*44b0*/  FFMA.FTZ R24, R55, UR21, -R20 ;  /* 0x0000001537187c23 */ /* 0x000fe20008010814 */
[----:B------:R-:W-:Y:S01]  /*44c0*/  FADD.FTZ R27, R11, R26 ;  /* 0x0000001a0b1b7221 */ /* 0x000fe20000010000 */
[--C-:B------:R-:W-:Y:S01]  /*44d0*/  FFMA.FTZ R133, R58, UR21, -R20.reuse ;  /* 0x000000153a857c23 */ /* 0x100fe20008010814 */
[--C-:B------:R-:W-:Y:S01]  /*44e0*/  FFMA.FTZ R26, R59, UR21, -R20.reuse ;  /* 0x000000153b1a7c23 */ /* 0x100fe20008010814 */
[----:B------:R-:W-:Y:S01]  /*44f0*/  F2FP.F16.F32.PACK_AB R148, R3, R148 ;  /* 0x000000940394723e */ /* 0x000fe200000000ff */
[----:B------:R-:W-:Y:S01]  /*4500*/  FADD.FTZ R28, R140, R27 ;  /* 0x0000001b8c1c7221 */ /* 0x000fe20000010000 */
[----:B------:R-:W-:Y:S01]  /*4510*/  FFMA.FTZ R135, R62, UR21, -R20 ;  /* 0x000000153e877c23 */ /* 0x000fe20008010814 */
[----:B------:R-:W2:Y:S01]  /*4520*/  MUFU.EX2 R4, R4 ;  /* 0x0000000400047308 */ /* 0x000ea20000000800 */
[----:B-1----:R-:W-:Y:S01]  /*4530*/  FADD.FTZ R30, R149, R2 ;  /* 0x00000002951e7221 */ /* 0x002fe20000010000 */
[----:B------:R-:W-:Y:S01]  /*4540*/  FADD.FTZ R27, R13, R28 ;  /* 0x0000001c0d1b7221 */ /* 0x000fe20000010000 */
[--C-:B------:R-:W-:Y:S01]  /*4550*/  FFMA.FTZ R129, R66, UR21, -R20.reuse ;  /* 0x0000001542817c23 */ /* 0x100fe20008010814 */
[----:B------:R-:W-:Y:S01]  /*4560*/  F2FP.F16.F32.PACK_AB R150, R7, R150 ;  /* 0x000000960796723e */ /* 0x000fe200000000ff */
[--C-:B------:R-:W-:Y:S01]  /*4570*/  FFMA.FTZ R131, R70, UR21, -R20.reuse ;  /* 0x0000001546837c23 */ /* 0x100fe20008010814 */
[----:B------:R-:W-:Y:S01]  /*4580*/  FADD.FTZ R28, R142, R27 ;  /* 0x0000001b8e1c7221 */ /* 0x000fe20000010000 */
[----:B------:R-:W-:Y:S01]  /*4590*/  FFMA.FTZ R74, R74, UR21, -R20 ;  /* 0x000000154a4a7c23 */ /* 0x000fe20008010814 */
[----:B------:R-:W1:Y:S01]  /*45a0*/  MUFU.EX2 R145, R145 ;  /* 0x0000009100917308 */ /* 0x000e620000000800 */
[----:B0-----:R-:W-:Y:S01]  /*45b0*/  FADD.FTZ R27, R151, R30 ;  /* 0x0000001e971b7221 */ /* 0x001fe20000010000 */
[----:B------:R-:W-:Y:S01]  /*45c0*/  FADD.FTZ R31, R15, R28 ;  /* 0x0000001c0f1f7221 */ /* 0x000fe20000010000 */
[--C-:B------:R-:W-:Y:S01]  /*45d0*/  FFMA.FTZ R28, R63, UR21, -R20.reuse ;  /* 0x000000153f1c7c23 */ /* 0x100fe20008010814 */
[--C-:B------:R-:W-:Y:S01]  /*45e0*/  FFMA.FTZ R75, R75, UR21, -R20.reuse ;  /* 0x000000154b4b7c23 */ /* 0x100fe20008010814 */
[--C-:B------:R-:W-:Y:S01]  /*45f0*/  FFMA.FTZ R78, R78, UR21, -R20.reuse ;  /* 0x000000154e4e7c23 */ /* 0x100fe20008010814 */
[----:B------:R-:W-:Y:S01]  /*4600*/  FADD.FTZ R32, R136, R31 ;  /* 0x0000001f88207221 */ /* 0x000fe20000010000 */
[----:B------:R-:W-:Y:S01]  /*4610*/  FFMA.FTZ R79, R79, UR21, -R20 ;  /* 0x000000154f4f7c23 */ /* 0x000fe20008010814 */
[----:B------:R-:W0:Y:S01]  /*4620*/  MUFU.EX2 R6, R6 ;  /* 0x0000000600067308 */ /* 0x000e220000000800 */
[----:B--2---:R-:W-:Y:S01]  /*4630*/  FADD.FTZ R30, R4, R27 ;  /* 0x0000001b041e7221 */ /* 0x004fe20000010000 */
        /* <DEDUP_REMOVED lines=10> */
[--C-:B------:R-:W-:Y:S01]  /*46e0*/  FFMA.FTZ R32, R71, UR21, -R20.reuse ;  /* 0x0000001547207c23 */ /* 0x100fe20008010814 */
[----:B------:R-:W-:Y:S01]  /*46f0*/  FFMA.FTZ R20, R87, UR21, -R20 ;  /* 0x0000001557147c23 */ /* 0x000fe20008010814 */
[----:B------:R-:W-:Y:S01]  /*4700*/  FADD.FTZ R36, R132, R31 ;  /* 0x0000001f84247221 */ /* 0x000fe20000010000 */
[----:B------:R-:W-:Y:S01]  /*4710*/  F2FP.F16.F32.PACK_AB R151, R4, R151 ;  /* 0x000000970497723e */ /* 0x000fe200000000ff */
[----:B------:R-:W1:Y:S01]  /*4720*/  MUFU.EX2 R8, R8 ;  /* 0x0000000800087308 */ /* 0x000e620000000800 */
[----:B0-----:R-:W-:Y:S01]  /*4730*/  FADD.FTZ R34, R6, R27 ;  /* 0x0000001b06227221 */ /* 0x001fe20000010000 */
[----:B------:R-:W-:Y:S01]  /*4740*/  FADD.FTZ R31, R29, R36 ;  /* 0x000000241d1f7221 */ /* 0x000fe20000010000 */
[----:B------:R-:W-:Y:S01]  /*4750*/  F2FP.F16.F32.PACK_AB R144, R9, R144 ;  /* 0x000000900990723e */ /* 0x000fe200000000ff */
[----:B------:R-:W-:Y:S01]  /*4760*/  VIADD R4, R88, 0xfffffffe ;  /* 0xfffffffe58047836 */ /* 0x000fe20000000000 */
[----:B------:R-:W-:Y:S01]  /*4770*/  F2FP.F16.F32.PACK_AB R146, R11, R146 ;  /* 0x000000920b92723e */ /* 0x000fe200000000ff */
[----:B------:R-:W-:Y:S01]  /*4780*/  FADD.FTZ R36, R134, R31 ;  /* 0x0000001f86247221 */ /* 0x000fe20000010000 */
[----:B------:R-:W-:Y:S01]  /*4790*/  F2FP.F16.F32.PACK_AB R140, R13, R140 ;  /* 0x0000008c0d8c723e */ /* 0x000fe200000000ff */
[----:B------:R-:W0:Y:S01]  /*47a0*/  MUFU.EX2 R141, R141 ;  /* 0x0000008d008d7308 */ /* 0x000e220000000800 */
[----:B--2---:R-:W-:Y:S01]  /*47b0*/  FADD.FTZ R27, R147, R34 ;  /* 0x00000022931b7221 */ /* 0x004fe20000010000 */
[----:B------:R-:W-:Y:S01]  /*47c0*/  FADD.FTZ R31, R33, R36 ;  /* 0x00000024211f7221 */ /* 0x000fe20000010000 */
[----:B------:R-:W-:-:S02]  /*47d0*/  F2FP.F16.F32.PACK_AB R142, R15, R142 ;  /* 0x0000008e0f8e723e */ /* 0x000fc400000000ff */
[----:B------:R-:W-:Y:S01]  /*47e0*/  F2FP.F16.F32.PACK_AB R136, R21, R136 ;  /* 0x000000881588723e */ /* 0x000fe200000000ff */
[----:B------:R-:W-:Y:S01]  /*47f0*/  FADD.FTZ R36, R128, R31 ;  /* 0x0000001f80247221 */ /* 0x000fe20000010000 */
[----:B------:R-:W-:Y:S01]  /*4800*/  F2FP.F16.F32.PACK_AB R138, R25, R138 ;  /* 0x0000008a198a723e */ /* 0x000fe200000000ff */
[----:B------:R-:W2:Y:S01]  /*4810*/  MUFU.EX2 R10, R10 ;  /* 0x0000000a000a7308 */ /* 0x000ea20000000800 */
[----:B-1----:R-:W-:Y:S01]  /*4820*/  FADD.FTZ R34, R8, R27 ;  /* 0x0000001b08227221 */ /* 0x002fe20000010000 */
[----:B------:R-:W-:Y:S02]  /*4830*/  F2FP.F16.F32.PACK_AB R132, R29, R132 ;  /* 0x000000841d84723e */ /* 0x000fe400000000ff */
[----:B------:R-:W-:Y:S02]  /*4840*/  F2FP.F16.F32.PACK_AB R134, R33, R134 ;  /* 0x000000862186723e */ /* 0x000fe400000000ff */
[----:B------:R-:W-:Y:S02]  /*4850*/  F2FP.F16.F32.PACK_AB R128, R37, R128 ;  /* 0x000000802580723e */ /* 0x000fe400000000ff */
[----:B------:R-:W1:Y:S01]  /*4860*/  MUFU.EX2 R143, R143 ;  /* 0x0000008f008f7308 */ /* 0x000e620000000800 */
[----:B0-----:R-:W-:Y:S01]  /*4870*/  FADD.FTZ R27, R141, R34 ;  /* 0x000000228d1b7221 */ /* 0x001fe20000010000 */
[----:B------:R-:W-:-:S02]  /*4880*/  F2FP.F16.F32.PACK_AB R145, R6, R145 ;  /* 0x000000910691723e */ /* 0x000fc400000000ff */
[----:B------:R-:W-:-:S04]  /*4890*/  F2FP.F16.F32.PACK_AB R147, R8, R147 ;  /* 0x000000930893723e */ /* 0x000fc800000000ff */
[----:B------:R-:W0:Y:S01]  /*48a0*/  MUFU.EX2 R12, R12 ;  /* 0x0000000c000c7308 */ /* 0x000e220000000800 */
[C---:B--2---:R-:W-:Y:S01]  /*48b0*/  FADD.FTZ R34, R10.reuse, R27 ;  /* 0x0000001b0a227221 */ /* 0x044fe20000010000 */
[----:B------:R-:W-:-:S06]  /*48c0*/  F2FP.F16.F32.PACK_AB R141, R10, R141 ;  /* 0x0000008d0a8d723e */ /* 0x000fcc00000000ff */
[----:B------:R-:W2:Y:S01]  /*48d0*/  MUFU.EX2 R137, R137 ;  /* 0x0000008900897308 */ /* 0x000ea20000000800 */
[----:B-1----:R-:W-:-:S07]  /*48e0*/  FADD.FTZ R27, R143, R34 ;  /* 0x000000228f1b7221 */ /* 0x002fce0000010000 */
[----:B------:R-:W1:Y:S01]  /*48f0*/  MUFU.EX2 R14, R14 ;  /* 0x0000000e000e7308 */ /* 0x000e620000000800 */
[C---:B0-----:R-:W-:Y:S01]  /*4900*/  FADD.FTZ R34, R12.reuse, R27 ;  /* 0x0000001b0c227221 */ /* 0x041fe20000010000 */
[----:B------:R-:W-:Y:S01]  /*4910*/  FADD.FTZ R27, R37, R36 ;  /* 0x00000024251b7221 */ /* 0x000fe20000010000 */
[----:B------:R-:W-:-:S03]  /*4920*/  F2FP.F16.F32.PACK_AB R143, R12, R143 ;  /* 0x0000008f0c8f723e */ /* 0x000fc600000000ff */
[----:B------:R-:W-:Y:S01]  /*4930*/  FADD.FTZ R36, R130, R27 ;  /* 0x0000001b82247221 */ /* 0x000fe20000010000 */
[----:B------:R-:W-:Y:S01]  /*4940*/  F2FP.F16.F32.PACK_AB R130, R41, R130 ;  /* 0x000000822982723e */ /* 0x000fe200000000ff */
[----:B------:R-:W0:Y:S01]  /*4950*/  MUFU.EX2 R139, R139 ;  /* 0x0000008b008b7308 */ /* 0x000e220000000800 */
[----:B--2---:R-:W-:Y:S01]  /*4960*/  FADD.FTZ R3, R137, R34 ;  /* 0x0000002289037221 */ /* 0x004fe20000010000 */
[----:B------:R-:W-:-:S04]  /*4970*/  FADD.FTZ R7, R41, R36 ;  /* 0x0000002429077221 */ /* 0x000fc80000010000 */
[----:B------:R-:W-:Y:S02]  /*4980*/  FADD.FTZ R36, R124, R7 ;  /* 0x000000077c247221 */ /* 0x000fe40000010000 */
[----:B------:R-:W2:Y:S01]  /*4990*/  MUFU.EX2 R24, R24 ;  /* 0x0000001800187308 */ /* 0x000ea20000000800 */
[C---:B-1----:R-:W-:Y:S01]  /*49a0*/  FADD.FTZ R34, R14.reuse, R3 ;  /* 0x000000030e227221 */ /* 0x042fe20000010000 */
[----:B------:R-:W-:-:S06]  /*49b0*/  F2FP.F16.F32.PACK_AB R137, R14, R137 ;  /* 0x000000890e89723e */ /* 0x000fcc00000000ff */
[----:B------:R-:W1:Y:S01]  /*49c0*/  MUFU.EX2 R133, R133 ;  /* 0x0000008500857308 */ /* 0x000e620000000800 */
[----:B0-----:R-:W-:-:S07]  /*49d0*/  FADD.FTZ R3, R139, R34 ;  /* 0x000000228b037221 */ /* 0x001fce0000010000 */
[----:B------:R-:W0:Y:S01]  /*49e0*/  MUFU.EX2 R45, R45 ;  /* 0x0000002d002d7308 */ /* 0x000e220000000800 */
[C---:B--2---:R-:W-:Y:S01]  /*49f0*/  FADD.FTZ R34, R24.reuse, R3 ;  /* 0x0000000318227221 */ /* 0x044fe20000010000 */
[----:B------:R-:W-:-:S06]  /*4a00*/  F2FP.F16.F32.PACK_AB R139, R24, R139 ;  /* 0x0000008b188b723e */ /* 0x000fcc00000000ff */
[----:B------:R-:W2:Y:S01]  /*4a10*/  MUFU.EX2 R26, R26 ;  /* 0x0000001a001a7308 */ /* 0x000ea20000000800 */
[----:B-1----:R-:W-:-:S07]  /*4a20*/  FADD.FTZ R3, R133, R34 ;  /* 0x0000002285037221 */ /* 0x002fce0000010000 */
[----:B------:R-:W1:Y:S01]  /*4a30*/  MUFU.EX2 R126, R126 ;  /* 0x0000007e007e7308 */ /* 0x000e620000000800 */
[C---:B0-----:R-:W-:Y:S01]  /*4a40*/  FADD.FTZ R7, R45.reuse, R36 ;  /* 0x000000242d077221 */ /* 0x041fe20000010000 */
[----:B------:R-:W-:-:S06]  /*4a50*/  F2FP.F16.F32.PACK_AB R124, R45, R124 ;  /* 0x0000007c2d7c723e */ /* 0x000fcc00000000ff */
[----:B------:R-:W0:Y:S01]  /*4a60*/  MUFU.EX2 R135, R135 ;  /* 0x0000008700877308 */ /* 0x000e220000000800 */
[C---:B--2---:R-:W-:Y:S01]  /*4a70*/  FADD.FTZ R34, R26.reuse, R3 ;  /* 0x000000031a227221 */ /* 0x044fe20000010000 */
[----:B------:R-:W-:-:S06]  /*4a80*/  F2FP.F16.F32.PACK_AB R133, R26, R133 ;  /* 0x000000851a85723e */ /* 0x000fcc00000000ff */
[----:B------:R-:W2:Y:S01]  /*4a90*/  MUFU.EX2 R49, R49 ;  /* 0x0000003100317308 */ /* 0x000ea20000000800 */
[----:B-1----:R-:W-:-:S07]  /*4aa0*/  FADD.FTZ R36, R126, R7 ;  /* 0x000000077e247221 */ /* 0x002fce0000010000 */
[----:B------:R-:W1:Y:S01]  /*4ab0*/  MUFU.EX2 R28, R28 ;  /* 0x0000001c001c7308 */ /* 0x000e620000000800 */
[----:B0-----:R-:W-:-:S07]  /*4ac0*/  FADD.FTZ R3, R135, R34 ;  /* 0x0000002287037221 */ /* 0x001fce0000010000 */
[----:B------:R-:W0:Y:S01]  /*4ad0*/  MUFU.EX2 R120, R120 ;  /* 0x0000007800787308 */ /* 0x000e220000000800 */
[C---:B--2---:R-:W-:Y:S01]  /*4ae0*/  FADD.FTZ R7, R49.reuse, R36 ;  /* 0x0000002431077221 */ /* 0x044fe20000010000 */
[----:B------:R-:W-:-:S06]  /*4af0*/  F2FP.F16.F32.PACK_AB R126, R49, R126 ;  /* 0x0000007e317e723e */ /* 0x000fcc00000000ff */
[----:B------:R-:W2:Y:S01]  /*4b00*/  MUFU.EX2 R129, R129 ;  /* 0x0000008100817308 */ /* 0x000ea20000000800 */
[C---:B-1----:R-:W-:Y:S01]  /*4b10*/  FADD.FTZ R34, R28.reuse, R3 ;  /* 0x000000031c227221 */ /* 0x042fe20000010000 */
[----:B------:R-:W-:-:S06]  /*4b20*/  F2FP.F16.F32.PACK_AB R135, R28, R135 ;  /* 0x000000871c87723e */ /* 0x000fcc00000000ff */
[----:B------:R-:W1:Y:S01]  /*4b30*/  MUFU.EX2 R53, R53 ;  /* 0x0000003500357308 */ /* 0x000e620000000800 */
[----:B0-----:R-:W-:-:S07]  /*4b40*/  FADD.FTZ R36, R120, R7 ;  /* 0x0000000778247221 */ /* 0x001fce0000010000 */
[----:B------:R-:W0:Y:S01]  /*4b50*/  MUFU.EX2 R30, R30 ;  /* 0x0000001e001e7308 */ /* 0x000e220000000800 */
[----:B--2---:R-:W-:-:S07]  /*4b60*/  FADD.FTZ R3, R129, R34 ;  /* 0x0000002281037221 */ /* 0x004fce0000010000 */
[----:B------:R-:W2:Y:S01]  /*4b70*/  MUFU.EX2 R122, R122 ;  /* 0x0000007a007a7308 */ /* 0x000ea20000000800 */
[C---:B-1----:R-:W-:Y:S01]  /*4b80*/  FADD.FTZ R7, R53.reuse, R36 ;  /* 0x0000002435077221 */ /* 0x042fe20000010000 */
[----:B------:R-:W-:-:S06]  /*4b90*/  F2FP.F16.F32.PACK_AB R120, R53, R120 ;  /* 0x000000783578723e */ /* 0x000fcc00000000ff */
[----:B------:R-:W1:Y:S01]  /*4ba0*/  MUFU.EX2 R131, R131 ;  /* 0x0000008300837308 */ /* 0x000e620000000800 */
[C---:B0-----:R-:W-:Y:S01]  /*4bb0*/  FADD.FTZ R34, R30.reuse, R3 ;  /* 0x000000031e227221 */ /* 0x041fe20000010000 */
[----:B------:R-:W-:-:S06]  /*4bc0*/  F2FP.F16.F32.PACK_AB R129, R30, R129 ;  /* 0x000000811e81723e */ /* 0x000fcc00000000ff */
[----:B------:R-:W0:Y:S01]  /*4bd0*/  MUFU.EX2 R32, R32 ;  /* 0x0000002000207308 */ /* 0x000e220000000800 */
[----:B--2---:R-:W-:-:S07]  /*4be0*/  FADD.FTZ R36, R122, R7 ;  /* 0x000000077a247221 */ /* 0x004fce0000010000 */
[----:B------:R-:W2:Y:S01]  /*4bf0*/  MUFU.EX2 R74, R74 ;  /* 0x0000004a004a7308 */ /* 0x000ea20000000800 */
[----:B-1----:R-:W-:-:S07]  /*4c00*/  FADD.FTZ R7, R131, R34 ;  /* 0x0000002283077221 */ /* 0x002fce0000010000 */
[----:B------:R-:W1:Y:S01]  /*4c10*/  MUFU.EX2 R75, R75 ;  /* 0x0000004b004b7308 */ /* 0x000e620000000800 */
[C---:B0-----:R-:W-:Y:S01]  /*4c20*/  FADD.FTZ R7, R32.reuse, R7 ;  /* 0x0000000720077221 */ /* 0x041fe20000010000 */
[----:B------:R-:W-:-:S06]  /*4c30*/  F2FP.F16.F32.PACK_AB R131, R32, R131 ;  /* 0x000000832083723e */ /* 0x000fcc00000000ff */
[----:B------:R-:W0:Y:S01]  /*4c40*/  MUFU.EX2 R78, R78 ;  /* 0x0000004e004e7308 */ /* 0x000e220000000800 */
[----:B--2---:R-:W-:-:S07]  /*4c50*/  FADD.FTZ R2, R74, R7 ;  /* 0x000000074a027221 */ /* 0x004fce0000010000 */
        /* <DEDUP_REMOVED lines=14> */
[----:B--2---:R-:W-:-:S04]  /*4d40*/  FADD.FTZ R2, R86, R7 ;  /* 0x0000000756027221 */ /* 0x004fc80000010000 */
[C---:B-1----:R-:W-:Y:S01]  /*4d50*/  FADD.FTZ R2, R123.reuse, R2 ;  /* 0x000000027b027221 */ /* 0x042fe20000010000 */
[----:B------:R-:W-:Y:S01]  /*4d60*/  F2FP.F16.F32.PACK_AB R123, R123, R86 ;  /* 0x000000567b7b723e */ /* 0x000fe200000000ff */
[C---:B0-----:R-:W-:Y:S01]  /*4d70*/  FADD.FTZ R3, R57.reuse, R36 ;  /* 0x0000002439037221 */ /* 0x041fe20000010000 */
[----:B------:R-:W-:Y:S01]  /*4d80*/  F2FP.F16.F32.PACK_AB R122, R57, R122 ;  /* 0x0000007a397a723e */ /* 0x000fe200000000ff */
        /* <DEDUP_REMOVED lines=12> */
.L_x_1252:
[----:B------:R-:W-:Y:S02]  /*4e50*/  ULDC UR18, c[0x0][0x9e4] ;  /* 0x0002790000127ab9 */ /* 0x000fe40000000800 */
[----:B------:R-:W-:-:S11]  /*4e60*/  UISETP.NE.AND UP0, UPT, UR18, 0x1, UPT ;  /* 0x000000011200788c */ /* 0x000fd6000bf05270 */
[----:B------:R-:W-:Y:S02]  /*4e70*/  @UP0 ULDC.64 UR6, c[0x0][0x9e8] ;  /* 0x00027a0000060ab9 */ /* 0x000fe40000000a00 */
[----:B------:R-:W-:-:S04]  /*4e80*/  UIMAD.WIDE.U32 UR10, UR15, UR6, URZ ;  /* 0x000000060f0a72a5 */ /* 0x000fc8000f8e003f */
[----:B------:R-:W-:-:S12]  /*4e90*/  @UP0 USHF.R.U32.HI UR15, URZ, UR7, UR11 ;  /* 0x000000073f0f0299 */ /* 0x000fd8000801160b */
.L_x_1253:
[----:B------:R-:W-:-:S04]  /*4ea0*/  UIMAD UR15, UR15, UR18, UR18 ;  /* 0x000000120f0f72a4 */ /* 0x000fc8000f8e0212 */
[----:B------:R-:W-:-:S04]  /*4eb0*/  UISETP.LT.AND UP0, UPT, UR14, UR15, UPT ;  /* 0x0000000f0e00728c */ /* 0x000fc8000bf01270 */
[----:B------:R-:W-:-:S12]  /*4ec0*/  USEL UR14, UR14, UR15, UP0 ;  /* 0x0000000f0e0e7287 */ /* 0x000fd80008000000 */
.L_x_1251:
[----:B------:R-:W-:Y:S01]  /*4ed0*/  USHF.R.S32.HI UR6, URZ, 0x1f, UR14 ;  /* 0x0000001f3f067899 */ /* 0x000fe2000801140e */
[----:B------:R-:W-:Y:S02]  /*4ee0*/  CS2R R118, SRZ ;  /* 0x0000000000767805 */ /* 0x000fe4000001ff00 */
[----:B------:R-:W-:Y:S02]  /*4ef0*/  CS2R R116, SRZ ;  /* 0x0000000000747805 */ /* 0x000fe4000001ff00 */
[----:B------:R-:W-:Y:S01]  /*4f00*/  CS2R R114, SRZ ;  /* 0x0000000000727805 */ /* 0x000fe2000001ff00 */
[----:B------:R-:W-:Y:S01]  /*4f10*/  ULEA.HI UR6, UR6, UR14, URZ, 0x7 ;  /* 0x0000000e06067291 */ /* 0x000fe2000f8f383f */
[----:B------:R-:W-:Y:S02]  /*4f20*/  CS2R R112, SRZ ;  /* 0x0000000000707805 */ /* 0x000fe4000001ff00 */
[----:B------:R-:W-:Y:S02]  /*4f30*/  CS2R R110, SRZ ;  /* 0x00000000006e7805 */ /* 0x000fe4000001ff00 */
[----:B------:R-:W-:Y:S01]  /*4f40*/  CS2R R108, SRZ ;  /* 0x00000000006c7805 */ /* 0x000fe2000001ff00 */
        /* <DEDUP_REMOVED lines=10> */
[----:B------:R-:W-:Y:S02]  /*4ff0*/  CS2R R92, SRZ ;  /* 0x00000000005c7805 */ /* 0x000fe4000001ff00 */
[----:B------:R-:W-:Y:S02]  /*5000*/  CS2R R90, SRZ ;  /* 0x00000000005a7805 */ /* 0x000fe4000001ff00 */
[----:B------:R-:W-:Y:S02]  /*5010*/  CS2R R88, SRZ ;  /* 0x0000000000587805 */ /* 0x000fe4000001ff00 */
[----:B------:R-:W-:-:S13]  /*5020*/  ISETP.GE.AND P1, PT, R4, UR25, PT ;  /* 0x0000001904007c0c */ /* 0x000fda000bf26270 */
[----:B------:R-:W-:Y:S05]  /*5030*/  @!P1 BRA `(.L_x_1254) ;  /* 0x0000002c00a09947 */ /* 0x000fea0003800000 */
[----:B------:R-:W-:Y:S01]  /*5040*/  IMAD.MOV.U32 R7, RZ, RZ, R5 ;  /* 0x000000ffff077224 */ /* 0x000fe200078e0005 */
[----:B------:R-:W-:Y:S01]  /*5050*/  UMOV UR27, UR49 ;  /* 0x00000031001b7c82 */ /* 0x000fe20008000000 */
[----:B------:R-:W-:Y:S01]  /*5060*/  IMAD.MOV.U32 R6, RZ, RZ, R0 ;  /* 0x000000ffff067224 */ /* 0x000fe200078e0000 */
[----:B------:R-:W-:Y:S01]  /*5070*/  UMOV UR26, UR48 ;  /* 0x00000030001a7c82 */ /* 0x000fe20008000000 */
[----:B------:R-:W-:Y:S01]  /*5080*/  IMAD.MOV.U32 R119, RZ, RZ, RZ ;  /* 0x000000ffff777224 */ /* 0x000fe200078e00ff */
[----:B------:R-:W-:Y:S01]  /*5090*/  ULDC UR22, c[0x0][0x9e4] ;  /* 0x0002790000167ab9 */ /* 0x000fe20000000800 */
[----:B------:R-:W-:Y:S01]  /*50a0*/  ULDC UR23, c[0x0][0x9dc] ;  /* 0x0002770000177ab9 */ /* 0x000fe20000000800 */
[----:B------:R-:W-:Y:S01]  /*50b0*/  ULDC UR21, c[0x0][0x988] ;  /* 0x0002620000157ab9 */ /* 0x000fe20000000800 */
[----:B------:R-:W-:-:S05]  /*50c0*/  ULDC UR24, c[0x0][0x9e0] ;  /* 0x0002780000187ab9 */ /* 0x000fca0000000800 */
.L_x_1273:
[----:B------:R-:W-:Y:S01]  /*50d0*/  ISETP.NE.AND P2, PT, RZ, UR44, PT ;  /* 0x0000002cff007c0c */ /* 0x000fe2000bf45270 */
[----:B------:R-:W-:-:S04]  /*50e0*/  UISETP.NE.AND UP0, UPT, UR26, 0x1, UPT ;  /* 0x000000011a00788c */ /* 0x000fc8000bf05270 */
[----:B------:R-:W-:-:S04]  /*50f0*/  USEL UR49, URZ, 0x1, UP0 ;  /* 0x000000013f317887 */ /* 0x000fc80008000000 */
[----:B------:R-:W-:-:S04]  /*5100*/  ULOP3.LUT UR49, UR27, UR49, URZ, 0x3c, !UPT ;  /* 0x000000311b317292 */ /* 0x000fc8000f8e3c3f */
[----:B------:R-:W-:Y:S08]  /*5110*/  @P2 BRA `(.L_x_1255) ;  /* 0x0000000000382947 */ /* 0x000ff00003800000 */
[----:B------:R-:W-:Y:S05]  /*5120*/  @!P0 BRA `(.L_x_1256) ;  /* 0x0000000000048947 */ /* 0x000fea0003800000 */
[----:B------:R-:W-:Y:S01]  /*5130*/  BPT.TRAP 0x1 ;  /* 0x000000040000795c */ /* 0x000fe20000300000 */
.L_x_1256:
        /* <DEDUP_REMOVED lines=9> */
.L_x_1257:
[----:B-1----:R-:W-:Y:S05]  /*51d0*/  @P1 BRA `(.L_x_1255) ;  /* 0x0000000000081947 */ /* 0x002fea0003800000 */
[----:B------:R-:W1:Y:S02]  /*51e0*/  SYNCS.PHASECHK.TRANS64.TRYWAIT P1, [UR6+0x16830], R0 ;  /* 0x01683000ff0075a7 */ /* 0x000e640008020146 */
[----:B-1----:R-:W-:Y:S05]  /*51f0*/  @!P1 BRA `(.L_x_1258) ;  /* 0x0000011000289947 */ /* 0x002fea0003800000 */
.L_x_1255:
[----:B-1----:R-:W1:Y:S01]  /*5200*/  S2R R5, SR_TID.X ;  /* 0x0000000000057919 */ /* 0x002e620000002100 */
[----:B------:R-:W-:Y:S01]  /*5210*/  UIADD3 UR48, UR26, 0x1, URZ ;  /* 0x000000011a307890 */ /* 0x000fe2000fffe03f */
[----:B------:R-:W-:Y:S01]  /*5220*/  UMOV UR19, 0x40000040 ;  /* 0x4000004000137882 */ /* 0x000fe20000000000 */
[----:B------:R-:W-:Y:S02]  /*5230*/  UMOV UR7, 0x40000040 ;  /* 0x4000004000077882 */ /* 0x000fe40000000000 */
[----:B------:R-:W-:Y:S01]  /*5240*/  UISETP.NE.AND UP0, UPT, UR48, 0x2, UPT ;  /* 0x000000023000788c */ /* 0x000fe2000bf05270 */
[----:B------:R-:W-:Y:S01]  /*5250*/  UMOV UR11, 0x40000040 ;  /* 0x40000040000b7882 */ /* 0x000fe20000000000 */
[----:B------:R-:W-:Y:S02]  /*5260*/  UMOV UR15, 0x40000040 ;  /* 0x40000040000f7882 */ /* 0x000fe40000000000 */
[----:B------:R-:W-:-:S04]  /*5270*/  USEL UR48, UR48, URZ, UP0 ;  /* 0x0000003f30307287 */ /* 0x000fc80008000000 */
        /* <DEDUP_REMOVED lines=22> */
.L_x_1260:
[----:B------:R-:W-:Y:S01]  /*53e0*/  ULEA UR6, UR26, UR45, 0x3 ;  /* 0x0000002d1a067291 */ /* 0x000fe2000f8e183f */
[----:B------:R-:W-:-:S05]  /*53f0*/  IMAD.U32 R0, RZ, RZ, UR27 ;  /* 0x0000001bff007e24 */ /* 0x000fca000f8e00ff */
[----:B------:R-:W-:-:S04]  /*5400*/  SHF.L.U32 R0, R0, 0x1f, RZ ;  /* 0x0000001f00007819 */ /* 0x000fc800000006ff */
[----:B------:R0:W1:Y:S01]  /*5410*/  SYNCS.PHASECHK.TRANS64.TRYWAIT P1, [UR6+0x16850], R0 ;  /* 0x01685000ff0075a7 */ /* 0x0000620008020146 */
[----:B------:R-:W-:Y:S05]  /*5420*/  @!P0 BRA `(.L_x_1261) ;  /* 0x0000000000048947 */ /* 0x000fea0003800000 */
[----:B------:R-:W-:Y:S01]  /*5430*/  BPT.TRAP 0x1 ;  /* 0x000000040000795c */ /* 0x000fe20000300000 */
.L_x_1261:
[----:B-1----:R-:W-:Y:S05]  /*5440*/  @P1 BRA `(.L_x_1259) ;  /* 0x0000000000081947 */ /* 0x002fea0003800000 */
[----:B------:R-:W1:Y:S02]  /*5450*/  SYNCS.PHASECHK.TRANS64.TRYWAIT P1, [UR6+0x16850], R0 ;  /* 0x01685000ff0075a7 */ /* 0x000e640008020146 */
[----:B-1----:R-:W-:Y:S05]  /*5460*/  @!P1 BRA `(.L_x_1262) ;  /* 0x0000010c00a49947 */ /* 0x002fea0003800000 */
.L_x_1259:
[----:B------:R-:W-:Y:S01]  /*5470*/  UIADD3 UR6, UR45, 0x400, URZ ;  /* 0x000004002d067890 */ /* 0x000fe2000fffe03f */
[----:B------:R-:W-:Y:S01]  /*5480*/  WARPGROUP.ARRIVE ;  /* 0x00000000000079c5 */ /* 0x000fe20000000000 */
[----:B------:R-:W-:-:S05]  /*5490*/  UMOV UR7, 0x40000040 ;  /* 0x4000004000077882 */ /* 0x000fca0000000000 */
[----:B------:R-:W1:Y:S01]  /*54a0*/  S2R R8, SR_TID.X ;  /* 0x0000000000087919 */ /* 0x000e620000002100 */
[----:B------:R-:W-:-:S04]  /*54b0*/  USHF.R.U32.HI UR6, URZ, 0x4, UR6 ;  /* 0x000000043f067899 */ /* 0x000fc80008011606 */
[----:B------:R-:W-:-:S04]  /*54c0*/  ULOP3.LUT UR6, UR6, 0x3fff, URZ, 0xc0, !UPT ;  /* 0x00003fff06067892 */ /* 0x000fc8000f8ec03f */
[----:B------:R-:W-:-:S07]  /*54d0*/  ULEA UR10, UR26, UR6, 0xa ;  /* 0x000000061a0a7291 */ /* 0x000fce000f8e503f */
[----:B------:R-:W-:Y:S02]  /*54e0*/  UMOV UR6, UR10 ;  /* 0x0000000a00067c82 */ /* 0x000fe40008000000 */
[----:B------:R-:W-:Y:S01]  /*54f0*/  HGMMA.64x64x16.F32 R88, R148, gdesc[UR4].tnspB, R88, gsb0 ;  /* 0x40e0000494587df0 */ /* 0x000fe20008000858 */
[----:B------:R-:W-:Y:S01]  /*5500*/  UIADD3 UR6, UR10, 0x80, URZ ;  /* 0x000000800a067890 */ /* 0x000fe2000fffe03f */
[----:B------:R-:W-:Y:S01]  /*5510*/  UMOV UR7, 0x40000040 ;  /* 0x4000004000077882 */ /* 0x000fe20000000000 */
[----:B-1----:R-:W-:Y:S02]  /*5520*/  SHF.R.U32.HI R5, RZ, 0x7, R8 ;  /* 0x00000007ff057819 */ /* 0x002fe40000011608 */
[----:B------:R-:W-:-:S03]  /*5530*/  ISETP.GE.U32.AND P1, PT, R8, 0x180, PT ;  /* 0x000001800800780c */ /* 0x000fc60003f26070 */
[----:B0-----:R-:W-:-:S05]  /*5540*/  VIADD R0, R5, 0x9 ;  /* 0x0000000905007836 */ /* 0x001fca0000000000 */
[----:B------:R-:W-:Y:S01]  /*5550*/  SEL R0, R0, 0x9, !P1 ;  /* 0x0000000900007807 */ /* 0x000fe20004800000 */
        /* <DEDUP_REMOVED lines=37> */
.L_x_1263:
[----:B------:R-:W-:Y:S01]  /*57b0*/  UISETP.NE.AND UP1, UPT, UR53, URZ, UPT ;  /* 0x0000003f3500728c */ /* 0x000fe2000bf25270 */
[----:B------:R-:W-:Y:S01]  /*57c0*/  VIADD R13, R17, UR39 ;  /* 0x00000027110d7c36 */ /* 0x000fe20008000000 */
[----:B------:R-:W-:Y:S01]  /*57d0*/  ULEA UR6, UR48, UR45, 0x3 ;  /* 0x0000002d30067291 */ /* 0x000fe2000f8e183f */
[----:B------:R-:W-:Y:S01]  /*57e0*/  IMAD.U32 R8, RZ, RZ, UR47 ;  /* 0x0000002fff087e24 */ /* 0x000fe2000f8e00ff */
[----:B------:R-:W-:Y:S02]  /*57f0*/  UISETP.NE.AND UP0, UPT, UR52, URZ, UPT ;  /* 0x0000003f3400728c */ /* 0x000fe4000bf05270 */
[----:B------:R-:W-:Y:S01]  /*5800*/  PLOP3.LUT P1, PT, PT, PT, UP1, 0x80, 0x0 ;  /* 0x000000000000781c */ /* 0x000fe20003f2f018 */
[----:B------:R-:W-:Y:S01]  /*5810*/  UIADD3 UR6, UR6, 0x16840, URZ ;  /* 0x0001684006067890 */ /* 0x000fe2000fffe03f */
[----:B------:R-:W-:-:S03]  /*5820*/  PLOP3.LUT P2, PT, PT, PT, UP1, 0x80, 0x0 ;  /* 0x000000000000781c */ /* 0x000fc60003f4f018 */
[----:B------:R-:W-:Y:S01]  /*5830*/  @UP1 ULDC UR7, c[0x0][0x44c] ;  /* 0x0001130000071ab9 */ /* 0x000fe20000000800 */
[----:B------:R-:W-:-:S07]  /*5840*/  UPRMT UR6, UR43, 0x654, UR6 ;  /* 0x000006542b067896 */ /* 0x000fce0008000006 */
[----:B0-----:R-:W-:Y:S01]  /*5850*/  @P1 IMAD.HI.U32 R0, R13, UR7, RZ ;  /* 0x000000070d001c27 */ /* 0x001fe2000f8e00ff */
[----:B------:R-:W-:Y:S01]  /*5860*/  @UP1 ULDC UR7, c[0x0][0x450] ;  /* 0x0001140000071ab9 */ /* 0x000fe20000000800 */
[----:B------:R-:W-:Y:S01]  /*5870*/  PLOP3.LUT P1, PT, PT, PT, UP0, 0x40, 0x0 ;  /* 0x000000000000781c */ /* 0x000fe20003f2e808 */
[----:B------:R-:W-:Y:S01]  /*5880*/  SYNCS.ARRIVE.TRANS64.RED.A1T0 RZ, [UR6], RZ ;  /* 0x000000ffffff79a7 */ /* 0x000fe20008100406 */
[----:B------:R-:W-:Y:S01]  /*5890*/  ULOP3.LUT UR6, URZ, UR23, URZ, 0x33, !UPT ;  /* 0x000000173f067292 */ /* 0x000fe2000f8e333f */
[----:B------:R-:W-:Y:S01]  /*58a0*/  @P2 SHF.R.U32.HI R13, RZ, UR7, R0 ;  /* 0x00000007ff0d2c19 */ /* 0x000fe20008011600 */
[----:B------:R-:W-:-:S04]  /*58b0*/  IMAD.SHL.U32 R0, R4, 0x80, RZ ;  /* 0x0000008004007824 */ /* 0x000fc800078e00ff */
[----:B------:R-:W0:Y:S01]  /*58c0*/  SHFL.IDX PT, R15, R13, RZ, 0x1c1f ;  /* 0x001c1fff0d0f7589 */ /* 0x000e2200000e0000 */
[----:B------:R-:W-:-:S04]  /*58d0*/  IADD3 R5, -R16, 0x1, -R0 ;  /* 0x0000000110057810 */ /* 0x000fc80007ffe900 */
[----:B------:R-:W-:-:S05]  /*58e0*/  IADD3 R5, -R8, UR40, R5 ;  /* 0x0000002808057c10 */ /* 0x000fca000fffe105 */
[C---:B------:R-:W-:Y:S02]  /*58f0*/  VIADD R12, R5.reuse, UR24 ;  /* 0x00000018050c7c36 */ /* 0x040fe40008000000 */
[----:B------:R-:W-:Y:S02]  /*5900*/  VIADD R11, R5, UR6 ;  /* 0x00000006050b7c36 */ /* 0x000fe40008000000 */
[--C-:B0-----:R-:W-:Y:S02]  /*5910*/  IMAD.IADD R10, R12, 0x1, R15.reuse ;  /* 0x000000010c0a7824 */ /* 0x101fe400078e020f */
[----:B------:R-:W-:Y:S01]  /*5920*/  IMAD.IADD R5, R11, 0x1, R15 ;  /* 0x000000010b057824 */ /* 0x000fe200078e020f */
[----:B------:R-:W-:Y:S06]  /*5930*/  @P1 BRA `(.L_x_1264) ;  /* 0x00000000005c1947 */ /* 0x000fec0003800000 */
[----:B------:R-:W-:Y:S01]  /*5940*/  IMAD.U32 R8, RZ, RZ, UR47 ;  /* 0x0000002fff087e24 */ /* 0x000fe2000f8e00ff */
[----:B------:R-:W-:Y:S04]  /*5950*/  BSSY B0, `(.L_x_1265) ;  /* 0x0000011000007945 */ /* 0x000fe80003800000 */
[----:B------:R-:W-:-:S04]  /*5960*/  IADD3 R15, -R8, UR40, R15 ;  /* 0x00000028080f7c10 */ /* 0x000fc8000fffe10f */
        /* <DEDUP_REMOVED lines=10> */
.L_x_1266:
[----:B------:R-:W-:-:S05]  /*5a10*/  IMAD.U32 R14, RZ, RZ, UR22 ;  /* 0x00000016ff0e7e24 */ /* 0x000fca000f8e00ff */
[----:B------:R-:W-:-:S13]  /*5a20*/  ISETP.NE.AND P1, PT, R14, 0x1, PT ;  /* 0x000000010e00780c */ /* 0x000fda0003f25270 */
[----:B------:R-:W0:Y:S02]  /*5a30*/  @P1 LDC.64 R8, c[0x0][0x9e8] ;  /* 0x00027a00ff081b82 */ /* 0x000e240000000a00 */
[----:B0-----:R-:W-:-:S05]  /*5a40*/  @P1 IMAD.HI.U32 R8, R15, R8, RZ ;  /* 0x000000080f081227 */ /* 0x001fca00078e00ff */
[----:B------:R-:W-:-:S07]  /*5a50*/  @P1 SHF.R.U32.HI R15, RZ, R9, R8 ;  /* 0x00000009ff0f1219 */ /* 0x000fce0000011608 */
.L_x_1267:
[----:B------:R-:W-:Y:S05]  /*5a60*/  BSYNC B0 ;  /* 0x0000000000007941 */ /* 0x000fea0003800000 */
.L_x_1265:
[----:B------:R-:W-:-:S04]  /*5a70*/  IMAD R15, R15, R14, -R0 ;  /* 0x0000000e0f0f7224 */ /* 0x000fc800078e0a00 */
[----:B------:R-:W-:-:S05]  /*5a80*/  IMAD.IADD R15, R15, 0x1, -R16 ;  /* 0x000000010f0f7824 */ /* 0x000fca00078e0a10 */
[----:B------:R-:W-:Y:S02]  /*5a90*/  VIADDMNMX R10, R15, R14, R10, PT ;  /* 0x0000000e0f0a7246 */ /* 0x000fe4000380010a */
[----:B------:R-:W-:-:S07]  /*5aa0*/  VIMNMX R5, R5, R15, !PT ;  /* 0x0000000f05057248 */ /* 0x000fce0007fe0100 */
.L_x_1264:
[----:B------:R-:W-:Y:S01]  /*5ab0*/  ISETP.GT.AND P1, PT, R4, -0x1, PT ;  /* 0xffffffff0400780c */ /* 0x000fe20003f24270 */
[----:B------:R-:W0:Y:S01]  /*5ac0*/  SHFL.IDX PT, R8, R13, 0x1, 0x1c1f ;  /* 0x003c1f000d087f89 */ /* 0x000e2200000e0000 */
[----:B------:R-:W-:Y:S02]  /*5ad0*/  UISETP.NE.AND UP0, UPT, UR52, URZ, UPT ;  /* 0x0000003f3400728c */ /* 0x000fe4000bf05270 */
[C---:B------:R-:W-:Y:S02]  /*5ae0*/  ISETP.GT.AND P3, PT, R5.reuse, 0x8, P1 ;  /* 0x000000080500780c */ /* 0x040fe40000f64270 */
[C---:B------:R-:W-:Y:S02]  /*5af0*/  ISETP.GT.AND P6, PT, R5.reuse, RZ, P1 ;  /* 0x000000ff0500720c */ /* 0x040fe40000fc4270 */
[----:B------:R-:W-:Y:S02]  /*5b00*/  ISETP.LT.OR P3, PT, R10, 0x9, P3 ;  /* 0x000000090a00780c */ /* 0x000fe40001f61670 */
[----:B------:R-:W-:-:S02]  /*5b10*/  ISETP.GT.AND P2, PT, R5, 0x1, P1 ;  /* 0x000000010500780c */ /* 0x000fc40000f44270 */
[----:B------:R-:W-:Y:S02]  /*5b20*/  FSEL R28, R28, -INF , !P3 ;  /* 0xff8000001c1c7808 */ /* 0x000fe40005800000 */
[----:B------:R-:W-:Y:S02]  /*5b30*/  ISETP.GT.AND P3, PT, R5, 0x19, P1 ;  /* 0x000000190500780c */ /* 0x000fe40000f64270 */
[C---:B------:R-:W-:Y:S02]  /*5b40*/  ISETP.LT.OR P6, PT, R10.reuse, 0x1, P6 ;  /* 0x000000010a00780c */ /* 0x040fe400037c1670 */
[C---:B------:R-:W-:Y:S02]  /*5b50*/  ISETP.LT.OR P2, PT, R10.reuse, 0x2, P2 ;  /* 0x000000020a00780c */ /* 0x040fe40001741670 */
[----:B------:R-:W-:Y:S02]  /*5b60*/  ISETP.LT.OR P3, PT, R10, 0x1a, P3 ;  /* 0x0000001a0a00780c */ /* 0x000fe40001f61670 */
[----:B------:R-:W-:-:S02]  /*5b70*/  FSEL R24, R24, -INF , !P6 ;  /* 0xff80000018187808 */ /* 0x000fc40007000000 */
[----:B------:R-:W-:Y:S01]  /*5b80*/  FSEL R25, R25, -INF , !P2 ;  /* 0xff80000019197808 */ /* 0x000fe20005000000 */
[--C-:B0-----:R-:W-:Y:S01]  /*5b90*/  IMAD.IADD R12, R12, 0x1, R8.reuse ;  /* 0x000000010c0c7824 */ /* 0x101fe200078e0208 */
[----:B------:R-:W-:Y:S01]  /*5ba0*/  ISETP.GT.AND P5, PT, R5, 0x9, P1 ;  /* 0x000000090500780c */ /* 0x000fe20000fa4270 */
        /* <DEDUP_REMOVED lines=18> */
[C---:B------:R-:W-:Y:S02]  /*5cd0*/  ISETP.GT.AND P2, PT, R5.reuse, 0x29, P1 ;  /* 0x000000290500780c */ /* 0x040fe40000f44270 */
        /* <DEDUP_REMOVED lines=81> */
.L_x_1270:
[----:B------:R-:W-:-:S05]  /*61f0*/  IMAD.U32 R10, RZ, RZ, UR22 ;  /* 0x00000016ff0a7e24 */ /* 0x000fca000f8e00ff */
[----:B------:R-:W-:-:S13]  /*6200*/  ISETP.NE.AND P2, PT, R10, 0x1, PT ;  /* 0x000000010a00780c */ /* 0x000fda0003f45270 */
[----:B------:R-:W0:Y:S02]  /*6210*/  @P2 LDC.64 R8, c[0x0][0x9e8] ;  /* 0x00027a00ff082b82 */ /* 0x000e240000000a00 */
[----:B0-----:R-:W-:-:S05]  /*6220*/  @P2 IMAD.HI.U32 R8, R5, R8, RZ ;  /* 0x0000000805082227 */ /* 0x001fca00078e00ff */
[----:B------:R-:W-:-:S07]  /*6230*/  @P2 SHF.R.U32.HI R5, RZ, R9, R8 ;  /* 0x00000009ff052219 */ /* 0x000fce0000011608 */
.L_x_1271:
[----:B------:R-:W-:Y:S05]  /*6240*/  BSYNC B0 ;  /* 0x0000000000007941 */ /* 0x000fea0003800000 */
.L_x_1269:
[----:B------:R-:W-:-:S04]  /*6250*/  IMAD R5, R5, R10, -R0 ;  /* 0x0000000a05057224 */ /* 0x000fc800078e0a00 */
[----:B------:R-:W-:-:S05]  /*6260*/  IMAD.IADD R5, R5, 0x1, -R16 ;  /* 0x0000000105057824 */ /* 0x000fca00078e0a10 */
[----:B------:R-:W-:Y:S02]  /*6270*/  VIADDMNMX R12, R5, R10, R12, PT ;  /* 0x0000000a050c7246 */ /* 0x000fe4000380010c */
[----:B------:R-:W-:-:S07]  /*6280*/  VIMNMX R11, R11, R5, !PT ;  /* 0x000000050b0b7248 */ /* 0x000fce0007fe0100 */
.L_x_1268:
        /* <DEDUP_REMOVED lines=13> */
[----:B------:R-:W-:Y:S02]  /*6360*/  ISETP.GT.AND P5, PT, R11, RZ, P1 ;  /* 0x000000ff0b00720c */ /* 0x000fe40000fa4270 */
[----:B------:R-:W-:Y:S02]  /*6370*/  FMNMX.FTZ R5, R37, R0, !PT ;  /* 0x0000000025057209 */ /* 0x000fe40007810000 */
[----:B------:R-:W-:Y:S02]  /*6380*/  ISETP.GT.AND P2, PT, R11, 0x1, P1 ;  /* 0x000000010b00780c */ /* 0x000fe40000f44270 */
[----:B------:R-:W-:Y:S02]  /*6390*/  FMNMX.FTZ R0, R40, R5, !PT ;  /* 0x0000000528007209 */ /* 0x000fe40007810000 */
[----:B------:R-:W-:-:S02]  /*63a0*/  ISETP.LT.OR P5, PT, R12, 0x1, P5 ;  /* 0x000000010c00780c */ /* 0x000fc40002fa1670 */
        /* <DEDUP_REMOVED lines=13> */
[----:B------:R-:W-:Y:S02]  /*6480*/  FMNMX.FTZ R10, R26, R7, !PT ;  /* 0x000000071a0a7209 */ /* 0x000fe40007810000 */
[----:B------:R-:W-:Y:S02]  /*6490*/  FMNMX.FTZ R0, R56, R5, !PT ;  /* 0x0000000538007209 */ /* 0x000fe40007810000 */
[----:B------:R-:W-:Y:S02]  /*64a0*/  ISETP.LT.OR P4, PT, R12, 0xa, P4 ;  /* 0x0000000a0c00780c */ /* 0x000fe40002781670 */
[----:B------:R-:W-:Y:S02]  /*64b0*/  FMNMX.FTZ R5, R57, R0, !PT ;  /* 0x0000000039057209 */ /* 0x000fe40007810000 */
[----:B------:R-:W-:-:S02]  /*64c0*/  FSEL R30, R30, -INF , !P3 ;  /* 0xff8000001e1e7808 */ /* 0x000fc40005800000 */
[----:B------:R-:W-:Y:S02]  /*64d0*/  FMNMX.FTZ R0, R60, R5, !PT ;  /* 0x000000053c007209 */ /* 0x000fe40007810000 */
[----:B------:R-:W-:Y:S02]  /*64e0*/  FMNMX.FTZ R13, R27, R10, !PT ;  /* 0x0000000a1b0d7209 */ /* 0x000fe40007810000 */
[----:B------:R-:W-:Y:S02]  /*64f0*/  FMNMX.FTZ R5, R61, R0, !PT ;  /* 0x000000003d057209 */ /* 0x000fe40007810000 */
[----:B------:R-:W-:Y:S02]  /*6500*/  ISETP.GT.AND P2, PT, R11, 0x11, P1 ;  /* 0x000000110b00780c */ /* 0x000fe40000f44270 */
[----:B------:R-:W-:Y:S02]  /*6510*/  FMNMX.FTZ R0, R64, R5, !PT ;  /* 0x0000000540007209 */ /* 0x000fe40007810000 */
[----:B------:R-:W-:-:S02]  /*6520*/  FSEL R31, R31, -INF , !P4 ;  /* 0xff8000001f1f7808 */ /* 0x000fc40006000000 */
[----:B------:R-:W-:Y:S02]  /*6530*/  FMNMX.FTZ R5, R65, R0, !PT ;  /* 0x0000000041057209 */ /* 0x000fe40007810000 */
[----:B------:R-:W-:Y:S02]  /*6540*/  FMNMX.FTZ R14, R30, R13, !PT ;  /* 0x0000000d1e0e7209 */ /* 0x000fe40007810000 */
[----:B------:R-:W-:Y:S02]  /*6550*/  FMNMX.FTZ R0, R68, R5, !PT ;  /* 0x0000000544007209 */ /* 0x000fe40007810000 */
[----:B------:R-:W-:Y:S02]  /*6560*/  ISETP.GT.AND P3, PT, R11, 0x18, P1 ;  /* 0x000000180b00780c */ /* 0x000fe40000f64270 */
[----:B------:R-:W-:Y:S02]  /*6570*/  FMNMX.FTZ R5, R69, R0, !PT ;  /* 0x0000000045057209 */ /* 0x000fe40007810000 */
[----:B------:R-:W-:-:S02]  /*6580*/  ISETP.LT.OR P2, PT, R12, 0x12, P2 ;  /* 0x000000120c00780c */ /* 0x000fc40001741670 */
[----:B------:R-:W-:Y:S02]  /*6590*/  FMNMX.FTZ R0, R72, R5, !PT ;  /* 0x0000000548007209 */ /* 0x000fe40007810000 */
[----:B------:R-:W-:Y:S02]  /*65a0*/  FMNMX.FTZ R13, R31, R14, !PT ;  /* 0x0000000e1f0d7209 */ /* 0x000fe40007810000 */
[----:B------:R-:W-:Y:S02]  /*65b0*/  FMNMX.FTZ R5, R73, R0, !PT ;  /* 0x0000000049057209 */ /* 0x000fe40007810000 */
[----:B------:R-:W-:Y:S02]  /*65c0*/  ISETP.GT.AND P4, PT, R11, 0x19, P1 ;  /* 0x000000190b00780c */ /* 0x000fe40000f84270 */
[----:B------:R-:W-:Y:S02]  /*65d0*/  FMNMX.FTZ R0, R76, R5, !PT ;  /* 0x000000054c007209 */ /* 0x000fe40007810000 */
[----:B------:R-:W-:-:S02]  /*65e0*/  ISETP.LT.OR P3, PT, R12, 0x19, P3 ;  /* 0x000000190c00780c */ /* 0x000fc40001f61670 */
[----:B------:R-:W-:Y:S02]  /*65f0*/  FMNMX.FTZ R5, R77, R0, !PT ;  /* 0x000000004d057209 */ /* 0x000fe40007810000 */
[----:B------:R-:W-:Y:S02]  /*6600*/  FSEL R35, R35, -INF , !P2 ;  /* 0xff80000023237808 */ /* 0x000fe40005000000 */
[----:B------:R-:W-:Y:S02]  /*6610*/  FMNMX.FTZ R0, R80, R5, !PT ;  /* 0x0000000550007209 */ /* 0x000fe40007810000 */
[----:B------:R-:W-:Y:S02]  /*6620*/  FMNMX.FTZ R14, R34, R13, !PT ;  /* 0x0000000d220e7209 */ /* 0x000fe40007810000 */
[----:B------:R-:W-:Y:S02]  /*6630*/  FMNMX.FTZ R5, R81, R0, !PT ;  /* 0x0000000051057209 */ /* 0x000fe40007810000 */
[----:B------:R-:W-:-:S02]  /*6640*/  ISETP.LT.OR P4, PT, R12, 0x1a, P4 ;  /* 0x0000001a0c00780c */ /* 0x000fc40002781670 */
[----:B------:R-:W-:Y:S02]  /*6650*/  FMNMX.FTZ R0, R84, R5, !PT ;  /* 0x0000000554007209 */ /* 0x000fe40007810000 */
[----:B------:R-:W-:Y:S02]  /*6660*/  FSEL R38, R38, -INF , !P3 ;  /* 0xff80000026267808 */ /* 0x000fe40005800000 */
[----:B------:R-:W-:Y:S02]  /*6670*/  FMNMX.FTZ R5, R85, R0, !PT ;  /* 0x0000000055057209 */ /* 0x000fe40007810000 */
[----:B------:R-:W-:Y:S02]  /*6680*/  FMNMX.FTZ R15, R35, R14, !PT ;  /* 0x0000000e230f7209 */ /* 0x000fe40007810000 */
[----:B------:R-:W-:Y:S01]  /*6690*/  ISETP.GT.AND P2, PT, R11, 0x21, P1 ;  /* 0x000000210b00780c */ /* 0x000fe20000f44270 */
[----:B------:R-:W0:Y:S01]  /*66a0*/  SHFL.BFLY PT, R0, R5, 0x2, 0x1f ;  /* 0x0c401f0005007f89 */ /* 0x000e2200000e0000 */
[----:B------:R-:W-:-:S02]  /*66b0*/  FSEL R39, R39, -INF , !P4 ;  /* 0xff80000027277808 */ /* 0x000fc40006000000 */
[----:B------:R-:W-:Y:S02]  /*66c0*/  FMNMX.FTZ R14, R38, R15, !PT ;  /* 0x0000000f260e7209 */ /* 0x000fe40007810000 */
[----:B------:R-:W-:Y:S02]  /*66d0*/  ISETP.GT.AND P3, PT, R11, 0x28, P1 ;  /* 0x000000280b00780c */ /* 0x000fe40000f64270 */
[C---:B------:R-:W-:Y:S02]  /*66e0*/  ISETP.LT.OR P2, PT, R12.reuse, 0x22, P2 ;  /* 0x000000220c00780c */ /* 0x040fe40001741670 */
[----:B------:R-:W-:Y:S02]  /*66f0*/  FMNMX.FTZ R15, R39, R14, !PT ;  /* 0x0000000e270f7209 */ /* 0x000fe40007810000 */
[----:B------:R-:W-:Y:S02]  /*6700*/  ISETP.GT.AND P4, PT, R11, 0x29, P1 ;  /* 0x000000290b00780c */ /* 0x000fe40000f84270 */
[----:B------:R-:W-:-:S02]  /*6710*/  ISETP.LT.OR P3, PT, R12, 0x29, P3 ;  /* 0x000000290c00780c */ /* 0x000fc40001f61670 */
[----:B------:R-:W-:Y:S02]  /*6720*/  FSEL R43, R43, -INF , !P2 ;  /* 0xff8000002b2b7808 */ /* 0x000fe40005000000 */
[----:B------:R-:W-:Y:S02]  /*6730*/  FMNMX.FTZ R14, R42, R15, !PT ;  /* 0x0000000f2a0e7209 */ /* 0x000fe40007810000 */
[----:B------:R-:W-:Y:S02]  /*6740*/  ISETP.GT.AND P2, PT, R11, 0x30, P1 ;  /* 0x000000300b00780c */ /* 0x000fe40000f44270 */
[----:B------:R-:W-:Y:S02]  /*6750*/  FSEL R46, R46, -INF , !P3 ;  /* 0xff8000002e2e7808 */ /* 0x000fe40005800000 */
[----:B------:R-:W-:Y:S02]  /*6760*/  ISETP.LT.OR P4, PT, R12, 0x2a, P4 ;  /* 0x0000002a0c00780c */ /* 0x000fe40002781670 */
[----:B0-----:R-:W-:-:S02]  /*6770*/  FMNMX.FTZ R8, R5, R0, !PT ;  /* 0x0000000005087209 */ /* 0x001fc40007810000 */
[----:B------:R-:W-:Y:S02]  /*6780*/  FMNMX.FTZ R15, R43, R14, !PT ;  /* 0x0000000e2b0f7209 */ /* 0x000fe40007810000 */
[----:B------:R-:W-:Y:S01]  /*6790*/  ISETP.GT.AND P3, PT, R11, 0x31, P1 ;  /* 0x000000310b00780c */ /* 0x000fe20000f64270 */
[----:B------:R-:W0:Y:S01]  /*67a0*/  SHFL.BFLY PT, R9, R8, 0x1, 0x1f ;  /* 0x0c201f0008097f89 */ /* 0x000e2200000e0000 */
[----:B------:R-:W-:Y:S02]  /*67b0*/  ISETP.LT.OR P2, PT, R12, 0x31, P2 ;  /* 0x000000310c00780c */ /* 0x000fe40001741670 */
[----:B------:R-:W-:Y:S02]  /*67c0*/  FSEL R47, R47, -INF , !P4 ;  /* 0xff8000002f2f7808 */ /* 0x000fe40006000000 */
[----:B------:R-:W-:Y:S02]  /*67d0*/  FMNMX.FTZ R20, R46, R15, !PT ;  /* 0x0000000f2e147209 */ /* 0x000fe40007810000 */
[----:B------:R-:W-:-:S02]  /*67e0*/  ISETP.GT.AND P5, PT, R11, 0x38, P1 ;  /* 0x000000380b00780c */ /* 0x000fc40000fa4270 */
[----:B------:R-:W-:Y:S02]  /*67f0*/  FSEL R50, R50, -INF , !P2 ;  /* 0xff80000032327808 */ /* 0x000fe40005000000 */
[C---:B------:R-:W-:Y:S02]  /*6800*/  ISETP.LT.OR P3, PT, R12.reuse, 0x32, P3 ;  /* 0x000000320c00780c */ /* 0x040fe40001f61670 */
[----:B------:R-:W-:Y:S02]  /*6810*/  FMNMX.FTZ R15, R47, R20, !PT ;  /* 0x000000142f0f7209 */ /* 0x000fe40007810000 */
[----:B------:R-:W-:Y:S02]  /*6820*/  ISETP.GT.AND P4, PT, R11, 0x39, P1 ;  /* 0x000000390b00780c */ /* 0x000fe40000f84270 */
[----:B------:R-:W-:Y:S02]  /*6830*/  ISETP.LT.OR P5, PT, R12, 0x39, P5 ;  /* 0x000000390c00780c */ /* 0x000fe40002fa1670 */
[----:B------:R-:W-:-:S02]  /*6840*/  FSEL R51, R51, -INF , !P3 ;  /* 0xff80000033337808 */ /* 0x000fc40005800000 */
[----:B------:R-:W-:Y:S02]  /*6850*/  FMNMX.FTZ R20, R50, R15, !PT ;  /* 0x0000000f32147209 */ /* 0x000fe40007810000 */
[----:B------:R-:W-:Y:S02]  /*6860*/  ISETP.GT.AND P2, PT, R11, 0x40, P1 ;  /* 0x000000400b00780c */ /* 0x000fe40000f44270 */
[----:B------:R-:W-:Y:S02]  /*6870*/  FSEL R54, R54, -INF , !P5 ;  /* 0xff80000036367808 */ /* 0x000fe40006800000 */
[----:B------:R-:W-:Y:S02]  /*6880*/  ISETP.LT.OR P4, PT, R12, 0x3a, P4 ;  /* 0x0000003a0c00780c */ /* 0x000fe40002781670 */
[----:B------:R-:W-:Y:S02]  /*6890*/  FMNMX.FTZ R21, R51, R20, !PT ;  /* 0x0000001433157209 */ /* 0x000fe40007810000 */
[----:B0-----:R-:W-:-:S02]  /*68a0*/  FMNMX.FTZ R0, R8, R9, !PT ;  /* 0x0000000908007209 */ /* 0x001fc40007810000 */
[----:B------:R-:W-:Y:S02]  /*68b0*/  ISETP.GT.AND P3, PT, R11, 0x41, P1 ;  /* 0x000000410b00780c */ /* 0x000fe40000f64270 */
[----:B------:R-:W-:Y:S01]  /*68c0*/  ISETP.LT.OR P2, PT, R12, 0x41, P2 ;  /* 0x000000410c00780c */ /* 0x000fe20001741670 */
[----:B------:R-:W-:Y:S01]  /*68d0*/  FMUL.FTZ R9, R0, UR21 ;  /* 0x0000001500097c20 */ /* 0x000fe20008410000 */
[----:B------:R-:W-:Y:S02]  /*68e0*/  FSEL R55, R55, -INF , !P4 ;  /* 0xff80000037377808 */ /* 0x000fe40006000000 */
[----:B------:R-:W-:Y:S02]  /*68f0*/  FMNMX.FTZ R20, R54, R21, !PT ;  /* 0x0000001536147209 */ /* 0x000fe40007810000 */
[----:B------:R-:W-:Y:S02]  /*6900*/  ISETP.GT.AND P5, PT, R11, 0x48, P1 ;  /* 0x000000480b00780c */ /* 0x000fe40000fa4270 */
[----:B------:R-:W-:-:S02]  /*6910*/  FSEL R58, R58, -INF , !P2 ;  /* 0xff8000003a3a7808 */ /* 0x000fc40005000000 */
[----:B------:R-:W-:Y:S02]  /*6920*/  ISETP.LT.OR P3, PT, R12, 0x42, P3 ;  /* 0x000000420c00780c */ /* 0x000fe40001f61670 */
[----:B------:R-:W-:Y:S02]  /*6930*/  FMNMX.FTZ R21, R55, R20, !PT ;  /* 0x0000001437157209 */ /* 0x000fe40007810000 */
[----:B------:R-:W-:Y:S02]  /*6940*/  FSETP.NEU.FTZ.AND P6, PT, R0, -INF , PT ;  /* 0xff8000000000780b */ /* 0x000fe40003fdd000 */
[----:B------:R-:W-:Y:S02]  /*6950*/  ISETP.GT.AND P4, PT, R11, 0x49, P1 ;  /* 0x000000490b00780c */ /* 0x000fe40000f84270 */
[----:B------:R-:W-:Y:S02]  /*6960*/  ISETP.LT.OR P5, PT, R12, 0x49, P5 ;  /* 0x000000490c00780c */ /* 0x000fe40002fa1670 */
[----:B------:R-:W-:-:S02]  /*6970*/  FSEL R59, R59, -INF , !P3 ;  /* 0xff8000003b3b7808 */ /* 0x000fc40005800000 */
[----:B------:R-:W-:Y:S02]  /*6980*/  FMNMX.FTZ R20, R58, R21, !PT ;  /* 0x000000153a147209 */ /* 0x000fe40007810000 */
[----:B------:R-:W-:Y:S02]  /*6990*/  FSEL R5, R9, RZ, P6 ;  /* 0x000000ff09057208 */ /* 0x000fe40003000000 */
[----:B------:R-:W-:Y:S02]  /*69a0*/  ISETP.GT.AND P2, PT, R11, 0x50, P1 ;  /* 0x000000500b00780c */ /* 0x000fe40000f44270 */
[----:B------:R-:W-:Y:S01]  /*69b0*/  FSEL R62, R62, -INF , !P5 ;  /* 0xff8000003e3e7808 */ /* 0x000fe20006800000 */
[--C-:B------:R-:W-:Y:S01]  /*69c0*/  FFMA.FTZ R148, R24, UR21, -R5.reuse ;  /* 0x0000001518947c23 */ /* 0x100fe20008010805 */
[----:B------:R-:W-:Y:S01]  /*69d0*/  ISETP.LT.OR P4, PT, R12, 0x4a, P4 ;  /* 0x0000004a0c00780c */ /* 0x000fe20002781670 */
[--C-:B------:R-:W-:Y:S01]  /*69e0*/  FFMA.FTZ R8, R25, UR21, -R5.reuse ;  /* 0x0000001519087c23 */ /* 0x100fe20008010805 */
[----:B------:R-:W-:Y:S01]  /*69f0*/  FMNMX.FTZ R21, R59, R20, !PT ;  /* 0x000000143b157209 */ /* 0x000fe20007810000 */
[--C-:B------:R-:W-:Y:S01]  /*6a00*/  FFMA.FTZ R33, R33, UR21, -R5.reuse ;  /* 0x0000001521217c23 */ /* 0x100fe20008010805 */
[----:B------:R-:W-:Y:S01]  /*6a10*/  ISETP.GT.AND P3, PT, R11, 0x51, P1 ;  /* 0x000000510b00780c */ /* 0x000fe20000f64270 */
[--C-:B------:R-:W-:Y:S01]  /*6a20*/  FFMA.FTZ R146, R36, UR21, -R5.reuse ;  /* 0x0000001524927c23 */ /* 0x100fe20008010805 */
[----:B------:R-:W-:Y:S01]  /*6a30*/  ISETP.LT.OR P2, PT, R12, 0x51, P2 ;  /* 0x000000510c00780c */ /* 0x000fe20001741670 */
[----:B------:R0:W-:Y:S01]  /*6a40*/  MUFU.EX2 R10, R33 ;  /* 0x00000021000a7308 */ /* 0x0001e20000000800 */
[----:B------:R-:W-:Y:S01]  /*6a50*/  FSEL R63, R63, -INF , !P4 ;  /* 0xff8000003f3f7808 */ /* 0x000fe20006000000 */
[--C-:B------:R-:W-:Y:S01]  /*6a60*/  FFMA.FTZ R150, R28, UR21, -R5.reuse ;  /* 0x000000151c967c23 */ /* 0x100fe20008010805 */
[----:B------:R-:W-:Y:S01]  /*6a70*/  FMNMX.FTZ R24, R62, R21, !PT ;  /* 0x000000153e187209 */ /* 0x000fe20007810000 */
[--C-:B------:R-:W-:Y:S01]  /*6a80*/  FFMA.FTZ R9, R29, UR21, -R5.reuse ;  /* 0x000000151d097c23 */ /* 0x100fe20008010805 */
[----:B------:R-:W-:Y:S01]  /*6a90*/  ISETP.GT.AND P5, PT, R11, 0x58, P1 ;  /* 0x000000580b00780c */ /* 0x000fe20000fa4270 */
[--C-:B------:R-:W-:Y:S01]  /*6aa0*/  FFMA.FTZ R144, R32, UR21, -R5.reuse ;  /* 0x0000001520907c23 */ /* 0x100fe20008010805 */
        /* <DEDUP_REMOVED lines=9> */
[--C-:B------:R-:W-:Y:S01]  /*6b40*/  FFMA.FTZ R15, R45, UR21, -R5.reuse ;  /* 0x000000152d0f7c23 */ /* 0x100fe20008010805 */
        /* <DEDUP_REMOVED lines=31> */
[----:B------:R-:W-:Y:S01]  /*6d40*/  FFMA.FTZ R85, R85, UR21, -R5 ;  /* 0x0000001555557c23 */ /* 0x000fe20008010805 */
[----:B------:R-:W-:Y:S01]  /*6d50*/  FSEL R75, R75, -INF , !P3 ;  /* 0xff8000004b4b7808 */ /* 0x000fe20005800000 */
[----:B------:R-:W-:Y:S01]  /*6d60*/  MUFU.EX2 R148, R148 ;  /* 0x0000009400947308 */ /* 0x000fe20000000800 */
[----:B------:R-:W-:-:S02]  /*6d70*/  FMNMX.FTZ R24, R74, R25, !PT ;  /* 0x000000194a187209 */ /* 0x000fc40007810000 */
[----:B------:R-:W-:Y:S02]  /*6d80*/  ISETP.GT.AND P2, PT, R11, 0x70, P1 ;  /* 0x000000700b00780c */ /* 0x000fe40000f44270 */
[----:B------:R-:W-:Y:S02]  /*6d90*/  FSEL R78, R78, -INF , !P5 ;  /* 0xff8000004e4e7808 */ /* 0x000fe40006800000 */
[C---:B------:R-:W-:Y:S01]  /*6da0*/  ISETP.LT.OR P4, PT, R12.reuse, 0x6a, P4 ;  /* 0x0000006a0c00780c */ /* 0x040fe20002781670 */
[----:B------:R-:W-:Y:S01]  /*6db0*/  MUFU.EX2 R8, R8 ;  /* 0x0000000800087308 */ /* 0x000fe20000000800 */
[----:B------:R-:W-:Y:S02]  /*6dc0*/  FMNMX.FTZ R25, R75, R24, !PT ;  /* 0x000000184b197209 */ /* 0x000fe40007810000 */
[----:B------:R-:W-:Y:S02]  /*6dd0*/  ISETP.GT.AND P3, PT, R11, 0x71, P1 ;  /* 0x000000710b00780c */ /* 0x000fe40000f64270 */
[----:B------:R-:W-:-:S02]  /*6de0*/  ISETP.LT.OR P2, PT, R12, 0x71, P2 ;  /* 0x000000710c00780c */ /* 0x000fc40001741670 */
[----:B------:R-:W-:Y:S01]  /*6df0*/  FSEL R79, R79, -INF , !P4 ;  /* 0xff8000004f4f7808 */ /* 0x000fe20006000000 */
[----:B------:R-:W-:Y:S01]  /*6e00*/  MUFU.EX2 R150, R150 ;  /* 0x0000009600967308 */ /* 0x000fe20000000800 */
[----:B------:R-:W-:Y:S02]  /*6e10*/  FMNMX.FTZ R24, R78, R25, !PT ;  /* 0x000000194e187209 */ /* 0x000fe40007810000 */
[----:B------:R-:W-:Y:S02]  /*6e20*/  ISETP.GT.AND P5, PT, R11, 0x78, P1 ;  /* 0x000000780b00780c */ /* 0x000fe40000fa4270 */
[----:B------:R-:W-:Y:S02]  /*6e30*/  ISETP.LT.OR P3, PT, R12, 0x72, P3 ;  /* 0x000000720c00780c */ /* 0x000fe40001f61670 */
[----:B------:R-:W-:Y:S01]  /*6e40*/  FSEL R82, R82, -INF , !P2 ;  /* 0xff80000052527808 */ /* 0x000fe20005000000 */
[----:B------:R-:W-:Y:S01]  /*6e50*/  MUFU.EX2 R9, R9 ;  /* 0x0000000900097308 */ /* 0x000fe20000000800 */
[----:B------:R-:W-:-:S02]  /*6e60*/  FMNMX.FTZ R25, R79, R24, !PT ;  /* 0x000000184f197209 */ /* 0x000fc40007810000 */
[----:B------:R-:W-:Y:S01]  /*6e70*/  ISETP.GT.AND P1, PT, R11, 0x79, P1 ;  /* 0x000000790b00780c */ /* 0x000fe20000f24270 */
[----:B------:R-:W-:Y:S01]  /*6e80*/  FFMA.FTZ R11, R57, UR21, -R5 ;  /* 0x00000015390b7c23 */ /* 0x000fe20008010805 */
[----:B------:R-:W-:Y:S02]  /*6e90*/  ISETP.LT.OR P5, PT, R12, 0x79, P5 ;  /* 0x000000790c00780c */ /* 0x000fe40002fa1670 */
[----:B------:R-:W-:Y:S01]  /*6ea0*/  FSEL R83, R83, -INF , !P3 ;  /* 0xff80000053537808 */ /* 0x000fe20005800000 */
[----:B------:R-:W-:Y:S01]  /*6eb0*/  MUFU.EX2 R144, R144 ;  /* 0x0000009000907308 */ /* 0x000fe20000000800 */
[----:B------:R-:W-:Y:S02]  /*6ec0*/  FMNMX.FTZ R24, R82, R25, !PT ;  /* 0x0000001952187209 */ /* 0x000fe40007810000 */
[----:B------:R-:W-:Y:S02]  /*6ed0*/  ISETP.LT.OR P1, PT, R12, 0x7a, P1 ;  /* 0x0000007a0c00780c */ /* 0x000fe40000f21670 */
[----:B------:R-:W-:-:S02]  /*6ee0*/  FSEL R86, R86, -INF , !P5 ;  /* 0xff80000056567808 */ /* 0x000fc40006800000 */
[----:B------:R-:W-:Y:S01]  /*6ef0*/  FMNMX.FTZ R25, R83, R24, !PT ;  /* 0x0000001853197209 */ /* 0x000fe20007810000 */
[--C-:B------:R-:W-:Y:S01]  /*6f00*/  FFMA.FTZ R24, R77, UR21, -R5.reuse ;  /* 0x000000154d187c23 */ /* 0x100fe20008010805 */
[----:B------:R-:W-:Y:S01]  /*6f10*/  FSEL R87, R87, -INF , !P1 ;  /* 0xff80000057577808 */ /* 0x000fe20004800000 */
[----:B------:R-:W-:Y:S01]  /*6f20*/  MUFU.EX2 R146, R146 ;  /* 0x0000009200927308 */ /* 0x000fe20000000800 */
[----:B------:R-:W-:Y:S01]  /*6f30*/  FMNMX.FTZ R12, R86, R25, !PT ;  /* 0x00000019560c7209 */ /* 0x000fe20007810000 */
[----:B------:R-:W-:Y:S01]  /*6f40*/  FFMA.FTZ R25, R73, UR21, -R5 ;  /* 0x0000001549197c23 */ /* 0x000fe20008010805 */
[----:B------:R-:W-:Y:S02]  /*6f50*/  FSEL R37, R0, RZ, P6 ;  /* 0x000000ff00257208 */ /* 0x000fe40003000000 */
[----:B------:R-:W-:-:S03]  /*6f60*/  FMNMX.FTZ R12, R87, R12, !PT ;  /* 0x0000000c570c7209 */ /* 0x000fc60007810000 */
[----:B------:R-:W-:Y:S01]  /*6f70*/  FADD.FTZ R37, -R37, R6 ;  /* 0x0000000625257221 */ /* 0x000fe20000010100 */
[----:B------:R-:W-:Y:S01]  /*6f80*/  MUFU.EX2 R13, R13 ;  /* 0x0000000d000d7308 */ /* 0x000fe20000000800 */
[----:B0-----:R-:W0:Y:S02]  /*6f90*/  SHFL.BFLY PT, R33, R12, 0x2, 0x1f ;  /* 0x0c401f000c217f89 */ /* 0x001e2400000e0000 */
[----:B------:R-:W-:-:S05]  /*6fa0*/  FMUL.FTZ R6, R37, UR21 ;  /* 0x0000001525067c20 */ /* 0x000fca0008410000 */
[----:B------:R-:W-:Y:S08]  /*6fb0*/  MUFU.EX2 R140, R140 ;  /* 0x0000008c008c7308 */ /* 0x000ff00000000800 */
[----:B------:R-:W1:Y:S08]  /*6fc0*/  MUFU.EX2 R6, R6 ;  /* 0x0000000600067308 */ /* 0x000e700000000800 */
[----:B------:R-:W-:Y:S01]  /*6fd0*/  MUFU.EX2 R14, R41 ;  /* 0x00000029000e7308 */ /* 0x000fe20000000800 */
[----:B0-----:R-:W-:Y:S01]  /*6fe0*/  FMNMX.FTZ R33, R12, R33, !PT ;  /* 0x000000210c217209 */ /* 0x001fe20007810000 */
[----:B------:R-:W-:-:S04]  /*6ff0*/  FFMA.FTZ R12, R81, UR21, -R5 ;  /* 0x00000015510c7c23 */ /* 0x000fc80008010805 */
[----:B------:R-:W0:Y:S02]  /*7000*/  SHFL.BFLY PT, R36, R33, 0x1, 0x1f ;  /* 0x0c201f0021247f89 */ /* 0x000e2400000e0000 */
[----:B------:R-:W-:Y:S01]  /*7010*/  MUFU.EX2 R142, R142 ;  /* 0x0000008e008e7308 */ /* 0x000fe20000000800 */
[----:B-1----:R-:W-:-:S04]  /*7020*/  FFMA.FTZ R3, R6, R3, R148 ;  /* 0x0000000306037223 */ /* 0x002fc80000010094 */
[----:B------:R-:W-:-:S03]  /*7030*/  FADD.FTZ R3, R8, R3 ;  /* 0x0000000308037221 */ /* 0x000fc60000010000 */
[----:B------:R-:W-:Y:S08]  /*7040*/  MUFU.EX2 R15, R15 ;  /* 0x0000000f000f7308 */ /* 0x000ff00000000800 */
[----:B------:R-:W-:Y:S01]  /*7050*/  MUFU.EX2 R136, R136 ;  /* 0x0000008800887308 */ /* 0x000fe20000000800 */
[----:B0-----:R-:W-:-:S07]  /*7060*/  FMNMX.FTZ R5, R33, R36, !PT ;  /* 0x0000002421057209 */ /* 0x001fce0007810000 */
[----:B------:R-:W-:Y:S01]  /*7070*/  MUFU.EX2 R20, R49 ;  /* 0x0000003100147308 */ /* 0x000fe20000000800 */
[C---:B------:R-:W-:Y:S01]  /*7080*/  FSETP.NEU.FTZ.AND P1, PT, R5.reuse, -INF , PT ;  /* 0xff8000000500780b */ /* 0x040fe20003f3d000 */
[----:B------:R-:W-:-:S05]  /*7090*/  FMUL.FTZ R36, R5, UR21 ;  /* 0x0000001505247c20 */ /* 0x000fca0008410000 */
[----:B------:R-:W-:Y:S01]  /*70a0*/  FSEL R36, R36, RZ, P1 ;  /* 0x000000ff24247208 */ /* 0x000fe20000800000 */
[----:B------:R-:W-:Y:S04]  /*70b0*/  MUFU.EX2 R138, R138 ;  /* 0x0000008a008a7308 */ /* 0x000fe80000000800 */
[--C-:B------:R-:W-:Y:S01]  /*70c0*/  FFMA.FTZ R147, R38, UR21, -R36.reuse ;  /* 0x0000001526937c23 */ /* 0x100fe20008010824 */
[----:B------:R-:W-:Y:S01]  /*70d0*/  FSEL R38, R5, RZ, P1 ;  /* 0x000000ff05267208 */ /* 0x000fe20000800000 */
[--C-:B------:R-:W-:Y:S01]  /*70e0*/  FFMA.FTZ R149, R26, UR21, -R36.reuse ;  /* 0x000000151a957c23 */ /* 0x100fe20008010824 */
[--C-:B------:R-:W-:Y:S01]  /*70f0*/  FFMA.FTZ R40, R27, UR21, -R36.reuse ;  /* 0x000000151b287c23 */ /* 0x100fe20008010824 */
[--C-:B------:R-:W-:Y:S01]  /*7100*/  FFMA.FTZ R151, R30, UR21, -R36.reuse ;  /* 0x000000151e977c23 */ /* 0x100fe20008010824 */
[--C-:B------:R-:W-:Y:S01]  /*7110*/  FFMA.FTZ R37, R31, UR21, -R36.reuse ;  /* 0x000000151f257c23 */ /* 0x100fe20008010824 */
[----:B------:R-:W-:Y:S01]  /*7120*/  FADD.FTZ R38, -R38, R7 ;  /* 0x0000000726267221 */ /* 0x000fe20000010100 */
[--C-:B------:R-:W-:Y:S01]  /*7130*/  FFMA.FTZ R145, R34, UR21, -R36.reuse ;  /* 0x0000001522917c23 */ /* 0x100fe20008010824 */
[----:B------:R-:W-:Y:S01]  /*7140*/  MUFU.EX2 R149, R149 ;  /* 0x0000009500957308 */ /* 0x000fe20000000800 */
[--C-:B------:R-:W-:Y:S01]  /*7150*/  FFMA.FTZ R34, R35, UR21, -R36.reuse ;  /* 0x0000001523227c23 */ /* 0x100fe20008010824 */
[----:B------:R-:W-:Y:S01]  /*7160*/  FMUL.FTZ R7, R38, UR21 ;  /* 0x0000001526077c20 */ /* 0x000fe20008410000 */
[--C-:B------:R-:W-:Y:S01]  /*7170*/  FFMA.FTZ R31, R39, UR21, -R36.reuse ;  /* 0x00000015271f7c23 */ /* 0x100fe20008010824 */
[----:B------:R-:W-:Y:S01]  /*7180*/  FADD.FTZ R38, R150, R3 ;  /* 0x0000000396267221 */ /* 0x000fe20000010000 */
[--C-:B------:R-:W-:Y:S01]  /*7190*/  FFMA.FTZ R141, R42, UR21, -R36.reuse ;  /* 0x000000152a8d7c23 */ /* 0x100fe20008010824 */
[--C-:B------:R-:W-:Y:S01]  /*71a0*/  FFMA.FTZ R30, R43, UR21, -R36.reuse ;  /* 0x000000152b1e7c23 */ /* 0x100fe20008010824 */
[----:B------:R-:W-:Y:S01]  /*71b0*/  FFMA.FTZ R143, R46, UR21, -R36 ;  /* 0x000000152e8f7c23 */ /* 0x000fe20008010824 */
[----:B------:R-:W0:Y:S01]  /*71c0*/  MUFU.EX2 R7, R7 ;  /* 0x0000000700077308 */ /* 0x000e220000000800 */
[----:B------:R-:W-:Y:S01]  /*71d0*/  FADD.FTZ R3, R9, R38 ;  /* 0x0000002609037221 */ /* 0x000fe20000010000 */
[--C-:B------:R-:W-:Y:S01]  /*71e0*/  FFMA.FTZ R27, R47, UR21, -R36.reuse ;  /* 0x000000152f1b7c23 */ /* 0x100fe20008010824 */
[--C-:B------:R-:W-:Y:S01]  /*71f0*/  FFMA.FTZ R137, R50, UR21, -R36.reuse ;  /* 0x0000001532897c23 */ /* 0x100fe20008010824 */
[--C-:B------:R-:W-:Y:S01]  /*7200*/  FFMA.FTZ R26, R51, UR21, -R36.reuse ;  /* 0x00000015331a7c23 */ /* 0x100fe20008010824 */
[----:B------:R-:W-:Y:S01]  /*7210*/  FADD.FTZ R3, R144, R3 ;  /* 0x0000000390037221 */ /* 0x000fe20000010000 */
[--C-:B------:R-:W-:Y:S01]  /*7220*/  FFMA.FTZ R139, R54, UR21, -R36.reuse ;  /* 0x00000015368b7c23 */ /* 0x100fe20008010824 */
[--C-:B------:R-:W-:Y:S01]  /*7230*/  FFMA.FTZ R45, R55, UR21, -R36.reuse ;  /* 0x00000015372d7c23 */ /* 0x100fe20008010824 */
[----:B------:R-:W1:Y:S01]  /*7240*/  MUFU.EX2 R40, R40 ;  /* 0x0000002800287308 */ /* 0x000e620000000800 */
        /* <DEDUP_REMOVED lines=8> */
[----:B0-----:R-:W-:Y:S01]  /*72d0*/  FFMA.FTZ R35, R7, R2, R149 ;  /* 0x0000000207237223 */ /* 0x001fe20000010095 */
[----:B------:R-:W-:Y:S01]  /*72e0*/  FADD.FTZ R3, R13, R38 ;  /* 0x000000260d037221 */ /* 0x000fe20000010000 */
[--C-:B------:R-:W-:Y:S01]  /*72f0*/  FFMA.FTZ R42, R67, UR21, -R36.reuse ;  /* 0x00000015432a7c23 */ /* 0x100fe20008010824 */
[--C-:B------:R-:W-:Y:S01]  /*7300*/  FFMA.FTZ R131, R70, UR21, -R36.reuse ;  /* 0x0000001546837c23 */ /* 0x100fe20008010824 */
[--C-:B------:R-:W-:Y:S01]  /*7310*/  FFMA.FTZ R41, R71, UR21, -R36.reuse ;  /* 0x0000001547297c23 */ /* 0x100fe20008010824 */
[----:B------:R-:W-:Y:S01]  /*7320*/  FADD.FTZ R3, R140, R3 ;  /* 0x000000038c037221 */ /* 0x000fe20000010000 */
[--C-:B------:R-:W-:Y:S01]  /*7330*/  FFMA.FTZ R125, R74, UR21, -R36.reuse ;  /* 0x000000154a7d7c23 */ /* 0x100fe20008010824 */
[----:B------:R-:W0:Y:S01]  /*7340*/  MUFU.EX2 R37, R37 ;  /* 0x0000002500257308 */ /* 0x000e220000000800 */
[----:B-1----:R-:W-:Y:S01]  /*7350*/  FADD.FTZ R2, R40, R35 ;  /* 0x0000002328027221 */ /* 0x002fe20000010000 */
[----:B------:R-:W-:Y:S01]  /*7360*/  FADD.FTZ R3, R14, R3 ;  /* 0x000000030e037221 */ /* 0x000fe20000010000 */
[--C-:B------:R-:W-:Y:S01]  /*7370*/  FFMA.FTZ R39, R75, UR21, -R36.reuse ;  /* 0x000000154b277c23 */ /* 0x100fe20008010824 */
[--C-:B------:R-:W-:Y:S01]  /*7380*/  FFMA.FTZ R127, R78, UR21, -R36.reuse ;  /* 0x000000154e7f7c23 */ /* 0x100fe20008010824 */
[--C-:B------:R-:W-:Y:S01]  /*7390*/  FFMA.FTZ R121, R82, UR21, -R36.reuse ;  /* 0x0000001552797c23 */ /* 0x100fe20008010824 */
[----:B------:R-:W-:Y:S01]  /*73a0*/  FADD.FTZ R38, R142, R3 ;  /* 0x000000038e267221 */ /* 0x000fe20000010000 */
[----:B------:R-:W-:Y:S01]  /*73b0*/  FFMA.FTZ R123, R86, UR21, -R36 ;  /* 0x00000015567b7c23 */ /* 0x000fe20008010824 */
        /* <DEDUP_REMOVED lines=39> */
[----:B-1----:R-:W-:Y:S01]  /*7630*/  FADD.FTZ R35, R11, R38 ;  /* 0x000000260b237221 */ /* 0x002fe20000010000 */
[----:B------:R-:W-:-:S06]  /*7640*/  FFMA.FTZ R38, R79, UR21, -R36 ;  /* 0x000000154f267c23 */ /* 0x000fcc0008010824 */
        /* <DEDUP_REMOVED lines=12> */
[--C-:B------:R-:W-:Y:S01]  /*7710*/  FFMA.FTZ R35, R83, UR21, -R36.reuse ;  /* 0x0000001553237c23 */ /* 0x100fe20008010824 */
[----:B------:R-:W-:-:S05]  /*7720*/  FFMA.FTZ R36, R87, UR21, -R36 ;  /* 0x0000001557247c23 */ /* 0x000fca0008010824 */
        /* <DEDUP_REMOVED lines=42> */
[----:B--2---:R-:W-:-:S03]  /*79d0*/  FADD.FTZ R3, R33, R46 ;  /* 0x0000002e21037221 */ /* 0x004fc60000010000 */
[----:B0-----:R-:W-:Y:S01]  /*79e0*/  FADD.FTZ R2, R36, R47 ;  /* 0x0000002f24027221 */ /* 0x001fe20000010000 */
[----:B------:R-:W-:Y:S06]  /*79f0*/  @!P0 BRA `(.L_x_1272) ;  /* 0x0000000000048947 */ /* 0x000fec0003800000 */
[----:B------:R-:W-:Y:S01]  /*7a00*/  BPT.TRAP 0x1 ;  /* 0x000000040000795c */ /* 0x000fe20000300000 */
.L_x_1272:
[----:B------:R-:W-:Y:S01]  /*7a10*/  ULEA UR6, UR26, UR45, 0x3 ;  /* 0x0000002d1a067291 */ /* 0x000fe2000f8e183f */
[----:B------:R-:W-:Y:S01]  /*7a20*/  ISETP.GT.AND P1, PT, R4, UR25, PT ;  /* 0x0000001904007c0c */ /* 0x000fe2000bf24270 */
[----:B------:R-:W-:Y:S01]  /*7a30*/  UMOV UR27, UR49 ;  /* 0x00000031001b7c82 */ /* 0x000fe20008000000 */
[----:B------:R-:W-:Y:S01]  /*7a40*/  UMOV UR26, UR48 ;  /* 0x00000030001a7c82 */ /* 0x000fe20008000000 */
        /* <DEDUP_REMOVED lines=71> */
.L_x_1254:
[----:B------:R-:W-:Y:S02]  /*7ec0*/  UISETP.NE.AND UP1, UPT, UR53, URZ, UPT ;  /* 0x0000003f3500728c */ /* 0x000fe4000bf25270 */
[----:B------:R-:W-:Y:S02]  /*7ed0*/  UISETP.NE.AND UP0, UPT, UR52, URZ, UPT ;  /* 0x0000003f3400728c */ /* 0x000fe4000bf05270 */
[----:B------:R-:W-:Y:S02]  /*7ee0*/  UIADD3 UR10, UR39, 0xbf, URZ ;  /* 0x000000bf270a7890 */ /* 0x000fe4000fffe03f */
[----:B------:R-:W-:Y:S02]  /*7ef0*/  UIADD3 UR11, UR40, 0x1, -UR47 ;  /* 0x00000001280b7890 */ /* 0x000fe4000fffe82f */
[----:B------:R-:W-:-:S03]  /*7f00*/  PLOP3.LUT P1, PT, PT, PT, UP0, 0x40, 0x0 ;  /* 0x000000000000781c */ /* 0x000fc60003f2e808 */
[----:B------:R-:W-:Y:S01]  /*7f10*/  @UP1 ULDC UR6, c[0x0][0x44c] ;  /* 0x0001130000061ab9 */ /* 0x000fe20000000800 */
[----:B------:R-:W-:Y:S01]  /*7f20*/  @UP1 ULDC UR14, c[0x0][0x450] ;  /* 0x00011400000e1ab9 */ /* 0x000fe20000000800 */
[----:B------:R-:W-:-:S04]  /*7f30*/  UIMAD.WIDE.U32 UR6, UR10, UR6, URZ ;  /* 0x000000060a0672a5 */ /* 0x000fc8000f8e003f */
[----:B------:R-:W-:-:S04]  /*7f40*/  @UP1 USHF.R.U32.HI UR10, URZ, UR14, UR7 ;  /* 0x0000000e3f0a1299 */ /* 0x000fc80008011607 */
[----:B------:R-:W-:-:S04]  /*7f50*/  UIADD3 UR10, UR11, UR10, URZ ;  /* 0x0000000a0b0a7290 */ /* 0x000fc8000fffe03f */
[----:B------:R-:W-:Y:S01]  /*7f60*/  UIADD3 UR23, UR10, -UR23, URZ ;  /* 0x800000170a177290 */ /* 0x000fe2000fffe03f */
[----:B------:R-:W-:Y:S11]  /*7f70*/  @P1 BRA `(.L_x_1274) ;  /* 0x0000000000501947 */ /* 0x000ff60003800000 */
[----:B------:R-:W-:Y:S02]  /*7f80*/  UMOV UR14, UR10 ;  /* 0x0000000a000e7c82 */ /* 0x000fe40008000000 */
        /* <DEDUP_REMOVED lines=11> */
.L_x_1275:
[----:B------:R-:W-:Y:S02]  /*8040*/  ULDC UR15, c[0x0][0x9e4] ;  /* 0x00027900000f7ab9 */ /* 0x000fe40000000800 */
[----:B------:R-:W-:-:S11]  /*8050*/  UISETP.NE.AND UP0, UPT, UR15, 0x1, UPT ;  /* 0x000000010f00788c */ /* 0x000fd6000bf05270 */
[----:B------:R-:W-:Y:S02]  /*8060*/  @UP0 ULDC.64 UR6, c[0x0][0x9e8] ;  /* 0x00027a0000060ab9 */ /* 0x000fe40000000a00 */
[----:B------:R-:W-:-:S04]  /*8070*/  UIMAD.WIDE.U32 UR10, UR14, UR6, URZ ;  /* 0x000000060e0a72a5 */ /* 0x000fc8000f8e003f */
[----:B------:R-:W-:-:S12]  /*8080*/  @UP0 USHF.R.U32.HI UR14, URZ, UR7, UR11 ;  /* 0x000000073f0e0299 */ /* 0x000fd8000801160b */
.L_x_1276:
[----:B------:R-:W-:-:S04]  /*8090*/  UIMAD UR14, UR14, UR15, URZ ;  /* 0x0000000f0e0e72a4 */ /* 0x000fc8000f8e023f */
[----:B------:R-:W-:-:S04]  /*80a0*/  UISETP.LT.AND UP0, UPT, UR23, UR14, UPT ;  /* 0x0000000e1700728c */ /* 0x000fc8000bf01270 */
[----:B------:R-:W-:-:S12]  /*80b0*/  USEL UR23, UR23, UR14, !UP0 ;  /* 0x0000000e17177287 */ /* 0x000fd8000c000000 */
.L_x_1274:
        /* <DEDUP_REMOVED lines=11> */
[----:B------:R-:W-:Y:S01]  /*8170*/  UMOV UR23, UR48 ;  /* 0x0000003000177c82 */ /* 0x000fe20008000000 */
[----:B------:R-:W-:-:S05]  /*8180*/  ULDC UR21, c[0x0][0x988] ;  /* 0x0002620000157ab9 */ /* 0x000fca0000000800 */
.L_x_1288:
[----:B------:R-:W-:Y:S01]  /*8190*/  ISETP.NE.AND P2, PT, RZ, UR44, PT ;  /* 0x0000002cff007c0c */ /* 0x000fe2000bf45270 */
[----:B------:R-:W-:-:S04]  /*81a0*/  UISETP.NE.AND UP0, UPT, UR23, 0x1, UPT ;  /* 0x000000011700788c */ /* 0x000fc8000bf05270 */
[----:B------:R-:W-:-:S04]  /*81b0*/  USEL UR49, URZ, 0x1, UP0 ;  /* 0x000000013f317887 */ /* 0x000fc80008000000 */
[----:B------:R-:W-:-:S04]  /*81c0*/  ULOP3.LUT UR49, UR24, UR49, URZ, 0x3c, !UPT ;  /* 0x0000003118317292 */ /* 0x000fc8000f8e3c3f */
[----:B------:R-:W-:Y:S08]  /*81d0*/  @P2 BRA `(.L_x_1278) ;  /* 0x0000000000382947 */ /* 0x000ff00003800000 */
[----:B------:R-:W-:Y:S05]  /*81e0*/  @!P0 BRA `(.L_x_1279) ;  /* 0x0000000000048947 */ /* 0x000fea0003800000 */
[----:B------:R-:W-:Y:S01]  /*81f0*/  BPT.TRAP 0x1 ;  /* 0x000000040000795c */ /* 0x000fe20000300000 */
.L_x_1279:
        /* <DEDUP_REMOVED lines=9> */
.L_x_1280:
[----:B-1----:R-:W-:Y:S05]  /*8290*/  @P1 BRA `(.L_x_1278) ;  /* 0x0000000000081947 */ /* 0x002fea0003800000 */
[----:B------:R-:W1:Y:S02]  /*82a0*/  SYNCS.PHASECHK.TRANS64.TRYWAIT P1, [UR6+0x16830], R0 ;  /* 0x01683000ff0075a7 */ /* 0x000e640008020146 */
[----:B-1----:R-:W-:Y:S05]  /*82b0*/  @!P1 BRA `(.L_x_1281) ;  /* 0x000000e000289947 */ /* 0x002fea0003800000 */
.L_x_1278:
        /* <DEDUP_REMOVED lines=30> */
.L_x_1283:
[----:B------:R-:W-:Y:S01]  /*84a0*/  ULEA UR6, UR23, UR45, 0x3 ;  /* 0x0000002d17067291 */ /* 0x000fe2000f8e183f */
[----:B------:R-:W-:-:S05]  /*84b0*/  IMAD.U32 R0, RZ, RZ, UR24 ;  /* 0x00000018ff007e24 */ /* 0x000fca000f8e00ff */
[----:B------:R-:W-:-:S04]  /*84c0*/  SHF.L.U32 R0, R0, 0x1f, RZ ;  /* 0x0000001f00007819 */ /* 0x000fc800000006ff */
[----:B------:R0:W1:Y:S01]  /*84d0*/  SYNCS.PHASECHK.TRANS64.TRYWAIT P1, [UR6+0x16850], R0 ;  /* 0x01685000ff0075a7 */ /* 0x0000620008020146 */
[----:B------:R-:W-:Y:S05]  /*84e0*/  @!P0 BRA `(.L_x_1284) ;  /* 0x0000000000048947 */ /* 0x000fea0003800000 */
[----:B------:R-:W-:Y:S01]  /*84f0*/  BPT.TRAP 0x1 ;  /* 0x000000040000795c */ /* 0x000fe20000300000 */
.L_x_1284:
[----:B-1----:R-:W-:Y:S05]  /*8500*/  @P1 BRA `(.L_x_1282) ;  /* 0x0000000000081947 */ /* 0x002fea0003800000 */
[----:B------:R-:W1:Y:S02]  /*8510*/  SYNCS.PHASECHK.TRANS64.TRYWAIT P1, [UR6+0x16850], R0 ;  /* 0x01685000ff0075a7 */ /* 0x000e640008020146 */
[----:B-1----:R-:W-:Y:S05]  /*8520*/  @!P1 BRA `(.L_x_1285) ;  /* 0x000000dc00a49947 */ /* 0x002fea0003800000 */
.L_x_1282:
        /* <DEDUP_REMOVED lines=52> */
.L_x_1286:
        /* <DEDUP_REMOVED lines=72> */
[----:B------:R-:W0:Y:S04]  /*8cf0*/  SHFL.BFLY PT, R5, R10, 0x1, 0x1f ;  /* 0x0c201f000a057f89 */ /* 0x000e2800000e0000 */
[----:B------:R-:W1:Y:S01]  /*8d00*/  SHFL.BFLY PT, R12, R11, 0x1, 0x1f ;  /* 0x0c201f000b0c7f89 */ /* 0x000e6200000e0000 */
[----:B0-----:R-:W-:Y:S02]  /*8d10*/  FMNMX.FTZ R0, R10, R5, !PT ;  /* 0x000000050a007209 */ /* 0x001fe40007810000 */
[----:B-1----:R-:W-:-:S03]  /*8d20*/  FMNMX.FTZ R5, R11, R12, !PT ;  /* 0x0000000c0b057209 */ /* 0x002fc60007810000 */
[C---:B------:R-:W-:Y:S01]  /*8d30*/  FMUL.FTZ R8, R0.reuse, UR21 ;  /* 0x0000001500087c20 */ /* 0x040fe20008410000 */
[----:B------:R-:W-:-:S03]  /*8d40*/  FADD.FTZ R6, -R0, R6 ;  /* 0x0000000600067221 */ /* 0x000fc60000010100 */
[--C-:B------:R-:W-:Y:S01]  /*8d50*/  FFMA.FTZ R144, R32, UR21, -R8.reuse ;  /* 0x0000001520907c23 */ /* 0x100fe20008010808 */
[C---:B------:R-:W-:Y:S01]  /*8d60*/  FADD.FTZ R7, -R5.reuse, R7 ;  /* 0x0000000705077221 */ /* 0x040fe20000010100 */
[----:B------:R-:W-:Y:S01]  /*8d70*/  FMUL.FTZ R32, R5, UR21 ;  /* 0x0000001505207c20 */ /* 0x000fe20008410000 */
[----:B------:R-:W-:Y:S01]  /*8d80*/  FMUL.FTZ R6, R6, UR21 ;  /* 0x0000001506067c20 */ /* 0x000fe20008410000 */
[----:B------:R-:W-:Y:S01]  /*8d90*/  FFMA.FTZ R148, R24, UR21, -R8 ;  /* 0x0000001518947c23 */ /* 0x000fe20008010808 */
[----:B------:R-:W-:Y:S01]  /*8da0*/  FMUL.FTZ R7, R7, UR21 ;  /* 0x0000001507077c20 */ /* 0x000fe20008410000 */
[----:B------:R-:W-:Y:S01]  /*8db0*/  FFMA.FTZ R149, R26, UR21, -R32 ;  /* 0x000000151a957c23 */ /* 0x000fe20008010820 */
[--C-:B------:R-:W-:Y:S01]  /*8dc0*/  FFMA.FTZ R123, R25, UR21, -R8.reuse ;  /* 0x00000015197b7c23 */ /* 0x100fe20008010808 */
[----:B------:R-:W-:Y:S01]  /*8dd0*/  FFMA.FTZ R21, R49, UR21, -R8 ;  /* 0x0000001531157c23 */ /* 0x000fe20008010808 */
[----:B------:R-:W-:Y:S01]  /*8de0*/  FFMA.FTZ R49, R27, UR21, -R32 ;  /* 0x000000151b317c23 */ /* 0x000fe20008010820 */
[----:B------:R-:W-:Y:S01]  /*8df0*/  MUFU.EX2 R6, R6 ;  /* 0x0000000600067308 */ /* 0x000fe20000000800 */
[----:B------:R-:W-:Y:S01]  /*8e00*/  FFMA.FTZ R150, R28, UR21, -R8 ;  /* 0x000000151c967c23 */ /* 0x000fe20008010808 */
[----:B------:R-:W-:Y:S01]  /*8e10*/  FFMA.FTZ R151, R30, UR21, -R32 ;  /* 0x000000151e977c23 */ /* 0x000fe20008010820 */
[--C-:B------:R-:W-:Y:S01]  /*8e20*/  FFMA.FTZ R121, R29, UR21, -R8.reuse ;  /* 0x000000151d797c23 */ /* 0x100fe20008010808 */
[----:B------:R-:W-:Y:S01]  /*8e30*/  FFMA.FTZ R136, R48, UR21, -R8 ;  /* 0x0000001530887c23 */ /* 0x000fe20008010808 */
[--C-:B------:R-:W-:Y:S01]  /*8e40*/  FFMA.FTZ R48, R31, UR21, -R32.reuse ;  /* 0x000000151f307c23 */ /* 0x100fe20008010820 */
[----:B------:R-:W-:Y:S01]  /*8e50*/  FFMA.FTZ R145, R34, UR21, -R32 ;  /* 0x0000001522917c23 */ /* 0x000fe20008010820 */
[--C-:B------:R-:W-:Y:S01]  /*8e60*/  FFMA.FTZ R29, R33, UR21, -R8.reuse ;  /* 0x00000015211d7c23 */ /* 0x100fe20008010808 */
[----:B------:R-:W0:Y:S01]  /*8e70*/  MUFU.EX2 R148, R148 ;  /* 0x0000009400947308 */ /* 0x000e220000000800 */
[----:B------:R-:W-:Y:S01]  /*8e80*/  FFMA.FTZ R24, R45, UR21, -R8 ;  /* 0x000000152d187c23 */ /* 0x000fe20008010808 */
[----:B------:R-:W-:Y:S01]  /*8e90*/  FFMA.FTZ R45, R35, UR21, -R32 ;  /* 0x00000015232d7c23 */ /* 0x000fe20008010820 */
[----:B------:R-:W-:Y:S01]  /*8ea0*/  FFMA.FTZ R146, R36, UR21, -R8 ;  /* 0x0000001524927c23 */ /* 0x000fe20008010808 */
[----:B------:R-:W-:Y:S01]  /*8eb0*/  FFMA.FTZ R147, R38, UR21, -R32 ;  /* 0x0000001526937c23 */ /* 0x000fe20008010820 */
[--C-:B------:R-:W-:Y:S01]  /*8ec0*/  FFMA.FTZ R28, R37, UR21, -R8.reuse ;  /* 0x00000015251c7c23 */ /* 0x100fe20008010808 */
[----:B------:R-:W-:Y:S01]  /*8ed0*/  FFMA.FTZ R142, R44, UR21, -R8 ;  /* 0x000000152c8e7c23 */ /* 0x000fe20008010808 */
[----:B------:R-:W-:Y:S01]  /*8ee0*/  FFMA.FTZ R44, R39, UR21, -R32 ;  /* 0x00000015272c7c23 */ /* 0x000fe20008010820 */
[----:B------:R-:W-:Y:S01]  /*8ef0*/  MUFU.EX2 R7, R7 ;  /* 0x0000000700077308 */ /* 0x000fe20000000800 */
[----:B------:R-:W-:Y:S01]  /*8f00*/  FFMA.FTZ R140, R40, UR21, -R8 ;  /* 0x00000015288c7c23 */ /* 0x000fe20008010808 */
[----:B------:R-:W-:Y:S01]  /*8f10*/  FFMA.FTZ R141, R42, UR21, -R32 ;  /* 0x000000152a8d7c23 */ /* 0x000fe20008010820 */
[----:B------:R-:W-:Y:S01]  /*8f20*/  FFMA.FTZ R25, R41, UR21, -R8 ;  /* 0x0000001529197c23 */ /* 0x000fe20008010808 */
[--C-:B------:R-:W-:Y:S01]  /*8f30*/  FFMA.FTZ R41, R43, UR21, -R32.reuse ;  /* 0x000000152b297c23 */ /* 0x100fe20008010820 */
[--C-:B------:R-:W-:Y:S01]  /*8f40*/  FFMA.FTZ R143, R46, UR21, -R32.reuse ;  /* 0x000000152e8f7c23 */ /* 0x100fe20008010820 */
[--C-:B------:R-:W-:Y:S01]  /*8f50*/  FFMA.FTZ R40, R47, UR21, -R32.reuse ;  /* 0x000000152f287c23 */ /* 0x100fe20008010820 */
[----:B------:R-:W-:Y:S01]  /*8f60*/  FFMA.FTZ R137, R50, UR21, -R32 ;  /* 0x0000001532897c23 */ /* 0x000fe20008010820 */
[----:B------:R-:W1:Y:S01]  /*8f70*/  MUFU.EX2 R149, R149 ;  /* 0x0000009500957308 */ /* 0x000e620000000800 */
[----:B0-----:R-:W-:Y:S01]  /*8f80*/  FFMA.FTZ R26, R6, R3, R148 ;  /* 0x00000003061a7223 */ /* 0x001fe20000010094 */
[----:B------:R-:W-:Y:S01]  /*8f90*/  FFMA.FTZ R39, R51, UR21, -R32 ;  /* 0x0000001533277c23 */ /* 0x000fe20008010820 */
[----:B------:R-:W-:Y:S01]  /*8fa0*/  FFMA.FTZ R138, R52, UR21, -R8 ;  /* 0x00000015348a7c23 */ /* 0x000fe20008010808 */
[----:B------:R-:W-:Y:S01]  /*8fb0*/  FFMA.FTZ R139, R54, UR21, -R32 ;  /* 0x00000015368b7c23 */ /* 0x000fe20008010820 */
[----:B------:R-:W-:Y:S01]  /*8fc0*/  FFMA.FTZ R20, R53, UR21, -R8 ;  /* 0x0000001535147c23 */ /* 0x000fe20008010808 */
[----:B------:R-:W-:Y:S01]  /*8fd0*/  FFMA.FTZ R38, R55, UR21, -R32 ;  /* 0x0000001537267c23 */ /* 0x000fe20008010820 */
[----:B------:R-:W-:Y:S01]  /*8fe0*/  FFMA.FTZ R132, R56, UR21, -R8 ;  /* 0x0000001538847c23 */ /* 0x000fe20008010808 */
[----:B------:R-:W0:Y:S01]  /*8ff0*/  MUFU.EX2 R123, R123 ;  /* 0x0000007b007b7308 */ /* 0x000e220000000800 */
[----:B------:R-:W-:Y:S01]  /*9000*/  FFMA.FTZ R133, R58, UR21, -R32 ;  /* 0x000000153a857c23 */ /* 0x000fe20008010820 */
[----:B------:R-:W-:Y:S01]  /*9010*/  FFMA.FTZ R15, R57, UR21, -R8 ;  /* 0x00000015390f7c23 */ /* 0x000fe20008010808 */
[----:B------:R-:W-:Y:S01]  /*9020*/  FFMA.FTZ R37, R59, UR21, -R32 ;  /* 0x000000153b257c23 */ /* 0x000fe20008010820 */
[----:B------:R-:W-:Y:S01]  /*9030*/  FFMA.FTZ R134, R60, UR21, -R8 ;  /* 0x000000153c867c23 */ /* 0x000fe20008010808 */
[----:B------:R-:W-:Y:S01]  /*9040*/  FFMA.FTZ R135, R62, UR21, -R32 ;  /* 0x000000153e877c23 */ /* 0x000fe20008010820 */
[----:B------:R-:W-:Y:S01]  /*9050*/  FFMA.FTZ R14, R61, UR21, -R8 ;  /* 0x000000153d0e7c23 */ /* 0x000fe20008010808 */
[----:B------:R-:W-:Y:S01]  /*9060*/  FFMA.FTZ R36, R63, UR21, -R32 ;  /* 0x000000153f247c23 */ /* 0x000fe20008010820 */
[----:B------:R-:W2:Y:S01]  /*9070*/  MUFU.EX2 R49, R49 ;  /* 0x0000003100317308 */ /* 0x000ea20000000800 */
[----:B-1----:R-:W-:Y:S01]  /*9080*/  FFMA.FTZ R2, R7, R2, R149 ;  /* 0x0000000207027223 */ /* 0x002fe20000010095 */
[----:B------:R-:W-:Y:S01]  /*9090*/  FFMA.FTZ R128, R64, UR21, -R8 ;  /* 0x0000001540807c23 */ /* 0x000fe20008010808 */
[----:B------:R-:W-:Y:S01]  /*90a0*/  FFMA.FTZ R129, R66, UR21, -R32 ;  /* 0x0000001542817c23 */ /* 0x000fe20008010820 */
[----:B------:R-:W-:Y:S01]  /*90b0*/  FFMA.FTZ R13, R65, UR21, -R8 ;  /* 0x00000015410d7c23 */ /* 0x000fe20008010808 */
[----:B------:R-:W-:Y:S01]  /*90c0*/  FFMA.FTZ R35, R67, UR21, -R32 ;  /* 0x0000001543237c23 */ /* 0x000fe20008010820 */
[----:B------:R-:W-:Y:S01]  /*90d0*/  FFMA.FTZ R130, R68, UR21, -R8 ;  /* 0x0000001544827c23 */ /* 0x000fe20008010808 */
[----:B------:R-:W-:Y:S01]  /*90e0*/  FFMA.FTZ R131, R70, UR21, -R32 ;  /* 0x0000001546837c23 */ /* 0x000fe20008010820 */
[----:B------:R-:W1:Y:S01]  /*90f0*/  MUFU.EX2 R150, R150 ;  /* 0x0000009600967308 */ /* 0x000e620000000800 */
[----:B0-----:R-:W-:Y:S01]  /*9100*/  FADD.FTZ R3, R123, R26 ;  /* 0x0000001a7b037221 */ /* 0x001fe20000010000 */
[----:B------:R-:W-:Y:S01]  /*9110*/  FFMA.FTZ R12, R69, UR21, -R8 ;  /* 0x00000015450c7c23 */ /* 0x000fe20008010808 */
[----:B------:R-:W-:Y:S01]  /*9120*/  FFMA.FTZ R34, R71, UR21, -R32 ;  /* 0x0000001547227c23 */ /* 0x000fe20008010820 */
[----:B------:R-:W-:Y:S01]  /*9130*/  FFMA.FTZ R124, R72, UR21, -R8 ;  /* 0x00000015487c7c23 */ /* 0x000fe20008010808 */
[----:B------:R-:W-:Y:S01]  /*9140*/  FFMA.FTZ R125, R74, UR21, -R32 ;  /* 0x000000154a7d7c23 */ /* 0x000fe20008010820 */
[----:B------:R-:W-:Y:S01]  /*9150*/  FFMA.FTZ R11, R73, UR21, -R8 ;  /* 0x00000015490b7c23 */ /* 0x000fe20008010808 */
[----:B------:R-:W-:Y:S01]  /*9160*/  FFMA.FTZ R33, R75, UR21, -R32 ;  /* 0x000000154b217c23 */ /* 0x000fe20008010820 */
[----:B------:R-:W0:Y:S01]  /*9170*/  MUFU.EX2 R151, R151 ;  /* 0x0000009700977308 */ /* 0x000e220000000800 */
[----:B--2---:R-:W-:Y:S01]  /*9180*/  FADD.FTZ R2, R49, R2 ;  /* 0x0000000231027221 */ /* 0x004fe20000010000 */
[----:B------:R-:W-:Y:S01]  /*9190*/  FFMA.FTZ R126, R76, UR21, -R8 ;  /* 0x000000154c7e7c23 */ /* 0x000fe20008010808 */
[----:B------:R-:W-:Y:S01]  /*91a0*/  FFMA.FTZ R127, R78, UR21, -R32 ;  /* 0x000000154e7f7c23 */ /* 0x000fe20008010820 */
[----:B------:R-:W-:Y:S01]  /*91b0*/  FFMA.FTZ R10, R77, UR21, -R8 ;  /* 0x000000154d0a7c23 */ /* 0x000fe20008010808 */
[----:B------:R-:W-:Y:S01]  /*91c0*/  FFMA.FTZ R31, R79, UR21, -R32 ;  /* 0x000000154f1f7c23 */ /* 0x000fe20008010820 */
[--C-:B------:R-:W-:Y:S01]  /*91d0*/  FFMA.FTZ R120, R80, UR21, -R8.reuse ;  /* 0x0000001550787c23 */ /* 0x100fe20008010808 */
[--C-:B------:R-:W-:Y:S01]  /*91e0*/  FFMA.FTZ R9, R81, UR21, -R8.reuse ;  /* 0x0000001551097c23 */ /* 0x100fe20008010808 */
[----:B------:R-:W2:Y:S01]  /*91f0*/  MUFU.EX2 R121, R121 ;  /* 0x0000007900797308 */ /* 0x000ea20000000800 */
[----:B-1----:R-:W-:Y:S01]  /*9200*/  FADD.FTZ R26, R150, R3 ;  /* 0x00000003961a7221 */ /* 0x002fe20000010000 */
[--C-:B------:R-:W-:Y:S01]  /*9210*/  FFMA.FTZ R122, R84, UR21, -R8.reuse ;  /* 0x00000015547a7c23 */ /* 0x100fe20008010808 */
[----:B------:R-:W-:-:S05]  /*9220*/  FFMA.FTZ R8, R85, UR21, -R8 ;  /* 0x0000001555087c23 */ /* 0x000fca0008010808 */
        /* <DEDUP_REMOVED lines=60> */
[----:B------:R-:W-:-:S06]  /*95f0*/  FFMA.FTZ R26, R82, UR21, -R32 ;  /* 0x00000015521a7c23 */ /* 0x000fcc0008010820 */
        /* <DEDUP_REMOVED lines=16> */
[----:B------:R-:W-:-:S06]  /*9700*/  FFMA.FTZ R30, R83, UR21, -R32 ;  /* 0x00000015531e7c23 */ /* 0x000fcc0008010820 */
        /* <DEDUP_REMOVED lines=10> */
[--C-:B------:R-:W-:Y:S01]  /*97b0*/  FFMA.FTZ R27, R86, UR21, -R32.reuse ;  /* 0x00000015561b7c23 */ /* 0x100fe20008010820 */
[----:B------:R-:W-:-:S05]  /*97c0*/  FFMA.FTZ R32, R87, UR21, -R32 ;  /* 0x0000001557207c23 */ /* 0x000fca0008010820 */
        /* <DEDUP_REMOVED lines=32> */
.L_x_1287:
        /* <DEDUP_REMOVED lines=73> */
[----:B------:R-:W-:Y:S01]  /*9e60*/  F2FP.F16.F32.PACK_AB R123, R32, R27 ;  /* 0x0000001b207b723e */ /* 0x000fe200000000ff */
[----:B------:R-:W-:Y:S06]  /*9e70*/  @P1 BRA `(.L_x_1288) ;  /* 0xffffffe000c41947 */ /* 0x000fec000383ffff */
.L_x_1277:
[----:B------:R-:W-:-:S13]  /*9e80*/  ISETP.GE.AND P1, PT, R4, UR42, PT ;  /* 0x0000002a04007c0c */ /* 0x000fda000bf26270 */
[----:B------:R-:W-:Y:S05]  /*9e90*/  @!P1 BRA `(.L_x_1289) ;  /* 0x0000002c008c9947 */ /* 0x000fea0003800000 */
[----:B------:R-:W-:Y:S01]  /*9ea0*/  IMAD.MOV.U32 R6, RZ, RZ, R5 ;  /* 0x000000ffff067224 */ /* 0x000fe200078e0005 */
[----:B------:R-:W-:Y:S01]  /*9eb0*/  UMOV UR26, UR49 ;  /* 0x00000031001a7c82 */ /* 0x000fe20008000000 */
[----:B------:R-:W-:Y:S01]  /*9ec0*/  IMAD.MOV.U32 R7, RZ, RZ, R0 ;  /* 0x000000ffff077224 */ /* 0x000fe200078e0000 */
[----:B------:R-:W-:Y:S01]  /*9ed0*/  UMOV UR25, UR48 ;  /* 0x0000003000197c82 */ /* 0x000fe20008000000 */
[----:B------:R-:W-:Y:S01]  /*9ee0*/  ULDC UR22, c[0x0][0x9e4] ;  /* 0x0002790000167ab9 */ /* 0x000fe20000000800 */
[----:B------:R-:W-:Y:S01]  /*9ef0*/  ULDC UR24, c[0x0][0x9dc] ;  /* 0x0002770000187ab9 */ /* 0x000fe20000000800 */
[----:B------:R-:W-:Y:S01]  /*9f00*/  ULDC UR21, c[0x0][0x988] ;  /* 0x0002620000157ab9 */ /* 0x000fe20000000800 */
[----:B------:R-:W-:-:S05]  /*9f10*/  ULDC UR23, c[0x0][0x9e0] ;  /* 0x0002780000177ab9 */ /* 0x000fca0000000800 */
.L_x_1308:
[----:B------:R-:W-:Y:S01]  /*9f20*/  UIADD3 UR48, UR25, 0x1, URZ ;  /* 0x0000000119307890 */ /* 0x000fe2000fffe03f */
[----:B------:R-:W-:-:S03]  /*9f30*/  ISETP.NE.AND P2, PT, RZ, UR44, PT ;  /* 0x0000002cff007c0c */ /* 0x000fc6000bf45270 */
[----:B------:R-:W-:-:S04]  /*9f40*/  UISETP.NE.AND UP0, UPT, UR48, 0x2, UPT ;  /* 0x000000023000788c */ /* 0x000fc8000bf05270 */
[----:B------:R-:W-:Y:S02]  /*9f50*/  USEL UR49, URZ, 0x1, UP0 ;  /* 0x000000013f317887 */ /* 0x000fe40008000000 */
[----:B------:R-:W-:Y:S02]  /*9f60*/  USEL UR48, UR48, URZ, UP0 ;  /* 0x0000003f30307287 */ /* 0x000fe40008000000 */
[----:B------:R-:W-:Y:S02]  /*9f70*/  ULOP3.LUT UR49, UR26, UR49, URZ, 0x3c, !UPT ;  /* 0x000000311a317292 */ /* 0x000fe4000f8e3c3f */
[----:B------:R-:W-:Y:S10]  /*9f80*/  @P2 BRA `(.L_x_1290) ;  /* 0x00000000002c2947 */ /* 0x000ff40003800000 */
[----:B------:R-:W-:Y:S05]  /*9f90*/  @!P0 BRA `(.L_x_1291) ;  /* 0x0000000000048947 */ /* 0x000fea0003800000 */
[----:B------:R-:W-:Y:S01]  /*9fa0*/  BPT.TRAP 0x1 ;  /* 0x000000040000795c */ /* 0x000fe20000300000 */
.L_x_1291:
[----:B------:R-:W-:Y:S01]  /*9fb0*/  ULEA UR6, UR48, UR45, 0x3 ;  /* 0x0000002d30067291 */ /* 0x000fe2000f8e183f */
[----:B------:R-:W-:-:S05]  /*9fc0*/  IMAD.U32 R0, RZ, RZ, UR49 ;  /* 0x00000031ff007e24 */ /* 0x000fca000f8e00ff */
[----:B------:R-:W-:-:S04]  /*9fd0*/  SHF.L.U32 R0, R0, 0x1f, RZ ;  /* 0x0000001f00007819 */ /* 0x000fc800000006ff */
[----:B------:R0:W1:Y:S01]  /*9fe0*/  SYNCS.PHASECHK.TRANS64.TRYWAIT P1, [UR6+0x16830], R0 ;  /* 0x01683000ff0075a7 */ /* 0x0000620008020146 */
[----:B------:R-:W-:Y:S05]  /*9ff0*/  @!P0 BRA `(.L_x_1292) ;  /* 0x0000000000048947 */ /* 0x000fea0003800000 */
[----:B------:R-:W-:Y:S01]  /*a000*/  BPT.TRAP 0x1 ;  /* 0x000000040000795c */ /* 0x000fe20000300000 */
.L_x_1292:
[----:B-1----:R-:W-:Y:S05]  /*a010*/  @P1 BRA `(.L_x_1290) ;  /* 0x0000000000081947 */ /* 0x002fea0003800000 */
[----:B------:R-:W1:Y:S02]  /*a020*/  SYNCS.PHASECHK.TRANS64.TRYWAIT P1, [UR6+0x16830], R0 ;  /* 0x01683000ff0075a7 */ /* 0x000e640008020146 */
[----:B-1----:R-:W-:Y:S05]  /*a030*/  @!P1 BRA `(.L_x_1293) ;  /* 0x000000c000f89947 */ /* 0x002fea0003800000 */
.L_x_1290:
[----:B-1----:R-:W1:Y:S01]  /*a040*/  S2R R5, SR_TID.X ;  /* 0x0000000000057919 */ /* 0x002e620000002100 */
[----:B------:R-:W-:Y:S01]  /*a050*/  ULEA UR18, UR48, UR20, 0xa ;  /* 0x0000001430127291 */ /* 0x000fe2000f8e503f */
[----:B------:R-:W-:Y:S01]  /*a060*/  UMOV UR19, 0x40000040 ;  /* 0x4000004000137882 */ /* 0x000fe20000000000 */
[----:B------:R-:W-:Y:S02]  /*a070*/  UMOV UR7, 0x40000040 ;  /* 0x4000004000077882 */ /* 0x000fe40000000000 */
[----:B------:R-:W-:Y:S02]  /*a080*/  UIADD3 UR6, UR18, 0x2, URZ ;  /* 0x0000000212067890 */ /* 0x000fe4000fffe03f */
[----:B------:R-:W-:Y:S01]  /*a090*/  UIADD3 UR10, UR18, 0x4, URZ ;  /* 0x00000004120a7890 */ /* 0x000fe2000fffe03f */
[----:B------:R-:W-:Y:S01]  /*a0a0*/  UMOV UR11, 0x40000040 ;  /* 0x40000040000b7882 */ /* 0x000fe20000000000 */
[----:B------:R-:W-:Y:S01]  /*a0b0*/  UIADD3 UR14, UR18, 0x6, URZ ;  /* 0x00000006120e7890 */ /* 0x000fe2000fffe03f */
[----:B------:R-:W-:Y:S01]  /*a0c0*/  UMOV UR15, 0x40000040 ;  /* 0x40000040000f7882 */ /* 0x000fe20000000000 */
        /* <DEDUP_REMOVED lines=18> */
.L_x_1295:
[----:B------:R-:W-:Y:S01]  /*a1f0*/  ULEA UR6, UR25, UR45, 0x3 ;  /* 0x0000002d19067291 */ /* 0x000fe2000f8e183f */
[----:B------:R-:W-:-:S05]  /*a200*/  IMAD.U32 R0, RZ, RZ, UR26 ;  /* 0x0000001aff007e24 */ /* 0x000fca000f8e00ff */
[----:B------:R-:W-:-:S04]  /*a210*/  SHF.L.U32 R0, R0, 0x1f, RZ ;  /* 0x0000001f00007819 */ /* 0x000fc800000006ff */
[----:B------:R0:W1:Y:S01]  /*a220*/  SYNCS.PHASECHK.TRANS64.TRYWAIT P1, [UR6+0x16850], R0 ;  /* 0x01685000ff0075a7 */ /* 0x0000620008020146 */
[----:B------:R-:W-:Y:S05]  /*a230*/  @!P0 BRA `(.L_x_1296) ;  /* 0x0000000000048947 */ /* 0x000fea0003800000 */
[----:B------:R-:W-:Y:S01]  /*a240*/  BPT.TRAP 0x1 ;  /* 0x000000040000795c */ /* 0x000fe20000300000 */
.L_x_1296:
[----:B-1----:R-:W-:Y:S05]  /*a250*/  @P1 BRA `(.L_x_1294) ;  /* 0x0000000000081947 */ /* 0x002fea0003800000 */
[----:B------:R-:W1:Y:S02]  /*a260*/  SYNCS.PHASECHK.TRANS64.TRYWAIT P1, [UR6+0x16850], R0 ;  /* 0x01685000ff0075a7 */ /* 0x000e640008020146 */
[----:B-1----:R-:W-:Y:S05]  /*a270*/  @!P1 BRA `(.L_x_1297) ;  /* 0x000000c000809947 */ /* 0x002fea0003800000 */
.L_x_1294:
        /* <DEDUP_REMOVED lines=52> */
.L_x_1298:
        /* <DEDUP_REMOVED lines=38> */
.L_x_1301:
[----:B------:R-:W-:-:S05]  /*a820*/  IMAD.U32 R14, RZ, RZ, UR22 ;  /* 0x00000016ff0e7e24 */ /* 0x000fca000f8e00ff */
[----:B------:R-:W-:-:S13]  /*a830*/  ISETP.NE.AND P1, PT, R14, 0x1, PT ;  /* 0x000000010e00780c */ /* 0x000fda0003f25270 */
[----:B------:R-:W0:Y:S02]  /*a840*/  @P1 LDC.64 R8, c[0x0][0x9e8] ;  /* 0x00027a00ff081b82 */ /* 0x000e240000000a00 */
[----:B0-----:R-:W-:-:S05]  /*a850*/  @P1 IMAD.HI.U32 R8, R15, R8, RZ ;  /* 0x000000080f081227 */ /* 0x001fca00078e00ff */
[----:B------:R-:W-:-:S07]  /*a860*/  @P1 SHF.R.U32.HI R15, RZ, R9, R8 ;  /* 0x00000009ff0f1219 */ /* 0x000fce0000011608 */
.L_x_1302:
[----:B------:R-:W-:Y:S05]  /*a870*/  BSYNC B0 ;  /* 0x0000000000007941 */ /* 0x000fea0003800000 */
.L_x_1300:
[----:B------:R-:W-:-:S04]  /*a880*/  IMAD R15, R15, R14, -R0 ;  /* 0x0000000e0f0f7224 */ /* 0x000fc800078e0a00 */
[----:B------:R-:W-:-:S05]  /*a890*/  IMAD.IADD R15, R15, 0x1, -R16 ;  /* 0x000000010f0f7824 */ /* 0x000fca00078e0a10 */
[----:B------:R-:W-:Y:S02]  /*a8a0*/  VIADDMNMX R10, R15, R14, R10, PT ;  /* 0x0000000e0f0a7246 */ /* 0x000fe4000380010a */
[----:B------:R-:W-:-:S07]  /*a8b0*/  VIMNMX R5, R5, R15, !PT ;  /* 0x0000000f05057248 */ /* 0x000fce0007fe0100 */
.L_x_1299:
        /* <DEDUP_REMOVED lines=116> */
.L_x_1305:
[----:B------:R-:W-:-:S05]  /*b000*/  IMAD.U32 R10, RZ, RZ, UR22 ;  /* 0x00000016ff0a7e24 */ /* 0x000fca000f8e00ff */
[----:B------:R-:W-:-:S13]  /*b010*/  ISETP.NE.AND P2, PT, R10, 0x1, PT ;  /* 0x000000010a00780c */ /* 0x000fda0003f45270 */
[----:B------:R-:W0:Y:S02]  /*b020*/  @P2 LDC.64 R8, c[0x0][0x9e8] ;  /* 0x00027a00ff082b82 */ /* 0x000e240000000a00 */
[----:B0-----:R-:W-:-:S05]  /*b030*/  @P2 IMAD.HI.U32 R8, R5, R8, RZ ;  /* 0x0000000805082227 */ /* 0x001fca00078e00ff */
[----:B------:R-:W-:-:S07]  /*b040*/  @P2 SHF.R.U32.HI R5, RZ, R9, R8 ;  /* 0x00000009ff052219 */ /* 0x000fce0000011608 */
.L_x_1306:
[----:B------:R-:W-:Y:S05]  /*b050*/  BSYNC B0 ;  /* 0x0000000000007941 */ /* 0x000fea0003800000 */
.L_x_1304:
[----:B------:R-:W-:-:S04]  /*b060*/  IMAD R5, R5, R10, -R0 ;  /* 0x0000000a05057224 */ /* 0x000fc800078e0a00 */
[----:B------:R-:W-:-:S05]  /*b070*/  IMAD.IADD R5, R5, 0x1, -R16 ;  /* 0x0000000105057824 */ /* 0x000fca00078e0a10 */
[----:B------:R-:W-:Y:S02]  /*b080*/  VIADDMNMX R12, R5, R10, R12, PT ;  /* 0x0000000a050c7246 */ /* 0x000fe4000380010c */
[----:B------:R-:W-:-:S07]  /*b090*/  VIMNMX R11, R11, R5, !PT ;  /* 0x000000050b0b7248 */ /* 0x000fce0007fe0100 */
.L_x_1303:
        /* <DEDUP_REMOVED lines=212> */
[----:B------:R2:W-:Y:S01]  /*bde0*/  MUFU.EX2 R14, R41 ;  /* 0x00000029000e7308 */ /* 0x0005e20000000800 */
        /* <DEDUP_REMOVED lines=15> */
[--C-:B------:R-:W-:Y:S01]  /*bee0*/  FFMA.FTZ R34, R35, UR21, -R36.reuse ;  /* 0x0000001523227c23 */ /* 0x100fe20008010824 */
[----:B------:R-:W-:Y:S01]  /*bef0*/  FSEL R35, R5, RZ, P1 ;  /* 0x000000ff05237208 */ /* 0x000fe20000800000 */
[--C-:B------:R-:W-:Y:S01]  /*bf00*/  FFMA.FTZ R149, R26, UR21, -R36.reuse ;  /* 0x000000151a957c23 */ /* 0x100fe20008010824 */
[--C-:B------:R-:W-:Y:S01]  /*bf10*/  FFMA.FTZ R40, R27, UR21, -R36.reuse ;  /* 0x000000151b287c23 */ /* 0x100fe20008010824 */
[--C-:B------:R-:W-:Y:S01]  /*bf20*/  FFMA.FTZ R151, R30, UR21, -R36.reuse ;  /* 0x000000151e977c23 */ /* 0x100fe20008010824 */
[----:B------:R-:W-:Y:S01]  /*bf30*/  FFMA.FTZ R37, R31, UR21, -R36 ;  /* 0x000000151f257c23 */ /* 0x000fe20008010824 */
[----:B------:R-:W-:Y:S01]  /*bf40*/  FADD.FTZ R35, -R35, R6 ;  /* 0x0000000623237221 */ /* 0x000fe20000010100 */
[----:B------:R-:W-:Y:S01]  /*bf50*/  MUFU.EX2 R145, R145 ;  /* 0x0000009100917308 */ /* 0x000fe20000000800 */
[--C-:B------:R-:W-:Y:S01]  /*bf60*/  FFMA.FTZ R147, R38, UR21, -R36.reuse ;  /* 0x0000001526937c23 */ /* 0x100fe20008010824 */
[--C-:B------:R-:W-:Y:S01]  /*bf70*/  FFMA.FTZ R31, R39, UR21, -R36.reuse ;  /* 0x00000015271f7c23 */ /* 0x100fe20008010824 */
[----:B------:R-:W-:Y:S01]  /*bf80*/  FMUL.FTZ R6, R35, UR21 ;  /* 0x0000001523067c20 */ /* 0x000fe20008410000 */
[----:B------:R-:W-:Y:S01]  /*bf90*/  FADD.FTZ R38, R150, R3 ;  /* 0x0000000396267221 */ /* 0x000fe20000010000 */
[--C-:B------:R-:W-:Y:S01]  /*bfa0*/  FFMA.FTZ R141, R42, UR21, -R36.reuse ;  /* 0x000000152a8d7c23 */ /* 0x100fe20008010824 */
[--C-:B------:R-:W-:Y:S01]  /*bfb0*/  FFMA.FTZ R30, R43, UR21, -R36.reuse ;  /* 0x000000152b1e7c23 */ /* 0x100fe20008010824 */
[----:B------:R-:W-:Y:S01]  /*bfc0*/  FFMA.FTZ R143, R46, UR21, -R36 ;  /* 0x000000152e8f7c23 */ /* 0x000fe20008010824 */
[----:B------:R-:W-:Y:S01]  /*bfd0*/  MUFU.EX2 R149, R149 ;  /* 0x0000009500957308 */ /* 0x000fe20000000800 */
[----:B------:R-:W-:Y:S01]  /*bfe0*/  FADD.FTZ R3, R9, R38 ;  /* 0x0000002609037221 */ /* 0x000fe20000010000 */
        /* <DEDUP_REMOVED lines=14> */
[----:B------:R-:W1:Y:S01]  /*c0d0*/  MUFU.EX2 R40, R40 ;  /* 0x0000002800287308 */ /* 0x000e620000000800 */
[----:B------:R-:W-:Y:S01]  /*c0e0*/  FADD.FTZ R3, R13, R38 ;  /* 0x000000260d037221 */ /* 0x000fe20000010000 */
[--C-:B------:R-:W-:Y:S01]  /*c0f0*/  FFMA.FTZ R42, R67, UR21, -R36.reuse ;  /* 0x00000015432a7c23 */ /* 0x100fe20008010824 */
[--C-:B------:R-:W-:Y:S01]  /*c100*/  FFMA.FTZ R131, R70, UR21, -R36.reuse ;  /* 0x0000001546837c23 */ /* 0x100fe20008010824 */
[--C-:B--2---:R-:W-:Y:S01]  /*c110*/  FFMA.FTZ R41, R71, UR21, -R36.reuse ;  /* 0x0000001547297c23 */ /* 0x104fe20008010824 */
[----:B------:R-:W-:Y:S01]  /*c120*/  FADD.FTZ R3, R140, R3 ;  /* 0x000000038c037221 */ /* 0x000fe20000010000 */
[--C-:B------:R-:W-:Y:S01]  /*c130*/  FFMA.FTZ R125, R74, UR21, -R36.reuse ;  /* 0x000000154a7d7c23 */ /* 0x100fe20008010824 */
[--C-:B------:R-:W-:Y:S01]  /*c140*/  FFMA.FTZ R39, R75, UR21, -R36.reuse ;  /* 0x000000154b277c23 */ /* 0x100fe20008010824 */
[----:B------:R-:W2:Y:S01]  /*c150*/  MUFU.EX2 R151, R151 ;  /* 0x0000009700977308 */ /* 0x000ea20000000800 */
[----:B0-----:R-:W-:Y:S01]  /*c160*/  FFMA.FTZ R35, R6, R2, R149 ;  /* 0x0000000206237223 */ /* 0x001fe20000010095 */
[----:B------:R-:W-:Y:S01]  /*c170*/  FADD.FTZ R3, R14, R3 ;  /* 0x000000030e037221 */ /* 0x000fe20000010000 */
[--C-:B------:R-:W-:Y:S01]  /*c180*/  FFMA.FTZ R127, R78, UR21, -R36.reuse ;  /* 0x000000154e7f7c23 */ /* 0x100fe20008010824 */
[--C-:B------:R-:W-:Y:S01]  /*c190*/  FFMA.FTZ R121, R82, UR21, -R36.reuse ;  /* 0x0000001552797c23 */ /* 0x100fe20008010824 */
[----:B------:R-:W-:Y:S01]  /*c1a0*/  FFMA.FTZ R123, R86, UR21, -R36 ;  /* 0x00000015567b7c23 */ /* 0x000fe20008010824 */
[----:B------:R-:W-:-:S02]  /*c1b0*/  FADD.FTZ R38, R142, R3 ;  /* 0x000000038e267221 */ /* 0x000fc40000010000 */
[----:B------:R-:W0:Y:S01]  /*c1c0*/  MUFU.EX2 R37, R37 ;  /* 0x0000002500257308 */ /* 0x000e220000000800 */
[----:B-1----:R-:W-:Y:S01]  /*c1d0*/  FADD.FTZ R2, R40, R35 ;  /* 0x0000002328027221 */ /* 0x002fe20000010000 */
[----:B------:R-:W-:-:S04]  /*c1e0*/  FADD.FTZ R3, R15, R38 ;  /* 0x000000260f037221 */ /* 0x000fc80000010000 */
[----:B------:R-:W-:Y:S02]  /*c1f0*/  FADD.FTZ R3, R136, R3 ;  /* 0x0000000388037221 */ /* 0x000fe40000010000 */
[----:B------:R-:W1:Y:S01]  /*c200*/  MUFU.EX2 R34, R34 ;  /* 0x0000002200227308 */ /* 0x000e620000000800 */
[----:B--2---:R-:W-:Y:S01]  /*c210*/  FADD.FTZ R2, R151, R2 ;  /* 0x0000000297027221 */ /* 0x004fe20000010000 */
[----:B------:R-:W-:-:S04]  /*c220*/  FADD.FTZ R3, R20, R3 ;  /* 0x0000000314037221 */ /* 0x000fc80000010000 */
[----:B------:R-:W-:Y:S02]  /*c230*/  FADD.FTZ R38, R138, R3 ;  /* 0x000000038a267221 */ /* 0x000fe40000010000 */
[----:B------:R-:W2:Y:S01]  /*c240*/  MUFU.EX2 R147, R147 ;  /* 0x0000009300937308 */ /* 0x000ea20000000800 */
[----:B0-----:R-:W-:-:S04]  /*c250*/  FADD.FTZ R2, R37, R2 ;  /* 0x0000000225027221 */ /* 0x001fc80000010000 */
[----:B------:R-:W-:-:S03]  /*c260*/  FADD.FTZ R35, R145, R2 ;  /* 0x0000000291237221 */ /* 0x000fc60000010000 */
        /* <DEDUP_REMOVED lines=29> */
[----:B0-----:R-:W-:Y:S01]  /*c440*/  FADD.FTZ R35, R11, R38 ;  /* 0x000000260b237221 */ /* 0x001fe20000010000 */
[----:B------:R-:W-:-:S06]  /*c450*/  FFMA.FTZ R38, R79, UR21, -R36 ;  /* 0x000000154f267c23 */ /* 0x000fcc0008010824 */
        /* <DEDUP_REMOVED lines=12> */
[--C-:B------:R-:W-:Y:S01]  /*c520*/  FFMA.FTZ R35, R83, UR21, -R36.reuse ;  /* 0x0000001553237c23 */ /* 0x100fe20008010824 */
[----:B------:R-:W-:-:S05]  /*c530*/  FFMA.FTZ R36, R87, UR21, -R36 ;  /* 0x0000001557247c23 */ /* 0x000fca0008010824 */
        /* <DEDUP_REMOVED lines=42> */
[----:B-1----:R-:W-:-:S03]  /*c7e0*/  FADD.FTZ R3, R33, R46 ;  /* 0x0000002e21037221 */ /* 0x002fc60000010000 */
[----:B--2---:R-:W-:Y:S01]  /*c7f0*/  FADD.FTZ R2, R36, R47 ;  /* 0x0000002f24027221 */ /* 0x004fe20000010000 */
[----:B------:R-:W-:Y:S06]  /*c800*/  @!P0 BRA `(.L_x_1307) ;  /* 0x0000000000048947 */ /* 0x000fec0003800000 */
[----:B------:R-:W-:Y:S01]  /*c810*/  BPT.TRAP 0x1 ;  /* 0x000000040000795c */ /* 0x000fe20000300000 */
.L_x_1307:
        /* <DEDUP_REMOVED lines=75> */
.L_x_1289:
[----:B------:R-:W-:Y:S06]  /*ccd0*/  BAR.ARV 0x8, 0x200 ;  /* 0x0208000000007b1d */ /* 0x000fec0000002000 */
[----:B------:R-:W-:Y:S05]  /*cce0*/  @!P0 BRA `(.L_x_1309) ;  /* 0x0000000000048947 */ /* 0x000fea0003800000 */
[----:B------:R-:W-:Y:S01]  /*ccf0*/  BPT.TRAP 0x1 ;  /* 0x000000040000795c */ /* 0x000fe20000300000 */
.L_x_1309:
[----:B------:R-:W-:Y:S01]  /*cd00*/  ULEA UR5, UR48, UR45, 0x3 ;  /* 0x0000002d30057291 */ /* 0x000fe2000f8e183f */
[----:B------:R-:W-:-:S05]  /*cd10*/  IMAD.U32 R4, RZ, RZ, UR49 ;  /* 0x00000031ff047e24 */ /* 0x000fca000f8e00ff */
[----:B------:R-:W-:-:S04]  /*cd20*/  SHF.L.U32 R4, R4, 0x1f, RZ ;  /* 0x0000001f04047819 */ /* 0x000fc800000006ff */
[----:B------:R0:W1:Y:S01]  /*cd30*/  SYNCS.PHASECHK.TRANS64.TRYWAIT P1, [UR5+0x16850], R4 ;  /* 0x01685004ff0075a7 */ /* 0x0000620008020145 */
[----:B------:R-:W-:Y:S05]  /*cd40*/  @!P0 BRA `(.L_x_1310) ;  /* 0x0000000000048947 */ /* 0x000fea0003800000 */
[----:B------:R-:W-:Y:S01]  /*cd50*/  BPT.TRAP 0x1 ;  /* 0x000000040000795c */ /* 0x000fe20000300000 */
.L_x_1310:
[----:B-1----:R-:W-:Y:S05]  /*cd60*/  @P1 BRA `(.L_x_1311) ;  /* 0x0000000000081947 */ /* 0x002fea0003800000 */
[----:B------:R-:W1:Y:S02]  /*cd70*/  SYNCS.PHASECHK.TRANS64.TRYWAIT P1, [UR5+0x16850], R4 ;  /* 0x01685004ff0075a7 */ /* 0x000e640008020145 */
[----:B-1----:R-:W-:Y:S05]  /*cd80*/  @!P1 BRA `(.L_x_1312) ;  /* 0x0000009400d49947 */ /* 0x002fea0003800000 */
.L_x_1311:
[----:B------:R-:W-:Y:S01]  /*cd90*/  UIADD3 UR45, UR45, 0x400, URZ ;  /* 0x000004002d2d7890 */ /* 0x000fe2000fffe03f */
[----:B------:R-:W-:Y:S01]  /*cda0*/  WARPGROUP.ARRIVE ;  /* 0x00000000000079c5 */ /* 0x000fe20000000000 */
[----:B------:R-:W-:Y:S01]  /*cdb0*/  UMOV UR7, 0x40000040 ;  /* 0x4000004000077882 */ /* 0x000fe20000000000 */
[----:B01----:R-:W0:Y:S01]  /*cdc0*/  SHFL.BFLY PT, R4, R3, 0x2, 0x1f ;  /* 0x0c401f0003047f89 */ /* 0x003e2200000e0000 */
[----:B------:R-:W-:Y:S01]  /*cdd0*/  USHF.R.U32.HI UR45, URZ, 0x4, UR45 ;  /* 0x000000043f2d7899 */ /* 0x000fe2000801162d */
[----:B------:R-:W-:Y:S02]  /*cde0*/  IMAD.U32 R11, RZ, RZ, UR21 ;  /* 0x00000015ff0b7e24 */ /* 0x000fe4000f8e00ff */
[----:B------:R-:W1:Y:S01]  /*cdf0*/  SHFL.BFLY PT, R7, R2, 0x2, 0x1f ;  /* 0x0c401f0002077f89 */ /* 0x000e6200000e0000 */
[----:B------:R-:W-:Y:S01]  /*ce00*/  ULOP3.LUT UR4, UR45, 0x3fff, URZ, 0xc0, !UPT ;  /* 0x00003fff2d047892 */ /* 0x000fe2000f8ec03f */
[----:B------:R-:W-:Y:S02]  /*ce10*/  IMAD.MOV.U32 R21, RZ, RZ, -0x800000 ;  /* 0xff800000ff157424 */ /* 0x000fe400078e00ff */
[----:B------:R-:W-:Y:S01]  /*ce20*/  IMAD.MOV.U32 R20, RZ, RZ, -0x800000 ;  /* 0xff800000ff147424 */ /* 0x000fe200078e00ff */
[----:B------:R-:W-:-:S07]  /*ce30*/  ULEA UR4, UR48, UR4, 0xa ;  /* 0x0000000430047291 */ /* 0x000fce000f8e503f */
[----:B------:R-:W-:Y:S02]  /*ce40*/  UMOV UR6, UR4 ;  /* 0x0000000400067c82 */ /* 0x000fe40008000000 */
[----:B------:R-:W-:Y:S01]  /*ce50*/  HGMMA.64x64x16.F32 R88, R148, gdesc[UR4].tnspB, R88, gsb0 ;  /* 0x40e0000494587df0 */ /* 0x000fe20008000858 */
[----:B------:R-:W-:Y:S01]  /*ce60*/  UIADD3 UR6, UR4, 0x80, URZ ;  /* 0x0000008004067890 */ /* 0x000fe2000fffe03f */
[----:B------:R-:W-:Y:S01]  /*ce70*/  UMOV UR7, 0x40000040 ;  /* 0x4000004000077882 */ /* 0x000fe20000000000 */
[----:B0-----:R-:W-:Y:S01]  /*ce80*/  FADD.FTZ R4, R4, R3 ;  /* 0x0000000304047221 */ /* 0x001fe20000010000 */
[----:B------:R-:W-:Y:S02]  /*ce90*/  IMAD.U32 R3, RZ, RZ, UR21 ;  /* 0x00000015ff037e24 */ /* 0x000fe4000f8e00ff */
[----:B-1----:R-:W-:Y:S02]  /*cea0*/  FADD.FTZ R6, R7, R2 ;  /* 0x0000000207067221 */ /* 0x002fe40000010000 */
[----:B------:R-:W0:Y:S04]  /*ceb0*/  SHFL.BFLY PT, R7, R4, 0x1, 0x1f ;  /* 0x0c201f0004077f89 */ /* 0x000e2800000e0000 */
[----:B------:R-:W1:Y:S01]  /*cec0*/  SHFL.BFLY PT, R9, R6, 0x1, 0x1f ;  /* 0x0c201f0006097f89 */ /* 0x000e6200000e0000 */
[----:B0-----:R-:W-:Y:S01]  /*ced0*/  FADD.FTZ R10, R4, R7 ;  /* 0x00000007040a7221 */ /* 0x001fe20000010000 */
[----:B------:R-:W-:-:S02]  /*cee0*/  IMAD.MOV.U32 R7, RZ, RZ, RZ ;  /* 0x000000ffff077224 */ /* 0x000fc400078e00ff */
[----:B------:R-:W-:Y:S02]  /*cef0*/  IMAD.MOV.U32 R4, RZ, RZ, RZ ;  /* 0x000000ffff047224 */ /* 0x000fe400078e00ff */
[----:B-1----:R-:W-:Y:S01]  /*cf00*/  FADD.FTZ R9, R6, R9 ;  /* 0x0000000906097221 */ /* 0x002fe20000010000 */
[----:B------:R-:W-:-:S04]  /*cf10*/  FSETP.NE.FTZ.AND P1, PT, R10, RZ, PT ;  /* 0x000000ff0a00720b */ /* 0x000fc80003f35000 */
[----:B------:R-:W-:-:S09]  /*cf20*/  FSETP.NE.FTZ.AND P2, PT, R9, RZ, PT ;  /* 0x000000ff0900720b */ /* 0x000fd20003f55000 */
[----:B------:R-:W0:Y:S01]  /*cf30*/  @P1 MUFU.LG2 R2, R10 ;  /* 0x0000000a00021308 */ /* 0x000e220000000c00 */
[----:B------:R-:W-:-:S03]  /*cf40*/  @P1 FMUL.FTZ R3, R3, 0.69314718246459960938 ;  /* 0x3f31721803031820 */ /* 0x000fc60000410000 */
[----:B------:R-:W-:-:S04]  /*cf50*/  @P2 FMUL.FTZ R11, R11, 0.69314718246459960938 ;  /* 0x3f3172180b0b2820 */ /* 0x000fc80000410000 */
        /* <DEDUP_REMOVED lines=9> */
[----:B------:R-:W-:Y:S01]  /*cff0*/  UIADD3 UR6, UR4, 0x100, URZ ;  /* 0x0000010004067890 */ /* 0x000fe2000fffe03f */
[----:B------:R-:W-:Y:S01]  /*d000*/  @P2 FFMA.FTZ R20, R11, R5, R8 ;  /* 0x000000050b142223 */ /* 0x000fe20000010008 */
        /* <DEDUP_REMOVED lines=33> */
.L_x_1313:
        /* <DEDUP_REMOVED lines=14> */
[----:B------:R-:W-:Y:S01]  /*d300*/  USEL UR4, URZ, 0x1, UP0 ;  /* 0x000000013f047887 */ /* 0x000fe20008000000 */
[-C--:B------:R-:W-:Y:S01]  /*d310*/  FMUL.FTZ R105, R105, R7.reuse ;  /* 0x0000000769697220 */ /* 0x080fe20000410000 */
[-C--:B------:R-:W-:Y:S01]  /*d320*/  FMUL.FTZ R108, R108, R7.reuse ;  /* 0x000000076c6c7220 */ /* 0x080fe20000410000 */
        /* <DEDUP_REMOVED lines=22> */
[----:B------:R-:W-:-:S02]  /*d490*/  UIADD3 UR50, UR50, 0x1, URZ ;  /* 0x0000000132327890 */ /* 0x000fc4000fffe03f */
[----:B------:R-:W-:Y:S02]  /*d4a0*/  USEL UR48, UR48, URZ, UP0 ;  /* 0x0000003f30307287 */ /* 0x000fe40008000000 */
[----:B------:R-:W-:-:S12]  /*d4b0*/  ULOP3.LUT UR49, UR49, UR4, URZ, 0x3c, !UPT ;  /* 0x0000000431317292 */ /* 0x000fd8000f8e3c3f */
.L_x_1235:
[----:B------:R-:W0:Y:S01]  /*d4c0*/  S2R R5, SR_CgaCtaId ;  /* 0x0000000000057919 */ /* 0x000e220000008800 */
[----:B------:R-:W-:Y:S01]  /*d4d0*/  MOV R0, 0x400 ;  /* 0x0000040000007802 */ /* 0x000fe20000000f00 */
[----:B------:R-:W-:Y:S01]  /*d4e0*/  BSSY B0, `(.L_x_1314) ;  /* 0x000023f000007945 */ /* 0x000fe20003800000 */
[----:B------:R-:W-:Y:S02]  /*d4f0*/  BAR.SYNC.DEFER_BLOCKING 0x5, 0x200 ;  /* 0x0148000000007b1d */ /* 0x000fe40000010000 */
[----:B0-----:R-:W-:-:S05]  /*d500*/  LEA R0, R5, R0, 0x18 ;  /* 0x0000000005007211 */ /* 0x001fca00078ec0ff */
[----:B------:R-:W0:Y:S02]  /*d510*/  LDS.128 R4, [R0+0x168d0] ;  /* 0x0168d00000047984 */ /* 0x000e240000000c00 */
[----:B0-----:R-:W-:Y:S02]  /*d520*/  R2UR UR6, R5 ;  /* 0x00000000050672ca */ /* 0x001fe400000e0000 */
[----:B------:R-:W-:Y:S02]  /*d530*/  R2UR UR5, R6 ;  /* 0x00000000060572ca */ /* 0x000fe400000e0000 */
[----:B------:R-:W-:Y:S01]  /*d540*/  R2UR UR7, R7 ;  /* 0x00000000070772ca */ /* 0x000fe200000e0000 */
[----:B------:R-:W-:Y:S06]  /*d550*/  BAR.ARV 0x4, 0x200 ;  /* 0x0108000000007b1d */ /* 0x000fec0000002000 */
[----:B------:R-:W-:Y:S08]  /*d560*/  @P0 BRA `(.L_x_1315) ;  /* 0x00000018002c0947 */ /* 0x000ff00003800000 */
[----:B------:R-:W2:Y:S01]  /*d570*/  LDL R8, [R1+0x38] ;  /* 0x0000380001087983 */ /* 0x000ea20000100800 */
[----:B------:R-:W-:Y:S01]  /*d580*/  F2FP.F16.F32.PACK_AB R12, R105, R104 ;  /* 0x00000068690c723e */ /* 0x000fe200000000ff */
[----:B------:R-:W-:Y:S01]  /*d590*/  ULDC.64 UR10, c[0x0][0xc00] ;  /* 0x00030000000a7ab9 */ /* 0x000fe20000000a00 */
[----:B------:R-:W-:Y:S01]  /*d5a0*/  F2FP.F16.F32.PACK_AB R14, R109, R108 ;  /* 0x0000006c6d0e723e */ /* 0x000fe200000000ff */
[----:B------:R-:W0:Y:S01]  /*d5b0*/  S2R R5, SR_SWINHI ;  /* 0x0000000000057919 */ /* 0x000e220000002f00 */
[----:B------:R-:W-:Y:S01]  /*d5c0*/  F2FP.F16.F32.PACK_AB R15, R111, R110 ;  /* 0x0000006e6f0f723e */ /* 0x000fe200000000ff */
[----:B------:R-:W-:Y:S01]  /*d5d0*/  ULDC.64 UR8, c[0x0][0xc00] ;  /* 0x0003000000087ab9 */ /* 0x000fe20000000a00 */
[----:B------:R-:W-:Y:S01]  /*d5e0*/  F2FP.F16.F32.PACK_AB R24, R113, R112 ;  /* 0x000000707118723e */ /* 0x000fe200000000ff */
[----:B------:R-:W-:Y:S01]  /*d5f0*/  UIMAD.WIDE UR8, UR38, 0x4, UR8 ;  /* 0x00000004260878a5 */ /* 0x000fe2000f8e0208 */
[----:B------:R-:W-:Y:S02]  /*d600*/  F2FP.F16.F32.PACK_AB R25, R115, R114 ;  /* 0x000000727319723e */ /* 0x000fe400000000ff */
[----:B------:R-:W-:-:S02]  /*d610*/  F2FP.F16.F32.PACK_AB R26, R117, R116 ;  /* 0x00000074751a723e */ /* 0x000fc400000000ff */
[----:B------:R-:W-:Y:S01]  /*d620*/  F2FP.F16.F32.PACK_AB R27, R119, R118 ;  /* 0x00000076771b723e */ /* 0x000fe200000000ff */
[----:B------:R-:W-:Y:S02]  /*d630*/  IMAD.U32 R30, RZ, RZ, UR8 ;  /* 0x00000008ff1e7e24 */ /* 0x000fe4000f8e00ff */
[----:B------:R-:W-:Y:S01]  /*d640*/  IMAD.U32 R31, RZ, RZ, UR9 ;  /* 0x00000009ff1f7e24 */ /* 0x000fe2000f8e00ff */
[----:B------:R-:W-:Y:S01]  /*d650*/  ULDC.64 UR8, c[0x0][0xc08] ;  /* 0x0003020000087ab9 */ /* 0x000fe20000000a00 */
[----:B------:R-:W-:Y:S02]  /*d660*/  MOV R28, R0 ;  /* 0x00000000001c7202 */ /* 0x000fe40000000f00 */
[----:B0-----:R-:W-:Y:S01]  /*d670*/  MOV R29, R5 ;  /* 0x00000005001d7202 */ /* 0x001fe20000000f00 */
[----:B------:R-:W-:Y:S02]  /*d680*/  BAR.SYNC.DEFER_BLOCKING 0x1, 0x180 ;  /* 0x0046000000007b1d */ /* 0x000fe40000010000 */
[----:B--2---:R-:W-:-:S03]  /*d690*/  IMAD.WIDE R4, R8, 0x2, R28 ;  /* 0x0000000208047825 */ /* 0x004fc600078e021c */
[C---:B------:R-:W-:Y:S02]  /*d6a0*/  IADD3 R9, P1, R4.reuse, 0x40, RZ ;  /* 0x0000004004097810 */ /* 0x040fe40007f3e0ff */
[C---:B------:R-:W-:Y:S02]  /*d6b0*/  IADD3 R11, P2, R4.reuse, 0x20, RZ ;  /* 0x00000020040b7810 */ /* 0x040fe40007f5e0ff */
[C---:B------:R-:W-:Y:S02]  /*d6c0*/  IADD3 R13, P0, R4.reuse, 0x60, RZ ;  /* 0x00000060040d7810 */ /* 0x040fe40007f1e0ff */
[----:B------:R-:W-:Y:S02]  /*d6d0*/  LOP3.LUT R7, R4, 0x380, RZ, 0xc0, !PT ;  /* 0x0000038004077812 */ /* 0x000fe400078ec0ff */
[----:B------:R-:W-:Y:S02]  /*d6e0*/  LOP3.LUT R8, R9, 0x380, RZ, 0xc0, !PT ;  /* 0x0000038009087812 */ /* 0x000fe400078ec0ff */
        /* <DEDUP_REMOVED lines=9> */
[--C-:B------:R-:W-:Y:S01]  /*d780*/  IMAD.X R9, RZ, RZ, R5.reuse, P1 ;  /* 0x000000ffff097224 */ /* 0x100fe200008e0605 */
[----:B------:R-:W-:Y:S01]  /*d790*/  LOP3.LUT R10, R10, R11, RZ, 0x3c, !PT ;  /* 0x0000000b0a0a7212 */ /* 0x000fe200078e3cff */
[----:B------:R-:W-:Y:S01]  /*d7a0*/  IMAD.X R11, RZ, RZ, R5, P2 ;  /* 0x000000ffff0b7224 */ /* 0x000fe200010e0605 */
[----:B------:R-:W-:-:S02]  /*d7b0*/  LOP3.LUT R6, R6, R13, RZ, 0x3c, !PT ;  /* 0x0000000d06067212 */ /* 0x000fc400078e3cff */
[----:B------:R-:W-:Y:S02]  /*d7c0*/  MOV R36, R4 ;  /* 0x0000000400247202 */ /* 0x000fe40000000f00 */
[----:B------:R-:W-:Y:S02]  /*d7d0*/  MOV R32, R6 ;  /* 0x0000000600207202 */ /* 0x000fe40000000f00 */
[----:B------:R-:W-:Y:S02]  /*d7e0*/  MOV R34, R8 ;  /* 0x0000000800227202 */ /* 0x000fe40000000f00 */
[----:B------:R-:W-:Y:S02]  /*d7f0*/  MOV R35, R10 ;  /* 0x0000000a00237202 */ /* 0x000fe40000000f00 */
[----:B------:R-:W-:Y:S02]  /*d800*/  F2FP.F16.F32.PACK_AB R4, R3, R2 ;  /* 0x000000020304723e */ /* 0x000fe400000000ff */
[----:B------:R-:W-:-:S02]  /*d810*/  F2FP.F16.F32.PACK_AB R5, R91, R90 ;  /* 0x0000005a5b05723e */ /* 0x000fc400000000ff */
[----:B------:R-:W-:Y:S02]  /*d820*/  F2FP.F16.F32.PACK_AB R6, R93, R92 ;  /* 0x0000005c5d06723e */ /* 0x000fe400000000ff */
[----:B------:R-:W-:Y:S02]  /*d830*/  F2FP.F16.F32.PACK_AB R7, R95, R94 ;  /* 0x0000005e5f07723e */ /* 0x000fe400000000ff */
[----:B------:R-:W-:Y:S02]  /*d840*/  F2FP.F16.F32.PACK_AB R8, R97, R96 ;  /* 0x000000606108723e */ /* 0x000fe400000000ff */
[----:B------:R-:W-:Y:S01]  /*d850*/  F2FP.F16.F32.PACK_AB R9, R99, R98 ;  /* 0x000000626309723e */ /* 0x000fe200000000ff */
[----:B------:R-:W-:Y:S01]  /*d860*/  STSM.16.M88.4 [R36], R4 ;  /* 0x0000000424007844 */ /* 0x000fe20000000200 */
[----:B------:R-:W-:Y:S02]  /*d870*/  F2FP.F16.F32.PACK_AB R10, R101, R100 ;  /* 0x00000064650a723e */ /* 0x000fe400000000ff */
[----:B------:R-:W-:-:S02]  /*d880*/  F2FP.F16.F32.PACK_AB R11, R103, R102 ;  /* 0x00000066670b723e */ /* 0x000fc400000000ff */
[----:B------:R-:W-:Y:S02]  /*d890*/  F2FP.F16.F32.PACK_AB R13, R107, R106 ;  /* 0x0000006a6b0d723e */ /* 0x000fe400000000ff */
[----:B------:R-:W-:Y:S01]  /*d8a0*/  ISETP.NE.U32.AND P0, PT, RZ, UR10, PT ;  /* 0x0000000aff007c0c */ /* 0x000fe2000bf05070 */
[----:B------:R-:W-:Y:S03]  /*d8b0*/  STSM.16.M88.4 [R35], R8 ;  /* 0x0000000823007844 */ /* 0x000fe60000000200 */
[----:B------:R-:W-:Y:S01]  /*d8c0*/  ISETP.NE.AND.EX P0, PT, RZ, UR11, PT, P0 ;  /* 0x0000000bff007c0c */ /* 0x000fe2000bf05300 */
[----:B------:R-:W-:Y:S04]  /*d8d0*/  STSM.16.M88.4 [R34], R12 ;  /* 0x0000000c22007844 */ /* 0x000fe80000000200 */
[----:B------:R0:W-:Y:S01]  /*d8e0*/  STSM.16.M88.4 [R32], R24 ;  /* 0x0000001820007844 */ /* 0x0001e20000000200 */
[----:B------:R-:W-:Y:S08]  /*d8f0*/  BAR.SYNC.DEFER_BLOCKING 0x1, 0x180 ;  /* 0x0046000000007b1d */ /* 0x000ff00000010000 */
[----:B0-----:R-:W0:Y:S01]  /*d900*/  LDC R32, c[0x0][0xbe8] ;  /* 0x0002fa00ff207b82 */ /* 0x001e220000000800 */
[----:B------:R-:W2:Y:S01]  /*d910*/  @P0 LDG.E R33, desc[UR54][R30.64] ;  /* 0x000000361e210981 */ /* 0x000ea2000c1e1900 */
[----:B------:R-:W-:Y:S01]  /*d920*/  UISETP.NE.U32.AND UP0, UPT, UR8, URZ, UPT ;  /* 0x0000003f0800728c */ /* 0x000fe2000bf05070 */
[----:B------:R-:W-:-:S03]  /*d930*/  ULDC UR4, c[0x0][0xa88] ;  /* 0x0002a20000047ab9 */ /* 0x000fc60000000800 */
[----:B------:R-:W-:Y:S01]  /*d940*/  UISETP.NE.AND.EX UP0, UPT, UR9, URZ, UPT, UP0 ;  /* 0x0000003f0900728c */ /* 0x000fe2000bf05300 */
[----:B------:R-:W-:Y:S01]  /*d950*/  IMAD.U32 R9, RZ, RZ, UR4 ;  /* 0x00000004ff097e24 */ /* 0x000fe2000f8e00ff */
[----:B------:R-:W-:-:S04]  /*d960*/  ULDC UR4, c[0x0][0xad4] ;  /* 0x0002b50000047ab9 */ /* 0x000fc80000000800 */
[----:B------:R-:W-:Y:S02]  /*d970*/  PLOP3.LUT P4, PT, PT, PT, UP0, 0x80, 0x0 ;  /* 0x000000000000781c */ /* 0x000fe40003f8f008 */
[----:B0-----:R-:W-:-:S03]  /*d980*/  ISETP.NE.AND P1, PT, R32, 0x1, PT ;  /* 0x000000012000780c */ /* 0x001fc60003f25270 */
[----:B------:R-:W-:Y:S02]  /*d990*/  @UP0 ULDC.64 UR8, c[0x0][0xc08] ;  /* 0x0003020000080ab9 */ /* 0x000fe40000000a00 */
[----:B------:R-:W-:Y:S02]  /*d9a0*/  @UP0 UIMAD.WIDE UR8, UR38, 0x4, UR8 ;  /* 0x00000004260808a5 */ /* 0x000fe4000f8e0208 */
[----:B------:R-:W-:-:S06]  /*d9b0*/  UISETP.NE.AND UP0, UPT, UR46, URZ, UPT ;  /* 0x0000003f2e00728c */ /* 0x000fcc000bf05270 */
[----:B------:R-:W0:Y:S01]  /*d9c0*/  @P1 LDC R6, c[0x0][0xbec] ;  /* 0x0002fb00ff061b82 */ /* 0x000e220000000800 */
[----:B------:R-:W-:Y:S01]  /*d9d0*/  USEL UR4, UR46, UR4, UP0 ;  /* 0x000000042e047287 */ /* 0x000fe20008000000 */
[----:B------:R-:W-:Y:S01]  /*d9e0*/  IMAD.U32 R4, RZ, RZ, UR8 ;  /* 0x00000008ff047e24 */ /* 0x000fe2000f8e00ff */
[----:B------:R-:W-:Y:S01]  /*d9f0*/  UMOV UR19, 0x9b8 ;  /* 0x000009b800137882 */ /* 0x000fe20000000000 */
[----:B------:R-:W-:Y:S01]  /*da00*/  IMAD.U32 R5, RZ, RZ, UR9 ;  /* 0x00000009ff057e24 */ /* 0x000fe2000f8e00ff */
[----:B------:R-:W-:-:S03]  /*da10*/  UISETP.GT.AND UP1, UPT, UR4, 0x1, UPT ;  /* 0x000000010400788c */ /* 0x000fc6000bf24270 */
[----:B------:R-:W1:Y:S01]  /*da20*/  @P1 LDC R11, c[0x0][0xbf0] ;  /* 0x0002fc00ff0b1b82 */ /* 0x000e620000000800 */
[----:B------:R-:W-:Y:S01]  /*da30*/  USEL UR19, UR19, 0x978, UP1 ;  /* 0x0000097813137887 */ /* 0x000fe20008800000 */
[----:B------:R-:W-:Y:S01]  /*da40*/  VIADD R13, R17, UR39 ;  /* 0x00000027110d7c36 */ /* 0x000fe20008000000 */
[----:B------:R-:W-:Y:S01]  /*da50*/  UISETP.NE.U32.AND UP0, UPT, UR10, URZ, UPT ;  /* 0x0000003f0a00728c */ /* 0x000fe2000bf05070 */
[----:B------:R0:W5:Y:S01]  /*da60*/  @P4 LDG.E R9, desc[UR54][R4.64] ;  /* 0x0000003604094981 */ /* 0x000162000c1e1900 */
[----:B------:R-:W-:Y:S01]  /*da70*/  UMOV UR4, URZ ;  /* 0x0000003f00047c82 */ /* 0x000fe20008000000 */
[----:B------:R-:W-:Y:S01]  /*da80*/  USHF.R.S32.HI UR10, URZ, 0x1f, UR38 ;  /* 0x0000001f3f0a7899 */ /* 0x000fe20008011426 */
[----:B------:R-:W-:Y:S01]  /*da90*/  IMAD.MOV.U32 R7, RZ, RZ, R13 ;  /* 0x000000ffff077224 */ /* 0x000fe200078e000d */
[----:B------:R-:W-:Y:S02]  /*daa0*/  UISETP.NE.AND.EX UP0, UPT, UR11, URZ, UPT, UP0 ;  /* 0x0000003f0b00728c */ /* 0x000fe4000bf05300 */
[----:B------:R-:W-:-:S02]  /*dab0*/  USEL UR9, UR41, URZ, UP1 ;  /* 0x0000003f29097287 */ /* 0x000fc40008800000 */
[----:B------:R-:W-:Y:S02]  /*dac0*/  USEL UR8, UR38, URZ, !UP0 ;  /* 0x0000003f26087287 */ /* 0x000fe4000c000000 */
[----:B------:R-:W-:Y:S01]  /*dad0*/  USEL UR18, UR10, URZ, !UP0 ;  /* 0x0000003f0a127287 */ /* 0x000fe2000c000000 */
[----:B------:R-:W-:Y:S02]  /*dae0*/  ULDC.64 UR12, c[0x0][UR19+0x220] ;  /* 0x00008800130c7abb */ /* 0x000fe40008000a00 */
[----:B------:R-:W-:Y:S01]  /*daf0*/  ULDC.64 UR10, c[0x0][UR19+0x218] ;  /* 0x00008600130a7abb */ /* 0x000fe20008000a00 */
[----:B0-----:R-:W-:Y:S01]  /*db00*/  @P1 IMAD.HI.U32 R4, R13, R6, RZ ;  /* 0x000000060d041227 */ /* 0x001fe200078e00ff */
[----:B------:R-:W-:Y:S01]  /*db10*/  ULDC.64 UR14, c[0x0][UR19+0x228] ;  /* 0x00008a00130e7abb */ /* 0x000fe20008000a00 */
[----:B------:R-:W-:Y:S02]  /*db20*/  UIMAD UR13, UR13, UR8, URZ ;  /* 0x000000080d0d72a4 */ /* 0x000fe4000f8e023f */
[----:B------:R-:W-:-:S02]  /*db30*/  UIMAD.WIDE.U32 UR16, UR10, UR37, URZ ;  /* 0x000000250a1072a5 */ /* 0x000fc4000f8e003f */
[----:B------:R-:W-:Y:S01]  /*db40*/  UIMAD UR20, UR11, UR37, URZ ;  /* 0x000000250b1472a4 */ /* 0x000fe2000f8e023f */
[----:B-1----:R-:W-:Y:S01]  /*db50*/  @P1 SHF.R.U32.HI R7, RZ, R11, R4 ;  /* 0x0000000bff071219 */ /* 0x002fe20000011604 */
[----:B------:R-:W-:Y:S02]  /*db60*/  UIMAD.WIDE.U32 UR10, UR12, UR8, URZ ;  /* 0x000000080c0a72a5 */ /* 0x000fe4000f8e003f */
[----:B------:R-:W-:Y:S02]  /*db70*/  UIMAD.WIDE.U32 UR22, UR14, UR9, URZ ;  /* 0x000000090e1672a5 */ /* 0x000fe4000f8e003f */
[----:B------:R-:W-:Y:S01]  /*db80*/  UIMAD UR9, UR15, UR9, URZ ;  /* 0x000000090f0972a4 */ /* 0x000fe2000f8e023f */
[----:B------:R-:W-:Y:S01]  /*db90*/  IMAD.MOV R11, RZ, RZ, -R7 ;  /* 0x000000ffff0b7224 */ /* 0x000fe200078e0a07 */
[----:B------:R-:W-:Y:S02]  /*dba0*/  UIMAD UR13, UR12, UR18, UR13 ;  /* 0x000000120c0d72a4 */ /* 0x000fe4000f8e020d */
[----:B------:R-:W-:Y:S01]  /*dbb0*/  UIADD3 UR20, UR17, UR20, URZ ;  /* 0x0000001411147290 */ /* 0x000fe2000fffe03f */
[----:B------:R-:W-:-:S02]  /*dbc0*/  IMAD.U32 R4, RZ, RZ, UR22 ;  /* 0x00000016ff047e24 */ /* 0x000fc4000f8e00ff */
[----:B------:R-:W-:Y:S01]  /*dbd0*/  IMAD.U32 R5, RZ, RZ, UR23 ;  /* 0x00000017ff057e24 */ /* 0x000fe2000f8e00ff */
[----:B------:R-:W-:Y:S01]  /*dbe0*/  SHF.R.S32.HI R5, RZ, 0x1f, R7 ;  /* 0x0000001fff057819 */ /* 0x000fe20000011407 */
[----:B------:R-:W-:-:S05]  /*dbf0*/  IMAD R11, R32, R11, R13 ;  /* 0x0000000b200b7224 */ /* 0x000fca00078e020d */
[----:B------:R-:W-:Y:S02]  /*dc00*/  SHF.R.S32.HI R6, RZ, 0x1f, R11 ;  /* 0x0000001fff067819 */ /* 0x000fe4000001140b */
[----:B--2---:R-:W-:-:S13]  /*dc10*/  @P0 R2UR UR4, R33 ;  /* 0x00000000210402ca */ /* 0x004fda00000e0000 */
[----:B------:R-:W-:Y:S02]  /*dc20*/  UIADD3 UR16, UP0, UP2, UR10, UR16, UR4 ;  /* 0x000000100a107290 */ /* 0x000fe4000fa1e004 */
[----:B------:R-:W-:Y:S02]  /*dc30*/  UIADD3 UR10, UR23, UR9, URZ ;  /* 0x00000009170a7290 */ /* 0x000fe4000fffe03f */
[----:B------:R-:W-:Y:S02]  /*dc40*/  UIADD3 UR9, UR11, UR13, URZ ;  /* 0x0000000d0b097290 */ /* 0x000fe4000fffe03f */
[----:B------:R-:W-:Y:S01]  /*dc50*/  USHF.R.S32.HI UR14, URZ, 0x1f, UR4 ;  /* 0x0000001f3f0e7899 */ /* 0x000fe20008011404 */
[----:B------:R-:W-:Y:S01]  /*dc60*/  IADD3 R4, P2, P3, R7, UR16, R4 ;  /* 0x0000001007047c10 */ /* 0x000fe2000fb5e004 */
[----:B------:R-:W-:Y:S01]  /*dc70*/  IMAD.U32 R8, RZ, RZ, UR10 ;  /* 0x0000000aff087e24 */ /* 0x000fe2000f8e00ff */
[----:B------:R-:W-:Y:S01]  /*dc80*/  ULDC.64 UR10, c[0x0][UR19+0x210] ;  /* 0x00008400130a7abb */ /* 0x000fe20008000a00 */
[----:B------:R-:W-:Y:S01]  /*dc90*/  UIADD3.X UR9, UR9, UR20, UR14, UP0, UP2 ;  /* 0x0000001409097290 */ /* 0x000fe200087e440e */
[----:B------:R-:W-:Y:S01]  /*dca0*/  IMAD R7, R11, UR11, RZ ;  /* 0x0000000b0b077c24 */ /* 0x000fe2000f8e02ff */
[----:B------:R-:W-:Y:S01]  /*dcb0*/  ULDC.64 UR12, c[0x0][0xba8] ;  /* 0x0002ea00000c7ab9 */ /* 0x000fe20000000a00 */
[----:B------:R-:W-:Y:S01]  /*dcc0*/  @!UP1 ULDC UR12, c[0x0][0xb50] ;  /* 0x0002d400000c9ab9 */ /* 0x000fe20000000800 */
[----:B------:R-:W-:Y:S01]  /*dcd0*/  @!UP1 ULDC UR13, c[0x0][0xb54] ;  /* 0x0002d500000d9ab9 */ /* 0x000fe20000000800 */
[----:B------:R-:W-:Y:S01]  /*dce0*/  IMAD R7, R6, UR10, R7 ;  /* 0x0000000a06077c24 */ /* 0x000fe2000f8e0207 */
[----:B------:R-:W-:-:S03]  /*dcf0*/  IADD3.X R5, R5, UR9, R8, P2, P3 ;  /* 0x0000000905057c10 */ /* 0x000fc600097e6408 */
[----:B------:R-:W-:-:S04]  /*dd00*/  IMAD.WIDE.U32 R4, R11, UR10, R4 ;  /* 0x0000000a0b047c25 */ /* 0x000fc8000f8e0004 */
[----:B------:R-:W-:Y:S01]  /*dd10*/  IMAD.IADD R5, R5, 0x1, R7 ;  /* 0x0000000105057824 */ /* 0x000fe200078e0207 */
[----:B------:R-:W-:-:S04]  /*dd20*/  LEA R8, P2, R4, UR12, 0x2 ;  /* 0x0000000c04087c11 */ /* 0x000fc8000f8410ff */
[----:B------:R-:W-:Y:S01]  /*dd30*/  LEA.HI.X R10, R4, UR13, R5, 0x2, P2 ;  /* 0x0000000d040a7c11 */ /* 0x000fe200090f1405 */
[----:B------:R-:W-:Y:S08]  /*dd40*/  @P4 BRA `(.L_x_1316) ;  /* 0x0000000000104947 */ /* 0x000ff00003800000 */
[----:B------:R-:W-:Y:S05]  /*dd50*/  @!P0 BRA `(.L_x_1316) ;  /* 0x00000000000c8947 */ /* 0x000fea0003800000 */
[----:B------:R-:W2:Y:S04]  /*dd60*/  LDG.E R4, desc[UR54][R30.64] ;  /* 0x000000361e047981 */ /* 0x000ea8000c1e1900 */
[----:B-----5:R-:W2:Y:S02]  /*dd70*/  LDG.E R9, desc[UR54][R30.64+0x4] ;  /* 0x000004361e097981 */ /* 0x020ea4000c1e1900 */
[----:B--2---:R-:W-:-:S07]  /*dd80*/  IMAD.IADD R9, R9, 0x1, -R4 ;  /* 0x0000000109097824 */ /* 0x004fce00078e0a04 */
.L_x_1316:
[----:B------:R-:W2:Y:S01]  /*dd90*/  LDL R11, [R1+0x34] ;  /* 0x00003400010b7983 */ /* 0x000ea20000100800 */
[----:B------:R-:W0:Y:S03]  /*dda0*/  S2R R4, SR_TID.X ;  /* 0x0000000000047919 */ /* 0x000e260000002100 */
[----:B------:R-:W-:Y:S04]  /*ddb0*/  SHFL.IDX PT, R5, R10, RZ, 0x1c1f ;  /* 0x001c1fff0a057589 */ /* 0x000fe800000e0000 */
[----:B------:R-:W-:Y:S04]  /*ddc0*/  SHFL.IDX PT, R6, R8, 0x1, 0x1c1f ;  /* 0x003c1f0008067f89 */ /* 0x000fe800000e0000 */
[----:B------:R-:W-:Y:S01]  /*ddd0*/  SHFL.IDX PT, R7, R10, 0x1, 0x1c1f ;  /* 0x003c1f000a077f89 */ /* 0x000fe200000e0000 */
[----:B0-----:R-:W-:-:S05]  /*dde0*/  VIADD R14, R4, 0xffffff80 ;  /* 0xffffff80040e7836 */ /* 0x001fca0000000000 */
[----:B------:R-:W-:-:S04]  /*ddf0*/  SHF.R.S32.HI R12, RZ, 0x1f, R14 ;  /* 0x0000001fff0c7819 */ /* 0x000fc8000001140e */
[----:B------:R-:W-:Y:S01]  /*de00*/  LEA.HI R12, R12, R14, RZ, 0x7 ;  /* 0x0000000e0c0c7211 */ /* 0x000fe200078f38ff */
[----:B------:R-:W0:Y:S03]  /*de10*/  SHFL.IDX PT, R4, R8, RZ, 0x1c1f ;  /* 0x001c1fff08047589 */ /* 0x000e2600000e0000 */
[----:B------:R-:W-:Y:S01]  /*de20*/  LOP3.LUT R12, R12, 0xffffff80, RZ, 0xc0, !PT ;  /* 0xffffff800c0c7812 */ /* 0x000fe200078ec0ff */
[----:B-----5:R-:W-:-:S04]  /*de30*/  IMAD R30, R9, R32, RZ ;  /* 0x00000020091e7224 */ /* 0x020fc800078e02ff */
[----:B------:R-:W-:Y:S01]  /*de40*/  IMAD.IADD R12, R14, 0x1, -R12 ;  /* 0x000000010e0c7824 */ /* 0x000fe200078e0a0c */
[----:B------:R-:W-:-:S04]  /*de50*/  PLOP3.LUT P3, PT, PT, PT, UP1, 0x80, 0x0 ;  /* 0x000000000000781c */ /* 0x000fc80003f6f018 */
[----:B------:R-:W-:Y:S01]  /*de60*/  LOP3.LUT P0, RZ, R12, 0x3, RZ, 0xc0, !PT ;  /* 0x000000030cff7812 */ /* 0x000fe2000780c0ff */
[----:B--2---:R-:W-:-:S04]  /*de70*/  VIADD R11, R11, UR39 ;  /* 0x000000270b0b7c36 */ /* 0x004fc80008000000 */
[C---:B------:R-:W-:Y:S01]  /*de80*/  VIADD R9, R11.reuse, 0x8 ;  /* 0x000000080b097836 */ /* 0x040fe20000000000 */
[----:B------:R-:W-:-:S04]  /*de90*/  ISETP.GE.OR P2, PT, R11, R30, P0 ;  /* 0x0000001e0b00720c */ /* 0x000fc80000746670 */
[----:B------:R-:W-:-:S09]  /*dea0*/  ISETP.GE.OR P0, PT, R9, R30, P0 ;  /* 0x0000001e0900720c */ /* 0x000fd20000706670 */
[----:B0-----:R0:W-:Y:S01]  /*deb0*/  @!P2 ST.E desc[UR54][R4.64], R21 ;  /* 0x000000150400a985 */ /* 0x0011e2000c101936 */
[----:B------:R-:W-:-:S03]  /*dec0*/  ISETP.GE.AND P2, PT, R11, R30, PT ;  /* 0x0000001e0b00720c */ /* 0x000fc60003f46270 */
[----:B------:R0:W-:Y:S01]  /*ded0*/  @!P0 ST.E desc[UR54][R6.64], R20 ;  /* 0x0000001406008985 */ /* 0x0001e2000c101936 */
[----:B------:R-:W-:Y:S01]  /*dee0*/  ISETP.GE.AND P0, PT, R9, R30, PT ;  /* 0x0000001e0900720c */ /* 0x000fe20003f06270 */
[----:B------:R-:W-:-:S12]  /*def0*/  @P3 BRA `(.L_x_1317) ;  /* 0x0000000400c43947 */ /* 0x000fd80003800000 */
[----:B------:R-:W1:Y:S01]  /*df00*/  S2R R12, SR_TID.X ;  /* 0x00000000000c7919 */ /* 0x000e620000002100 */
[----:B------:R-:W-:Y:S01]  /*df10*/  ULDC.64 UR12, c[0x0][0xaa0] ;  /* 0x0002a800000c7ab9 */ /* 0x000fe20000000a00 */
[----:B-1----:R-:W-:-:S05]  /*df20*/  VIADD R12, R12, 0xffffff80 ;  /* 0xffffff800c0c7836 */ /* 0x002fca0000000000 */
[----:B------:R-:W-:-:S04]  /*df30*/  SHF.R.S32.HI R35, RZ, 0x1f, R12 ;  /* 0x0000001fff237819 */ /* 0x000fc8000001140c */
[----:B------:R-:W-:-:S04]  /*df40*/  LEA.HI R35, R35, R12, RZ, 0x3 ;  /* 0x0000000c23237211 */ /* 0x000fc800078f18ff */
[----:B------:R-:W-:-:S05]  /*df50*/  SHF.R.S32.HI R35, RZ, 0x3, R35 ;  /* 0x00000003ff237819 */ /* 0x000fca0000011423 */
[----:B------:R-:W-:-:S04]  /*df60*/  IMAD R3, R35, 0x40, R19 ;  /* 0x0000004023037824 */ /* 0x000fc800078e0213 */
[----:B------:R-:W-:-:S03]  /*df70*/  IMAD.WIDE R28, R3, 0x2, R28 ;  /* 0x00000002031c7825 */ /* 0x000fc600078e021c */
[C---:B------:R-:W-:Y:S02]  /*df80*/  IADD3 R9, P0, R28.reuse, 0x1800, RZ ;  /* 0x000018001c097810 */ /* 0x040fe40007f1e0ff */
[C---:B------:R-:W-:Y:S02]  /*df90*/  IADD3 R13, P2, R28.reuse, 0x3000, RZ ;  /* 0x000030001c0d7810 */ /* 0x040fe40007f5e0ff */
[----:B0-----:R-:W-:Y:S02]  /*dfa0*/  LOP3.LUT R5, R28, 0x380, RZ, 0xc0, !PT ;  /* 0x000003801c057812 */ /* 0x001fe400078ec0ff */
        /* <DEDUP_REMOVED lines=11> */
[----:B------:R-:W2:Y:S04]  /*e060*/  LD.E.128 R4, desc[UR54][R4.64] ;  /* 0x0000003604047980 */ /* 0x000ea8000c101d00 */
[----:B------:R-:W3:Y:S04]  /*e070*/  LD.E.128 R8, desc[UR54][R8.64] ;  /* 0x0000003608087980 */ /* 0x000ee8000c101d00 */
[----:B------:R-:W4:Y:S01]  /*e080*/  LD.E.128 R12, desc[UR54][R12.64] ;  /* 0x000000360c0c7980 */ /* 0x000f22000c101d00 */
[----:B------:R-:W-:-:S04]  /*e090*/  IADD3 R3, P0, R28, 0x4800, RZ ;  /* 0x000048001c037810 */ /* 0x000fc80007f1e0ff */
[----:B------:R-:W-:Y:S01]  /*e0a0*/  LOP3.LUT R2, R3, 0x380, RZ, 0xc0, !PT ;  /* 0x0000038003027812 */ /* 0x000fe200078ec0ff */
[----:B------:R-:W-:Y:S01]  /*e0b0*/  IMAD.X R25, RZ, RZ, R29, P0 ;  /* 0x000000ffff197224 */ /* 0x000fe200000e061d */
[----:B------:R-:W-:Y:S01]  /*e0c0*/  UIMAD UR9, UR14, UR12, URZ ;  /* 0x0000000c0e0972a4 */ /* 0x000fe2000f8e023f */
[----:B------:R-:W0:Y:S01]  /*e0d0*/  @P1 LDC R29, c[0x0][0xbf0] ;  /* 0x0002fc00ff1d1b82 */ /* 0x000e220000000800 */
[----:B------:R-:W-:-:S04]  /*e0e0*/  SHF.R.U64 R2, R2, 0x3, RZ ;  /* 0x0000000302027819 */ /* 0x000fc800000012ff */
[----:B------:R-:W-:-:S03]  /*e0f0*/  LOP3.LUT R24, R2, R3, RZ, 0x3c, !PT ;  /* 0x0000000302187212 */ /* 0x000fc600078e3cff */
[----:B------:R-:W1:Y:S01]  /*e100*/  @P1 LDC R3, c[0x0][0xbec] ;  /* 0x0002fb00ff031b82 */ /* 0x000e620000000800 */
[----:B------:R-:W-:Y:S02]  /*e110*/  UIMAD.WIDE.U32 UR10, UR4, UR12, URZ ;  /* 0x0000000c040a72a5 */ /* 0x000fe4000f8e003f */
[----:B------:R-:W-:Y:S01]  /*e120*/  UIMAD UR9, UR4, UR13, UR9 ;  /* 0x0000000d040972a4 */ /* 0x000fe2000f8e0209 */
[----:B------:R-:W-:Y:S01]  /*e130*/  IMAD R2, R18, 0x30, R35 ;  /* 0x0000003012027824 */ /* 0x000fe200078e0223 */
[----:B------:R-:W5:Y:S01]  /*e140*/  LD.E.128 R24, desc[UR54][R24.64] ;  /* 0x0000003618187980 */ /* 0x000f62000c101d00 */
[----:B------:R-:W-:Y:S01]  /*e150*/  ULDC.64 UR12, c[0x0][0xae8] ;  /* 0x0002ba00000c7ab9 */ /* 0x000fe20000000a00 */
[----:B------:R-:W-:Y:S01]  /*e160*/  UIADD3 UR11, UR11, UR9, URZ ;  /* 0x000000090b0b7290 */ /* 0x000fe2000fffe03f */
[----:B------:R-:W-:Y:S01]  /*e170*/  VIADD R28, R2, UR39 ;  /* 0x00000027021c7c36 */ /* 0x000fe20008000000 */
[----:B------:R-:W-:Y:S01]  /*e180*/  USHF.R.S32.HI UR4, URZ, 0x1f, UR8 ;  /* 0x0000001f3f047899 */ /* 0x000fe20008011408 */
[----:B------:R-:W-:Y:S01]  /*e190*/  @!PT LDS RZ, [RZ] ;  /* 0x00000000fffff984 */ /* 0x000fe20000000800 */
[----:B------:R-:W-:Y:S01]  /*e1a0*/  @!PT LDS RZ, [RZ] ;  /* 0x00000000fffff984 */ /* 0x000fe20000000800 */
[----:B------:R-:W-:Y:S01]  /*e1b0*/  @!PT LDS RZ, [RZ] ;  /* 0x00000000fffff984 */ /* 0x000fe20000000800 */
[----:B------:R-:W-:Y:S01]  /*e1c0*/  @!PT LDS RZ, [RZ] ;  /* 0x00000000fffff984 */ /* 0x000fe20000000800 */
[----:B------:R0:W-:Y:S06]  /*e1d0*/  MEMBAR.ALL.CTA ;  /* 0x0000000000007992 */ /* 0x0001ec0000008000 */
[----:B0-----:R-:W0:Y:S01]  /*e1e0*/  FENCE.VIEW.ASYNC.S ;  /* 0x00000000000073c6 */ /* 0x001e220000000000 */
[----:B------:R-:W-:Y:S01]  /*e1f0*/  UIMAD.WIDE.U32 UR10, UR37, UR12, UR10 ;  /* 0x0000000c250a72a5 */ /* 0x000fe2000f8e000a */
[----:B------:R-:W-:-:S02]  /*e200*/  IMAD.MOV.U32 R21, RZ, RZ, R28 ;  /* 0x000000ffff157224 */ /* 0x000fc400078e001c */
[----:B------:R-:W-:Y:S01]  /*e210*/  VIADD R0, R0, 0x16820 ;  /* 0x0001682000007836 */ /* 0x000fe20000000000 */
[----:B------:R-:W-:-:S03]  /*e220*/  UIMAD UR11, UR37, UR13, UR11 ;  /* 0x0000000d250b72a4 */ /* 0x000fc6000f8e020b */
[----:B------:R-:W-:Y:S01]  /*e230*/  ULDC.64 UR12, c[0x0][0xaf0] ;  /* 0x0002bc00000c7ab9 */ /* 0x000fe20000000a00 */
[----:B------:R-:W-:Y:S01]  /*e240*/  PRMT R0, RZ, 0x654, R0 ;  /* 0x00000654ff007816 */ /* 0x000fe20000000000 */
[----:B------:R-:W-:Y:S01]  /*e250*/  UIMAD UR4, UR4, UR12, URZ ;  /* 0x0000000c040472a4 */ /* 0x000fe2000f8e023f */
[----:B-1----:R-:W-:-:S03]  /*e260*/  @P1 IMAD.HI.U32 R2, R28, R3, RZ ;  /* 0x000000031c021227 */ /* 0x002fc600078e00ff */
[----:B------:R-:W-:Y:S02]  /*e270*/  UIMAD UR4, UR8, UR13, UR4 ;  /* 0x0000000d080472a4 */ /* 0x000fe4000f8e0204 */
[----:B------:R-:W-:Y:S01]  /*e280*/  UIMAD.WIDE.U32 UR8, UR8, UR12, UR10 ;  /* 0x0000000c080872a5 */ /* 0x000fe2000f8e000a */
[----:B------:R-:W-:Y:S02]  /*e290*/  @P1 SHF.R.U32.HI R21, RZ, R29, R2 ;  /* 0x0000001dff151219 */ /* 0x000fe40000011602 */
[----:B------:R-:W-:Y:S01]  /*e2a0*/  ULDC.64 UR10, c[0x0][0xae0] ;  /* 0x0002b800000a7ab9 */ /* 0x000fe20000000a00 */
[----:B------:R-:W-:Y:S01]  /*e2b0*/  UIADD3 UR4, UR9, UR4, URZ ;  /* 0x0000000409047290 */ /* 0x000fe2000fffe03f */
[--C-:B------:R-:W-:Y:S01]  /*e2c0*/  SHF.R.S32.HI R20, RZ, 0x1f, R21.reuse ;  /* 0x0000001fff147819 */ /* 0x100fe20000011415 */
[----:B------:R-:W-:Y:S01]  /*e2d0*/  IMAD.MOV R29, RZ, RZ, -R21 ;  /* 0x000000ffff1d7224 */ /* 0x000fe200078e0a15 */
[----:B0-----:R0:W-:Y:S01]  /*e2e0*/  SYNCS.ARRIVE.TRANS64.RED.A1T0 RZ, [R0+URZ], RZ ;  /* 0x000000ff00ff79a7 */ /* 0x0011e2000810043f */
[----:B------:R-:W-:-:S02]  /*e2f0*/  IMAD.U32 R3, RZ, RZ, UR9 ;  /* 0x00000009ff037e24 */ /* 0x000fc4000f8e00ff */
[----:B------:R-:W-:Y:S02]  /*e300*/  IMAD R20, R20, UR10, RZ ;  /* 0x0000000a14147c24 */ /* 0x000fe4000f8e02ff */
[----:B------:R-:W-:Y:S02]  /*e310*/  IMAD R29, R32, R29, R28 ;  /* 0x0000001d201d7224 */ /* 0x000fe400078e021c */
[----:B------:R-:W-:Y:S01]  /*e320*/  IMAD.U32 R2, RZ, RZ, UR8 ;  /* 0x00000008ff027e24 */ /* 0x000fe2000f8e00ff */
[----:B------:R-:W-:Y:S01]  /*e330*/  ULDC.64 UR8, c[0x0][0xad8] ;  /* 0x0002b60000087ab9 */ /* 0x000fe20000000a00 */
[----:B------:R-:W-:Y:S01]  /*e340*/  IMAD.U32 R3, RZ, RZ, UR4 ;  /* 0x00000004ff037e24 */ /* 0x000fe2000f8e00ff */
[----:B------:R-:W-:Y:S01]  /*e350*/  ULDC UR4, c[0x0][0xac8] ;  /* 0x0002b20000047ab9 */ /* 0x000fe20000000800 */
[C---:B------:R-:W-:Y:S01]  /*e360*/  IMAD R31, R21.reuse, UR11, R20 ;  /* 0x0000000b151f7c24 */ /* 0x040fe2000f8e0214 */
[----:B------:R-:W-:Y:S01]  /*e370*/  SHF.R.S32.HI R20, RZ, 0x1f, R29 ;  /* 0x0000001fff147819 */ /* 0x000fe2000001141d */
[----:B------:R-:W-:-:S04]  /*e380*/  IMAD.WIDE.U32 R2, R21, UR10, R2 ;  /* 0x0000000a15027c25 */ /* 0x000fc8000f8e0002 */
[----:B------:R-:W-:Y:S02]  /*e390*/  IMAD.IADD R3, R3, 0x1, R31 ;  /* 0x0000000103037824 */ /* 0x000fe400078e021f */
[----:B------:R-:W-:Y:S02]  /*e3a0*/  IMAD R20, R20, UR8, RZ ;  /* 0x0000000814147c24 */ /* 0x000fe4000f8e02ff */
[----:B------:R-:W-:-:S04]  /*e3b0*/  IMAD.WIDE.U32 R2, R29, UR8, R2 ;  /* 0x000000081d027c25 */ /* 0x000fc8000f8e0002 */
[----:B------:R-:W-:Y:S01]  /*e3c0*/  IMAD R21, R29, UR9, R20 ;  /* 0x000000091d157c24 */ /* 0x000fe2000f8e0214 */
[----:B------:R-:W-:Y:S01]  /*e3d0*/  ULDC.64 UR8, c[0x0][0xa80] ;  /* 0x0002a00000087ab9 */ /* 0x000fe20000000a00 */
[----:B------:R-:W-:Y:S01]  /*e3e0*/  VIADD R31, R35, UR39 ;  /* 0x00000027231f7c36 */ /* 0x000fe20008000000 */
[C---:B------:R-:W-:Y:S01]  /*e3f0*/  LEA R32, P0, R2.reuse, UR8, 0x1 ;  /* 0x0000000802207c11 */ /* 0x040fe2000f8008ff */
[----:B------:R-:W-:Y:S01]  /*e400*/  IMAD.IADD R3, R3, 0x1, R21 ;  /* 0x0000000103037824 */ /* 0x000fe200078e0215 */
[----:B------:R-:W-:Y:S01]  /*e410*/  SHF.R.S32.HI R35, RZ, 0x1f, R19 ;  /* 0x0000001fff237819 */ /* 0x000fe20000011413 */
[C---:B------:R-:W-:Y:S02]  /*e420*/  VIADD R21, R31.reuse, 0x60 ;  /* 0x000000601f157836 */ /* 0x040fe40000000000 */
[----:B------:R-:W1:Y:S01]  /*e430*/  SHFL.IDX PT, R20, R32, 0x1, 0x181f ;  /* 0x00381f0020147f89 */ /* 0x000e6200000e0000 */
[----:B------:R-:W-:Y:S01]  /*e440*/  LEA.HI.X R33, R2, UR9, R3, 0x1, P0 ;  /* 0x0000000902217c11 */ /* 0x000fe200080f0c03 */
[----:B------:R-:W-:Y:S01]  /*e450*/  VIADD R3, R31, 0x30 ;  /* 0x000000301f037836 */ /* 0x000fe20000000000 */
[----:B------:R-:W-:Y:S01]  /*e460*/  ISETP.GE.AND P0, PT, R19, UR4, PT ;  /* 0x0000000413007c0c */ /* 0x000fe2000bf06270 */
[----:B------:R-:W0:Y:S03]  /*e470*/  SHFL.IDX PT, R2, R32, RZ, 0x181f ;  /* 0x00181fff20027589 */ /* 0x000e2600000e0000 */
[-C--:B------:R-:W-:Y:S01]  /*e480*/  ISETP.GE.OR P1, PT, R31, R30.reuse, P0 ;  /* 0x0000001e1f00720c */ /* 0x080fe20000726670 */
[----:B------:R-:W0:Y:S01]  /*e490*/  SHFL.IDX PT, R28, R32, 0x2, 0x181f ;  /* 0x00581f00201c7f89 */ /* 0x000e2200000e0000 */
[-C--:B------:R-:W-:Y:S01]  /*e4a0*/  ISETP.GE.OR P2, PT, R3, R30.reuse, P0 ;  /* 0x0000001e0300720c */ /* 0x080fe20000746670 */
[----:B------:R-:W-:Y:S01]  /*e4b0*/  VIADD R31, R31, 0x90 ;  /* 0x000000901f1f7836 */ /* 0x000fe20000000000 */
[-C--:B------:R-:W-:Y:S01]  /*e4c0*/  ISETP.GE.OR P3, PT, R21, R30.reuse, P0 ;  /* 0x0000001e1500720c */ /* 0x080fe20000766670 */
[----:B------:R-:W0:Y:S03]  /*e4d0*/  SHFL.IDX PT, R34, R33, RZ, 0x181f ;  /* 0x00181fff21227589 */ /* 0x000e2600000e0000 */
[----:B------:R-:W-:Y:S01]  /*e4e0*/  ISETP.GE.OR P0, PT, R31, R30, P0 ;  /* 0x0000001e1f00720c */ /* 0x000fe20000706670 */
[----:B------:R-:W0:Y:S04]  /*e4f0*/  SHFL.IDX PT, R36, R33, 0x1, 0x181f ;  /* 0x00381f0021247f89 */ /* 0x000e2800000e0000 */
[----:B------:R-:W0:Y:S02]  /*e500*/  SHFL.IDX PT, R38, R33, 0x2, 0x181f ;  /* 0x00581f0021267f89 */ /* 0x000e2400000e0000 */
[----:B-1----:R-:W-:-:S02]  /*e510*/  @!P2 LEA R20, P5, R19, R20, 0x1 ;  /* 0x000000141314a211 */ /* 0x002fc400078a08ff */
[----:B------:R-:W1:Y:S01]  /*e520*/  SHFL.IDX PT, R32, R32, 0x3, 0x181f ;  /* 0x00781f0020207f89 */ /* 0x000e6200000e0000 */
[----:B0-----:R-:W-:-:S03]  /*e530*/  @!P1 LEA R2, P4, R19, R2, 0x1 ;  /* 0x0000000213029211 */ /* 0x001fc600078808ff */
[----:B------:R0:W0:Y:S01]  /*e540*/  SHFL.IDX PT, R0, R33, 0x3, 0x181f ;  /* 0x00781f0021007f89 */ /* 0x00002200000e0000 */
[C---:B------:R-:W-:Y:S02]  /*e550*/  @!P3 LEA R28, P6, R19.reuse, R28, 0x1 ;  /* 0x0000001c131cb211 */ /* 0x040fe400078c08ff */
[C-C-:B------:R-:W-:Y:S02]  /*e560*/  @!P1 LEA.HI.X R3, R19.reuse, R34, R35.reuse, 0x1, P4 ;  /* 0x0000002213039211 */ /* 0x140fe400020f0c23 */
[C-C-:B------:R-:W-:Y:S02]  /*e570*/  @!P2 LEA.HI.X R21, R19.reuse, R36, R35.reuse, 0x1, P5 ;  /* 0x000000241315a211 */ /* 0x140fe400028f0c23 */
[----:B------:R-:W-:Y:S01]  /*e580*/  @!P3 LEA.HI.X R29, R19, R38, R35, 0x1, P6 ;  /* 0x00000026131db211 */ /* 0x000fe200030f0c23 */
[----:B--2---:R2:W-:Y:S04]  /*e590*/  @!P1 ST.E.128 desc[UR54][R2.64], R4 ;  /* 0x0000000402009985 */ /* 0x0045e8000c101d36 */
[----:B---3--:R2:W-:Y:S04]  /*e5a0*/  @!P2 ST.E.128 desc[UR54][R20.64], R8 ;  /* 0x000000081400a985 */ /* 0x0085e8000c101d36 */
[----:B----4-:R2:W-:Y:S01]  /*e5b0*/  @!P3 ST.E.128 desc[UR54][R28.64], R12 ;  /* 0x0000000c1c00b985 */ /* 0x0105e2000c101d36 */
[----:B01----:R-:W-:Y:S05]  /*e5c0*/  @P0 BRA `(.L_x_1318) ;  /* 0x0000001000c00947 */ /* 0x003fea0003800000 */
[----:B--2---:R-:W-:-:S04]  /*e5d0*/  LEA R2, P0, R19, R32, 0x1 ;  /* 0x0000002013027211 */ /* 0x004fc800078008ff */
[----:B------:R-:W-:-:S05]  /*e5e0*/  LEA.HI.X R3, R19, R0, R35, 0x1, P0 ;  /* 0x0000000013037211 */ /* 0x000fca00000f0c23 */
[----:B-----5:R3:W-:Y:S01]  /*e5f0*/  ST.E.128 desc[UR54][R2.64], R24 ;  /* 0x0000001802007985 */ /* 0x0207e2000c101d36 */
[----:B------:R-:W-:Y:S05]  /*e600*/  BRA `(.L_x_1318) ;  /* 0x0000001000b07947 */ /* 0x000fea0003800000 */
.L_x_1317:
[----:B------:R-:W-:Y:S01]  /*e610*/  ULDC.64 UR12, c[0x0][0xb08] ;  /* 0x0002c200000c7ab9 */ /* 0x000fe20000000a00 */
[----:B0-----:R-:W0:Y:S01]  /*e620*/  @P1 LDC R4, c[0x0][0xbec] ;  /* 0x0002fb00ff041b82 */ /* 0x001e220000000800 */
[----:B------:R-:W-:Y:S01]  /*e630*/  UIMAD UR9, UR14, UR12, URZ ;  /* 0x0000000c0e0972a4 */ /* 0x000fe2000f8e023f */
[----:B------:R-:W-:Y:S01]  /*e640*/  IMAD.MOV.U32 R7, RZ, RZ, R13 ;  /* 0x000000ffff077224 */ /* 0x000fe200078e000d */
[----:B------:R-:W-:Y:S01]  /*e650*/  UIMAD.WIDE.U32 UR10, UR4, UR12, URZ ;  /* 0x0000000c040a72a5 */ /* 0x000fe2000f8e003f */
[----:B------:R-:W-:Y:S01]  /*e660*/  BSSY B1, `(.L_x_1319) ;  /* 0x0000055000017945 */ /* 0x000fe20003800000 */
[----:B------:R-:W-:Y:S01]  /*e670*/  UIMAD UR9, UR4, UR13, UR9 ;  /* 0x0000000d040972a4 */ /* 0x000fe2000f8e0209 */
[----:B------:R-:W-:Y:S01]  /*e680*/  SHF.R.S32.HI R20, RZ, 0x1f, R22 ;  /* 0x0000001fff147819 */ /* 0x000fe20000011416 */
[----:B------:R-:W-:Y:S01]  /*e690*/  USHF.R.S32.HI UR4, URZ, 0x1f, UR8 ;  /* 0x0000001f3f047899 */ /* 0x000fe20008011408 */
[----:B------:R-:W1:Y:S01]  /*e6a0*/  @P1 LDC R5, c[0x0][0xbf0] ;  /* 0x0002fc00ff051b82 */ /* 0x000e620000000800 */
[----:B------:R-:W-:Y:S01]  /*e6b0*/  UIADD3 UR11, UR11, UR9, URZ ;  /* 0x000000090b0b7290 */ /* 0x000fe2000fffe03f */
[----:B------:R-:W-:Y:S01]  /*e6c0*/  SHF.R.S32.HI R24, RZ, 0x1f, R152 ;  /* 0x0000001fff187819 */ /* 0x000fe20000011498 */
[----:B------:R-:W-:Y:S01]  /*e6d0*/  ULDC.64 UR12, c[0x0][0xb38] ;  /* 0x0002ce00000c7ab9 */ /* 0x000fe20000000a00 */
[----:B------:R-:W-:Y:S01]  /*e6e0*/  SHF.R.S32.HI R25, RZ, 0x1f, R153 ;  /* 0x0000001fff197819 */ /* 0x000fe20000011499 */
[----:B------:R-:W-:Y:S01]  /*e6f0*/  UIMAD.WIDE.U32 UR10, UR37, UR12, UR10 ;  /* 0x0000000c250a72a5 */ /* 0x000fe2000f8e000a */
[----:B------:R-:W-:-:S02]  /*e700*/  SHF.R.S32.HI R26, RZ, 0x1f, R154 ;  /* 0x0000001fff1a7819 */ /* 0x000fc4000001149a */
[----:B------:R-:W-:Y:S01]  /*e710*/  SHF.R.S32.HI R27, RZ, 0x1f, R155 ;  /* 0x0000001fff1b7819 */ /* 0x000fe2000001149b */
[----:B------:R-:W-:Y:S01]  /*e720*/  UIMAD UR11, UR37, UR13, UR11 ;  /* 0x0000000d250b72a4 */ /* 0x000fe2000f8e020b */
[----:B------:R-:W-:Y:S02]  /*e730*/  SHF.R.S32.HI R28, RZ, 0x1f, R156 ;  /* 0x0000001fff1c7819 */ /* 0x000fe4000001149c */
[----:B------:R-:W-:Y:S01]  /*e740*/  ULDC.64 UR12, c[0x0][0xb40] ;  /* 0x0002d000000c7ab9 */ /* 0x000fe20000000a00 */
[----:B------:R-:W-:Y:S01]  /*e750*/  SHF.R.S32.HI R29, RZ, 0x1f, R157 ;  /* 0x0000001fff1d7819 */ /* 0x000fe2000001149d */
[----:B------:R-:W-:Y:S01]  /*e760*/  UIMAD UR4, UR4, UR12, URZ ;  /* 0x0000000c040472a4 */ /* 0x000fe2000f8e023f */
[----:B------:R-:W-:Y:S01]  /*e770*/  SHF.R.S32.HI R30, RZ, 0x1f, R16 ;  /* 0x0000001fff1e7819 */ /* 0x000fe20000011410 */
[----:B0-----:R-:W-:Y:S02]  /*e780*/  @P1 IMAD.HI.U32 R4, R13, R4, RZ ;  /* 0x000000040d041227 */ /* 0x001fe400078e00ff */
[----:B------:R-:W-:-:S02]  /*e790*/  UIMAD UR4, UR8, UR13, UR4 ;  /* 0x0000000d080472a4 */ /* 0x000fc4000f8e0204 */
[----:B------:R-:W-:-:S03]  /*e7a0*/  UIMAD.WIDE.U32 UR8, UR8, UR12, UR10 ;  /* 0x0000000c080872a5 */ /* 0x000fc6000f8e000a */
[----:B------:R-:W-:Y:S01]  /*e7b0*/  ULDC.64 UR10, c[0x0][0xb48] ;  /* 0x0002d200000a7ab9 */ /* 0x000fe20000000a00 */
[----:B------:R-:W-:Y:S01]  /*e7c0*/  UIADD3 UR9, UR9, UR4, URZ ;  /* 0x0000000409097290 */ /* 0x000fe2000fffe03f */
[----:B-1----:R-:W-:-:S03]  /*e7d0*/  @P1 SHF.R.U32.HI R7, RZ, R5, R4 ;  /* 0x00000005ff071219 */ /* 0x002fc60000011604 */
[----:B------:R-:W-:Y:S01]  /*e7e0*/  UIMAD.WIDE.U32 UR8, UR41, UR10, UR8 ;  /* 0x0000000a290872a5 */ /* 0x000fe2000f8e0008 */
[--C-:B------:R-:W-:Y:S01]  /*e7f0*/  SHF.R.S32.HI R4, RZ, 0x1f, R7.reuse ;  /* 0x0000001fff047819 */ /* 0x100fe20000011407 */
[----:B------:R-:W-:Y:S02]  /*e800*/  IMAD.MOV R9, RZ, RZ, -R7 ;  /* 0x000000ffff097224 */ /* 0x000fe400078e0a07 */
[----:B------:R-:W-:Y:S02]  /*e810*/  UIMAD UR41, UR41, UR11, UR9 ;  /* 0x0000000b292972a4 */ /* 0x000fe4000f8e0209 */
[----:B------:R-:W-:Y:S01]  /*e820*/  IMAD R9, R32, R9, R13 ;  /* 0x0000000920097224 */ /* 0x000fe200078e020d */
[----:B------:R-:W-:Y:S01]  /*e830*/  ULDC.64 UR10, c[0x0][0xb30] ;  /* 0x0002cc00000a7ab9 */ /* 0x000fe20000000a00 */
[----:B------:R-:W-:Y:S02]  /*e840*/  IMAD.U32 R5, RZ, RZ, UR9 ;  /* 0x00000009ff057e24 */ /* 0x000fe4000f8e00ff */
[----:B------:R-:W-:-:S02]  /*e850*/  IMAD R6, R4, UR10, RZ ;  /* 0x0000000a04067c24 */ /* 0x000fc4000f8e02ff */
[----:B------:R-:W-:Y:S01]  /*e860*/  IMAD.U32 R4, RZ, RZ, UR8 ;  /* 0x00000008ff047e24 */ /* 0x000fe2000f8e00ff */
[----:B------:R-:W-:Y:S01]  /*e870*/  ULDC.64 UR8, c[0x0][0xb28] ;  /* 0x0002ca0000087ab9 */ /* 0x000fe20000000a00 */
[----:B------:R-:W-:Y:S02]  /*e880*/  IMAD.U32 R5, RZ, RZ, UR41 ;  /* 0x00000029ff057e24 */ /* 0x000fe4000f8e00ff */
        /* <DEDUP_REMOVED lines=11> */
[----:B------:R-:W-:Y:S01]  /*e940*/  PRMT R6, RZ, 0x654, R6 ;  /* 0x00000654ff067816 */ /* 0x000fe20000000006 */
[----:B------:R0:W1:Y:S01]  /*e950*/  SHFL.IDX PT, R21, R0, RZ, 0x1c1f ;  /* 0x001c1fff00157589 */ /* 0x00006200000e0000 */
[----:B------:R-:W-:Y:S02]  /*e960*/  LEA.HI.X R14, R4, UR9, R5, 0x2, P1 ;  /* 0x00000009040e7c11 */ /* 0x000fe400088f1405 */
[----:B------:R0:W-:Y:S03]  /*e970*/  SYNCS.ARRIVE.TRANS64.RED.A1T0 RZ, [R6+URZ], RZ ;  /* 0x000000ff06ff79a7 */ /* 0x0001e6000810043f */
[----:B------:R0:W2:Y:S01]  /*e980*/  SHFL.IDX PT, R15, R14, RZ, 0x1c1f ;  /* 0x001c1fff0e0f7589 */ /* 0x0000a200000e0000 */
[----:B------:R-:W-:Y:S05]  /*e990*/  @P2 BRA `(.L_x_1320) ;  /* 0x0000000000842947 */ /* 0x000fea0003800000 */
[----:B------:R-:W-:Y:S02]  /*e9a0*/  ULDC UR4, c[0x0][0xac8] ;  /* 0x0002b20000047ab9 */ /* 0x000fe40000000800 */
[----:B------:R-:W-:Y:S02]  /*e9b0*/  ISETP.GE.AND P2, PT, R16, UR4, PT ;  /* 0x0000000410007c0c */ /* 0x000fe4000bf46270 */
[----:B------:R-:W-:Y:S02]  /*e9c0*/  ISETP.GE.AND P3, PT, R157, UR4, PT ;  /* 0x000000049d007c0c */ /* 0x000fe4000bf66270 */
[----:B------:R-:W-:Y:S02]  /*e9d0*/  ISETP.GE.AND P6, PT, R156, UR4, PT ;  /* 0x000000049c007c0c */ /* 0x000fe4000bfc6270 */
[----:B------:R-:W-:-:S07]  /*e9e0*/  ISETP.GE.AND P1, PT, R155, UR4, PT ;  /* 0x000000049b007c0c */ /* 0x000fce000bf26270 */
[CC--:B-1----:R-:W-:Y:S02]  /*e9f0*/  @!P2 LEA R4, P4, R16.reuse, R21.reuse, 0x2 ;  /* 0x000000151004a211 */ /* 0x0c2fe400078810ff */
[C---:B0-----:R-:W-:Y:S02]  /*ea00*/  @!P3 LEA R6, P5, R157.reuse, R21, 0x2 ;  /* 0x000000159d06b211 */ /* 0x041fe400078a10ff */
[-C--:B--2---:R-:W-:Y:S02]  /*ea10*/  @!P2 LEA.HI.X R5, R16, R15.reuse, R30, 0x2, P4 ;  /* 0x0000000f1005a211 */ /* 0x084fe400020f141e */
[----:B------:R-:W-:Y:S02]  /*ea20*/  @!P3 LEA.HI.X R7, R157, R15, R29, 0x2, P5 ;  /* 0x0000000f9d07b211 */ /* 0x000fe400028f141d */
[----:B------:R-:W-:Y:S01]  /*ea30*/  @!P6 LEA R8, P4, R156, R21, 0x2 ;  /* 0x000000159c08e211 */ /* 0x000fe200078810ff */
[----:B------:R0:W-:Y:S01]  /*ea40*/  @!P2 ST.E.64 desc[UR54][R4.64], R2 ;  /* 0x000000020400a985 */ /* 0x0001e2000c101b36 */
[----:B------:R-:W-:-:S02]  /*ea50*/  ISETP.GE.AND P2, PT, R154, UR4, PT ;  /* 0x000000049a007c0c */ /* 0x000fc4000bf46270 */
[----:B------:R-:W-:Y:S01]  /*ea60*/  @!P6 LEA.HI.X R9, R156, R15, R28, 0x2, P4 ;  /* 0x0000000f9c09e211 */ /* 0x000fe200020f141c */
[----:B------:R1:W-:Y:S01]  /*ea70*/  @!P3 ST.E.64 desc[UR54][R6.64], R92 ;  /* 0x0000005c0600b985 */ /* 0x0003e2000c101b36 */
[----:B------:R-:W-:Y:S02]  /*ea80*/  ISETP.GE.AND P3, PT, R153, UR4, PT ;  /* 0x0000000499007c0c */ /* 0x000fe4000bf66270 */
[C---:B------:R-:W-:Y:S01]  /*ea90*/  @!P1 LEA R10, P5, R155.reuse, R21, 0x2 ;  /* 0x000000159b0a9211 */ /* 0x040fe200078a10ff */
[----:B------:R3:W-:Y:S01]  /*eaa0*/  @!P6 ST.E.64 desc[UR54][R8.64], R96 ;  /* 0x000000600800e985 */ /* 0x0007e2000c101b36 */
[----:B------:R-:W-:Y:S02]  /*eab0*/  ISETP.GE.AND P4, PT, R152, UR4, PT ;  /* 0x0000000498007c0c */ /* 0x000fe4000bf86270 */
[----:B------:R-:W-:Y:S02]  /*eac0*/  ISETP.GE.AND P6, PT, R22, UR4, PT ;  /* 0x0000000416007c0c */ /* 0x000fe4000bfc6270 */
[----:B------:R-:W-:-:S02]  /*ead0*/  @!P1 LEA.HI.X R11, R155, R15, R27, 0x2, P5 ;  /* 0x0000000f9b0b9211 */ /* 0x000fc400028f141b */
[----:B------:R-:W-:-:S03]  /*eae0*/  @!P2 LEA R12, P5, R154, R21, 0x2 ;  /* 0x000000159a0ca211 */ /* 0x000fc600078a10ff */
[----:B------:R3:W-:Y:S01]  /*eaf0*/  @!P1 ST.E.64 desc[UR54][R10.64], R100 ;  /* 0x000000640a009985 */ /* 0x0007e2000c101b36 */
[C---:B0-----:R-:W-:Y:S02]  /*eb00*/  @!P3 LEA R2, P1, R153.reuse, R21, 0x2 ;  /* 0x000000159902b211 */ /* 0x041fe400078210ff */
[----:B------:R-:W-:Y:S02]  /*eb10*/  @!P2 LEA.HI.X R13, R154, R15, R26, 0x2, P5 ;  /* 0x0000000f9a0da211 */ /* 0x000fe400028f141a */
[----:B------:R-:W-:Y:S02]  /*eb20*/  @!P4 LEA R4, P5, R152, R21, 0x2 ;  /* 0x000000159804c211 */ /* 0x000fe400078a10ff */
[----:B------:R-:W-:Y:S01]  /*eb30*/  @!P3 LEA.HI.X R3, R153, R15, R25, 0x2, P1 ;  /* 0x0000000f9903b211 */ /* 0x000fe200008f1419 */
[----:B------:R3:W-:Y:S01]  /*eb40*/  @!P2 ST.E.64 desc[UR54][R12.64], R104 ;  /* 0x000000680c00a985 */ /* 0x0007e2000c101b36 */
[----:B-1----:R-:W-:Y:S02]  /*eb50*/  @!P6 LEA R6, P1, R22, R21, 0x2 ;  /* 0x000000151606e211 */ /* 0x002fe400078210ff */
[-C--:B------:R-:W-:Y:S01]  /*eb60*/  @!P4 LEA.HI.X R5, R152, R15.reuse, R24, 0x2, P5 ;  /* 0x0000000f9805c211 */ /* 0x080fe200028f1418 */
[----:B------:R3:W-:Y:S01]  /*eb70*/  @!P3 ST.E.64 desc[UR54][R2.64], R108 ;  /* 0x0000006c0200b985 */ /* 0x0007e2000c101b36 */
[----:B------:R-:W-:-:S03]  /*eb80*/  @!P6 LEA.HI.X R7, R22, R15, R20, 0x2, P1 ;  /* 0x0000000f1607e211 */ /* 0x000fc600008f1414 */
[----:B------:R3:W-:Y:S04]  /*eb90*/  @!P4 ST.E.64 desc[UR54][R4.64], R112 ;  /* 0x000000700400c985 */ /* 0x0007e8000c101b36 */
[----:B------:R3:W-:Y:S02]  /*eba0*/  @!P6 ST.E.64 desc[UR54][R6.64], R116 ;  /* 0x000000740600e985 */ /* 0x0007e4000c101b36 */
.L_x_1320:
[----:B------:R-:W-:Y:S05]  /*ebb0*/  BSYNC B1 ;  /* 0x0000000000017941 */ /* 0x000fea0003800000 */
.L_x_1319:
[----:B--2---:R4:W2:Y:S04]  /*ebc0*/  SHFL.IDX PT, R15, R14, 0x1, 0x1c1f ;  /* 0x003c1f000e0f7f89 */ /* 0x0048a800000e0000 */
[----:B-1----:R4:W1:Y:S01]  /*ebd0*/  SHFL.IDX PT, R21, R0, 0x1, 0x1c1f ;  /* 0x003c1f0000157f89 */ /* 0x00286200000e0000 */
[----:B------:R-:W-:Y:S05]  /*ebe0*/  @P0 BRA `(.L_x_1318) ;  /* 0x0000000c00380947 */ /* 0x000fea0003800000 */
[----:B------:R-:W-:Y:S02]  /*ebf0*/  ULDC UR4, c[0x0][0xac8] ;  /* 0x0002b20000047ab9 */ /* 0x000fe40000000800 */
[----:B------:R-:W-:Y:S02]  /*ec00*/  ISETP.GE.AND P1, PT, R16, UR4, PT ;  /* 0x0000000410007c0c */ /* 0x000fe4000bf26270 */
[----:B------:R-:W-:Y:S02]  /*ec10*/  ISETP.GE.AND P5, PT, R157, UR4, PT ;  /* 0x000000049d007c0c */ /* 0x000fe4000bfa6270 */
[----:B------:R-:W-:Y:S02]  /*ec20*/  ISETP.GE.AND P3, PT, R156, UR4, PT ;  /* 0x000000049c007c0c */ /* 0x000fe4000bf66270 */
[----:B------:R-:W-:-:S07]  /*ec30*/  ISETP.GE.AND P2, PT, R155, UR4, PT ;  /* 0x000000049b007c0c */ /* 0x000fce000bf46270 */
[CC--:B-1-3--:R-:W-:Y:S02]  /*ec40*/  @!P1 LEA R2, P0, R16.reuse, R21.reuse, 0x2 ;  /* 0x0000001510029211 */ /* 0x0cafe400078010ff */
[----:B------:R-:W-:Y:S02]  /*ec50*/  @!P5 LEA R4, P4, R157, R21, 0x2 ;  /* 0x000000159d04d211 */ /* 0x000fe400078810ff */
[-C--:B--2---:R-:W-:Y:S02]  /*ec60*/  @!P1 LEA.HI.X R3, R16, R15.reuse, R30, 0x2, P0 ;  /* 0x0000000f10039211 */ /* 0x084fe400000f141e */
[----:B------:R-:W-:Y:S02]  /*ec70*/  ISETP.GE.AND P0, PT, R153, UR4, PT ;  /* 0x0000000499007c0c */ /* 0x000fe4000bf06270 */
[----:B------:R-:W-:Y:S01]  /*ec80*/  @!P5 LEA.HI.X R5, R157, R15, R29, 0x2, P4 ;  /* 0x0000000f9d05d211 */ /* 0x000fe200020f141d */
[----:B------:R1:W-:Y:S01]  /*ec90*/  @!P1 ST.E.64 desc[UR54][R2.64], R90 ;  /* 0x0000005a02009985 */ /* 0x0003e2000c101b36 */
[----:B------:R-:W-:-:S02]  /*eca0*/  ISETP.GE.AND P1, PT, R154, UR4, PT ;  /* 0x000000049a007c0c */ /* 0x000fc4000bf26270 */
[----:B------:R-:W-:Y:S01]  /*ecb0*/  ISETP.GE.AND P4, PT, R152, UR4, PT ;  /* 0x0000000498007c0c */ /* 0x000fe2000bf86270 */
[----:B------:R2:W-:Y:S01]  /*ecc0*/  @!P5 ST.E.64 desc[UR54][R4.64], R94 ;  /* 0x0000005e0400d985 */ /* 0x0005e2000c101b36 */
[CC--:B0-----:R-:W-:Y:S02]  /*ecd0*/  @!P3 LEA R6, P6, R156.reuse, R21.reuse, 0x2 ;  /* 0x000000159c06b211 */ /* 0x0c1fe400078c10ff */
[C---:B------:R-:W-:Y:S02]  /*ece0*/  @!P2 LEA R8, P5, R155.reuse, R21, 0x2 ;  /* 0x000000159b08a211 */ /* 0x040fe400078a10ff */
[-C--:B------:R-:W-:Y:S02]  /*ecf0*/  @!P3 LEA.HI.X R7, R156, R15.reuse, R28, 0x2, P6 ;  /* 0x0000000f9c07b211 */ /* 0x080fe400030f141c */
[----:B------:R-:W-:-:S03]  /*ed00*/  @!P2 LEA.HI.X R9, R155, R15, R27, 0x2, P5 ;  /* 0x0000000f9b09a211 */ /* 0x000fc600028f141b */
[----:B------:R2:W-:Y:S01]  /*ed10*/  @!P3 ST.E.64 desc[UR54][R6.64], R98 ;  /* 0x000000620600b985 */ /* 0x0005e2000c101b36 */
[-C--:B-1----:R-:W-:Y:S02]  /*ed20*/  @!P1 LEA R2, P6, R154, R21.reuse, 0x2 ;  /* 0x000000159a029211 */ /* 0x082fe400078c10ff */
[CC--:B------:R-:W-:Y:S01]  /*ed30*/  @!P0 LEA R10, P3, R153.reuse, R21.reuse, 0x2 ;  /* 0x00000015990a8211 */ /* 0x0c0fe200078610ff */
[----:B------:R2:W-:Y:S01]  /*ed40*/  @!P2 ST.E.64 desc[UR54][R8.64], R102 ;  /* 0x000000660800a985 */ /* 0x0005e2000c101b36 */
[----:B------:R-:W-:Y:S02]  /*ed50*/  @!P4 LEA R12, P5, R152, R21, 0x2 ;  /* 0x00000015980cc211 */ /* 0x000fe400078a10ff */
[-C--:B------:R-:W-:Y:S02]  /*ed60*/  @!P1 LEA.HI.X R3, R154, R15.reuse, R26, 0x2, P6 ;  /* 0x0000000f9a039211 */ /* 0x080fe400030f141a */
[-C--:B------:R-:W-:Y:S02]  /*ed70*/  @!P0 LEA.HI.X R11, R153, R15.reuse, R25, 0x2, P3 ;  /* 0x0000000f990b8211 */ /* 0x080fe400018f1419 */
[----:B------:R-:W-:Y:S01]  /*ed80*/  @!P4 LEA.HI.X R13, R152, R15, R24, 0x2, P5 ;  /* 0x0000000f980dc211 */ /* 0x000fe200028f1418 */
[----:B------:R2:W-:Y:S04]  /*ed90*/  @!P1 ST.E.64 desc[UR54][R2.64], R106 ;  /* 0x0000006a02009985 */ /* 0x0005e8000c101b36 */
[----:B------:R2:W-:Y:S01]  /*eda0*/  @!P0 ST.E.64 desc[UR54][R10.64], R110 ;  /* 0x0000006e0a008985 */ /* 0x0005e2000c101b36 */
[----:B------:R-:W-:-:S03]  /*edb0*/  ISETP.GE.AND P0, PT, R22, UR4, PT ;  /* 0x0000000416007c0c */ /* 0x000fc6000bf06270 */
[----:B------:R2:W-:Y:S10]  /*edc0*/  @!P4 ST.E.64 desc[UR54][R12.64], R114 ;  /* 0x000000720c00c985 */ /* 0x0005f4000c101b36 */
[----:B------:R-:W-:Y:S05]  /*edd0*/  @P0 BRA `(.L_x_1318) ;  /* 0x0000000800bc0947 */ /* 0x000fea0003800000 */
[----:B--2---:R-:W-:-:S04]  /*ede0*/  LEA R2, P0, R22, R21, 0x2 ;  /* 0x0000001516027211 */ /* 0x004fc800078010ff */
[----:B------:R-:W-:-:S05]  /*edf0*/  LEA.HI.X R3, R22, R15, R20, 0x2, P0 ;  /* 0x0000000f16037211 */ /* 0x000fca00000f1414 */
[----:B------:R0:W-:Y:S01]  /*ee00*/  ST.E.64 desc[UR54][R2.64], R118 ;  /* 0x0000007602007985 */ /* 0x0001e2000c101b36 */
[----:B------:R-:W-:Y:S05]  /*ee10*/  BRA `(.L_x_1318) ;  /* 0x0000000800ac7947 */ /* 0x000fea0003800000 */
.L_x_1315:
[----:B------:R-:W-:Y:S02]  /*ee20*/  ULDC.64 UR8, c[0x0][0xc00] ;  /* 0x0003000000087ab9 */ /* 0x000fe40000000a00 */
[----:B------:R-:W-:-:S04]  /*ee30*/  UISETP.NE.U32.AND UP0, UPT, UR8, URZ, UPT ;  /* 0x0000003f0800728c */ /* 0x000fc8000bf05070 */
[----:B------:R-:W-:-:S03]  /*ee40*/  UISETP.NE.AND.EX UP0, UPT, UR9, URZ, UPT, UP0 ;  /* 0x0000003f0900728c */ /* 0x000fc6000bf05300 */
[----:B------:R-:W-:Y:S02]  /*ee50*/  ULDC.64 UR8, c[0x0][0xc00] ;  /* 0x0003000000087ab9 */ /* 0x000fe40000000a00 */
[----:B------:R-:W-:Y:S01]  /*ee60*/  UIMAD.WIDE UR8, UR38, 0x4, UR8 ;  /* 0x00000004260878a5 */ /* 0x000fe2000f8e0208 */
[----:B------:R-:W-:-:S05]  /*ee70*/  PLOP3.LUT P1, PT, PT, PT, UP0, 0x80, 0x0 ;  /* 0x000000000000781c */ /* 0x000fca0003f2f008 */
[----:B------:R-:W-:Y:S02]  /*ee80*/  IMAD.U32 R2, RZ, RZ, UR8 ;  /* 0x00000008ff027e24 */ /* 0x000fe4000f8e00ff */
[----:B------:R-:W-:Y:S01]  /*ee90*/  IMAD.U32 R3, RZ, RZ, UR9 ;  /* 0x00000009ff037e24 */ /* 0x000fe2000f8e00ff */
[----:B------:R-:W-:Y:S02]  /*eea0*/  ULDC.64 UR8, c[0x0][0xc08] ;  /* 0x0003020000087ab9 */ /* 0x000fe40000000a00 */
[----:B------:R-:W-:Y:S01]  /*eeb0*/  UISETP.NE.U32.AND UP1, UPT, UR8, URZ, UPT ;  /* 0x0000003f0800728c */ /* 0x000fe2000bf25070 */
[----:B------:R-:W-:Y:S02]  /*eec0*/  ULDC UR4, c[0x0][0xa88] ;  /* 0x0002a20000047ab9 */ /* 0x000fe40000000800 */
[----:B------:R-:W2:Y:S01]  /*eed0*/  @P1 LDG.E R6, desc[UR54][R2.64] ;  /* 0x0000003602061981 */ /* 0x000ea2000c1e1900 */
[----:B------:R-:W-:Y:S01]  /*eee0*/  UISETP.NE.AND.EX UP1, UPT, UR9, URZ, UPT, UP1 ;  /* 0x0000003f0900728c */ /* 0x000fe2000bf25310 */
[----:B------:R-:W-:Y:S01]  /*eef0*/  IMAD.U32 R0, RZ, RZ, UR4 ;  /* 0x00000004ff007e24 */ /* 0x000fe2000f8e00ff */
[----:B------:R-:W0:Y:S04]  /*ef00*/  S2R R7, SR_TID.X ;  /* 0x0000000000077919 */ /* 0x000e280000002100 */
[----:B------:R-:W-:-:S05]  /*ef10*/  PLOP3.LUT P2, PT, PT, PT, UP1, 0x80, 0x0 ;  /* 0x000000000000781c */ /* 0x000fca0003f4f018 */
[----:B------:R-:W-:Y:S02]  /*ef20*/  @UP1 ULDC.64 UR8, c[0x0][0xc08] ;  /* 0x0003020000081ab9 */ /* 0x000fe40000000a00 */
[----:B------:R-:W-:-:S06]  /*ef30*/  @UP1 UIMAD.WIDE UR8, UR38, 0x4, UR8 ;  /* 0x00000004260818a5 */ /* 0x000fcc000f8e0208 */
[----:B------:R-:W-:Y:S02]  /*ef40*/  IMAD.U32 R4, RZ, RZ, UR8 ;  /* 0x00000008ff047e24 */ /* 0x000fe4000f8e00ff */
[----:B------:R-:W-:-:S05]  /*ef50*/  IMAD.U32 R5, RZ, RZ, UR9 ;  /* 0x00000009ff057e24 */ /* 0x000fca000f8e00ff */
[----:B------:R1:W5:Y:S01]  /*ef60*/  @P2 LDG.E R0, desc[UR54][R4.64] ;  /* 0x0000003604002981 */ /* 0x000362000c1e1900 */
[----:B------:R-:W-:Y:S01]  /*ef70*/  UISETP.NE.AND UP1, UPT, UR46, URZ, UPT ;  /* 0x0000003f2e00728c */ /* 0x000fe2000bf25270 */
[----:B------:R-:W-:Y:S01]  /*ef80*/  UMOV UR4, URZ ;  /* 0x0000003f00047c82 */ /* 0x000fe20008000000 */
[----:B0-----:R-:W-:-:S09]  /*ef90*/  VIADD R8, R7, 0xffffff80 ;  /* 0xffffff8007087836 */ /* 0x001fd20000000000 */
[----:B------:R-:W-:Y:S01]  /*efa0*/  @!UP1 ULDC UR46, c[0x0][0xad4] ;  /* 0x0002b500002e9ab9 */ /* 0x000fe20000000800 */
[----:B------:R-:W-:Y:S02]  /*efb0*/  ISETP.GT.AND P0, PT, R8, 0xbf, PT ;  /* 0x000000bf0800780c */ /* 0x000fe40003f04270 */
[----:B--2---:R-:W-:Y:S01]  /*efc0*/  @P1 R2UR UR4, R6 ;  /* 0x00000000060412ca */ /* 0x004fe200000e0000 */
[----:B-1----:R-:W-:-:S14]  /*efd0*/  @P2 BRA `(.L_x_1321) ;  /* 0x0000000000102947 */ /* 0x002fdc0003800000 */
[----:B------:R-:W-:Y:S05]  /*efe0*/  @!P1 BRA `(.L_x_1321) ;  /* 0x00000000000c9947 */ /* 0x000fea0003800000 */
[----:B------:R-:W2:Y:S04]  /*eff0*/  LDG.E R5, desc[UR54][R2.64] ;  /* 0x0000003602057981 */ /* 0x000ea8000c1e1900 */
[----:B-----5:R-:W2:Y:S02]  /*f000*/  LDG.E R0, desc[UR54][R2.64+0x4] ;  /* 0x0000043602007981 */ /* 0x020ea4000c1e1900 */
[----:B--2---:R-:W-:-:S07]  /*f010*/  IMAD.IADD R0, R0, 0x1, -R5 ;  /* 0x0000000100007824 */ /* 0x004fce00078e0a05 */
.L_x_1321:
[----:B------:R-:W-:Y:S01]  /*f020*/  USHF.R.S32.HI UR13, URZ, 0x1f, UR38 ;  /* 0x0000001f3f0d7899 */ /* 0x000fe20008011426 */
[----:B------:R-:W-:Y:S01]  /*f030*/  BSSY B1, `(.L_x_1322) ;  /* 0x0000039000017945 */ /* 0x000fe20003800000 */
[----:B------:R-:W-:Y:S02]  /*f040*/  USHF.R.S32.HI UR21, URZ, 0x1f, UR4 ;  /* 0x0000001f3f157899 */ /* 0x000fe40008011404 */
[----:B------:R-:W-:Y:S02]  /*f050*/  USEL UR12, UR38, URZ, !UP0 ;  /* 0x0000003f260c7287 */ /* 0x000fe4000c000000 */
[----:B------:R-:W-:Y:S01]  /*f060*/  USEL UR13, UR13, URZ, !UP0 ;  /* 0x0000003f0d0d7287 */ /* 0x000fe2000c000000 */
[----:B------:R-:W-:Y:S11]  /*f070*/  @P0 BRA `(.L_x_1323) ;  /* 0x0000000000d00947 */ /* 0x000ff60003800000 */
[----:B------:R-:W0:Y:S01]  /*f080*/  LDC R9, c[0x0][0xbe8] ;  /* 0x0002fa00ff097b82 */ /* 0x000e220000000800 */
[----:B------:R-:W-:-:S05]  /*f090*/  IMAD.U32 R4, RZ, RZ, UR39 ;  /* 0x00000027ff047e24 */ /* 0x000fca000f8e00ff */
[----:B------:R-:W-:Y:S01]  /*f0a0*/  IADD3 R4, R4, -0x80, R7 ;  /* 0xffffff8004047810 */ /* 0x000fe20007ffe007 */
[----:B0----5:R-:W-:-:S05]  /*f0b0*/  IMAD R2, R0, R9, RZ ;  /* 0x0000000900027224 */ /* 0x021fca00078e02ff */
[----:B------:R-:W-:-:S13]  /*f0c0*/  ISETP.GE.AND P0, PT, R4, R2, PT ;  /* 0x000000020400720c */ /* 0x000fda0003f06270 */
[----:B------:R-:W-:Y:S05]  /*f0d0*/  @P0 BRA `(.L_x_1323) ;  /* 0x0000000000b80947 */ /* 0x000fea0003800000 */
[----:B------:R-:W-:Y:S01]  /*f0e0*/  ISETP.NE.AND P0, PT, R9, 0x1, PT ;  /* 0x000000010900780c */ /* 0x000fe20003f05270 */
[----:B------:R-:W-:Y:S01]  /*f0f0*/  UISETP.GT.AND UP0, UPT, UR46, 0x1, UPT ;  /* 0x000000012e00788c */ /* 0x000fe2000bf04270 */
[----:B------:R-:W-:Y:S01]  /*f100*/  IMAD.MOV.U32 R5, RZ, RZ, R4 ;  /* 0x000000ffff057224 */ /* 0x000fe200078e0004 */
[----:B------:R-:W-:Y:S02]  /*f110*/  UMOV UR19, 0x9b8 ;  /* 0x000009b800137882 */ /* 0x000fe40000000000 */
[----:B------:R-:W-:Y:S02]  /*f120*/  USEL UR19, UR19, 0x978, UP0 ;  /* 0x0000097813137887 */ /* 0x000fe40008000000 */
[----:B------:R-:W-:-:S06]  /*f130*/  USEL UR18, UR41, URZ, UP0 ;  /* 0x0000003f29127287 */ /* 0x000fcc0008000000 */
[----:B------:R-:W0:Y:S04]  /*f140*/  @P0 LDC R3, c[0x0][0xbec] ;  /* 0x0002fb00ff030b82 */ /* 0x000e280000000800 */
[----:B------:R-:W-:Y:S01]  /*f150*/  ULDC.64 UR8, c[0x0][UR19+0x218] ;  /* 0x0000860013087abb */ /* 0x000fe20008000a00 */
[----:B------:R-:W-:Y:S01]  /*f160*/  ULDC.64 UR14, c[0x0][UR19+0x220] ;  /* 0x00008800130e7abb */ /* 0x000fe20008000a00 */
[----:B------:R-:W-:Y:S01]  /*f170*/  ULDC.64 UR16, c[0x0][UR19+0x228] ;  /* 0x00008a0013107abb */ /* 0x000fe20008000a00 */
[----:B------:R-:W-:Y:S01]  /*f180*/  UIMAD.WIDE.U32 UR10, UR8, UR37, URZ ;  /* 0x00000025080a72a5 */ /* 0x000fe2000f8e003f */
[----:B------:R-:W1:Y:S01]  /*f190*/  @P0 LDC R7, c[0x0][0xbf0] ;  /* 0x0002fc00ff070b82 */ /* 0x000e620000000800 */
[----:B------:R-:W-:Y:S02]  /*f1a0*/  UIMAD UR20, UR9, UR37, URZ ;  /* 0x00000025091472a4 */ /* 0x000fe4000f8e023f */
[----:B------:R-:W-:-:S02]  /*f1b0*/  UIMAD UR15, UR15, UR12, URZ ;  /* 0x0000000c0f0f72a4 */ /* 0x000fc4000f8e023f */
[----:B------:R-:W-:Y:S02]  /*f1c0*/  UIMAD.WIDE.U32 UR22, UR16, UR18, URZ ;  /* 0x00000012101672a5 */ /* 0x000fe4000f8e003f */
[----:B------:R-:W-:Y:S02]  /*f1d0*/  UIMAD.WIDE.U32 UR8, UR14, UR12, URZ ;  /* 0x0000000c0e0872a5 */ /* 0x000fe4000f8e003f */
[----:B------:R-:W-:Y:S02]  /*f1e0*/  UIMAD UR16, UR17, UR18, URZ ;  /* 0x00000012111072a4 */ /* 0x000fe4000f8e023f */
[----:B------:R-:W-:Y:S02]  /*f1f0*/  UIMAD UR15, UR14, UR13, UR15 ;  /* 0x0000000d0e0f72a4 */ /* 0x000fe4000f8e020f */
[----:B------:R-:W-:Y:S02]  /*f200*/  UIADD3 UR10, UP1, UP2, UR8, UR10, UR4 ;  /* 0x0000000a080a7290 */ /* 0x000fe4000fa3e004 */
[----:B------:R-:W-:Y:S01]  /*f210*/  UIADD3 UR16, UR23, UR16, URZ ;  /* 0x0000001017107290 */ /* 0x000fe2000fffe03f */
[----:B0-----:R-:W-:Y:S01]  /*f220*/  @P0 IMAD.HI.U32 R2, R4, R3, RZ ;  /* 0x0000000304020227 */ /* 0x001fe200078e00ff */
[----:B------:R-:W-:-:S02]  /*f230*/  UIADD3 UR20, UR11, UR20, URZ ;  /* 0x000000140b147290 */ /* 0x000fc4000fffe03f */
[----:B------:R-:W-:Y:S01]  /*f240*/  UIADD3 UR15, UR9, UR15, URZ ;  /* 0x0000000f090f7290 */ /* 0x000fe2000fffe03f */
[----:B------:R-:W-:Y:S02]  /*f250*/  IMAD.U32 R3, RZ, RZ, UR23 ;  /* 0x00000017ff037e24 */ /* 0x000fe4000f8e00ff */
[----:B------:R-:W-:Y:S01]  /*f260*/  IMAD.U32 R6, RZ, RZ, UR16 ;  /* 0x00000010ff067e24 */ /* 0x000fe2000f8e00ff */
[----:B------:R-:W-:Y:S01]  /*f270*/  ULDC.64 UR8, c[0x0][UR19+0x210] ;  /* 0x0000840013087abb */ /* 0x000fe20008000a00 */
[----:B-1----:R-:W-:Y:S01]  /*f280*/  @P0 SHF.R.U32.HI R5, RZ, R7, R2 ;  /* 0x00000007ff050219 */ /* 0x002fe20000011602 */
[----:B------:R-:W-:-:S04]  /*f290*/  IMAD.U32 R2, RZ, RZ, UR22 ;  /* 0x00000016ff027e24 */ /* 0x000fc8000f8e00ff */
[--C-:B------:R-:W-:Y:S01]  /*f2a0*/  IMAD.MOV R7, RZ, RZ, -R5.reuse ;  /* 0x000000ffff077224 */ /* 0x100fe200078e0a05 */
[----:B------:R-:W-:Y:S01]  /*f2b0*/  IADD3 R2, P0, P1, R5, UR10, R2 ;  /* 0x0000000a05027c10 */ /* 0x000fe2000f91e002 */
[----:B------:R-:W-:Y:S01]  /*f2c0*/  UIADD3.X UR10, UR15, UR20, UR21, UP1, UP2 ;  /* 0x000000140f0a7290 */ /* 0x000fe20008fe4415 */
[----:B------:R-:W-:Y:S01]  /*f2d0*/  SHF.R.S32.HI R5, RZ, 0x1f, R5 ;  /* 0x0000001fff057819 */ /* 0x000fe20000011405 */
[----:B------:R-:W-:-:S04]  /*f2e0*/  IMAD R7, R9, R7, R4 ;  /* 0x0000000709077224 */ /* 0x000fc800078e0204 */
[----:B------:R-:W-:Y:S01]  /*f2f0*/  IADD3.X R3, R5, UR10, R6, P0, P1 ;  /* 0x0000000a05037c10 */ /* 0x000fe200087e2406 */
[C---:B------:R-:W-:Y:S01]  /*f300*/  IMAD R9, R7.reuse, UR9, RZ ;  /* 0x0000000907097c24 */ /* 0x040fe2000f8e02ff */
[----:B------:R-:W-:Y:S01]  /*f310*/  SHF.R.S32.HI R4, RZ, 0x1f, R7 ;  /* 0x0000001fff047819 */ /* 0x000fe20000011407 */
[----:B------:R-:W-:Y:S01]  /*f320*/  ULDC.64 UR10, c[0x0][0xba8] ;  /* 0x0002ea00000a7ab9 */ /* 0x000fe20000000a00 */
[----:B------:R-:W-:Y:S01]  /*f330*/  @!UP0 ULDC UR10, c[0x0][0xb50] ;  /* 0x0002d400000a8ab9 */ /* 0x000fe20000000800 */
[----:B------:R-:W-:Y:S01]  /*f340*/  IMAD.WIDE.U32 R2, R7, UR8, R2 ;  /* 0x0000000807027c25 */ /* 0x000fe2000f8e0002 */
[----:B------:R-:W-:-:S03]  /*f350*/  @!UP0 ULDC UR11, c[0x0][0xb54] ;  /* 0x0002d500000b8ab9 */ /* 0x000fc60000000800 */
[----:B------:R-:W-:Y:S01]  /*f360*/  IMAD R9, R4, UR8, R9 ;  /* 0x0000000804097c24 */ /* 0x000fe2000f8e0209 */
[----:B------:R-:W-:-:S03]  /*f370*/  LEA R4, P0, R2, UR10, 0x2 ;  /* 0x0000000a02047c11 */ /* 0x000fc6000f8010ff */
[----:B------:R-:W-:-:S05]  /*f380*/  IMAD.IADD R3, R3, 0x1, R9 ;  /* 0x0000000103037824 */ /* 0x000fca00078e0209 */
[----:B------:R-:W-:Y:S01]  /*f390*/  LEA.HI.X R5, R2, UR11, R3, 0x2, P0 ;  /* 0x0000000b02057c11 */ /* 0x000fe200080f1403 */
[----:B------:R-:W-:-:S05]  /*f3a0*/  IMAD.MOV.U32 R3, RZ, RZ, -0x800000 ;  /* 0xff800000ff037424 */ /* 0x000fca00078e00ff */
[----:B------:R0:W-:Y:S02]  /*f3b0*/  STG.E desc[UR54][R4.64], R3 ;  /* 0x0000000304007986 */ /* 0x0001e4000c101936 */
.L_x_1323:
[----:B------:R-:W-:Y:S05]  /*f3c0*/  BSYNC B1 ;  /* 0x0000000000017941 */ /* 0x000fea0003800000 */
.L_x_1322:
[----:B------:R-:W-:-:S06]  /*f3d0*/  UISETP.GT.AND UP0, UPT, UR46, 0x1, UPT ;  /* 0x000000012e00788c */ /* 0x000fcc000bf04270 */
[----:B------:R-:W-:-:S13]  /*f3e0*/  PLOP3.LUT P0, PT, PT, PT, UP0, 0x80, 0x0 ;  /* 0x000000000000781c */ /* 0x000fda0003f0f008 */
[----:B------:R-:W-:Y:S05]  /*f3f0*/  @P0 BRA `(.L_x_1318) ;  /* 0x0000000400340947 */ /* 0x000fea0003800000 */
[----:B------:R-:W1:Y:S01]  /*f400*/  LDC R11, c[0x0][0xbe8] ;  /* 0x0002fa00ff0b7b82 */ /* 0x000e620000000800 */
[----:B------:R-:W-:Y:S01]  /*f410*/  SHF.R.S32.HI R6, RZ, 0x1f, R8 ;  /* 0x0000001fff067819 */ /* 0x000fe20000011408 */
[----:B------:R-:W-:Y:S01]  /*f420*/  ULDC.64 UR14, c[0x0][0xaa0] ;  /* 0x0002a800000e7ab9 */ /* 0x000fe20000000a00 */
[----:B------:R-:W-:Y:S01]  /*f430*/  SHF.R.S32.HI R13, RZ, 0x1f, R19 ;  /* 0x0000001fff0d7819 */ /* 0x000fe20000011413 */
[----:B------:R-:W-:Y:S01]  /*f440*/  UIMAD UR10, UR21, UR14, URZ ;  /* 0x0000000e150a72a4 */ /* 0x000fe2000f8e023f */
[----:B------:R-:W-:Y:S01]  /*f450*/  LEA.HI R6, R6, R8, RZ, 0x3 ;  /* 0x0000000806067211 */ /* 0x000fe200078f18ff */
[----:B------:R-:W-:Y:S02]  /*f460*/  UIMAD.WIDE.U32 UR8, UR4, UR14, URZ ;  /* 0x0000000e040872a5 */ /* 0x000fe4000f8e003f */
[----:B------:R-:W-:Y:S01]  /*f470*/  UIMAD UR10, UR4, UR15, UR10 ;  /* 0x0000000f040a72a4 */ /* 0x000fe2000f8e020a */
[----:B------:R-:W-:-:S03]  /*f480*/  SHF.R.S32.HI R6, RZ, 0x3, R6 ;  /* 0x00000003ff067819 */ /* 0x000fc60000011406 */
[----:B------:R-:W-:Y:S02]  /*f490*/  UIADD3 UR9, UR9, UR10, URZ ;  /* 0x0000000a09097290 */ /* 0x000fe4000fffe03f */
[----:B------:R-:W-:Y:S01]  /*f4a0*/  IMAD R2, R18, 0x30, R6 ;  /* 0x0000003012027824 */ /* 0x000fe200078e0206 */
[----:B------:R-:W-:Y:S01]  /*f4b0*/  ULDC.64 UR10, c[0x0][0xae8] ;  /* 0x0002ba00000a7ab9 */ /* 0x000fe20000000a00 */
[----:B------:R-:W-:Y:S01]  /*f4c0*/  VIADD R30, R6, UR39 ;  /* 0x00000027061e7c36 */ /* 0x000fe20008000000 */
[----:B------:R-:W-:Y:S01]  /*f4d0*/  UIMAD.WIDE.U32 UR8, UR37, UR10, UR8 ;  /* 0x0000000a250872a5 */ /* 0x000fe2000f8e0008 */
[----:B0-----:R-:W-:-:S03]  /*f4e0*/  VIADD R4, R2, UR39 ;  /* 0x0000002702047c36 */ /* 0x001fc60008000000 */
[----:B------:R-:W-:Y:S01]  /*f4f0*/  UIMAD UR9, UR37, UR11, UR9 ;  /* 0x0000000b250972a4 */ /* 0x000fe2000f8e0209 */
[----:B------:R-:W-:Y:S01]  /*f500*/  IMAD.MOV.U32 R5, RZ, RZ, R4 ;  /* 0x000000ffff057224 */ /* 0x000fe200078e0004 */
[----:B-1----:R-:W-:Y:S01]  /*f510*/  ISETP.NE.AND P0, PT, R11, 0x1, PT ;  /* 0x000000010b00780c */ /* 0x002fe20003f05270 */
[----:B------:R-:W-:Y:S02]  /*f520*/  ULDC.64 UR10, c[0x0][0xaf0] ;  /* 0x0002bc00000a7ab9 */ /* 0x000fe40000000a00 */
[----:B------:R-:W-:-:S04]  /*f530*/  UIMAD UR13, UR13, UR10, URZ ;  /* 0x0000000a0d0d72a4 */ /* 0x000fc8000f8e023f */
[----:B------:R-:W-:Y:S02]  /*f540*/  UIMAD UR4, UR12, UR11, UR13 ;  /* 0x0000000b0c0472a4 */ /* 0x000fe4000f8e020d */
[----:B------:R-:W-:-:S03]  /*f550*/  UIMAD.WIDE.U32 UR12, UR12, UR10, UR8 ;  /* 0x0000000a0c0c72a5 */ /* 0x000fc6000f8e0008 */
[----:B------:R-:W-:Y:S01]  /*f560*/  ULDC.64 UR8, c[0x0][0xae0] ;  /* 0x0002b80000087ab9 */ /* 0x000fe20000000a00 */
[----:B------:R-:W0:Y:S01]  /*f570*/  @P0 LDC R3, c[0x0][0xbec] ;  /* 0x0002fb00ff030b82 */ /* 0x000e220000000800 */
[----:B------:R-:W-:-:S07]  /*f580*/  UIADD3 UR4, UR13, UR4, URZ ;  /* 0x000000040d047290 */ /* 0x000fce000fffe03f */
[----:B------:R-:W1:Y:S01]  /*f590*/  @P0 LDC R7, c[0x0][0xbf0] ;  /* 0x0002fc00ff070b82 */ /* 0x000e620000000800 */
[----:B0-----:R-:W-:-:S04]  /*f5a0*/  @P0 IMAD.HI.U32 R2, R4, R3, RZ ;  /* 0x0000000304020227 */ /* 0x001fc800078e00ff */
[----:B------:R-:W-:Y:S02]  /*f5b0*/  IMAD.U32 R3, RZ, RZ, UR13 ;  /* 0x0000000dff037e24 */ /* 0x000fe4000f8e00ff */
[----:B------:R-:W-:Y:S01]  /*f5c0*/  IMAD.U32 R3, RZ, RZ, UR4 ;  /* 0x00000004ff037e24 */ /* 0x000fe2000f8e00ff */
[----:B------:R-:W-:Y:S01]  /*f5d0*/  ULDC UR4, c[0x0][0xac8] ;  /* 0x0002b20000047ab9 */ /* 0x000fe20000000800 */
[----:B-1----:R-:W-:-:S04]  /*f5e0*/  @P0 SHF.R.U32.HI R5, RZ, R7, R2 ;  /* 0x00000007ff050219 */ /* 0x002fc80000011602 */
[--C-:B------:R-:W-:Y:S01]  /*f5f0*/  SHF.R.S32.HI R2, RZ, 0x1f, R5.reuse ;  /* 0x0000001fff027819 */ /* 0x100fe20000011405 */
[----:B------:R-:W-:-:S04]  /*f600*/  IMAD.MOV R7, RZ, RZ, -R5 ;  /* 0x000000ffff077224 */ /* 0x000fc800078e0a05 */
[----:B------:R-:W-:Y:S02]  /*f610*/  IMAD R7, R11, R7, R4 ;  /* 0x000000070b077224 */ /* 0x000fe400078e0204 */
[----:B------:R-:W-:Y:S02]  /*f620*/  IMAD R4, R2, UR8, RZ ;  /* 0x0000000802047c24 */ /* 0x000fe4000f8e02ff */
[----:B------:R-:W-:Y:S02]  /*f630*/  IMAD.U32 R2, RZ, RZ, UR12 ;  /* 0x0000000cff027e24 */ /* 0x000fe4000f8e00ff */
[C---:B------:R-:W-:Y:S01]  /*f640*/  IMAD R9, R5.reuse, UR9, R4 ;  /* 0x0000000905097c24 */ /* 0x040fe2000f8e0204 */
[----:B------:R-:W-:Y:S01]  /*f650*/  SHF.R.S32.HI R4, RZ, 0x1f, R7 ;  /* 0x0000001fff047819 */ /* 0x000fe20000011407 */
[----:B------:R-:W-:Y:S01]  /*f660*/  IMAD.WIDE.U32 R2, R5, UR8, R2 ;  /* 0x0000000805027c25 */ /* 0x000fe2000f8e0002 */
[----:B------:R-:W-:-:S03]  /*f670*/  ULDC.64 UR8, c[0x0][0xad8] ;  /* 0x0002b60000087ab9 */ /* 0x000fc60000000a00 */
[----:B------:R-:W-:Y:S02]  /*f680*/  IMAD R4, R4, UR8, RZ ;  /* 0x0000000804047c24 */ /* 0x000fe4000f8e02ff */
[----:B------:R-:W-:Y:S02]  /*f690*/  IMAD.IADD R3, R3, 0x1, R9 ;  /* 0x0000000103037824 */ /* 0x000fe400078e0209 */
[C---:B------:R-:W-:Y:S02]  /*f6a0*/  IMAD R5, R7.reuse, UR9, R4 ;  /* 0x0000000907057c24 */ /* 0x040fe4000f8e0204 */
[----:B------:R-:W-:Y:S01]  /*f6b0*/  IMAD.WIDE.U32 R2, R7, UR8, R2 ;  /* 0x0000000807027c25 */ /* 0x000fe2000f8e0002 */
[----:B------:R-:W-:-:S03]  /*f6c0*/  ULDC.64 UR8, c[0x0][0xa80] ;  /* 0x0002a00000087ab9 */ /* 0x000fc60000000a00 */
[----:B------:R-:W-:Y:S01]  /*f6d0*/  IMAD.IADD R3, R3, 0x1, R5 ;  /* 0x0000000103037824 */ /* 0x000fe200078e0205 */
[----:B------:R-:W-:Y:S01]  /*f6e0*/  LEA R4, P0, R2, UR8, 0x1 ;  /* 0x0000000802047c11 */ /* 0x000fe2000f8008ff */
[----:B-----5:R-:W-:Y:S02]  /*f6f0*/  IMAD R11, R0, R11, RZ ;  /* 0x0000000b000b7224 */ /* 0x020fe400078e02ff */
[----:B------:R-:W-:Y:S01]  /*f700*/  VIADD R0, R30, 0x30 ;  /* 0x000000301e007836 */ /* 0x000fe20000000000 */
[----:B------:R-:W-:Y:S01]  /*f710*/  LEA.HI.X R8, R2, UR9, R3, 0x1, P0 ;  /* 0x0000000902087c11 */ /* 0x000fe200080f0c03 */
[----:B------:R-:W0:Y:S01]  /*f720*/  SHFL.IDX PT, R6, R4, RZ, 0x181f ;  /* 0x00181fff04067589 */ /* 0x000e2200000e0000 */
[----:B------:R-:W-:Y:S01]  /*f730*/  ISETP.GE.AND P0, PT, R19, UR4, PT ;  /* 0x0000000413007c0c */ /* 0x000fe2000bf06270 */
[C---:B------:R-:W-:Y:S02]  /*f740*/  VIADD R2, R30.reuse, 0x60 ;  /* 0x000000601e027836 */ /* 0x040fe40000000000 */
[----:B------:R-:W1:Y:S01]  /*f750*/  SHFL.IDX PT, R14, R4, 0x1, 0x181f ;  /* 0x00381f00040e7f89 */ /* 0x000e6200000e0000 */
[CC--:B------:R-:W-:Y:S01]  /*f760*/  ISETP.GE.OR P3, PT, R30.reuse, R11.reuse, P0 ;  /* 0x0000000b1e00720c */ /* 0x0c0fe20000766670 */
[----:B------:R-:W-:Y:S01]  /*f770*/  VIADD R3, R30, 0x90 ;  /* 0x000000901e037836 */ /* 0x000fe20000000000 */
[-C--:B------:R-:W-:Y:S01]  /*f780*/  ISETP.GE.OR P2, PT, R0, R11.reuse, P0 ;  /* 0x0000000b0000720c */ /* 0x080fe20000746670 */
[----:B------:R-:W2:Y:S01]  /*f790*/  SHFL.IDX PT, R24, R4, 0x2, 0x181f ;  /* 0x00581f0004187f89 */ /* 0x000ea200000e0000 */
[----:B------:R-:W-:-:S02]  /*f7a0*/  ISETP.GE.OR P1, PT, R2, R11, P0 ;  /* 0x0000000b0200720c */ /* 0x000fc40000726670 */
[----:B------:R-:W-:Y:S01]  /*f7b0*/  ISETP.GE.OR P0, PT, R3, R11, P0 ;  /* 0x0000000b0300720c */ /* 0x000fe20000706670 */
[----:B------:R-:W3:Y:S04]  /*f7c0*/  SHFL.IDX PT, R10, R8, RZ, 0x181f ;  /* 0x00181fff080a7589 */ /* 0x000ee800000e0000 */
[----:B------:R1:W4:Y:S04]  /*f7d0*/  SHFL.IDX PT, R28, R4, 0x3, 0x181f ;  /* 0x00781f00041c7f89 */ /* 0x00032800000e0000 */
[----:B------:R-:W4:Y:S04]  /*f7e0*/  SHFL.IDX PT, R12, R8, 0x1, 0x181f ;  /* 0x00381f00080c7f89 */ /* 0x000f2800000e0000 */
[----:B------:R-:W4:Y:S01]  /*f7f0*/  SHFL.IDX PT, R20, R8, 0x2, 0x181f ;  /* 0x00581f0008147f89 */ /* 0x000f2200000e0000 */
[----:B0-----:R-:W-:-:S03]  /*f800*/  @!P3 LEA R2, P6, R19, R6, 0x1 ;  /* 0x000000061302b211 */ /* 0x001fc600078c08ff */
[----:B------:R4:W0:Y:S01]  /*f810*/  SHFL.IDX PT, R26, R8, 0x3, 0x181f ;  /* 0x00781f00081a7f89 */ /* 0x00082200000e0000 */
[C---:B-1----:R-:W-:Y:S02]  /*f820*/  @!P2 LEA R4, P5, R19.reuse, R14, 0x1 ;  /* 0x0000000e1304a211 */ /* 0x042fe400078a08ff */
[C---:B--2---:R-:W-:Y:S02]  /*f830*/  @!P1 LEA R6, P4, R19.reuse, R24, 0x1 ;  /* 0x0000001813069211 */ /* 0x044fe400078808ff */
[C---:B---3--:R-:W-:Y:S02]  /*f840*/  @!P3 LEA.HI.X R3, R19.reuse, R10, R13, 0x1, P6 ;  /* 0x0000000a1303b211 */ /* 0x048fe400030f0c0d */
[----:B----4-:R-:W-:-:S03]  /*f850*/  @!P0 LEA R8, P6, R19, R28, 0x1 ;  /* 0x0000001c13088211 */ /* 0x010fc600078c08ff */
[----:B------:R1:W-:Y:S01]  /*f860*/  @!P3 ST.E.128 desc[UR54][R2.64], RZ ;  /* 0x000000ff0200b985 */ /* 0x0003e2000c101d36 */
[C-C-:B------:R-:W-:Y:S02]  /*f870*/  @!P2 LEA.HI.X R5, R19.reuse, R12, R13.reuse, 0x1, P5 ;  /* 0x0000000c1305a211 */ /* 0x140fe400028f0c0d */
[----:B------:R-:W-:-:S03]  /*f880*/  @!P1 LEA.HI.X R7, R19, R20, R13, 0x1, P4 ;  /* 0x0000001413079211 */ /* 0x000fc600020f0c0d */
[----:B------:R1:W-:Y:S01]  /*f890*/  @!P2 ST.E.128 desc[UR54][R4.64], RZ ;  /* 0x000000ff0400a985 */ /* 0x0003e2000c101d36 */
[----:B0-----:R-:W-:-:S03]  /*f8a0*/  @!P0 LEA.HI.X R9, R19, R26, R13, 0x1, P6 ;  /* 0x0000001a13098211 */ /* 0x001fc600030f0c0d */
[----:B------:R1:W-:Y:S04]  /*f8b0*/  @!P1 ST.E.128 desc[UR54][R6.64], RZ ;  /* 0x000000ff06009985 */ /* 0x0003e8000c101d36 */
[----:B------:R1:W-:Y:S02]  /*f8c0*/  @!P0 ST.E.128 desc[UR54][R8.64], RZ ;  /* 0x000000ff08008985 */ /* 0x0003e4000c101d36 */
.L_x_1318:
[----:B------:R-:W-:Y:S05]  /*f8d0*/  BSYNC B0 ;  /* 0x0000000000007941 */ /* 0x000fea0003800000 */
.L_x_1314:
[----:B------:R-:W-:Y:S02]  /*f8e0*/  ULDC UR4, c[0x0][0xc3c] ;  /* 0x00030f0000047ab9 */ /* 0x000fe40000000800 */
[----:B------:R-:W-:-:S06]  /*f8f0*/  UISETP.GE.AND UP0, UPT, UR7, UR4, UPT ;  /* 0x000000040700728c */ /* 0x000fcc000bf06270 */
[----:B------:R-:W-:-:S13]  /*f900*/  PLOP3.LUT P0, PT, PT, PT, UP0, 0x80, 0x0 ;  /* 0x000000000000781c */ /* 0x000fda0003f0f008 */
[----:B------:R-:W-:Y:S05]  /*f910*/  @!P0 BRA `(.L_x_1324) ;  /* 0xffffff1400488947 */ /* 0x000fea000383ffff */
[----:B------:R-:W-:Y:S05]  /*f920*/  EXIT ;  /* 0x000000000000794d */ /* 0x000fea0003800000 */
.L_x_1223:
[----:B------:R-:W-:-:S08]  /*f930*/  NOP ;  /* 0x0000000000007918 */ /* 0x000fd00000000000 */
[----:B------:R-:W0:-:S00]  /*f940*/  USETMAXREG.DEALLOC.CTAPOOL 0x20 ;  /* 0x00000020000079c8 */ /* 0x000e0000080e0500 */
[----:B0-----:R-:W-:Y:S01]  /*f950*/  LOP3.LUT R0, R0, 0x3, RZ, 0xc0, !PT ;  /* 0x0000000300007812 */ /* 0x001fe200078ec0ff */
[----:B------:R-:W-:Y:S01]  /*f960*/  IMAD.MOV.U32 R6, RZ, RZ, RZ ;  /* 0x000000ffff067224 */ /* 0x000fe200078e00ff */
[----:B------:R-:W-:-:S04]  /*f970*/  LOP3.LUT R23, R23, 0xffffffdf, RZ, 0xc0, !PT ;  /* 0xffffffdf17177812 */ /* 0x000fc800078ec0ff */
[----:B------:R-:W0:Y:S02]  /*f980*/  SHFL.IDX PT, R0, R0, RZ, 0x1f ;  /* 0x00001fff00007589 */ /* 0x000e2400000e0000 */
[----:B0-----:R-:W-:-:S13]  /*f990*/  ISETP.NE.AND P0, PT, R0, RZ, PT ;  /* 0x000000ff0000720c */ /* 0x001fda0003f05270 */
[----:B------:R-:W-:Y:S01]  /*f9a0*/  @P0 LOP3.LUT R23, R23, 0x20, RZ, 0xfc, !PT ;  /* 0x0000002017170812 */ /* 0x000fe200078efcff */
[----:B------:R-:W-:Y:S06]  /*f9b0*/  @!P0 BRA `(.L_x_1325) ;  /* 0x00000000001c8947 */ /* 0x000fec0003800000 */
[----:B------:R-:W0:Y:S08]  /*f9c0*/  S2UR UR5, SR_CgaCtaId ;  /* 0x00000000000579c3 */ /* 0x000e300000008800 */
[----:B------:R-:W-:Y:S06]  /*f9d0*/  BAR.SYNC.DEFER_BLOCKING 0x5, 0x200 ;  /* 0x0148000000007b1d */ /* 0x000fec0000010000 */
[----:B------:R-:W-:-:S02]  /*f9e0*/  UMOV UR4, 0x400 ;  /* 0x0000040000047882 */ /* 0x000fc40000000000 */
[----:B0-----:R-:W-:-:S09]  /*f9f0*/  ULEA UR4, UR5, UR4, 0x18 ;  /* 0x0000000405047291 */ /* 0x001fd2000f8ec03f */
[----:B------:R-:W1:Y:S01]  /*fa00*/  LDS.128 R16, [UR4+0x168d0] ;  /* 0x0168d004ff107984 */ /* 0x000e620008000c00 */
[----:B------:R-:W-:Y:S06]  /*fa10*/  BAR.ARV 0x4, 0x200 ;  /* 0x0108000000007b1d */ /* 0x000fec0000002000 */
[----:B------:R-:W-:Y:S05]  /*fa20*/  BRA `(.L_x_1326) ;  /* 0x0000000c00907947 */ /* 0x000fea0003800000 */
.L_x_1325:
[----:B------:R-:W0:Y:S01]  /*fa30*/  S2R R0, SR_TID.X ;  /* 0x0000000000007919 */ /* 0x000e220000002100 */
        /* <DEDUP_REMOVED lines=43> */
.L_x_1329:
[----:B------:R-:W0:Y:S01]  /*fcf0*/  LDC R2, c[0x0][0xc3c] ;  /* 0x00030f00ff027b82 */ /* 0x000e220000000800 */
[----:B------:R-:W-:-:S06]  /*fd00*/  UIADD3 UR4, UR4, 0x1f, URZ ;  /* 0x0000001f04047890 */ /* 0x000fcc000fffe03f */
[----:B0-----:R-:W-:-:S13]  /*fd10*/  ISETP.LE.AND P6, PT, R2, UR4, PT ;  /* 0x0000000402007c0c */ /* 0x001fda000bfc3270 */
[----:B------:R-:W-:Y:S05]  /*fd20*/  @P6 BRA `(.L_x_1328) ;  /* 0x0000000800a46947 */ /* 0x000fea0003800000 */
[----:B------:R-:W-:-:S05]  /*fd30*/  VIADD R7, R0, UR4 ;  /* 0x0000000400077c36 */ /* 0x000fca0008000000 */
[----:B------:R-:W-:-:S13]  /*fd40*/  ISETP.GE.OR P6, PT, R7, R2, !P0 ;  /* 0x000000020700720c */ /* 0x000fda00047c6670 */
[----:B------:R-:W0:Y:S08]  /*fd50*/  @!P6 LDC.64 R4, c[0x0][0xc80] ;  /* 0x00032000ff04eb82 */ /* 0x000e300000000a00 */
[----:B------:R-:W1:Y:S01]  /*fd60*/  @!P6 LDC.64 R2, c[0x0][0xc78] ;  /* 0x00031e00ff02eb82 */ /* 0x000e620000000a00 */
[----:B0-----:R-:W-:-:S04]  /*fd70*/  @!P6 IMAD.WIDE R4, R7, 0x4, R4 ;  /* 0x000000040704e825 */ /* 0x001fc800078e0204 */
[----:B-1----:R-:W-:Y:S01]  /*fd80*/  @!P6 IMAD.WIDE R2, R7, 0x4, R2 ;  /* 0x000000040702e825 */ /* 0x002fe200078e0202 */
[----:B------:R-:W-:-:S06]  /*fd90*/  CS2R R6, SRZ ;  /* 0x0000000000067805 */ /* 0x000fcc000001ff00 */
[----:B------:R-:W2:Y:S04]  /*fda0*/  @!P6 LDG.E R6, desc[UR54][R4.64] ;  /* 0x000000360406e981 */ /* 0x000ea8000c1e1900 */
        /* <DEDUP_REMOVED lines=22> */
.L_x_1327:
        /* <DEDUP_REMOVED lines=8> */
[----:B------:R1:W2:Y:S01]  /*ff90*/  SHFL.IDX PT, R6, R6, R19, 0x1f ;  /* 0x00001f1306067589 */ /* 0x0002a200000e0000 */
[----:B0-----:R-:W-:-:S07]  /*ffa0*/  ISETP.NE.AND P1, PT, R7, 0x1, PT ;  /* 0x000000010700780c */ /* 0x001fce0003f25270 */
[----:B-1----:R-:W-:Y:S06]  /*ffb0*/  @!P0 BRA `(.L_x_1330) ;  /* 0x0000000000088947 */ /* 0x002fec0003800000 */
[----:B------:R-:W-:-:S06]  /*ffc0*/  VIADD R16, R19, 0xffffffff ;  /* 0xffffffff13107836 */ /* 0x000fcc0000000000 */
[----:B------:R0:W1:Y:S02]  /*ffd0*/  SHFL.IDX PT, R16, R5, R16, 0x1f ;  /* 0x00001f1005107589 */ /* 0x00006400000e0000 */
.L_x_1330:
[----:B-1----:R-:W-:Y:S02]  /*ffe0*/  IMAD R16, R16, UR5, R3 ;  /* 0x0000000510107c24 */ /* 0x002fe4000f8e0203 */
[----:B------:R-:W-:-:S03]  /*fff0*/  VIADD R19, R19, UR4 ;  /* 0x0000000413137c36 */ /* 0x000fc60008000000 */
[----:B0-----:R-:W-:Y:S01]  /*10000*/  IADD3 R5, -R16, UR6, RZ ;  /* 0x0000000610057c10 */ /* 0x001fe2000fffe1ff */
[----:B------:R-:W-:Y:S06]  /*10010*/  @!P1 BRA `(.L_x_1331) ;  /* 0x0000000000e89947 */ /* 0x000fec0003800000 */
[-C--:B--2---:R-:W-:Y:S02]  /*10020*/  IABS R8, R6.reuse ;  /* 0x0000000600087213 */ /* 0x084fe40000000000 */
[----:B------:R-:W-:Y:S02]  /*10030*/  IABS R4, R7 ;  /* 0x0000000700047213 */ /* 0x000fe40000000000 */
[----:B------:R-:W0:Y:S01]  /*10040*/  I2F.RP R9, R8 ;  /* 0x0000000800097306 */ /* 0x000e220000209400 */
[----:B------:R-:W-:Y:S02]  /*10050*/  IABS R10, R5 ;  /* 0x00000005000a7213 */ /* 0x000fe40000000000 */
[----:B------:R-:W-:-:S05]  /*10060*/  IABS R12, R6 ;  /* 0x00000006000c7213 */ /* 0x000fca0000000000 */
[----:B0-----:R-:W0:Y:S02]  /*10070*/  MUFU.RCP R9, R9 ;  /* 0x0000000900097308 */ /* 0x001e240000001000 */
[----:B0-----:R-:W-:-:S06]  /*10080*/  VIADD R2, R9, 0xffffffe ;  /* 0x0ffffffe09027836 */ /* 0x001fcc0000000000 */
[----:B------:R-:W0:Y:S08]  /*10090*/  I2F.RP R9, R4 ;  /* 0x0000000400097306 */ /* 0x000e300000209400 */
[----:B------:R1:W2:Y:S08]  /*100a0*/  F2I.FTZ.U32.TRUNC.NTZ R3, R2 ;  /* 0x0000000200037305 */ /* 0x0002b0000021f000 */
[----:B0-----:R-:W0:Y:S01]  /*100b0*/  MUFU.RCP R9, R9 ;  /* 0x0000000900097308 */ /* 0x001e220000001000 */
[----:B-1----:R-:W-:-:S02]  /*100c0*/  IMAD.MOV.U32 R2, RZ, RZ, RZ ;  /* 0x000000ffff027224 */ /* 0x002fc400078e00ff */
[----:B--2---:R-:W-:-:S04]  /*100d0*/  IMAD.MOV R11, RZ, RZ, -R3 ;  /* 0x000000ffff0b7224 */ /* 0x004fc800078e0a03 */
[----:B------:R-:W-:-:S04]  /*100e0*/  IMAD R11, R11, R8, RZ ;  /* 0x000000080b0b7224 */ /* 0x000fc800078e02ff */
[----:B------:R-:W-:-:S04]  /*100f0*/  IMAD.HI.U32 R3, R3, R11, R2 ;  /* 0x0000000b03037227 */ /* 0x000fc800078e0002 */
[----:B------:R-:W-:Y:S02]  /*10100*/  IMAD.MOV R11, RZ, RZ, -R12 ;  /* 0x000000ffff0b7224 */ /* 0x000fe400078e0a0c */
[----:B------:R-:W-:-:S04]  /*10110*/  IMAD.HI.U32 R2, R3, R10, RZ ;  /* 0x0000000a03027227 */ /* 0x000fc800078e00ff */
[----:B------:R-:W-:Y:S02]  /*10120*/  IMAD R3, R2, R11, R10 ;  /* 0x0000000b02037224 */ /* 0x000fe400078e020a */
[----:B0-----:R-:W-:-:S03]  /*10130*/  VIADD R10, R9, 0xffffffe ;  /* 0x0ffffffe090a7836 */ /* 0x001fc60000000000 */
[----:B------:R-:W-:-:S13]  /*10140*/  ISETP.GT.U32.AND P1, PT, R8, R3, PT ;  /* 0x000000030800720c */ /* 0x000fda0003f24070 */
[----:B------:R-:W-:Y:S02]  /*10150*/  @!P1 IMAD.IADD R3, R3, 0x1, -R8 ;  /* 0x0000000103039824 */ /* 0x000fe400078e0a08 */
[----:B------:R-:W-:Y:S01]  /*10160*/  @!P1 VIADD R2, R2, 0x1 ;  /* 0x0000000102029836 */ /* 0x000fe20000000000 */
[----:B------:R-:W-:Y:S02]  /*10170*/  ISETP.NE.AND P1, PT, R6, RZ, PT ;  /* 0x000000ff0600720c */ /* 0x000fe40003f25270 */
[----:B------:R-:W-:Y:S02]  /*10180*/  ISETP.GE.U32.AND P0, PT, R3, R8, PT ;  /* 0x000000080300720c */ /* 0x000fe40003f06070 */
[----:B------:R-:W-:Y:S01]  /*10190*/  LOP3.LUT R8, R5, R6, RZ, 0x3c, !PT ;  /* 0x0000000605087212 */ /* 0x000fe200078e3cff */
[----:B------:R-:W0:Y:S03]  /*101a0*/  F2I.FTZ.U32.TRUNC.NTZ R3, R10 ;  /* 0x0000000a00037305 */ /* 0x000e26000021f000 */
[----:B------:R-:W-:-:S07]  /*101b0*/  ISETP.GE.AND P2, PT, R8, RZ, PT ;  /* 0x000000ff0800720c */ /* 0x000fce0003f46270 */
[----:B------:R-:W-:-:S04]  /*101c0*/  @P0 VIADD R2, R2, 0x1 ;  /* 0x0000000102020836 */ /* 0x000fc80000000000 */
[----:B------:R-:W-:Y:S01]  /*101d0*/  IMAD.MOV.U32 R12, RZ, RZ, R2 ;  /* 0x000000ffff0c7224 */ /* 0x000fe200078e0002 */
[----:B------:R-:W-:Y:S01]  /*101e0*/  IABS R2, R7 ;  /* 0x0000000700027213 */ /* 0x000fe20000000000 */
[----:B0-----:R-:W-:Y:S02]  /*101f0*/  IMAD.MOV R9, RZ, RZ, -R3 ;  /* 0x000000ffff097224 */ /* 0x001fe400078e0a03 */
[----:B------:R-:W-:Y:S01]  /*10200*/  @!P2 IMAD.MOV R12, RZ, RZ, -R12 ;  /* 0x000000ffff0ca224 */ /* 0x000fe200078e0a0c */
[----:B------:R-:W-:Y:S01]  /*10210*/  @!P1 LOP3.LUT R12, RZ, R6, RZ, 0x33, !PT ;  /* 0x00000006ff0c9212 */ /* 0x000fe200078e33ff */
[----:B------:R-:W-:Y:S02]  /*10220*/  IMAD.MOV R10, RZ, RZ, -R2 ;  /* 0x000000ffff0a7224 */ /* 0x000fe400078e0a02 */
[----:B------:R-:W-:Y:S01]  /*10230*/  IMAD R9, R9, R4, RZ ;  /* 0x0000000409097224 */ /* 0x000fe200078e02ff */
[----:B------:R-:W-:Y:S01]  /*10240*/  IABS R8, R12 ;  /* 0x0000000c00087213 */ /* 0x000fe20000000000 */
[----:B------:R-:W-:-:S04]  /*10250*/  IMAD.MOV.U32 R2, RZ, RZ, RZ ;  /* 0x000000ffff027224 */ /* 0x000fc800078e00ff */
[----:B------:R-:W-:-:S04]  /*10260*/  IMAD.HI.U32 R2, R3, R9, R2 ;  /* 0x0000000903027227 */ /* 0x000fc800078e0002 */
[----:B------:R-:W-:Y:S02]  /*10270*/  IMAD.MOV.U32 R3, RZ, RZ, R8 ;  /* 0x000000ffff037224 */ /* 0x000fe400078e0008 */
[----:B------:R-:W-:Y:S02]  /*10280*/  IMAD.MOV.U32 R8, RZ, RZ, R10 ;  /* 0x000000ffff087224 */ /* 0x000fe400078e000a */
[----:B------:R-:W-:-:S04]  /*10290*/  IMAD.HI.U32 R2, R2, R3, RZ ;  /* 0x0000000302027227 */ /* 0x000fc800078e00ff */
[----:B------:R-:W-:-:S05]  /*102a0*/  IMAD R3, R2, R8, R3 ;  /* 0x0000000802037224 */ /* 0x000fca00078e0203 */
[----:B------:R-:W-:-:S13]  /*102b0*/  ISETP.GT.U32.AND P1, PT, R4, R3, PT ;  /* 0x000000030400720c */ /* 0x000fda0003f24070 */
[----:B------:R-:W-:Y:S02]  /*102c0*/  @!P1 IMAD.IADD R3, R3, 0x1, -R4 ;  /* 0x0000000103039824 */ /* 0x000fe400078e0a04 */
[----:B------:R-:W-:Y:S01]  /*102d0*/  @!P1 VIADD R2, R2, 0x1 ;  /* 0x0000000102029836 */ /* 0x000fe20000000000 */
[----:B------:R-:W-:Y:S02]  /*102e0*/  ISETP.NE.AND P1, PT, R7, RZ, PT ;  /* 0x000000ff0700720c */ /* 0x000fe40003f25270 */
[----:B------:R-:W-:Y:S02]  /*102f0*/  ISETP.GE.U32.AND P0, PT, R3, R4, PT ;  /* 0x000000040300720c */ /* 0x000fe40003f06070 */
[----:B------:R-:W-:-:S04]  /*10300*/  LOP3.LUT R3, R12, R7, RZ, 0x3c, !PT ;  /* 0x000000070c037212 */ /* 0x000fc800078e3cff */
[----:B------:R-:W-:Y:S01]  /*10310*/  ISETP.GE.AND P2, PT, R3, RZ, PT ;  /* 0x000000ff0300720c */ /* 0x000fe20003f46270 */
[----:B------:R-:W-:-:S06]  /*10320*/  IMAD.MOV R3, RZ, RZ, -R12 ;  /* 0x000000ffff037224 */ /* 0x000fcc00078e0a0c */
[----:B------:R-:W-:-:S06]  /*10330*/  @P0 VIADD R2, R2, 0x1 ;  /* 0x0000000102020836 */ /* 0x000fcc0000000000 */
[----:B------:R-:W-:Y:S01]  /*10340*/  @!P2 IMAD.MOV R2, RZ, RZ, -R2 ;  /* 0x000000ffff02a224 */ /* 0x000fe200078e0a02 */
[----:B------:R-:W-:-:S05]  /*10350*/  @!P1 LOP3.LUT R2, RZ, R7, RZ, 0x33, !PT ;  /* 0x00000007ff029212 */ /* 0x000fca00078e33ff */
[----:B------:R-:W-:-:S04]  /*10360*/  IMAD.MOV R18, RZ, RZ, -R2 ;  /* 0x000000ffff127224 */ /* 0x000fc800078e0a02 */
[C---:B------:R-:W-:Y:S02]  /*10370*/  IMAD R18, R7.reuse, R18, R12 ;  /* 0x0000001207127224 */ /* 0x040fe400078e020c */
[----:B------:R-:W-:Y:S02]  /*10380*/  IMAD R7, R7, 0x1000000, R2 ;  /* 0x0100000007077824 */ /* 0x000fe400078e0202 */
[----:B------:R-:W-:Y:S02]  /*10390*/  IMAD R2, R6, R3, R5 ;  /* 0x0000000306027224 */ /* 0x000fe400078e0205 */
[----:B------:R-:W-:Y:S01]  /*103a0*/  IMAD R18, R18, 0x10000, R7 ;  /* 0x0001000012127824 */ /* 0x000fe200078e0207 */
[----:B------:R-:W-:Y:S06]  /*103b0*/  BRA `(.L_x_1332) ;  /* 0x0000000000f47947 */ /* 0x000fec0003800000 */
.L_x_1331:
[----:B------:R-:W0:Y:S02]  /*103c0*/  LDC.64 R2, c[0x0][0xc90] ;  /* 0x00032400ff027b82 */ /* 0x000e240000000a00 */
[----:B0-----:R-:W-:-:S05]  /*103d0*/  IMAD.WIDE R2, R19, 0x4, R2 ;  /* 0x0000000413027825 */ /* 0x001fca00078e0202 */
[----:B------:R0:W2:Y:S01]  /*103e0*/  LDG.E R7, desc[UR54][R2.64] ;  /* 0x0000003602077981 */ /* 0x0000a2000c1e1900 */
[----:B------:R-:W-:Y:S01]  /*103f0*/  IABS R13, R5 ;  /* 0x00000005000d7213 */ /* 0x000fe20000000000 */
[----:B0-----:R-:W-:Y:S02]  /*10400*/  IMAD.MOV.U32 R2, RZ, RZ, RZ ;  /* 0x000000ffff027224 */ /* 0x001fe400078e00ff */
[----:B--2---:R-:W-:-:S05]  /*10410*/  IMAD R4, R6, R7, RZ ;  /* 0x0000000706047224 */ /* 0x004fca00078e02ff */
[-C--:B------:R-:W-:Y:S02]  /*10420*/  IABS R10, R4.reuse ;  /* 0x00000004000a7213 */ /* 0x080fe40000000000 */
[----:B------:R-:W-:Y:S02]  /*10430*/  IABS R12, R4 ;  /* 0x00000004000c7213 */ /* 0x000fe40000000000 */
[----:B------:R-:W0:Y:S08]  /*10440*/  I2F.RP R8, R10 ;  /* 0x0000000a00087306 */ /* 0x000e300000209400 */
[----:B0-----:R-:W0:Y:S02]  /*10450*/  MUFU.RCP R8, R8 ;  /* 0x0000000800087308 */ /* 0x001e240000001000 */
[----:B0-----:R-:W-:-:S06]  /*10460*/  VIADD R9, R8, 0xffffffe ;  /* 0x0ffffffe08097836 */ /* 0x001fcc0000000000 */
[----:B------:R-:W0:Y:S02]  /*10470*/  F2I.FTZ.U32.TRUNC.NTZ R3, R9 ;  /* 0x0000000900037305 */ /* 0x000e24000021f000 */
[----:B0-----:R-:W-:-:S04]  /*10480*/  IMAD.MOV R11, RZ, RZ, -R3 ;  /* 0x000000ffff0b7224 */ /* 0x001fc800078e0a03 */
[----:B------:R-:W-:-:S04]  /*10490*/  IMAD R11, R11, R10, RZ ;  /* 0x0000000a0b0b7224 */ /* 0x000fc800078e02ff */
[----:B------:R-:W-:-:S04]  /*104a0*/  IMAD.HI.U32 R2, R3, R11, R2 ;  /* 0x0000000b03027227 */ /* 0x000fc800078e0002 */
[----:B------:R-:W-:Y:S02]  /*104b0*/  IMAD.MOV R3, RZ, RZ, -R12 ;  /* 0x000000ffff037224 */ /* 0x000fe400078e0a0c */
        /* <DEDUP_REMOVED lines=12> */
[----:B------:R-:W-:Y:S02]  /*10580*/  IMAD R8, R7, R2, RZ ;  /* 0x0000000207087224 */ /* 0x000fe400078e02ff */
[----:B------:R-:W-:Y:S02]  /*10590*/  IMAD.MOV R2, RZ, RZ, -R2 ;  /* 0x000000ffff027224 */ /* 0x000fe400078e0a02 */
[----:B------:R-:W-:Y:S02]  /*105a0*/  IMAD.MOV R10, RZ, RZ, -R8 ;  /* 0x000000ffff0a7224 */ /* 0x000fe400078e0a08 */
[----:B------:R-:W-:-:S03]  /*105b0*/  IMAD R12, R4, R2, R5 ;  /* 0x00000002040c7224 */ /* 0x000fc600078e0205 */
[----:B------:R-:W-:-:S04]  /*105c0*/  VIADDMNMX R7, R10, UR5, R7, PT ;  /* 0x000000050a077c46 */ /* 0x000fc8000b800107 */
[-C--:B------:R-:W-:Y:S01]  /*105d0*/  IABS R9, R7.reuse ;  /* 0x0000000700097213 */ /* 0x080fe20000000000 */
[----:B------:R-:W-:Y:S01]  /*105e0*/  IMAD.MOV R18, RZ, RZ, -R7 ;  /* 0x000000ffff127224 */ /* 0x000fe200078e0a07 */
[----:B------:R-:W-:Y:S02]  /*105f0*/  IABS R4, R7 ;  /* 0x0000000700047213 */ /* 0x000fe40000000000 */
[----:B------:R-:W0:Y:S03]  /*10600*/  I2F.RP R10, R9 ;  /* 0x00000009000a7306 */ /* 0x000e260000209400 */
[----:B------:R-:W-:-:S05]  /*10610*/  IMAD.MOV R4, RZ, RZ, -R4 ;  /* 0x000000ffff047224 */ /* 0x000fca00078e0a04 */
[----:B0-----:R-:W0:Y:S02]  /*10620*/  MUFU.RCP R10, R10 ;  /* 0x0000000a000a7308 */ /* 0x001e240000001000 */
[----:B0-----:R-:W-:-:S06]  /*10630*/  VIADD R3, R10, 0xffffffe ;  /* 0x0ffffffe0a037836 */ /* 0x001fcc0000000000 */
[----:B------:R-:W0:Y:S02]  /*10640*/  F2I.FTZ.U32.TRUNC.NTZ R3, R3 ;  /* 0x0000000300037305 */ /* 0x000e24000021f000 */
[----:B0-----:R-:W-:-:S04]  /*10650*/  IMAD.MOV R11, RZ, RZ, -R3 ;  /* 0x000000ffff0b7224 */ /* 0x001fc800078e0a03 */
[----:B------:R-:W-:Y:S01]  /*10660*/  IMAD.MOV.U32 R2, RZ, RZ, R11 ;  /* 0x000000ffff027224 */ /* 0x000fe200078e000b */
[----:B------:R-:W-:-:S03]  /*10670*/  IABS R11, R12 ;  /* 0x0000000c000b7213 */ /* 0x000fc60000000000 */
[----:B------:R-:W-:Y:S02]  /*10680*/  IMAD R5, R2, R9, RZ ;  /* 0x0000000902057224 */ /* 0x000fe400078e02ff */
[----:B------:R-:W-:-:S04]  /*10690*/  IMAD.MOV.U32 R2, RZ, RZ, RZ ;  /* 0x000000ffff027224 */ /* 0x000fc800078e00ff */
[----:B------:R-:W-:Y:S01]  /*106a0*/  IMAD.HI.U32 R2, R3, R5, R2 ;  /* 0x0000000503027227 */ /* 0x000fe200078e0002 */
[----:B------:R-:W-:-:S04]  /*106b0*/  LOP3.LUT R3, R12, R7, RZ, 0x3c, !PT ;  /* 0x000000070c037212 */ /* 0x000fc800078e3cff */
[----:B------:R-:W-:Y:S01]  /*106c0*/  ISETP.GE.AND P2, PT, R3, RZ, PT ;  /* 0x000000ff0300720c */ /* 0x000fe20003f46270 */
[----:B------:R-:W-:Y:S01]  /*106d0*/  IMAD.HI.U32 R2, R2, R11, RZ ;  /* 0x0000000b02027227 */ /* 0x000fe200078e00ff */
[----:B------:R-:W-:-:S03]  /*106e0*/  IADD3 R3, R8, 0x1000000, R12 ;  /* 0x0100000008037810 */ /* 0x000fc60007ffe00c */
        /* <DEDUP_REMOVED lines=9> */
[----:B------:R-:W-:-:S07]  /*10780*/  IMAD R18, R2, R18, R3 ;  /* 0x0000001202127224 */ /* 0x000fce00078e0203 */
.L_x_1332:
[----:B------:R-:W-:-:S05]  /*10790*/  LOP3.LUT R17, RZ, R2, RZ, 0x33, !PT ;  /* 0x00000002ff117212 */ /* 0x000fca00078e33ff */
[----:B------:R-:W-:Y:S01]  /*107a0*/  IMAD.IADD R17, R6, 0x1, R17 ;  /* 0x0000000106117824 */ /* 0x000fe200078e0211 */
[----:B------:R-:W-:Y:S06]  /*107b0*/  BRA `(.L_x_1333) ;  /* 0x0000000000147947 */ /* 0x000fec0003800000 */
.L_x_1328:
[----:B------:R-:W-:Y:S01]  /*107c0*/  ULDC UR4, c[0x0][0xc3c] ;  /* 0x00030f0000047ab9 */ /* 0x000fe20000000800 */
[----:B------:R-:W-:Y:S02]  /*107d0*/  IMAD.MOV.U32 R17, RZ, RZ, RZ ;  /* 0x000000ffff117224 */ /* 0x000fe400078e00ff */
[----:B------:R-:W-:Y:S02]  /*107e0*/  IMAD.U32 R16, RZ, RZ, UR6 ;  /* 0x00000006ff107e24 */ /* 0x000fe4000f8e00ff */
[----:B------:R-:W-:Y:S02]  /*107f0*/  IMAD.MOV.U32 R18, RZ, RZ, RZ ;  /* 0x000000ffff127224 */ /* 0x000fe400078e00ff */
[----:B------:R-:W-:-:S07]  /*10800*/  IMAD.U32 R19, RZ, RZ, UR4 ;  /* 0x00000004ff137e24 */ /* 0x000fce000f8e00ff */
.L_x_1333:
[----:B------:R-:W-:-:S13]  /*10810*/  ISETP.NE.AND P0, PT, R0, RZ, PT ;  /* 0x000000ff0000720c */ /* 0x000fda0003f05270 */
[----:B------:R-:W0:Y:S01]  /*10820*/  @!P0 S2R R3, SR_CgaCtaId ;  /* 0x0000000000038919 */ /* 0x000e220000008800 */
[----:B------:R-:W-:-:S04]  /*10830*/  @!P0 MOV R0, 0x400 ;  /* 0x0000040000008802 */ /* 0x000fc80000000f00 */
[----:B0-----:R-:W-:-:S05]  /*10840*/  @!P0 LEA R0, R3, R0, 0x18 ;  /* 0x0000000003008211 */ /* 0x001fca00078ec0ff */
[----:B------:R0:W-:Y:S01]  /*10850*/  @!P0 STS.128 [R0+0x168d0], R16 ;  /* 0x0168d01000008388 */ /* 0x0001e20000000c00 */
[----:B------:R-:W-:Y:S06]  /*10860*/  BAR.ARV 0x5, 0x200 ;  /* 0x0148000000007b1d */ /* 0x000fec0000002000 */
.L_x_1326:
        /* <DEDUP_REMOVED lines=10> */
[----:B------:R3:W-:Y:S01]  /*10910*/  STL [R1+0x30], RZ ;  /* 0x000030ff01007387 */ /* 0x0007e20000100800 */
[----:B------:R-:W-:Y:S01]  /*10920*/  IMAD.MOV.U32 R28, RZ, RZ, 0x1 ;  /* 0x00000001ff1c7424 */ /* 0x000fe200078e00ff */
[----:B------:R-:W-:Y:S01]  /*10930*/  ULOP3.LUT UR37, UR36, 0x2, URZ, 0xfc, !UPT ;  /* 0x0000000224257892 */ /* 0x000fe2000f8efc3f */
[----:B------:R-:W-:Y:S01]  /*10940*/  IMAD.MOV.U32 R25, RZ, RZ, RZ ;  /* 0x000000ffff197224 */ /* 0x000fe200078e00ff */
[----:B------:R-:W-:Y:S01]  /*10950*/  ULDC UR38, c[0x0][0xc] ;  /* 0x0000030000267ab9 */ /* 0x000fe20000000800 */
[----:B--2---:R-:W-:-:S06]  /*10960*/  ULEA UR4, UR5, UR4, 0x18 ;  /* 0x0000000405047291 */ /* 0x004fcc000f8ec03f */
[----:B------:R-:W-:Y:S01]  /*10970*/  IMAD.U32 R22, RZ, RZ, UR4 ;  /* 0x00000004ff167e24 */ /* 0x000fe2000f8e00ff */
[C---:B-1----:R-:W-:Y:S01]  /*10980*/  LOP3.LUT R3, R4.reuse, 0x7f, RZ, 0xc0, !PT ;  /* 0x0000007f04037812 */ /* 0x042fe200078ec0ff */
[C---:B------:R-:W-:Y:S02]  /*10990*/  IMAD.SHL.U32 R29, R4.reuse, 0x8, RZ ;  /* 0x00000008041d7824 */ /* 0x040fe400078e00ff */
[----:B------:R-:W-:Y:S01]  /*109a0*/  IMAD.SHL.U32 R2, R4, 0x10, RZ ;  /* 0x0000001004027824 */ /* 0x000fe200078e00ff */
[----:B------:R-:W-:Y:S02]  /*109b0*/  SHF.R.U32.HI R3, RZ, 0x3, R3 ;  /* 0x00000003ff037819 */ /* 0x000fe40000011603 */
[----:B0-----:R-:W-:Y:S02]  /*109c0*/  LOP3.LUT R0, R29, 0x1f8, RZ, 0xc0, !PT ;  /* 0x000001f81d007812 */ /* 0x001fe400078ec0ff */
[----:B------:R-:W-:Y:S02]  /*109d0*/  LOP3.LUT R2, R2, 0x70, RZ, 0xc0, !PT ;  /* 0x0000007002027812 */ /* 0x000fe400078ec0ff */
[----:B------:R-:W-:-:S02]  /*109e0*/  LOP3.LUT R0, R0, 0x38, R4, 0x78, !PT ;  /* 0x0000003800007812 */ /* 0x000fc400078e7804 */
[----:B------:R-:W-:Y:S02]  /*109f0*/  LOP3.LUT R2, R3, R2, RZ, 0xfc, !PT ;  /* 0x0000000203027212 */ /* 0x000fe400078efcff */
[----:B------:R-:W-:Y:S02]  /*10a00*/  LOP3.LUT R0, R0, 0x200, R29, 0xf8, !PT ;  /* 0x0000020000007812 */ /* 0x000fe400078ef81d */
[----:B------:R-:W-:-:S03]  /*10a10*/  LOP3.LUT R29, R29, 0x38, RZ, 0xc0, !PT ;  /* 0x000000381d1d7812 */ /* 0x000fc600078ec0ff */
[----:B------:R-:W-:-:S05]  /*10a20*/  IMAD R0, R0, 0x2, R22 ;  /* 0x0000000200007824 */ /* 0x000fca00078e0216 */
[----:B------:R3:W-:Y:S02]  /*10a30*/  STL [R1+0x1c], R0 ;  /* 0x00001c0001007387 */ /* 0x0007e40000100800 */
.L_x_1405:
[----:B------:R-:W-:Y:S05]  /*10a40*/  YIELD ;  /* 0x0000000000007946 */ /* 0x000fea0003800000 */
[----:B------:R-:W-:Y:S01]  /*10a50*/  ULDC.64 UR4, c[0x0][0xa28] ;  /* 0x00028a0000047ab9 */ /* 0x000fe20000000a00 */
[----:B------:R-:W-:Y:S01]  /*10a60*/  IMAD.MOV.U32 R24, RZ, RZ, RZ ;  /* 0x000000ffff187224 */ /* 0x000fe200078e00ff */
[----:B------:R-:W-:-:S04]  /*10a70*/  ISETP.NE.U32.AND P0, PT, RZ, UR4, PT ;  /* 0x00000004ff007c0c */ /* 0x000fc8000bf05070 */
[----:B------:R-:W-:Y:S01]  /*10a80*/  ISETP.NE.AND.EX P0, PT, RZ, UR5, PT, P0 ;  /* 0x00000005ff007c0c */ /* 0x000fe2000bf05300 */
[----:B------:R-:W-:-:S12]  /*10a90*/  ULDC.64 UR4, c[0x0][0xa18] ;  /* 0x0002860000047ab9 */ /* 0x000fd80000000a00 */
[----:B0-----:R-:W0:Y:S02]  /*10aa0*/  @P0 LDC.64 R2, c[0x0][0xa28] ;  /* 0x00028a00ff020b82 */ /* 0x001e240000000a00 */
[----:B0-----:R-:W-:-:S05]  /*10ab0*/  @P0 IMAD.WIDE R2, R19, 0x4, R2 ;  /* 0x0000000413020825 */ /* 0x001fca00078e0202 */
[----:B------:R0:W2:Y:S01]  /*10ac0*/  @P0 LDG.E R24, desc[UR54][R2.64] ;  /* 0x0000003602180981 */ /* 0x0000a2000c1e1900 */
[----:B------:R-:W-:Y:S01]  /*10ad0*/  ISETP.NE.U32.AND P0, PT, RZ, UR4, PT ;  /* 0x00000004ff007c0c */ /* 0x000fe2000bf05070 */
[----:B---3--:R-:W-:Y:S01]  /*10ae0*/  IMAD.MOV.U32 R0, RZ, RZ, RZ ;  /* 0x000000ffff007224 */ /* 0x008fe200078e00ff */
[----:B------:R-:W-:Y:S02]  /*10af0*/  LOP3.LUT R23, R23, 0xffffffef, RZ, 0xc0, !PT ;  /* 0xffffffef17177812 */ /* 0x000fe400078ec0ff */
[----:B------:R-:W-:Y:S01]  /*10b00*/  ISETP.NE.AND.EX P1, PT, RZ, UR5, PT, P0 ;  /* 0x00000005ff007c0c */ /* 0x000fe2000bf25300 */
[----:B------:R-:W-:Y:S02]  /*10b10*/  ULDC.64 UR4, c[0x0][0xa00] ;  /* 0x0002800000047ab9 */ /* 0x000fe40000000a00 */
[----:B------:R-:W-:Y:S01]  /*10b20*/  ISETP.NE.U32.AND P0, PT, RZ, UR4, PT ;  /* 0x00000004ff007c0c */ /* 0x000fe2000bf05070 */
[----:B0-----:R-:W0:Y:S03]  /*10b30*/  LDC.64 R2, c[0x0][0xa00] ;  /* 0x00028000ff027b82 */ /* 0x001e260000000a00 */
[----:B------:R-:W-:Y:S01]  /*10b40*/  ISETP.NE.AND.EX P2, PT, RZ, UR5, PT, P0 ;  /* 0x00000005ff007c0c */ /* 0x000fe2000bf45300 */
[----:B------:R-:W-:-:S05]  /*10b50*/  ULDC.64 UR4, c[0x0][0x418] ;  /* 0x0001060000047ab9 */ /* 0x000fca0000000a00 */
[----:B-1----:R-:W1:Y:S07]  /*10b60*/  @P1 LDC.64 R4, c[0x0][0xa18] ;  /* 0x00028600ff041b82 */ /* 0x002e6e0000000a00 */
[----:B------:R-:W-:Y:S01]  /*10b70*/  @P2 LOP3.LUT R23, R23, 0x10, RZ, 0xfc, !PT ;  /* 0x0000001017172812 */ /* 0x000fe200078efcff */
[----:B0-----:R-:W-:-:S05]  /*10b80*/  IMAD.WIDE R2, R19, 0x4, R2 ;  /* 0x0000000413027825 */ /* 0x001fca00078e0202 */
[----:B------:R-:W3:Y:S01]  /*10b90*/  @P2 LDG.E R0, desc[UR54][R2.64] ;  /* 0x0000003602002981 */ /* 0x000ee2000c1e1900 */
[----:B-1----:R-:W-:-:S06]  /*10ba0*/  @P1 IMAD.WIDE R4, R19, 0x4, R4 ;  /* 0x0000000413041825 */ /* 0x002fcc00078e0204 */
[----:B------:R-:W4:Y:S01]  /*10bb0*/  @P1 LDG.E R4, desc[UR54][R4.64] ;  /* 0x0000003604041981 */ /* 0x000f22000c1e1900 */
[----:B------:R-:W-:-:S03]  /*10bc0*/  UISETP.NE.U32.AND UP0, UPT, UR4, URZ, UPT ;  /* 0x0000003f0400728c */ /* 0x000fc6000bf05070 */
[----:B------:R-:W-:Y:S01]  /*10bd0*/  ULDC UR4, c[0x0][0x424] ;  /* 0x0001090000047ab9 */ /* 0x000fe20000000800 */
[----:B------:R-:W-:-:S03]  /*10be0*/  UISETP.NE.AND.EX UP0, UPT, UR5, URZ, UPT, UP0 ;  /* 0x0000003f0500728c */ /* 0x000fc6000bf05300 */
[----:B------:R-:W-:Y:S01]  /*10bf0*/  ULDC UR5, c[0x0][0x2f0] ;  /* 0x0000bc0000057ab9 */ /* 0x000fe20000000800 */
[----:B------:R-:W-:-:S04]  /*10c00*/  USEL UR4, UR4, 0x1, UP0 ;  /* 0x0000000104047887 */ /* 0x000fc80008000000 */
[----:B------:R-:W-:Y:S01]  /*10c10*/  UIMAD UR4, UR4, UR5, URZ ;  /* 0x00000005040472a4 */ /* 0x000fe2000f8e023f */
[----:B---3--:R0:W-:Y:S04]  /*10c20*/  STL [R1+0x20], R0 ;  /* 0x0000200001007387 */ /* 0x0081e80000100800 */
[----:B--2---:R1:W-:Y:S04]  /*10c30*/  STL [R1+0x14], R24 ;  /* 0x0000141801007387 */ /* 0x0043e80000100800 */
[----:B----4-:R1:W-:Y:S01]  /*10c40*/  @P1 STL [R1], R4 ;  /* 0x0000000401001387 */ /* 0x0103e20000100800 */
[----:B0-----:R-:W-:Y:S01]  /*10c50*/  IMAD.U32 R0, RZ, RZ, UR4 ;  /* 0x00000004ff007e24 */ /* 0x001fe2000f8e00ff */
[----:B------:R-:W-:Y:S06]  /*10c60*/  @P1 BRA `(.L_x_1335) ;  /* 0x0000000000201947 */ /* 0x000fec0003800000 */
[----:B------:R-:W-:Y:S02]  /*10c70*/  ULDC UR4, c[0x0][0x288] ;  /* 0x0000a20000047ab9 */ /* 0x000fe40000000800 */
[----:B-1----:R-:W-:-:S05]  /*10c80*/  IMAD.U32 R4, RZ, RZ, UR4 ;  /* 0x00000004ff047e24 */ /* 0x002fca000f8e00ff */
[----:B------:R0:W-:Y:S01]  /*10c90*/  STL [R1], R4 ;  /* 0x0000000401007387 */ /* 0x0001e20000100800 */
[----:B------:R-:W-:Y:S05]  /*10ca0*/  @!P2 BRA `(.L_x_1335) ;  /* 0x000000000010a947 */ /* 0x000fea0003800000 */
[----:B------:R-:W2:Y:S04]  /*10cb0*/  LDG.E R5, desc[UR54][R2.64] ;  /* 0x0000003602057981 */ /* 0x000ea8000c1e1900 */
[----:B0-----:R-:W2:Y:S02]  /*10cc0*/  LDG.E R4, desc[UR54][R2.64+0x4] ;  /* 0x0000043602047981 */ /* 0x001ea4000c1e1900 */
[----:B--2---:R-:W-:-:S05]  /*10cd0*/  IMAD.IADD R2, R4, 0x1, -R5 ;  /* 0x0000000104027824 */ /* 0x004fca00078e0a05 */
[----:B------:R2:W-:Y:S02]  /*10ce0*/  STL [R1], R2 ;  /* 0x0000000201007387 */ /* 0x0005e40000100800 */
.L_x_1335:
[----:B------:R-:W-:Y:S02]  /*10cf0*/  ULDC.64 UR4, c[0x0][0xa20] ;  /* 0x0002880000047ab9 */ /* 0x000fe40000000a00 */
[----:B------:R-:W-:-:S04]  /*10d00*/  ISETP.NE.U32.AND P0, PT, RZ, UR4, PT ;  /* 0x00000004ff007c0c */ /* 0x000fc8000bf05070 */
[----:B------:R-:W-:-:S13]  /*10d10*/  ISETP.NE.AND.EX P0, PT, RZ, UR5, PT, P0 ;  /* 0x00000005ff007c0c */ /* 0x000fda000bf05300 */
[----:B------:R-:W-:Y:S05]  /*10d20*/  @!P0 BRA `(.L_x_1336) ;  /* 0x0000000000108947 */ /* 0x000fea0003800000 */
[----:B--2---:R-:W2:Y:S02]  /*10d30*/  LDC.64 R2, c[0x0][0xa20] ;  /* 0x00028800ff027b82 */ /* 0x004ea40000000a00 */
[----:B--2---:R-:W-:-:S05]  /*10d40*/  IMAD.WIDE R2, R19, 0x4, R2 ;  /* 0x0000000413027825 */ /* 0x004fca00078e0202 */
[----:B------:R2:W5:Y:S01]  /*10d50*/  LDG.E R0, desc[UR54][R2.64] ;  /* 0x0000003602007981 */ /* 0x000562000c1e1900 */
[----:B------:R-:W-:Y:S05]  /*10d60*/  BRA `(.L_x_1337) ;  /* 0x0000000000247947 */ /* 0x000fea0003800000 */
.L_x_1336:
[----:B------:R-:W-:Y:S02]  /*10d70*/  ULDC.64 UR4, c[0x0][0xa08] ;  /* 0x0002820000047ab9 */ /* 0x000fe40000000a00 */
[----:B------:R-:W-:-:S04]  /*10d80*/  ISETP.NE.U32.AND P0, PT, RZ, UR4, PT ;  /* 0x00000004ff007c0c */ /* 0x000fc8000bf05070 */
[----:B------:R-:W-:-:S13]  /*10d90*/  ISETP.NE.AND.EX P0, PT, RZ, UR5, PT, P0 ;  /* 0x00000005ff007c0c */ /* 0x000fda000bf05300 */
[----:B------:R-:W-:Y:S05]  /*10da0*/  @!P0 BRA `(.L_x_1337) ;  /* 0x0000000000148947 */ /* 0x000fea0003800000 */
[----:B--2---:R-:W2:Y:S02]  /*10db0*/  LDC.64 R2, c[0x0][0xa08] ;  /* 0x00028200ff027b82 */ /* 0x004ea40000000a00 */
[----:B--2---:R-:W-:-:S05]  /*10dc0*/  IMAD.WIDE R2, R19, 0x4, R2 ;  /* 0x0000000413027825 */ /* 0x004fca00078e0202 */
[----:B------:R-:W2:Y:S04]  /*10dd0*/  LDG.E R0, desc[UR54][R2.64] ;  /* 0x0000003602007981 */ /* 0x000ea8000c1e1900 */
[----:B------:R-:W2:Y:S02]  /*10de0*/  LDG.E R5, desc[UR54][R2.64+0x4] ;  /* 0x0000043602057981 */ /* 0x000ea4000c1e1900 */
[----:B--2---:R-:W-:-:S07]  /*10df0*/  IMAD.IADD R0, R5, 0x1, -R0 ;  /* 0x0000000105007824 */ /* 0x004fce00078e0a00 */
.L_x_1337:
[----:B------:R-:W3:Y:S01]  /*10e00*/  LDL R9, [R1] ;  /* 0x0000000001097983 */ /* 0x000ee20000100800 */
[----:B--2---:R-:W2:Y:S01]  /*10e10*/  LDC R2, c[0x0][0x448] ;  /* 0x00011200ff027b82 */ /* 0x004ea20000000800 */
[----:B-----5:R-:W-:Y:S01]  /*10e20*/  IMAD.IADD R8, R0, 0x1, -R24 ;  /* 0x0000000100087824 */ /* 0x020fe200078e0a18 */
[----:B------:R-:W-:Y:S01]  /*10e30*/  LOP3.LUT R23, R23, 0xfffffff7, RZ, 0xc0, !PT ;  /* 0xfffffff717177812 */ /* 0x000fe200078ec0ff */
[----:B------:R-:W-:-:S03]  /*10e40*/  IMAD R27, R17, 0xc0, RZ ;  /* 0x000000c0111b7824 */ /* 0x000fc600078e02ff */
[----:B------:R4:W-:Y:S01]  /*10e50*/  STL [R1+0xc], R8 ;  /* 0x00000c0801007387 */ /* 0x0009e20000100800 */
[----:B------:R-:W-:Y:S01]  /*10e60*/  VIADD R7, R27, 0xbf ;  /* 0x000000bf1b077836 */ /* 0x000fe20000000000 */
[----:B--2---:R-:W-:Y:S02]  /*10e70*/  ISETP.NE.AND P2, PT, R2, 0x1, PT ;  /* 0x000000010200780c */ /* 0x004fe40003f45270 */
[----:B------:R-:W2:Y:S11]  /*10e80*/  LDC.64 R2, c[0x0][0x9e0] ;  /* 0x00027800ff027b82 */ /* 0x000eb60000000a00 */
[----:B------:R-:W4:Y:S01]  /*10e90*/  @P2 LDC R6, c[0x0][0x44c] ;  /* 0x00011300ff062b82 */ /* 0x000f220000000800 */
[----:B------:R-:W-:-:S07]  /*10ea0*/  @P2 LOP3.LUT R23, R23, 0x8, RZ, 0xfc, !PT ;  /* 0x0000000817172812 */ /* 0x000fce00078efcff */
[----:B01----:R-:W0:Y:S01]  /*10eb0*/  @P2 LDC R4, c[0x0][0x450] ;  /* 0x00011400ff042b82 */ /* 0x003e220000000800 */
[----:B--2---:R-:W-:Y:S01]  /*10ec0*/  ISETP.GE.AND P1, PT, R3, 0x1, PT ;  /* 0x000000010300780c */ /* 0x004fe20003f26270 */
[----:B----4-:R-:W-:-:S05]  /*10ed0*/  @P2 IMAD.HI.U32 R5, R7, R6, RZ ;  /* 0x0000000607052227 */ /* 0x010fca00078e00ff */
[----:B0-----:R-:W-:Y:S02]  /*10ee0*/  @P2 SHF.R.U32.HI R7, RZ, R4, R5 ;  /* 0x00000004ff072219 */ /* 0x001fe40000011605 */
[----:B---3--:R-:W-:-:S05]  /*10ef0*/  IADD3 R0, R8, 0x1, -R9 ;  /* 0x0000000108007810 */ /* 0x008fca0007ffe809 */
[----:B------:R-:W-:-:S04]  /*10f00*/  IMAD.IADD R7, R0, 0x1, R7 ;  /* 0x0000000100077824 */ /* 0x000fc800078e0207 */
[----:B------:R-:W-:Y:S01]  /*10f10*/  IMAD.IADD R2, R7, 0x1, R2 ;  /* 0x0000000107027824 */ /* 0x000fe200078e0202 */
[----:B------:R-:W-:Y:S06]  /*10f20*/  @!P1 BRA `(.L_x_1338) ;  /* 0x0000000000489947 */ /* 0x000fec0003800000 */
[C---:B------:R-:W-:Y:S01]  /*10f30*/  ISETP.GT.AND P0, PT, R7.reuse, RZ, PT ;  /* 0x000000ff0700720c */ /* 0x040fe20003f04270 */
[----:B------:R-:W-:Y:S01]  /*10f40*/  BSSY B0, `(.L_x_1339) ;  /* 0x000000e000007945 */ /* 0x000fe20003800000 */
[----:B------:R-:W-:-:S11]  /*10f50*/  VIADD R0, R7, 0xffffffff ;  /* 0xffffffff07007836 */ /* 0x000fd60000000000 */
[----:B------:R-:W-:Y:S05]  /*10f60*/  @P0 BRA `(.L_x_1340) ;  /* 0x00000000001c0947 */ /* 0x000fea0003800000 */
[----:B------:R-:W-:Y:S01]  /*10f70*/  ISETP.NE.AND P0, PT, R3, 0x1, PT ;  /* 0x000000010300780c */ /* 0x000fe20003f05270 */
[----:B------:R-:W-:-:S12]  /*10f80*/  IMAD.MOV R7, RZ, RZ, -R7 ;  /* 0x000000ffff077224 */ /* 0x000fd800078e0a07 */
[----:B------:R-:W0:Y:S02]  /*10f90*/  @P0 LDC.64 R4, c[0x0][0x9e8] ;  /* 0x00027a00ff040b82 */ /* 0x000e240000000a00 */
[----:B0-----:R-:W-:-:S05]  /*10fa0*/  @P0 IMAD.HI.U32 R4, R7, R4, RZ ;  /* 0x0000000407040227 */ /* 0x001fca00078e00ff */
[----:B------:R-:W-:-:S04]  /*10fb0*/  @P0 SHF.R.U32.HI R7, RZ, R5, R4 ;  /* 0x00000005ff070219 */ /* 0x000fc80000011604 */
[----:B------:R-:W-:Y:S01]  /*10fc0*/  LOP3.LUT R0, RZ, R7, RZ, 0x33, !PT ;  /* 0x00000007ff007212 */ /* 0x000fe200078e33ff */
[----:B------:R-:W-:Y:S06]  /*10fd0*/  BRA `(.L_x_1341) ;  /* 0x0000000000107947 */ /* 0x000fec0003800000 */
.L_x_1340:
[----:B------:R-:W-:-:S13]  /*10fe0*/  ISETP.NE.AND P0, PT, R3, 0x1, PT ;  /* 0x000000010300780c */ /* 0x000fda0003f05270 */
[----:B------:R-:W0:Y:S02]  /*10ff0*/  @P0 LDC.64 R4, c[0x0][0x9e8] ;  /* 0x00027a00ff040b82 */ /* 0x000e240000000a00 */
[----:B0-----:R-:W-:-:S05]  /*11000*/  @P0 IMAD.HI.U32 R4, R0, R4, RZ ;  /* 0x0000000400040227 */ /* 0x001fca00078e00ff */
[----:B------:R-:W-:-:S07]  /*11010*/  @P0 SHF.R.U32.HI R0, RZ, R5, R4 ;  /* 0x00000005ff000219 */ /* 0x000fce0000011604 */
.L_x_1341:
[----:B------:R-:W-:Y:S05]  /*11020*/  BSYNC B0 ;  /* 0x0000000000007941 */ /* 0x000fea0003800000 */
.L_x_1339:
[----:B------:R-:W-:-:S05]  /*11030*/  IMAD R5, R0, R3, R3 ;  /* 0x0000000300057224 */ /* 0x000fca00078e0203 */
[----:B------:R-:W-:-:S07]  /*11040*/  VIMNMX R2, R2, R5, PT ;  /* 0x0000000502027248 */ /* 0x000fce0003fe0100 */
.L_x_1338:
[----:B------:R-:W0:Y:S01]  /*11050*/  @P2 LDC R0, c[0x0][0x44c] ;  /* 0x00011300ff002b82 */ /* 0x000e220000000800 */
[----:B------:R-:W-:Y:S01]  /*11060*/  VIADD R2, R2, 0x7f ;  /* 0x0000007f02027836 */ /* 0x000fe20000000000 */
[----:B------:R-:W-:Y:S01]  /*11070*/  ULDC UR4, c[0x0][0x9dc] ;  /* 0x0002770000047ab9 */ /* 0x000fe20000000800 */
[----:B------:R-:W-:-:S05]  /*11080*/  IMAD.MOV.U32 R4, RZ, RZ, R27 ;  /* 0x000000ffff047224 */ /* 0x000fca00078e001b */
[----:B------:R-:W1:Y:S01]  /*11090*/  @P2 LDC R5, c[0x0][0x450] ;  /* 0x00011400ff052b82 */ /* 0x000e620000000800 */
[----:B0-----:R-:W-:-:S05]  /*110a0*/  @P2 IMAD.HI.U32 R0, R27, R0, RZ ;  /* 0x000000001b002227 */ /* 0x001fca00078e00ff */
[----:B-1----:R-:W-:Y:S01]  /*110b0*/  @P2 SHF.R.U32.HI R4, RZ, R5, R0 ;  /* 0x00000005ff042219 */ /* 0x002fe20000011600 */
[----:B------:R-:W-:Y:S01]  /*110c0*/  VIADD R0, R8, 0x7f ;  /* 0x0000007f08007836 */ /* 0x000fe20000000000 */
[----:B------:R-:W-:Y:S02]  /*110d0*/  SHF.R.S32.HI R5, RZ, 0x1f, R2 ;  /* 0x0000001fff057819 */ /* 0x000fe40000011402 */
[----:B------:R-:W-:Y:S02]  /*110e0*/  IADD3 R6, R4, R8, -R9 ;  /* 0x0000000804067210 */ /* 0x000fe40007ffe809 */
[----:B------:R-:W-:Y:S02]  /*110f0*/  LEA.HI R2, R5, R2, RZ, 0x7 ;  /* 0x0000000205027211 */ /* 0x000fe400078f38ff */
[----:B------:R-:W-:Y:S02]  /*11100*/  SHF.R.S32.HI R5, RZ, 0x1f, R0 ;  /* 0x0000001fff057819 */ /* 0x000fe40000011400 */
[----:B------:R-:W-:Y:S01]  /*11110*/  SHF.R.S32.HI R7, RZ, 0x7, R2 ;  /* 0x00000007ff077819 */ /* 0x000fe20000011402 */
[----:B------:R-:W-:Y:S01]  /*11120*/  VIADD R2, R6, -UR4 ;  /* 0x8000000406027c36 */ /* 0x000fe20008000000 */
[----:B------:R-:W-:-:S04]  /*11130*/  LEA.HI R5, R5, R0, RZ, 0x7 ;  /* 0x0000000005057211 */ /* 0x000fc800078f38ff */
[----:B------:R-:W-:-:S04]  /*11140*/  SHF.R.S32.HI R0, RZ, 0x7, R5 ;  /* 0x00000007ff007819 */ /* 0x000fc80000011405 */
[----:B------:R-:W-:Y:S01]  /*11150*/  VIMNMX R0, R0, R7, PT ;  /* 0x0000000700007248 */ /* 0x000fe20003fe0100 */
[----:B------:R-:W-:Y:S06]  /*11160*/  @!P1 BRA `(.L_x_1342) ;  /* 0x0000000000449947 */ /* 0x000fec0003800000 */
[----:B------:R-:W-:Y:S01]  /*11170*/  ISETP.GT.AND P0, PT, R6, -0x1, PT ;  /* 0xffffffff0600780c */ /* 0x000fe20003f04270 */
[----:B------:R-:W-:-:S12]  /*11180*/  BSSY B0, `(.L_x_1343) ;  /* 0x000000d000007945 */ /* 0x000fd80003800000 */
[----:B------:R-:W-:Y:S05]  /*11190*/  @P0 BRA `(.L_x_1344) ;  /* 0x00000000001c0947 */ /* 0x000fea0003800000 */
[----:B------:R-:W-:Y:S02]  /*111a0*/  ISETP.NE.AND P0, PT, R3, 0x1, PT ;  /* 0x000000010300780c */ /* 0x000fe40003f05270 */
[----:B------:R-:W-:-:S11]  /*111b0*/  LOP3.LUT R7, RZ, R6, RZ, 0x33, !PT ;  /* 0x00000006ff077212 */ /* 0x000fd600078e33ff */
[----:B------:R-:W0:Y:S02]  /*111c0*/  @P0 LDC.64 R4, c[0x0][0x9e8] ;  /* 0x00027a00ff040b82 */ /* 0x000e240000000a00 */
[----:B0-----:R-:W-:-:S05]  /*111d0*/  @P0 IMAD.HI.U32 R4, R7, R4, RZ ;  /* 0x0000000407040227 */ /* 0x001fca00078e00ff */
[----:B------:R-:W-:-:S04]  /*111e0*/  @P0 SHF.R.U32.HI R7, RZ, R5, R4 ;  /* 0x00000005ff070219 */ /* 0x000fc80000011604 */
[----:B------:R-:W-:Y:S01]  /*111f0*/  LOP3.LUT R6, RZ, R7, RZ, 0x33, !PT ;  /* 0x00000007ff067212 */ /* 0x000fe200078e33ff */
[----:B------:R-:W-:Y:S06]  /*11200*/  BRA `(.L_x_1345) ;  /* 0x0000000000107947 */ /* 0x000fec0003800000 */
.L_x_1344:
[----:B------:R-:W-:-:S13]  /*11210*/  ISETP.NE.AND P0, PT, R3, 0x1, PT ;  /* 0x000000010300780c */ /* 0x000fda0003f05270 */
[----:B------:R-:W0:Y:S02]  /*11220*/  @P0 LDC.64 R4, c[0x0][0x9e8] ;  /* 0x00027a00ff040b82 */ /* 0x000e240000000a00 */
[----:B0-----:R-:W-:-:S05]  /*11230*/  @P0 IMAD.HI.U32 R4, R6, R4, RZ ;  /* 0x0000000406040227 */ /* 0x001fca00078e00ff */
[----:B------:R-:W-:-:S07]  /*11240*/  @P0 SHF.R.U32.HI R6, RZ, R5, R4 ;  /* 0x00000005ff060219 */ /* 0x000fce0000011604 */
.L_x_1345:
[----:B------:R-:W-:Y:S05]  /*11250*/  BSYNC B0 ;  /* 0x0000000000007941 */ /* 0x000fea0003800000 */
.L_x_1343:
[----:B------:R-:W-:-:S05]  /*11260*/  IMAD R3, R6, R3, RZ ;  /* 0x0000000306037224 */ /* 0x000fca00078e02ff */
[----:B------:R-:W-:-:S07]  /*11270*/  VIMNMX R2, R2, R3, !PT ;  /* 0x0000000302027248 */ /* 0x000fce0007fe0100 */
.L_x_1342:
[----:B------:R-:W-:Y:S01]  /*11280*/  SHF.R.S32.HI R3, RZ, 0x1f, R2 ;  /* 0x0000001fff037819 */ /* 0x000fe20000011402 */
[----:B------:R-:W-:Y:S03]  /*11290*/  BSSY B0, `(.L_x_1346) ;  /* 0x000002a000007945 */ /* 0x000fe60003800000 */
[----:B------:R-:W-:Y:S02]  /*112a0*/  LEA.HI R3, R3, R2, RZ, 0x7 ;  /* 0x0000000203037211 */ /* 0x000fe400078f38ff */
[----:B------:R-:W-:Y:S02]  /*112b0*/  LOP3.LUT R2, R18, 0xff000000, RZ, 0xc0, !PT ;  /* 0xff00000012027812 */ /* 0x000fe400078ec0ff */
[----:B------:R-:W-:-:S04]  /*112c0*/  SHF.R.S32.HI R3, RZ, 0x7, R3 ;  /* 0x00000007ff037819 */ /* 0x000fc80000011403 */
[----:B------:R-:W-:Y:S02]  /*112d0*/  VIMNMX R4, RZ, R3, !PT ;  /* 0x00000003ff047248 */ /* 0x000fe40007fe0100 */
[----:B------:R-:W-:Y:S02]  /*112e0*/  SHF.R.U32.HI R3, RZ, 0x8, R2 ;  /* 0x00000008ff037819 */ /* 0x000fe40000011602 */
[----:B------:R-:W-:Y:S02]  /*112f0*/  ISETP.GT.AND P0, PT, R0, R4, PT ;  /* 0x000000040000720c */ /* 0x000fe40003f04270 */
[----:B------:R-:W-:-:S04]  /*11300*/  LOP3.LUT R2, R18, 0xff0000, RZ, 0xc0, !PT ;  /* 0x00ff000012027812 */ /* 0x000fc800078ec0ff */
[----:B------:R-:W-:Y:S01]  /*11310*/  LEA.HI R2, R2, R3, RZ, 0x10 ;  /* 0x0000000302027211 */ /* 0x000fe200078f80ff */
[----:B------:R-:W-:-:S03]  /*11320*/  IMAD.MOV.U32 R3, RZ, RZ, RZ ;  /* 0x000000ffff037224 */ /* 0x000fc600078e00ff */
[----:B------:R-:W-:-:S03]  /*11330*/  LOP3.LUT R5, R2, 0xff, RZ, 0xc0, !PT ;  /* 0x000000ff02057812 */ /* 0x000fc600078ec0ff */
[----:B------:R-:W-:Y:S05]  /*11340*/  @!P0 BRA `(.L_x_1347) ;  /* 0x0000000000788947 */ /* 0x000fea0003800000 */
[----:B------:R-:W-:-:S04]  /*11350*/  SHF.R.U32.HI R6, RZ, 0x10, R2 ;  /* 0x00000010ff067819 */ /* 0x000fc80000011602 */
[----:B------:R-:W-:-:S13]  /*11360*/  ISETP.NE.AND P0, PT, R6, RZ, PT ;  /* 0x000000ff0600720c */ /* 0x000fda0003f05270 */
[----:B------:R-:W0:Y:S02]  /*11370*/  @!P0 LDC R6, c[0x0][0x9f0] ;  /* 0x00027c00ff068b82 */ /* 0x000e240000000800 */
[----:B0-----:R-:W-:Y:S02]  /*11380*/  IABS R8, R6 ;  /* 0x0000000600087213 */ /* 0x001fe40000000000 */
[----:B------:R-:W-:Y:S02]  /*11390*/  IADD3 R7, R6, -0x1, R0 ;  /* 0xffffffff06077810 */ /* 0x000fe40007ffe000 */
[----:B------:R-:W0:Y:S03]  /*113a0*/  I2F.RP R10, R8 ;  /* 0x00000008000a7306 */ /* 0x000e260000209400 */
[----:B------:R-:W-:-:S05]  /*113b0*/  IMAD.IADD R7, R7, 0x1, -R4 ;  /* 0x0000000107077824 */ /* 0x000fca00078e0a04 */
[----:B------:R-:W-:-:S04]  /*113c0*/  LOP3.LUT R2, R7, R6, RZ, 0x3c, !PT ;  /* 0x0000000607027212 */ /* 0x000fc800078e3cff */
[----:B------:R-:W-:Y:S01]  /*113d0*/  ISETP.GE.AND P2, PT, R2, RZ, PT ;  /* 0x000000ff0200720c */ /* 0x000fe20003f46270 */
[----:B0-----:R-:W0:Y:S02]  /*113e0*/  MUFU.RCP R10, R10 ;  /* 0x0000000a000a7308 */ /* 0x001e240000001000 */
[----:B0-----:R-:W-:-:S06]  /*113f0*/  VIADD R3, R10, 0xffffffe ;  /* 0x0ffffffe0a037836 */ /* 0x001fcc0000000000 */
[----:B------:R-:W0:Y:S02]  /*11400*/  F2I.FTZ.U32.TRUNC.NTZ R3, R3 ;  /* 0x0000000300037305 */ /* 0x000e24000021f000 */
[----:B0-----:R-:W-:-:S04]  /*11410*/  IMAD.MOV R2, RZ, RZ, -R3 ;  /* 0x000000ffff027224 */ /* 0x001fc800078e0a03 */
[----:B------:R-:W-:Y:S02]  /*11420*/  IMAD R9, R2, R8, RZ ;  /* 0x0000000802097224 */ /* 0x000fe400078e02ff */
[----:B------:R-:W-:-:S04]  /*11430*/  IMAD.MOV.U32 R2, RZ, RZ, RZ ;  /* 0x000000ffff027224 */ /* 0x000fc800078e00ff */
[----:B------:R-:W-:Y:S01]  /*11440*/  IMAD.HI.U32 R9, R3, R9, R2 ;  /* 0x0000000903097227 */ /* 0x000fe200078e0002 */
[----:B------:R-:W-:Y:S02]  /*11450*/  IABS R2, R7 ;  /* 0x0000000700027213 */ /* 0x000fe40000000000 */
[----:B------:R-:W-:-:S03]  /*11460*/  IABS R3, R6 ;  /* 0x0000000600037213 */ /* 0x000fc60000000000 */
[----:B------:R-:W-:-:S04]  /*11470*/  IMAD.HI.U32 R9, R9, R2, RZ ;  /* 0x0000000209097227 */ /* 0x000fc800078e00ff */
[----:B------:R-:W-:-:S04]  /*11480*/  IMAD.MOV R3, RZ, RZ, -R3 ;  /* 0x000000ffff037224 */ /* 0x000fc800078e0a03 */
        /* <DEDUP_REMOVED lines=10> */
.L_x_1347:
[----:B------:R-:W-:Y:S05]  /*11530*/  BSYNC B0 ;  /* 0x0000000000007941 */ /* 0x000fea0003800000 */
.L_x_1346:
[-C--:B------:R-:W-:Y:S01]  /*11540*/  IMAD R2, R5, R3.reuse, R4 ;  /* 0x0000000305027224 */ /* 0x080fe200078e0204 */
[----:B------:R-:W-:Y:S04]  /*11550*/  BSSY B7, `(.L_x_1348) ;  /* 0x000038b000077945 */ /* 0x000fe80003800000 */
        /* <DEDUP_REMOVED lines=22> */
.L_x_1349:
        /* <DEDUP_REMOVED lines=20> */
.L_x_1352:
[----:B------:R-:W-:Y:S05]  /*11800*/  BSYNC B6 ;  /* 0x0000000000067941 */ /* 0x000fea0003800000 */
.L_x_1351:
        /* <DEDUP_REMOVED lines=9> */
[----:B------:R-:W-:Y:S02]  /*118a0*/  IMAD.U32 R4, RZ, RZ, UR6 ;  /* 0x00000006ff047e24 */ /* 0x000fe4000f8e00ff */
[----:B------:R-:W-:Y:S02]  /*118b0*/  IMAD.U32 R5, RZ, RZ, UR7 ;  /* 0x00000007ff057e24 */ /* 0x000fe4000f8e00ff */
[----:B------:R-:W-:Y:S02]  /*118c0*/  IMAD.U32 R6, RZ, RZ, UR8 ;  /* 0x00000008ff067e24 */ /* 0x000fe4000f8e00ff */
[----:B------:R-:W-:-:S02]  /*118d0*/  IMAD.U32 R7, RZ, RZ, UR9 ;  /* 0x00000009ff077e24 */ /* 0x000fc4000f8e00ff */
[----:B------:R-:W-:Y:S02]  /*118e0*/  IMAD.U32 R10, RZ, RZ, UR4 ;  /* 0x00000004ff0a7e24 */ /* 0x000fe4000f8e00ff */
[----:B------:R-:W-:Y:S02]  /*118f0*/  IMAD.U32 R11, RZ, RZ, UR5 ;  /* 0x00000005ff0b7e24 */ /* 0x000fe4000f8e00ff */
[----:B------:R-:W-:Y:S02]  /*11900*/  IMAD.MOV.U32 R8, RZ, RZ, 0x70 ;  /* 0x00000070ff087424 */ /* 0x000fe400078e00ff */
[----:B------:R-:W-:Y:S02]  /*11910*/  IMAD.MOV.U32 R12, RZ, RZ, 0x1 ;  /* 0x00000001ff0c7424 */ /* 0x000fe400078e00ff */
[----:B0-----:R-:W-:-:S07]  /*11920*/  IMAD.MOV.U32 R13, RZ, RZ, RZ ;  /* 0x000000ffff0d7224 */ /* 0x001fce00078e00ff */
[----:B------:R-:W-:-:S07]  /*11930*/  LEPC R20, `(.L_x_1355) ;  /* 0x000000001014794e */ /* 0x000fce0000000000 */
[----:B-1----:R-:W-:Y:S05]  /*11940*/  CALL.ABS.NOINC R2 ;  /* 0x0000000002007343 */ /* 0x002fea0003c00000 */
.L_x_1355:
[----:B------:R0:W1:Y:S01]  /*11950*/  LDC.64 R2, c[0x4][R17] ;  /* 0x0100000011027b82 */ /* 0x0000620000000a00 */
[----:B------:R-:W-:Y:S01]  /*11960*/  ULDC.64 UR6, c[0x4][0x88] ;  /* 0x0100220000067ab9 */ /* 0x000fe20000000a00 */
[----:B------:R-:W-:Y:S01]  /*11970*/  ULDC.64 UR8, c[0x4][0x90] ;  /* 0x0100240000087ab9 */ /* 0x000fe20000000a00 */
[----:B------:R-:W-:Y:S01]  /*11980*/  ULDC.64 UR4, c[0x4][0x18] ;  /* 0x0100060000047ab9 */ /* 0x000fe20000000a00 */
        /* <DEDUP_REMOVED lines=11> */
.L_x_1354:
[----:B------:R-:W-:Y:S05]  /*11a40*/  BSYNC B6 ;  /* 0x0000000000067941 */ /* 0x000fea0003800000 */
.L_x_1353:
[----:B------:R-:W-:Y:S01]  /*11a50*/  ULDC.64 UR4, c[0x0][0x9f8] ;  /* 0x00027e0000047ab9 */ /* 0x000fe20000000a00 */
[----:B------:R-:W2:Y:S01]  /*11a60*/  LDL R17, [R1+0xc] ;  /* 0x00000c0001117983 */ /* 0x000ea20000100800 */
[----:B------:R-:W-:Y:S01]  /*11a70*/  ISETP.NE.U32.AND P0, PT, RZ, UR4, PT ;  /* 0x00000004ff007c0c */ /* 0x000fe2000bf05070 */
[----:B------:R-:W-:Y:S01]  /*11a80*/  IMAD.MOV.U32 R7, RZ, RZ, R19 ;  /* 0x000000ffff077224 */ /* 0x000fe200078e0013 */
[----:B------:R-:W0:Y:S02]  /*11a90*/  LDC R6, c[0x0][0x430] ;  /* 0x00010c00ff067b82 */ /* 0x000e240000000800 */
[----:B------:R-:W-:-:S13]  /*11aa0*/  ISETP.NE.AND.EX P0, PT, RZ, UR5, PT, P0 ;  /* 0x00000005ff007c0c */ /* 0x000fda000bf05300 */
[----:B------:R-:W1:Y:S02]  /*11ab0*/  @P0 LDC.64 R2, c[0x0][0x9f8] ;  /* 0x00027e00ff020b82 */ /* 0x000e640000000a00 */
[----:B-1----:R-:W-:-:S05]  /*11ac0*/  @P0 IMAD.WIDE R2, R19, 0x4, R2 ;  /* 0x0000000413020825 */ /* 0x002fca00078e0202 */
[----:B------:R1:W3:Y:S01]  /*11ad0*/  @P0 LDG.E R7, desc[UR54][R2.64] ;  /* 0x0000003602070981 */ /* 0x0002e2000c1e1900 */
[----:B0-----:R-:W-:Y:S01]  /*11ae0*/  ISETP.NE.AND P1, PT, R6, 0x1, PT ;  /* 0x000000010600780c */ /* 0x001fe20003f25270 */
[----:B------:R-:W-:Y:S01]  /*11af0*/  VIADD R26, R26, 0xffffffff ;  /* 0xffffffff1a1a7836 */ /* 0x000fe20000000000 */
[----:B------:R-:W-:Y:S01]  /*11b00*/  LOP3.LUT R23, R23, 0xfffffffb, RZ, 0xc0, !PT ;  /* 0xfffffffb17177812 */ /* 0x000fe200078ec0ff */
[----:B------:R-:W0:Y:S02]  /*11b10*/  S2R R21, SR_TID.X ;  /* 0x0000000000157919 */ /* 0x000e240000002100 */
[----:B------:R-:W-:Y:S01]  /*11b20*/  IMAD.SHL.U32 R8, R26, 0x80, RZ ;  /* 0x000000801a087824 */ /* 0x000fe200078e00ff */
[----:B------:R-:W4:Y:S07]  /*11b30*/  S2R R20, SR_TID.X ;  /* 0x0000000000147919 */ /* 0x000f2e0000002100 */
[----:B-1----:R-:W1:Y:S01]  /*11b40*/  @P1 LDC R3, c[0x0][0x434] ;  /* 0x00010d00ff031b82 */ /* 0x002e620000000800 */
[----:B------:R-:W-:-:S07]  /*11b50*/  @P1 LOP3.LUT R23, R23, 0x4, RZ, 0xfc, !PT ;  /* 0x0000000417171812 */ /* 0x000fce00078efcff */
[----:B------:R-:W1:Y:S01]  /*11b60*/  @P1 LDC R2, c[0x0][0x438] ;  /* 0x00010e00ff021b82 */ /* 0x000e620000000800 */
[----:B0-----:R-:W-:Y:S01]  /*11b70*/  IMAD.SHL.U32 R21, R21, 0x10, RZ ;  /* 0x0000001015157824 */ /* 0x001fe200078e00ff */
[----:B----4-:R-:W-:-:S04]  /*11b80*/  LOP3.LUT R20, R20, 0x7f, RZ, 0xc0, !PT ;  /* 0x0000007f14147812 */ /* 0x010fc800078ec0ff */
[----:B------:R-:W-:Y:S02]  /*11b90*/  LOP3.LUT R21, R21, 0x70, RZ, 0xc0, !PT ;  /* 0x0000007015157812 */ /* 0x000fe400078ec0ff */
[----:B------:R-:W-:-:S04]  /*11ba0*/  SHF.R.U32.HI R20, RZ, 0x3, R20 ;  /* 0x00000003ff147819 */ /* 0x000fc80000011614 */
[----:B------:R-:W-:-:S04]  /*11bb0*/  LOP3.LUT R0, R8, R20, R21, 0xfe, !PT ;  /* 0x0000001408007212 */ /* 0x000fc800078efe15 */
[C---:B--2---:R-:W-:Y:S01]  /*11bc0*/  ISETP.GE.AND P0, PT, R0.reuse, R17, PT ;  /* 0x000000110000720c */ /* 0x044fe20003f06270 */
[----:B------:R-:W-:-:S04]  /*11bd0*/  IMAD.IADD R0, R0, 0x1, R24 ;  /* 0x0000000100007824 */ /* 0x000fc800078e0218 */
[----:B-1----:R-:W-:-:S04]  /*11be0*/  @P1 IMAD.HI.U32 R3, R0, R3, RZ ;  /* 0x0000000300031227 */ /* 0x002fc800078e00ff */
[----:B------:R-:W-:Y:S01]  /*11bf0*/  IMAD.MOV.U32 R4, RZ, RZ, R0 ;  /* 0x000000ffff047224 */ /* 0x000fe200078e0000 */
[----:B------:R-:W-:-:S03]  /*11c00*/  @P1 SHF.R.U32.HI R4, RZ, R2, R3 ;  /* 0x00000002ff041219 */ /* 0x000fc60000011603 */
[----:B------:R-:W0:Y:S02]  /*11c10*/  @!P0 LDC.64 R2, c[0x0][0x428] ;  /* 0x00010a00ff028b82 */ /* 0x000e240000000a00 */
[----:B------:R-:W-:-:S04]  /*11c20*/  IMAD.MOV R5, RZ, RZ, -R4 ;  /* 0x000000ffff057224 */ /* 0x000fc800078e0a04 */
[----:B------:R-:W-:Y:S01]  /*11c30*/  IMAD R0, R6, R5, R0 ;  /* 0x0000000506007224 */ /* 0x000fe200078e0200 */
[--C-:B------:R-:W-:Y:S02]  /*11c40*/  @!P0 SHF.R.S32.HI R5, RZ, 0x1f, R4.reuse ;  /* 0x0000001fff058819 */ /* 0x100fe40000011404 */
[----:B---3--:R-:W-:Y:S01]  /*11c50*/  SHF.R.S32.HI R6, RZ, 0x1f, R7 ;  /* 0x0000001fff067819 */ /* 0x008fe20000011407 */
[----:B------:R-:W-:Y:S01]  /*11c60*/  STL [R1+0x4], R7 ;  /* 0x0000040701007387 */ /* 0x000fe20000100800 */
[----:B0-----:R-:W-:-:S03]  /*11c70*/  @!P0 IMAD.WIDE.U32 R4, R7, R2, R4 ;  /* 0x0000000207048225 */ /* 0x001fc600078e0004 */
[----:B------:R0:W-:Y:S02]  /*11c80*/  STL [R1+0x18], R6 ;  /* 0x0000180601007387 */ /* 0x0001e40000100800 */
[----:B0-----:R-:W-:-:S04]  /*11c90*/  @!P0 IMAD R6, R6, R2, RZ ;  /* 0x0000000206068224 */ /* 0x001fc800078e02ff */
[----:B------:R-:W-:Y:S02]  /*11ca0*/  @!P0 IMAD R6, R7, R3, R6 ;  /* 0x0000000307068224 */ /* 0x000fe400078e0206 */
[----:B------:R-:W0:Y:S02]  /*11cb0*/  @!P0 LDC.64 R2, c[0x0][0x418] ;  /* 0x00010600ff028b82 */ /* 0x000e240000000a00 */
[----:B------:R-:W-:Y:S01]  /*11cc0*/  @!P0 IMAD.IADD R5, R5, 0x1, R6 ;  /* 0x0000000105058824 */ /* 0x000fe200078e0206 */
[----:B0-----:R-:W-:-:S04]  /*11cd0*/  @!P0 LEA R2, P1, R4, R2, 0x2 ;  /* 0x0000000204028211 */ /* 0x001fc800078210ff */
[----:B------:R-:W-:Y:S01]  /*11ce0*/  @!P0 LEA.HI.X R3, R4, R3, R5, 0x2, P1 ;  /* 0x0000000304038211 */ /* 0x000fe200008f1405 */
[----:B------:R-:W-:-:S06]  /*11cf0*/  IMAD.MOV.U32 R4, RZ, RZ, RZ ;  /* 0x000000ffff047224 */ /* 0x000fcc00078e00ff */
[----:B------:R0:W5:Y:S01]  /*11d00*/  @!P0 LDG.E R4, desc[UR54][R2.64] ;  /* 0x0000003602048981 */ /* 0x000162000c1e1900 */
[----:B------:R-:W-:Y:S01]  /*11d10*/  IMAD.U32 R7, RZ, RZ, UR37 ;  /* 0x00000025ff077e24 */ /* 0x000fe2000f8e00ff */
[----:B------:R-:W-:Y:S01]  /*11d20*/  UMOV UR4, 0xffffffff ;  /* 0xffffffff00047882 */ /* 0x000fe20000000000 */
[----:B------:R-:W-:-:S03]  /*11d30*/  LOP3.LUT R23, R23, 0xfffffffd, RZ, 0xc0, !PT ;  /* 0xfffffffd17177812 */ /* 0x000fc600078ec0ff */
[----:B------:R-:W-:-:S13]  /*11d40*/  ISETP.NE.AND P2, PT, R7, 0x3, PT ;  /* 0x000000030700780c */ /* 0x000fda0003f45270 */
[----:B------:R-:W-:Y:S01]  /*11d50*/  @P2 LOP3.LUT R23, R23, 0x2, RZ, 0xfc, !PT ;  /* 0x0000000217172812 */ /* 0x000fe200078efcff */
[----:B0-----:R-:W-:Y:S06]  /*11d60*/  BRA.DIV UR4, `(.L_x_1356) ;  /* 0x0000004604f47947 */ /* 0x001fec000b800000 */
.L_x_1422:
[----:B------:R-:W-:Y:S01]  /*11d70*/  LOP3.LUT R24, R18, 0xffff, RZ, 0xc0, !PT ;  /* 0x0000ffff12187812 */ /* 0x000fe200078ec0ff */
[----:B------:R-:W-:Y:S06]  /*11d80*/  @!P2 BRA `(.L_x_1357) ;  /* 0x000000000004a947 */ /* 0x000fec0003800000 */
[----:B------:R-:W-:Y:S01]  /*11d90*/  BPT.TRAP 0x1 ;  /* 0x000000040000795c */ /* 0x000fe20000300000 */
.L_x_1357:
[----:B------:R-:W-:Y:S01]  /*11da0*/  SHF.R.S32.HI R6, RZ, 0x1f, R0 ;  /* 0x0000001fff067819 */ /* 0x000fe20000011400 */
        /* <DEDUP_REMOVED lines=13> */
[----:B------:R-:W-:Y:S02]  /*11e80*/  IMAD.IADD R3, R3, 0x1, R5 ;  /* 0x0000000103037824 */ /* 0x000fe400078e0205 */
        /* <DEDUP_REMOVED lines=8> */
.L_x_1423:
[----:B------:R-:W-:Y:S05]  /*11f10*/  BSYNC B0 ;  /* 0x0000000000007941 */ /* 0x000fea0003800000 */
.L_x_1358:
[----:B------:R-:W2:Y:S01]  /*11f20*/  LDL R10, [R1+0xc] ;  /* 0x00000c00010a7983 */ /* 0x000ea20000100800 */
[----:B------:R-:W-:Y:S01]  /*11f30*/  ULDC.64 UR4, c[0x0][0x300] ;  /* 0x0000c00000047ab9 */ /* 0x000fe20000000a00 */
[----:B------:R-:W-:Y:S01]  /*11f40*/  ULDC.64 UR6, c[0x0][0x2e8] ;  /* 0x0000ba0000067ab9 */ /* 0x000fe20000000a00 */
[----:B------:R-:W-:Y:S01]  /*11f50*/  IMAD R6, R6, UR4, RZ ;  /* 0x0000000406067c24 */ /* 0x000fe2000f8e02ff */
[----:B------:R-:W1:Y:S01]  /*11f60*/  S2R R9, SR_TID.X ;  /* 0x0000000000097919 */ /* 0x000e620000002100 */
[C---:B0-----:R-:W-:Y:S01]  /*11f70*/  IMAD.WIDE.U32 R2, R0.reuse, UR4, RZ ;  /* 0x0000000400027c25 */ /* 0x041fe2000f8e00ff */
[----:B------:R-:W-:Y:S01]  /*11f80*/  LOP3.LUT R23, R23, 0xfffffffe, RZ, 0xc0, !PT ;  /* 0xfffffffe17177812 */ /* 0x000fe200078ec0ff */
[----:B------:R-:W0:Y:S02]  /*11f90*/  S2R R11, SR_TID.X ;  /* 0x00000000000b7919 */ /* 0x000e240000002100 */
[----:B------:R-:W-:Y:S01]  /*11fa0*/  IMAD R6, R0, UR5, R6 ;  /* 0x0000000500067c24 */ /* 0x000fe2000f8e0206 */
[----:B------:R-:W-:-:S02]  /*11fb0*/  ULDC.64 UR4, c[0x0][0x310] ;  /* 0x0000c40000047ab9 */ /* 0x000fc40000000a00 */
[----:B------:R-:W-:Y:S02]  /*11fc0*/  IMAD R7, R7, UR4, RZ ;  /* 0x0000000407077c24 */ /* 0x000fe4000f8e02ff */
[----:B------:R-:W-:Y:S02]  /*11fd0*/  IMAD.IADD R3, R3, 0x1, R6 ;  /* 0x0000000103037824 */ /* 0x000fe400078e0206 */
[C---:B------:R-:W-:Y:S02]  /*11fe0*/  IMAD R7, R4.reuse, UR5, R7 ;  /* 0x0000000504077c24 */ /* 0x040fe4000f8e0207 */
[----:B------:R-:W-:Y:S01]  /*11ff0*/  IMAD.WIDE.U32 R2, R4, UR4, R2 ;  /* 0x0000000404027c25 */ /* 0x000fe2000f8e0002 */
[----:B------:R-:W-:-:S03]  /*12000*/  ULDC.64 UR4, c[0x0][0x308] ;  /* 0x0000c20000047ab9 */ /* 0x000fc60000000a00 */
[----:B------:R-:W-:Y:S02]  /*12010*/  IMAD.IADD R3, R3, 0x1, R7 ;  /* 0x0000000103037824 */ /* 0x000fe400078e0207 */
[C---:B------:R-:W-:Y:S01]  /*12020*/  IMAD.WIDE.U32 R2, R24.reuse, UR4, R2 ;  /* 0x0000000418027c25 */ /* 0x040fe2000f8e0002 */
[----:B------:R-:W-:Y:S02]  /*12030*/  ULDC UR4, c[0x0][0x2f4] ;  /* 0x0000bd0000047ab9 */ /* 0x000fe40000000800 */
[----:B------:R-:W-:Y:S01]  /*12040*/  ISETP.GE.AND P2, PT, R29, UR4, PT ;  /* 0x000000041d007c0c */ /* 0x000fe2000bf46270 */
[----:B------:R-:W-:Y:S01]  /*12050*/  IMAD R3, R24, UR5, R3 ;  /* 0x0000000518037c24 */ /* 0x000fe2000f8e0203 */
[----:B------:R-:W-:Y:S01]  /*12060*/  LEA R0, P0, R2, UR6, 0x1 ;  /* 0x0000000602007c11 */ /* 0x000fe2000f8008ff */
[----:B------:R-:W-:-:S03]  /*12070*/  UMOV UR4, 0xffffffff ;  /* 0xffffffff00047882 */ /* 0x000fc60000000000 */
[----:B------:R-:W-:Y:S02]  /*12080*/  LEA.HI.X R2, R2, UR7, R3, 0x1, P0 ;  /* 0x0000000702027c11 */ /* 0x000fe400080f0c03 */
[----:B-1----:R-:W-:-:S04]  /*12090*/  LOP3.LUT R9, R9, 0x7f, RZ, 0xc0, !PT ;  /* 0x0000007f09097812 */ /* 0x002fc800078ec0ff */
[----:B------:R-:W-:Y:S02]  /*120a0*/  SHF.R.U32.HI R9, RZ, 0x3, R9 ;  /* 0x00000003ff097819 */ /* 0x000fe40000011609 */
[----:B------:R-:W-:Y:S02]  /*120b0*/  @P2 LOP3.LUT R23, R23, 0x1, RZ, 0xfc, !PT ;  /* 0x0000000117172812 */ /* 0x000fe400078efcff */
[----:B--2---:R-:W-:Y:S01]  /*120c0*/  IADD3 R4, -R9, R10, -R8 ;  /* 0x0000000a09047210 */ /* 0x004fe20007ffe908 */
[C---:B0-----:R-:W-:Y:S02]  /*120d0*/  IMAD.SHL.U32 R9, R11.reuse, 0x8, RZ ;  /* 0x000000080b097824 */ /* 0x041fe400078e00ff */
[----:B------:R-:W-:Y:S01]  /*120e0*/  IMAD.SHL.U32 R10, R11, 0x8, RZ ;  /* 0x000000080b0a7824 */ /* 0x000fe200078e00ff */
[----:B------:R-:W-:Y:S02]  /*120f0*/  ISETP.GE.AND P0, PT, R4, 0x1, PT ;  /* 0x000000010400780c */ /* 0x000fe40003f06270 */
[----:B------:R-:W-:-:S04]  /*12100*/  LOP3.LUT R9, R9, 0x1f8, RZ, 0xc0, !PT ;  /* 0x000001f809097812 */ /* 0x000fc800078ec0ff */
[----:B------:R-:W-:-:S04]  /*12110*/  LOP3.LUT R9, R9, 0x38, R11, 0x78, !PT ;  /* 0x0000003809097812 */ /* 0x000fc800078e780b */
[----:B------:R-:W-:-:S05]  /*12120*/  LOP3.LUT R9, R9, 0x200, R10, 0xf8, !PT ;  /* 0x0000020009097812 */ /* 0x000fca00078ef80a */
[----:B------:R-:W-:Y:S01]  /*12130*/  IMAD R3, R25, 0x2000, R9 ;  /* 0x0000200019037824 */ /* 0x000fe200078e0209 */
[----:B------:R-:W-:Y:S06]  /*12140*/  BRA.DIV UR4, `(.L_x_1360) ;  /* 0x0000004604447947 */ /* 0x000fec000b800000 */
[----:B------:R-:W0:Y:S01]  /*12150*/  SHFL.IDX PT, R7, R0, RZ, 0x181f ;  /* 0x00181fff00077589 */ /* 0x000e2200000e0000 */
[----:B------:R-:W-:-:S03]  /*12160*/  @P0 IMAD R8, R3, 0x2, R22 ;  /* 0x0000000203080824 */ /* 0x000fc600078e0216 */
[----:B------:R-:W1:Y:S01]  /*12170*/  SHFL.IDX PT, R6, R2, RZ, 0x181f ;  /* 0x00181fff02067589 */ /* 0x000e6200000e0000 */
[----:B0-----:R-:W-:-:S05]  /*12180*/  @P0 LEA R7, P1, R29, R7, 0x1 ;  /* 0x000000071d070211 */ /* 0x001fca00078208ff */
[----:B-1----:R-:W-:Y:S01]  /*12190*/  @P0 IMAD.X R6, RZ, RZ, R6, P1 ;  /* 0x000000ffff060224 */ /* 0x002fe200008e0606 */
[----:B------:R-:W-:-:S04]  /*121a0*/  ISETP.GE.AND P1, PT, R4, 0x11, PT ;  /* 0x000000110400780c */ /* 0x000fc80003f26270 */
[----:B------:R-:W-:-:S04]  /*121b0*/  @P0 LOP3.LUT R7, R7, R6, RZ, 0x3c, !PT ;  /* 0x0000000607070212 */ /* 0x000fc800078e3cff */
[----:B------:R-:W-:-:S04]  /*121c0*/  @P0 LOP3.LUT R6, R7, R6, RZ, 0x3c, !PT ;  /* 0x0000000607060212 */ /* 0x000fc800078e3cff */
[----:B------:R-:W-:-:S05]  /*121d0*/  @P0 LOP3.LUT R7, R7, R6, RZ, 0x3c, !PT ;  /* 0x0000000607070212 */ /* 0x000fca00078e3cff */
[----:B------:R-:W-:Y:S01]  /*121e0*/  @!PT LDS RZ, [RZ] ;  /* 0x00000000fffff984 */ /* 0x000fe20000000800 */
[----:B------:R0:W-:Y:S04]  /*121f0*/  @P0 LDGSTS.E.BYPASS.LTC128B.128 [R8+0xe400], desc[UR54][R6.64], !P2 ;  /* 0x0e40000006080fae */ /* 0x0001e8000d101d76 */
[----:B0-----:R-:W0:Y:S01]  /*12200*/  SHFL.IDX PT, R7, R0, 0x1, 0x181f ;  /* 0x00381f0000077f89 */ /* 0x001e2200000e0000 */
[----:B------:R-:W-:-:S03]  /*12210*/  @P1 IMAD R8, R3, 0x2, R22 ;  /* 0x0000000203081824 */ /* 0x000fc600078e0216 */
[----:B------:R-:W1:Y:S01]  /*12220*/  SHFL.IDX PT, R6, R2, 0x1, 0x181f ;  /* 0x00381f0002067f89 */ /* 0x000e6200000e0000 */
[----:B0-----:R-:W-:-:S05]  /*12230*/  @P1 LEA R7, P0, R29, R7, 0x1 ;  /* 0x000000071d071211 */ /* 0x001fca00078008ff */
[----:B-1----:R-:W-:-:S05]  /*12240*/  @P1 IMAD.X R6, RZ, RZ, R6, P0 ;  /* 0x000000ffff061224 */ /* 0x002fca00000e0606 */
[----:B------:R-:W-:-:S04]  /*12250*/  @P1 LOP3.LUT R7, R7, R6, RZ, 0x3c, !PT ;  /* 0x0000000607071212 */ /* 0x000fc800078e3cff */
[----:B------:R-:W-:-:S04]  /*12260*/  @P1 LOP3.LUT R6, R7, R6, RZ, 0x3c, !PT ;  /* 0x0000000607061212 */ /* 0x000fc800078e3cff */
[----:B------:R-:W-:-:S05]  /*12270*/  @P1 LOP3.LUT R7, R7, R6, RZ, 0x3c, !PT ;  /* 0x0000000607071212 */ /* 0x000fca00078e3cff */
[----:B------:R0:W-:Y:S01]  /*12280*/  @P1 LDGSTS.E.BYPASS.LTC128B.128 [R8+0xec00], desc[UR54][R6.64], !P2 ;  /* 0x0ec0000006081fae */ /* 0x0001e2000d101d76 */
[----:B------:R-:W-:-:S03]  /*12290*/  ISETP.GE.AND P1, PT, R4, 0x21, PT ;  /* 0x000000210400780c */ /* 0x000fc60003f26270 */
[----:B0-----:R-:W0:Y:S10]  /*122a0*/  SHFL.IDX PT, R7, R0, 0x2, 0x181f ;  /* 0x00581f0000077f89 */ /* 0x001e3400000e0000 */
[----:B------:R-:W-:Y:S01]  /*122b0*/  @P1 IMAD R8, R3, 0x2, R22 ;  /* 0x0000000203081824 */ /* 0x000fe200078e0216 */
        /* <DEDUP_REMOVED lines=40> */
[----:B------:R-:W1:Y:S04]  /*12540*/  SHFL.IDX PT, R6, R2, 0x6, 0x181f ;  /* 0x00d81f0002067f89 */ /* 0x000e6800000e0000 */
[----:B------:R-:W2:Y:S04]  /*12550*/  SHFL.IDX PT, R2, R2, 0x7, 0x181f ;  /* 0x00f81f0002027f89 */ /* 0x000ea800000e0000 */
[----:B------:R-:W3:Y:S01]  /*12560*/  SHFL.IDX PT, R0, R0, 0x7, 0x181f ;  /* 0x00f81f0000007f89 */ /* 0x000ee200000e0000 */
[----:B0-----:R-:W-:-:S05]  /*12570*/  @P1 LEA R7, P0, R29, R7, 0x1 ;  /* 0x000000071d071211 */ /* 0x001fca00078008ff */
[----:B-1----:R-:W-:-:S05]  /*12580*/  @P1 IMAD.X R6, RZ, RZ, R6, P0 ;  /* 0x000000ffff061224 */ /* 0x002fca00000e0606 */
[----:B------:R-:W-:-:S04]  /*12590*/  @P1 LOP3.LUT R7, R7, R6, RZ, 0x3c, !PT ;  /* 0x0000000607071212 */ /* 0x000fc800078e3cff */
[----:B------:R-:W-:-:S04]  /*125a0*/  @P1 LOP3.LUT R6, R7, R6, RZ, 0x3c, !PT ;  /* 0x0000000607061212 */ /* 0x000fc800078e3cff */
[----:B------:R-:W-:-:S05]  /*125b0*/  @P1 LOP3.LUT R7, R7, R6, RZ, 0x3c, !PT ;  /* 0x0000000607071212 */ /* 0x000fca00078e3cff */
[----:B--23--:R1:W-:Y:S02]  /*125c0*/  @P1 LDGSTS.E.BYPASS.LTC128B.128 [R8+0x11400], desc[UR54][R6.64], !P2 ;  /* 0x1140000006081fae */ /* 0x00c3e4000d101d76 */
.L_x_1441:
[----:B------:R-:W-:-:S13]  /*125d0*/  ISETP.GE.AND P0, PT, R4, 0x71, PT ;  /* 0x000000710400780c */ /* 0x000fda0003f06270 */
[----:B01----:R-:W-:Y:S01]  /*125e0*/  @P0 LEA R6, P1, R29, R0, 0x1 ;  /* 0x000000001d060211 */ /* 0x003fe200078208ff */
        /* <DEDUP_REMOVED lines=8> */
.L_x_1361:
        /* <DEDUP_REMOVED lines=11> */
.L_x_1362:
[----:B0-----:R0:W5:Y:S01]  /*12720*/  LDL.LU R3, [R1+0x20] ;  /* 0x0000200001037983 */ /* 0x0011620000300800 */
[----:B------:R0:W-:Y:S02]  /*12730*/  SYNCS.ARRIVE.TRANS64.A1T0 RZ, [R5+URZ+0x16830], RZ ;  /* 0x016830ff05ff79a7 */ /* 0x0001e4000810003f */
[----:B------:R-:W-:Y:S05]  /*12740*/  WARPSYNC.ALL ;  /* 0x0000000000007948 */ /* 0x000fea0003800000 */
[----:B------:R-:W-:Y:S01]  /*12750*/  ULDC.64 UR4, c[0x0][0x298] ;  /* 0x0000a60000047ab9 */ /* 0x000fe20000000a00 */
[----:B------:R-:W-:Y:S01]  /*12760*/  VIADD R2, R22, 0x8400 ;  /* 0x0000840016027836 */ /* 0x000fe20000000000 */
[----:B------:R-:W-:Y:S01]  /*12770*/  BSSY B6, `(.L_x_1363) ;  /* 0x000001b000067945 */ /* 0x000fe20003800000 */
[----:B------:R-:W-:Y:S03]  /*12780*/  BAR.SYNC.DEFER_BLOCKING 0x8, 0x200 ;  /* 0x0208000000007b1d */ /* 0x000fe60000010000 */
[----:B------:R-:W-:-:S02]  /*12790*/  LOP3.LUT P0, RZ, R2, 0x3ff, RZ, 0xc0, !PT ;  /* 0x000003ff02ff7812 */ /* 0x000fc4000780c0ff */
[----:B-----5:R-:W-:-:S05]  /*127a0*/  SHF.R.S32.HI R0, RZ, 0x1f, R3 ;  /* 0x0000001fff007819 */ /* 0x020fca0000011403 */
[----:B------:R-:W-:-:S04]  /*127b0*/  IMAD R0, R0, UR4, RZ ;  /* 0x0000000400007c24 */ /* 0x000fc8000f8e02ff */
[C---:B------:R-:W-:Y:S02]  /*127c0*/  IMAD R0, R3.reuse, UR5, R0 ;  /* 0x0000000503007c24 */ /* 0x040fe4000f8e0200 */
[----:B------:R-:W-:-:S04]  /*127d0*/  IMAD.WIDE.U32 R2, R3, UR4, RZ ;  /* 0x0000000403027c25 */ /* 0x000fc8000f8e00ff */
[----:B------:R-:W-:Y:S01]  /*127e0*/  IMAD.IADD R0, R3, 0x1, R0 ;  /* 0x0000000103007824 */ /* 0x000fe200078e0200 */
[----:B------:R1:W-:Y:S04]  /*127f0*/  STL.64 [R1+0x20], R2 ;  /* 0x0000200201007387 */ /* 0x0003e80000100a00 */
[----:B------:R1:W-:Y:S01]  /*12800*/  STL [R1+0x2c], R0 ;  /* 0x00002c0001007387 */ /* 0x0003e20000100800 */
[----:B------:R-:W-:Y:S05]  /*12810*/  @!P0 BRA `(.L_x_1364) ;  /* 0x0000000000408947 */ /* 0x000fea0003800000 */
[----:B-1----:R-:W-:Y:S01]  /*12820*/  MOV R2, 0x0 ;  /* 0x0000000000027802 */ /* 0x002fe20000000f00 */
[----:B------:R-:W-:Y:S01]  /*12830*/  ULDC.64 UR6, c[0x4][0x88] ;  /* 0x0100220000067ab9 */ /* 0x000fe20000000a00 */
[----:B------:R-:W-:Y:S01]  /*12840*/  ULDC.64 UR8, c[0x4][0x90] ;  /* 0x0100240000087ab9 */ /* 0x000fe20000000a00 */
[----:B------:R-:W-:Y:S01]  /*12850*/  ULDC.64 UR4, c[0x4][0x20] ;  /* 0x0100080000047ab9 */ /* 0x000fe20000000a00 */
[----:B------:R-:W-:Y:S02]  /*12860*/  IMAD.U32 R4, RZ, RZ, UR6 ;  /* 0x00000006ff047e24 */ /* 0x000fe4000f8e00ff */
[----:B------:R-:W1:Y:S01]  /*12870*/  LDC.64 R2, c[0x4][R2] ;  /* 0x0100000002027b82 */ /* 0x000e620000000a00 */
[----:B0-----:R-:W-:Y:S02]  /*12880*/  IMAD.U32 R5, RZ, RZ, UR7 ;  /* 0x00000007ff057e24 */ /* 0x001fe4000f8e00ff */
        /* <DEDUP_REMOVED lines=8> */
[----:B-1----:R-:W-:Y:S05]  /*12910*/  CALL.ABS.NOINC R2 ;  /* 0x0000000002007343 */ /* 0x002fea0003c00000 */
.L_x_1364:
[----:B------:R-:W-:Y:S05]  /*12920*/  BSYNC B6 ;  /* 0x0000000000067941 */ /* 0x000fea0003800000 */
.L_x_1363:
[----:B-1----:R-:W2:Y:S01]  /*12930*/  LDL.LU R2, [R1+0x2c] ;  /* 0x00002c0001027983 */ /* 0x002ea20000300800 */
[----:B------:R-:W1:Y:S01]  /*12940*/  LDC R4, c[0x0][0x448] ;  /* 0x00011200ff047b82 */ /* 0x000e620000000800 */
[----:B------:R-:W-:Y:S01]  /*12950*/  LOP3.LUT P6, RZ, R23, 0x10, RZ, 0xc0, !PT ;  /* 0x0000001017ff7812 */ /* 0x000fe200078cc0ff */
[----:B------:R-:W-:Y:S01]  /*12960*/  ULDC.64 UR4, c[0x0][0x2d8] ;  /* 0x0000b60000047ab9 */ /* 0x000fe20000000a00 */
[----:B------:R-:W3:Y:S01]  /*12970*/  LDL.LU.64 R20, [R1+0x20] ;  /* 0x0000200001147983 */ /* 0x000ee20000300a00 */
[----:B0-----:R-:W-:Y:S01]  /*12980*/  SHF.R.S32.HI R5, RZ, 0x1f, R19 ;  /* 0x0000001fff057819 */ /* 0x001fe20000011413 */
[----:B------:R-:W-:Y:S01]  /*12990*/  ULDC.64 UR6, c[0x0][0x2e0] ;  /* 0x0000b80000067ab9 */ /* 0x000fe20000000a00 */
[----:B------:R-:W-:Y:S01]  /*129a0*/  SEL R0, R19, RZ, !P6 ;  /* 0x000000ff13007207 */ /* 0x000fe20007000000 */
[----:B------:R0:W5:Y:S01]  /*129b0*/  LDL R10, [R1+0x1c] ;  /* 0x00001c00010a7983 */ /* 0x0001620000100800 */
[----:B------:R-:W-:Y:S01]  /*129c0*/  SEL R5, R5, RZ, !P6 ;  /* 0x000000ff05057207 */ /* 0x000fe20007000000 */
[----:B------:R-:W4:Y:S01]  /*129d0*/  LDC R9, c[0x0][0x448] ;  /* 0x00011200ff097b82 */ /* 0x000f220000000800 */
[----:B------:R-:W-:-:S03]  /*129e0*/  ULDC.64 UR8, c[0x0][0x280] ;  /* 0x0000a00000087ab9 */ /* 0x000fc60000000a00 */
[----:B------:R-:W-:-:S04]  /*129f0*/  IMAD R5, R5, UR6, RZ ;  /* 0x0000000605057c24 */ /* 0x000fc8000f8e02ff */
[----:B------:R-:W-:Y:S01]  /*12a00*/  IMAD R5, R0, UR7, R5 ;  /* 0x0000000700057c24 */ /* 0x000fe2000f8e0205 */
[----:B-1----:R-:W-:-:S13]  /*12a10*/  ISETP.NE.AND P6, PT, R4, 0x1, PT ;  /* 0x000000010400780c */ /* 0x002fda0003fc5270 */
[----:B------:R-:W1:Y:S08]  /*12a20*/  @P6 LDC R4, c[0x0][0x450] ;  /* 0x00011400ff046b82 */ /* 0x000e700000000800 */
[----:B------:R-:W0:Y:S01]  /*12a30*/  @P6 LDC R8, c[0x0][0x44c] ;  /* 0x00011300ff086b82 */ /* 0x000e220000000800 */
[----:B--2---:R-:W-:Y:S01]  /*12a40*/  IMAD.MOV.U32 R3, RZ, RZ, R2 ;  /* 0x000000ffff037224 */ /* 0x004fe200078e0002 */
[----:B---3--:R-:W2:Y:S01]  /*12a50*/  S2R R21, SR_TID.X ;  /* 0x0000000000157919 */ /* 0x008ea20000002100 */
[----:B------:R-:W-:-:S02]  /*12a60*/  IMAD.MOV.U32 R2, RZ, RZ, R20 ;  /* 0x000000ffff027224 */ /* 0x000fc400078e0014 */
[----:B------:R-:W3:Y:S02]  /*12a70*/  S2R R20, SR_TID.X ;  /* 0x0000000000147919 */ /* 0x000ee40000002100 */
[----:B------:R-:W-:-:S04]  /*12a80*/  IMAD.WIDE.U32 R2, R24, UR4, R2 ;  /* 0x0000000418027c25 */ /* 0x000fc8000f8e0002 */
[----:B------:R-:W-:Y:S01]  /*12a90*/  IMAD R3, R24, UR5, R3 ;  /* 0x0000000518037c24 */ /* 0x000fe2000f8e0203 */
[----:B------:R-:W-:Y:S01]  /*12aa0*/  ULDC.64 UR4, c[0x0][0x2d0] ;  /* 0x0000b40000047ab9 */ /* 0x000fe20000000a00 */
[----:B------:R-:W-:Y:S01]  /*12ab0*/  IMAD.WIDE.U32 R2, R0, UR6, R2 ;  /* 0x0000000600027c25 */ /* 0x000fe2000f8e0002 */
[----:B------:R-:W-:Y:S01]  /*12ac0*/  ULDC.64 UR6, c[0x0][0x2c8] ;  /* 0x0000b20000067ab9 */ /* 0x000fe20000000a00 */
[----:B------:R-:W4:Y:S02]  /*12ad0*/  @P6 LDC R0, c[0x0][0x44c] ;  /* 0x00011300ff006b82 */ /* 0x000f240000000800 */
[----:B------:R-:W-:Y:S02]  /*12ae0*/  IMAD.IADD R3, R3, 0x1, R5 ;  /* 0x0000000103037824 */ /* 0x000fe400078e0205 */
[----:B--2---:R-:W-:Y:S01]  /*12af0*/  IMAD.SHL.U32 R21, R21, 0x10, RZ ;  /* 0x0000001015157824 */ /* 0x004fe200078e00ff */
[----:B---3--:R-:W-:-:S04]  /*12b00*/  LOP3.LUT R20, R20, 0x7f, RZ, 0xc0, !PT ;  /* 0x0000007f14147812 */ /* 0x008fc800078ec0ff */
[----:B------:R-:W-:Y:S02]  /*12b10*/  LOP3.LUT R21, R21, 0x70, RZ, 0xc0, !PT ;  /* 0x0000007015157812 */ /* 0x000fe400078ec0ff */
[----:B------:R-:W-:-:S04]  /*12b20*/  SHF.R.U32.HI R20, RZ, 0x3, R20 ;  /* 0x00000003ff147819 */ /* 0x000fc80000011614 */
[----:B------:R-:W-:Y:S02]  /*12b30*/  LOP3.LUT R20, R20, R21, RZ, 0xfc, !PT ;  /* 0x0000001514147212 */ /* 0x000fe400078efcff */
[----:B------:R2:W5:Y:S03]  /*12b40*/  LDL R21, [R1] ;  /* 0x0000000001157983 */ /* 0x0005660000100800 */
[----:B------:R-:W-:-:S04]  /*12b50*/  IMAD.IADD R6, R20, 0x1, R27 ;  /* 0x0000000114067824 */ /* 0x000fc800078e021b */
[----:B----4-:R-:W-:-:S04]  /*12b60*/  @P6 IMAD.HI.U32 R0, R6, R0, RZ ;  /* 0x0000000006006227 */ /* 0x010fc800078e00ff */
        /* <DEDUP_REMOVED lines=13> */
[----:B------:R-:W-:-:S03]  /*12c40*/  LEA R0, P0, R4, UR8, 0x1 ;  /* 0x0000000804007c11 */ /* 0x000fc6000f8008ff */
[----:B------:R-:W-:-:S05]  /*12c50*/  IMAD.IADD R5, R5, 0x1, R7 ;  /* 0x0000000105057824 */ /* 0x000fca00078e0207 */
[----:B------:R-:W-:Y:S02]  /*12c60*/  LEA.HI.X R4, R4, UR9, R5, 0x1, P0 ;  /* 0x0000000904047c11 */ /* 0x000fe400080f0c05 */
[----:B------:R-:W1:Y:S01]  /*12c70*/  @P6 LDC R5, c[0x0][0x450] ;  /* 0x00011400ff056b82 */ /* 0x000e620000000800 */
[----:B------:R-:W-:-:S04]  /*12c80*/  VIADD R7, R6, 0x80 ;  /* 0x0000008006077836 */ /* 0x000fc80000000000 */
[----:B0-----:R-:W-:-:S04]  /*12c90*/  @P6 IMAD.HI.U32 R8, R7, R8, RZ ;  /* 0x0000000807086227 */ /* 0x001fc800078e00ff */
[----:B------:R-:W-:Y:S01]  /*12ca0*/  IMAD.MOV.U32 R6, RZ, RZ, R7 ;  /* 0x000000ffff067224 */ /* 0x000fe200078e0007 */
[----:B------:R-:W0:Y:S01]  /*12cb0*/  S2R R20, SR_TID.X ;  /* 0x0000000000147919 */ /* 0x000e220000002100 */
[----:B-1----:R-:W-:-:S05]  /*12cc0*/  @P6 SHF.R.U32.HI R6, RZ, R5, R8 ;  /* 0x00000005ff066219 */ /* 0x002fca0000011608 */
[----:B------:R-:W-:-:S04]  /*12cd0*/  IMAD.MOV R5, RZ, RZ, -R6 ;  /* 0x000000ffff057224 */ /* 0x000fc800078e0a06 */
        /* <DEDUP_REMOVED lines=15> */
[----:B0-----:R-:W-:Y:S02]  /*12dd0*/  LOP3.LUT R20, R20, 0x7f, RZ, 0xc0, !PT ;  /* 0x0000007f14147812 */ /* 0x001fe400078ec0ff */
[----:B------:R-:W-:Y:S02]  /*12de0*/  LEA.HI.X R2, R2, UR9, R6, 0x1, P1 ;  /* 0x0000000902027c11 */ /* 0x000fe400088f0c06 */
[----:B------:R-:W-:Y:S01]  /*12df0*/  SHF.R.U32.HI R20, RZ, 0x3, R20 ;  /* 0x00000003ff147819 */ /* 0x000fe20000011614 */
[----:B--2---:R-:W-:Y:S06]  /*12e00*/  BRA.DIV UR4, `(.L_x_1365) ;  /* 0x0000004204c47947 */ /* 0x004fec000b800000 */
[----:B------:R-:W0:Y:S01]  /*12e10*/  SHFL.IDX PT, R7, R0, RZ, 0x181f ;  /* 0x00181fff00077589 */ /* 0x000e2200000e0000 */
[----:B-----5:R-:W-:Y:S02]  /*12e20*/  IMAD R3, R21, R9, RZ ;  /* 0x0000000915037224 */ /* 0x020fe400078e02ff */
[----:B------:R-:W-:Y:S01]  /*12e30*/  IMAD.IADD R27, R20, 0x1, R27 ;  /* 0x00000001141b7824 */ /* 0x000fe200078e021b */
        /* <DEDUP_REMOVED lines=103> */
.L_x_1466:
        /* <DEDUP_REMOVED lines=10> */
.L_x_1366:
        /* <DEDUP_REMOVED lines=14> */
[----:B------:R-:W2:Y:S01]  /*13630*/  LDL.LU R4, [R1+0x28] ;  /* 0x0000280001047983 */ /* 0x000ea20000300800 */
[----:B------:R1:W-:Y:S03]  /*13640*/  SYNCS.ARRIVE.TRANS64.A1T0 RZ, [R22+URZ+0x16800], RZ ;  /* 0x016800ff16ff79a7 */ /* 0x0003e6000810003f */
[----:B0-----:R-:W3:Y:S01]  /*13650*/  LDL R2, [R1+0x10] ;  /* 0x0000100001027983 */ /* 0x001ee20000100800 */
[----:B------:R-:W-:Y:S01]  /*13660*/  BSSY B0, `(.L_x_1367) ;  /* 0x0000005000007945 */ /* 0x000fe20003800000 */
[----:B------:R-:W0:Y:S01]  /*13670*/  SYNCS.PHASECHK.TRANS64.TRYWAIT P0, [R22+URZ+0x16820], R3 ;  /* 0x01682003160075a7 */ /* 0x000e22000800017f */
[----:B--2---:R-:W-:-:S05]  /*13680*/  VIADD R7, R4, 0xfffffffe ;  /* 0xfffffffe04077836 */ /* 0x004fca0000000000 */
[----:B---3--:R-:W-:Y:S01]  /*13690*/  ISETP.GE.AND P1, PT, R7, R2, PT ;  /* 0x000000020700720c */ /* 0x008fe20003f26270 */
[----:B01----:R-:W-:-:S12]  /*136a0*/  @!P0 BRA `(.L_x_1368) ;  /* 0x0000004800808947 */ /* 0x003fd80003800000 */
.L_x_1467:
[----:B------:R-:W-:Y:S05]  /*136b0*/  BSYNC B0 ;  /* 0x0000000000007941 */ /* 0x000fea0003800000 */
.L_x_1367:
[----:B------:R-:W-:Y:S04]  /*136c0*/  BSSY B0, `(.L_x_1369) ;  /* 0x00000ff000007945 */ /* 0x000fe80003800000 */
[----:B------:R-:W-:Y:S05]  /*136d0*/  @!P1 BRA `(.L_x_1370) ;  /* 0x0000000c00f49947 */ /* 0x000fea0003800000 */
[----:B------:R1:W-:Y:S01]  /*136e0*/  STL [R1], R26 ;  /* 0x0000001a01007387 */ /* 0x0003e20000100800 */
[----:B------:R-:W-:Y:S01]  /*136f0*/  ULDC UR4, c[0x0][0x2f4] ;  /* 0x0000bd0000047ab9 */ /* 0x000fe20000000800 */
[----:B------:R-:W-:Y:S01]  /*13700*/  IMAD.MOV.U32 R6, RZ, RZ, R25 ;  /* 0x000000ffff067224 */ /* 0x000fe200078e0019 */
[----:B------:R-:W-:Y:S01]  /*13710*/  ISETP.GE.AND P1, PT, R29, UR4, PT ;  /* 0x000000041d007c0c */ /* 0x000fe2000bf26270 */
[----:B------:R-:W-:-:S12]  /*13720*/  IMAD.MOV.U32 R20, RZ, RZ, R28 ;  /* 0x000000ffff147224 */ /* 0x000fd800078e001c */
.L_x_1383:
[----:B------:R-:W2:Y:S01]  /*13730*/  LDL R9, [R1+0x14] ;  /* 0x0000140001097983 */ /* 0x000ea20000100800 */
[----:B0-----:R-:W0:Y:S03]  /*13740*/  LDC R3, c[0x0][0x430] ;  /* 0x00010c00ff037b82 */ /* 0x001e260000000800 */
[----:B------:R-:W3:Y:S04]  /*13750*/  LDL R8, [R1+0x18] ;  /* 0x0000180001087983 */ /* 0x000ee80000100800 */
[----:B------:R-:W4:Y:S01]  /*13760*/  LDL R5, [R1+0x4] ;  /* 0x0000040001057983 */ /* 0x000f220000100800 */
[----:B------:R-:W5:Y:S01]  /*13770*/  S2R R2, SR_TID.X ;  /* 0x0000000000027919 */ /* 0x000f620000002100 */
[----:B0-----:R-:W-:-:S13]  /*13780*/  ISETP.NE.AND P0, PT, R3, 0x1, PT ;  /* 0x000000010300780c */ /* 0x001fda0003f05270 */
[----:B------:R-:W0:Y:S01]  /*13790*/  @P0 LDC R4, c[0x0][0x434] ;  /* 0x00010d00ff040b82 */ /* 0x000e220000000800 */
[----:B-----5:R-:W-:-:S04]  /*137a0*/  LOP3.LUT R0, R2, 0x7f, RZ, 0xc0, !PT ;  /* 0x0000007f02007812 */ /* 0x020fc800078ec0ff */
[----:B------:R-:W-:-:S03]  /*137b0*/  SHF.R.U32.HI R3, RZ, 0x3, R0 ;  /* 0x00000003ff037819 */ /* 0x000fc60000011600 */
[----:B------:R-:W5:Y:S01]  /*137c0*/  @P0 LDC R0, c[0x0][0x438] ;  /* 0x00010e00ff000b82 */ /* 0x000f620000000800 */
[----:B------:R-:W-:Y:S02]  /*137d0*/  IMAD.SHL.U32 R2, R2, 0x10, RZ ;  /* 0x0000001002027824 */ /* 0x000fe400078e00ff */
[----:B------:R-:W-:-:S03]  /*137e0*/  IMAD R3, R7, 0x80, R3 ;  /* 0x0000008007037824 */ /* 0x000fc600078e0203 */
[----:B------:R-:W-:Y:S01]  /*137f0*/  LOP3.LUT R2, R2, 0x70, RZ, 0xc0, !PT ;  /* 0x0000007002027812 */ /* 0x000fe200078ec0ff */
[----:B------:R-:W-:Y:S05]  /*13800*/  YIELD ;  /* 0x0000000000007946 */ /* 0x000fea0003800000 */
[----:B------:R-:W-:Y:S01]  /*13810*/  ULDC UR4, c[0x0][0x430] ;  /* 0x00010c0000047ab9 */ /* 0x000fe20000000800 */
[----:B--2---:R-:W-:-:S05]  /*13820*/  IADD3 R3, R2, R3, R9 ;  /* 0x0000000302037210 */ /* 0x004fca0007ffe009 */
[----:B0-----:R-:W-:-:S04]  /*13830*/  @P0 IMAD.HI.U32 R4, R3, R4, RZ ;  /* 0x0000000403040227 */ /* 0x001fc800078e00ff */
[----:B------:R-:W-:Y:S01]  /*13840*/  IMAD.MOV.U32 R2, RZ, RZ, R3 ;  /* 0x000000ffff027224 */ /* 0x000fe200078e0003 */
[----:B-----5:R-:W-:-:S05]  /*13850*/  @P0 SHF.R.U32.HI R2, RZ, R0, R4 ;  /* 0x00000000ff020219 */ /* 0x020fca0000011604 */
        /* <DEDUP_REMOVED lines=12> */
[----:B------:R-:W-:Y:S02]  /*13920*/  IMAD.U32 R8, RZ, RZ, UR37 ;  /* 0x00000025ff087e24 */ /* 0x000fe4000f8e00ff */
[----:B------:R-:W-:-:S03]  /*13930*/  VIADD R25, R6, 0x1 ;  /* 0x0000000106197836 */ /* 0x000fc60000000000 */
[----:B------:R-:W-:Y:S02]  /*13940*/  ISETP.NE.AND P2, PT, R8, 0x3, PT ;  /* 0x000000030800780c */ /* 0x000fe40003f45270 */
[----:B------:R-:W-:-:S04]  /*13950*/  ISETP.NE.AND P0, PT, R25, 0x2, PT ;  /* 0x000000021900780c */ /* 0x000fc80003f05270 */
[----:B------:R-:W-:Y:S01]  /*13960*/  SEL R28, RZ, 0x1, P0 ;  /* 0x00000001ff1c7807 */ /* 0x000fe20000000000 */
[----:B-1----:R-:W-:Y:S01]  /*13970*/  IMAD.MOV.U32 R26, RZ, RZ, R7 ;  /* 0x000000ffff1a7224 */ /* 0x002fe200078e0007 */
[----:B------:R-:W-:Y:S02]  /*13980*/  SEL R25, R25, RZ, P0 ;  /* 0x000000ff19197207 */ /* 0x000fe40000000000 */
[----:B------:R-:W-:Y:S02]  /*13990*/  LOP3.LUT R28, R20, R28, RZ, 0x3c, !PT ;  /* 0x0000001c141c7212 */ /* 0x000fe400078e3cff */
[----:B--2---:R-:W-:Y:S01]  /*139a0*/  SHF.R.S32.HI R27, RZ, 0x1f, R4 ;  /* 0x0000001fff1b7819 */ /* 0x004fe20000011404 */
[----:B------:R-:W-:Y:S06]  /*139b0*/  @!P2 BRA `(.L_x_1371) ;  /* 0x000000000004a947 */ /* 0x000fec0003800000 */
[----:B------:R-:W-:Y:S01]  /*139c0*/  BPT.TRAP 0x1 ;  /* 0x000000040000795c */ /* 0x000fe20000300000 */
.L_x_1371:
[----:B------:R-:W-:Y:S01]  /*139d0*/  IMAD R5, R25, 0x8, R22 ;  /* 0x0000000819057824 */ /* 0x000fe200078e0216 */
[----:B------:R-:W-:Y:S01]  /*139e0*/  SHF.L.U32 R2, R28, 0x1f, RZ ;  /* 0x0000001f1c027819 */ /* 0x000fe200000006ff */
[----:B------:R-:W-:Y:S03]  /*139f0*/  BSSY B1, `(.L_x_1372) ;  /* 0x0000003000017945 */ /* 0x000fe60003800000 */
[----:B------:R-:W0:Y:S02]  /*13a00*/  SYNCS.PHASECHK.TRANS64.TRYWAIT P0, [R5+URZ+0x16840], R2 ;  /* 0x01684002050075a7 */ /* 0x000e24000800017f */
[----:B0-----:R-:W-:Y:S05]  /*13a10*/  @!P0 BRA `(.L_x_1373) ;  /* 0x0000004400b88947 */ /* 0x001fea0003800000 */
.L_x_1468:
[----:B------:R-:W-:Y:S05]  /*13a20*/  BSYNC B1 ;  /* 0x0000000000017941 */ /* 0x000fea0003800000 */
.L_x_1372:
[----:B------:R-:W1:Y:S01]  /*13a30*/  S2R R8, SR_TID.X ;  /* 0x0000000000087919 */ /* 0x000e620000002100 */
[----:B------:R-:W-:Y:S01]  /*13a40*/  SHF.R.S32.HI R21, RZ, 0x1f, R0 ;  /* 0x0000001fff157819 */ /* 0x000fe20000011400 */
[----:B------:R-:W-:Y:S01]  /*13a50*/  ULDC.64 UR4, c[0x0][0x300] ;  /* 0x0000c00000047ab9 */ /* 0x000fe20000000a00 */
[----:B------:R-:W-:Y:S01]  /*13a60*/  ULDC.64 UR6, c[0x0][0x2e8] ;  /* 0x0000ba0000067ab9 */ /* 0x000fe20000000a00 */
[----:B0-----:R-:W-:Y:S01]  /*13a70*/  IMAD.WIDE.U32 R2, R0, UR4, RZ ;  /* 0x0000000400027c25 */ /* 0x001fe2000f8e00ff */
[----:B------:R-:W-:-:S03]  /*13a80*/  LOP3.LUT P2, RZ, R23, 0x1, RZ, 0xc0, !PT ;  /* 0x0000000117ff7812 */ /* 0x000fc6000784c0ff */
        /* <DEDUP_REMOVED lines=9> */
[----:B-1----:R-:W-:Y:S02]  /*13b20*/  IMAD.SHL.U32 R9, R8, 0x8, RZ ;  /* 0x0000000808097824 */ /* 0x002fe400078e00ff */
[----:B------:R-:W-:Y:S01]  /*13b30*/  IMAD.WIDE.U32 R2, R24, UR4, R2 ;  /* 0x0000000418027c25 */ /* 0x000fe2000f8e0002 */
[----:B------:R-:W-:Y:S02]  /*13b40*/  UMOV UR4, 0xffffffff ;  /* 0xffffffff00047882 */ /* 0x000fe40000000000 */
[----:B------:R-:W-:Y:S01]  /*13b50*/  LOP3.LUT R9, R9, 0x1f8, RZ, 0xc0, !PT ;  /* 0x000001f809097812 */ /* 0x000fe200078ec0ff */
[----:B------:R-:W-:Y:S02]  /*13b60*/  IMAD.SHL.U32 R11, R8, 0x8, RZ ;  /* 0x00000008080b7824 */ /* 0x000fe400078e00ff */
[----:B------:R-:W-:Y:S01]  /*13b70*/  IMAD R10, R24, UR5, R3 ;  /* 0x00000005180a7c24 */ /* 0x000fe2000f8e0203 */
[----:B------:R-:W-:-:S02]  /*13b80*/  LOP3.LUT R9, R9, 0x38, R8, 0x78, !PT ;  /* 0x0000003809097812 */ /* 0x000fc400078e7808 */
[C---:B------:R-:W-:Y:S02]  /*13b90*/  LEA R8, P0, R2.reuse, UR6, 0x1 ;  /* 0x0000000602087c11 */ /* 0x040fe4000f8008ff */
[----:B------:R-:W-:Y:S02]  /*13ba0*/  LOP3.LUT R9, R9, 0x200, R11, 0xf8, !PT ;  /* 0x0000020009097812 */ /* 0x000fe400078ef80b */
[----:B------:R-:W-:-:S03]  /*13bb0*/  LEA.HI.X R10, R2, UR7, R10, 0x1, P0 ;  /* 0x00000007020a7c11 */ /* 0x000fc600080f0c0a */
[----:B------:R-:W-:Y:S01]  /*13bc0*/  IMAD R9, R25, 0x2000, R9 ;  /* 0x0000200019097824 */ /* 0x000fe200078e0209 */
[----:B------:R-:W-:Y:S06]  /*13bd0*/  BRA.DIV UR4, `(.L_x_1374) ;  /* 0x00000046045c7947 */ /* 0x000fec000b800000 */
        /* <DEDUP_REMOVED lines=40> */
.L_x_1486:
        /* <DEDUP_REMOVED lines=8> */
.L_x_1375:
        /* <DEDUP_REMOVED lines=11> */
.L_x_1376:
[----:B------:R1:W-:Y:S01]  /*13f90*/  SYNCS.ARRIVE.TRANS64.A1T0 RZ, [R5+URZ+0x16830], RZ ;  /* 0x016830ff05ff79a7 */ /* 0x0003e2000810003f */
[----:B------:R-:W-:Y:S05]  /*13fa0*/  @!P3 BRA `(.L_x_1377) ;  /* 0x000000000004b947 */ /* 0x000fea0003800000 */
[----:B------:R-:W-:Y:S01]  /*13fb0*/  BPT.TRAP 0x1 ;  /* 0x000000040000795c */ /* 0x000fe20000300000 */
.L_x_1377:
[----:B------:R-:W-:Y:S01]  /*13fc0*/  SHF.L.U32 R2, R20, 0x1f, RZ ;  /* 0x0000001f14027819 */ /* 0x000fe200000006ff */
[----:B-1----:R-:W-:Y:S01]  /*13fd0*/  IMAD R5, R6, 0x8, R22 ;  /* 0x0000000806057824 */ /* 0x002fe200078e0216 */
[----:B------:R-:W-:Y:S03]  /*13fe0*/  BSSY B1, `(.L_x_1378) ;  /* 0x0000003000017945 */ /* 0x000fe60003800000 */
[----:B------:R-:W1:Y:S02]  /*13ff0*/  SYNCS.PHASECHK.TRANS64.TRYWAIT P0, [R5+URZ+0x16860], R2 ;  /* 0x01686002050075a7 */ /* 0x000e64000800017f */
[----:B-1----:R-:W-:Y:S05]  /*14000*/  @!P0 BRA `(.L_x_1379) ;  /* 0x0000004800808947 */ /* 0x002fea0003800000 */
.L_x_1487:
[----:B------:R-:W-:Y:S05]  /*14010*/  BSYNC B1 ;  /* 0x0000000000017941 */ /* 0x000fea0003800000 */
.L_x_1378:
[----:B------:R-:W2:Y:S04]  /*14020*/  LDL R11, [R1+0xc] ;  /* 0x00000c00010b7983 */ /* 0x000ea80000100800 */
[----:B0-----:R-:W2:Y:S01]  /*14030*/  LDL.LU R8, [R1] ;  /* 0x0000000001087983 */ /* 0x001ea20000300800 */
        /* <DEDUP_REMOVED lines=59> */
.L_x_1505:
        /* <DEDUP_REMOVED lines=25> */
.L_x_1381:
        /* <DEDUP_REMOVED lines=11> */
.L_x_1382:
[----:B------:R-:W2:Y:S01]  /*14630*/  LDL R0, [R1+0x10] ;  /* 0x0000100001007983 */ /* 0x000ea20000100800 */
[----:B------:R3:W-:Y:S01]  /*14640*/  SYNCS.ARRIVE.TRANS64.A1T0 RZ, [R5+URZ+0x16850], RZ ;  /* 0x016850ff05ff79a7 */ /* 0x0007e2000810003f */
[C---:B------:R-:W-:Y:S02]  /*14650*/  VIADD R7, R26.reuse, 0xffffffff ;  /* 0xffffffff1a077836 */ /* 0x040fe40000000000 */
[----:B------:R3:W-:Y:S01]  /*14660*/  STL [R1], R26 ;  /* 0x0000001a01007387 */ /* 0x0007e20000100800 */
[----:B------:R-:W-:Y:S02]  /*14670*/  IMAD.MOV.U32 R6, RZ, RZ, R25 ;  /* 0x000000ffff067224 */ /* 0x000fe400078e0019 */
[----:B------:R-:W-:Y:S01]  /*14680*/  IMAD.MOV.U32 R20, RZ, RZ, R28 ;  /* 0x000000ffff147224 */ /* 0x000fe200078e001c */
[----:B--2---:R-:W-:-:S13]  /*14690*/  ISETP.GT.AND P0, PT, R26, R0, PT ;  /* 0x000000001a00720c */ /* 0x004fda0003f04270 */
[----:B---3--:R-:W-:Y:S05]  /*146a0*/  @P0 BRA `(.L_x_1383) ;  /* 0xfffffff000200947 */ /* 0x008fea000383ffff */
.L_x_1370:
[----:B------:R-:W-:Y:S05]  /*146b0*/  BSYNC B0 ;  /* 0x0000000000007941 */ /* 0x000fea0003800000 */
.L_x_1369:
[----:B------:R-:W1:Y:S01]  /*146c0*/  S2R R0, SR_TID.X ;  /* 0x0000000000007919 */ /* 0x000e620000002100 */
[----:B------:R-:W-:Y:S01]  /*146d0*/  BSSY B0, `(.L_x_1384) ;  /* 0x0000010000007945 */ /* 0x000fe20003800000 */
[----:B-1----:R-:W-:-:S04]  /*146e0*/  LOP3.LUT R0, R0, 0x7f, RZ, 0xc0, !PT ;  /* 0x0000007f00007812 */ /* 0x002fc800078ec0ff */
[----:B------:R-:W-:-:S13]  /*146f0*/  ISETP.NE.AND P0, PT, R0, RZ, PT ;  /* 0x000000ff0000720c */ /* 0x000fda0003f05270 */
[----:B------:R-:W-:Y:S05]  /*14700*/  @P0 BRA `(.L_x_1385) ;  /* 0x0000000000300947 */ /* 0x000fea0003800000 */
[----:B------:R-:W1:Y:S01]  /*14710*/  S2R R5, SR_LANEID ;  /* 0x0000000000057919 */ /* 0x000e620000000000 */
[----:B------:R-:W-:Y:S01]  /*14720*/  VOTEU.ANY UR4, UPT, PT ;  /* 0x0000000000047886 */ /* 0x000fe200038e0100 */
[----:B0-----:R-:W0:Y:S01]  /*14730*/  LDC.64 R2, c[0x0][0xc60] ;  /* 0x00031800ff027b82 */ /* 0x001e220000000a00 */
[----:B------:R-:W1:Y:S02]  /*14740*/  FLO.U32 R0, UR4 ;  /* 0x0000000400007d00 */ /* 0x000e6400080e0000 */
[----:B-1----:R-:W-:-:S06]  /*14750*/  ISETP.EQ.U32.AND P0, PT, R0, R5, PT ;  /* 0x000000050000720c */ /* 0x002fcc0003f02070 */
[----:B------:R-:W0:Y:S07]  /*14760*/  POPC R5, UR4 ;  /* 0x0000000400057d09 */ /* 0x000e2e0008000000 */
[----:B0-----:R-:W2:Y:S01]  /*14770*/  @P0 ATOMG.E.ADD.STRONG.GPU PT, R3, desc[UR54][R2.64], R5 ;  /* 0x00000005020309a8 */ /* 0x001ea200081ee1f6 */
[----:B------:R-:W0:Y:S02]  /*14780*/  S2R R4, SR_LTMASK ;  /* 0x0000000000047919 */ /* 0x000e240000003900 */
[----:B0-----:R-:W-:-:S04]  /*14790*/  LOP3.LUT R4, R4, UR4, RZ, 0xc0, !PT ;  /* 0x0000000404047c12 */ /* 0x001fc8000f8ec0ff */
[----:B------:R-:W0:Y:S01]  /*147a0*/  POPC R7, R4 ;  /* 0x0000000400077309 */ /* 0x000e220000000000 */
[----:B--2---:R-:W0:Y:S02]  /*147b0*/  SHFL.IDX PT, R0, R3, R0, 0x1f ;  /* 0x00001f0003007589 */ /* 0x004e2400000e0000 */
[----:B0-----:R-:W-:-:S07]  /*147c0*/  IADD3 R16, R0, UR38, R7 ;  /* 0x0000002600107c10 */ /* 0x001fce000fffe007 */
.L_x_1385:
[----:B------:R-:W-:Y:S05]  /*147d0*/  BSYNC B0 ;  /* 0x0000000000007941 */ /* 0x000fea0003800000 */
.L_x_1384:
[----:B------:R-:W-:-:S05]  /*147e0*/  IMAD.U32 R0, RZ, RZ, UR37 ;  /* 0x00000025ff007e24 */ /* 0x000fca000f8e00ff */
[----:B------:R-:W-:-:S13]  /*147f0*/  ISETP.NE.AND P0, PT, R0, 0x3, PT ;  /* 0x000000030000780c */ /* 0x000fda0003f05270 */
[----:B------:R-:W-:Y:S05]  /*14800*/  @!P0 BRA `(.L_x_1386) ;  /* 0x0000000000048947 */ /* 0x000fea0003800000 */
[----:B------:R-:W-:Y:S01]  /*14810*/  BPT.TRAP 0x1 ;  /* 0x000000040000795c */ /* 0x000fe20000300000 */
.L_x_1386:
[----:B------:R-:W2:Y:S01]  /*14820*/  LDL.LU R2, [R1+0xc] ;  /* 0x00000c0001027983 */ /* 0x000ea20000300800 */
[----:B------:R-:W-:Y:S01]  /*14830*/  IMAD R0, R25, 0x8, R22 ;  /* 0x0000000819007824 */ /* 0x000fe200078e0216 */
[----:B0-----:R-:W-:Y:S01]  /*14840*/  SHF.L.U32 R3, R28, 0x1f, RZ ;  /* 0x0000001f1c037819 */ /* 0x001fe200000006ff */
[----:B------:R-:W-:Y:S03]  /*14850*/  BSSY B0, `(.L_x_1387) ;  /* 0x0000004000007945 */ /* 0x000fe60003800000 */
[----:B------:R-:W0:Y:S01]  /*14860*/  SYNCS.PHASECHK.TRANS64.TRYWAIT P0, [R0+URZ+0x16860], R3 ;  /* 0x01686003000075a7 */ /* 0x000e22000800017f */
[----:B--2---:R-:W-:Y:S01]  /*14870*/  IMAD R6, R26, -0x80, R2 ;  /* 0xffffff801a067824 */ /* 0x004fe200078e0202 */
[----:B0-----:R-:W-:Y:S06]  /*14880*/  @!P0 BRA `(.L_x_1388) ;  /* 0x0000004800bc8947 */ /* 0x001fec0003800000 */
.L_x_1506:
[----:B------:R-:W-:Y:S05]  /*14890*/  BSYNC B0 ;  /* 0x0000000000007941 */ /* 0x000fea0003800000 */
.L_x_1387:
        /* <DEDUP_REMOVED lines=18> */
[----:B0-----:R-:W0:Y:S04]  /*149c0*/  SHFL.IDX PT, R3, R18, RZ, 0x181f ;  /* 0x00181fff12037589 */ /* 0x001e2800000e0000 */
[----:B------:R-:W2:Y:S04]  /*149d0*/  SHFL.IDX PT, R9, R17, 0x1, 0x181f ;  /* 0x00381f0011097f89 */ /* 0x000ea800000e0000 */
[----:B------:R-:W3:Y:S04]  /*149e0*/  SHFL.IDX PT, R7, R18, 0x1, 0x181f ;  /* 0x00381f0012077f89 */ /* 0x000ee800000e0000 */
[----:B------:R-:W4:Y:S04]  /*149f0*/  SHFL.IDX PT, R10, R17, 0x2, 0x181f ;  /* 0x00581f00110a7f89 */ /* 0x000f2800000e0000 */
[----:B------:R-:W5:Y:S01]  /*14a00*/  SHFL.IDX PT, R8, R18, 0x2, 0x181f ;  /* 0x00581f0012087f89 */ /* 0x000f6200000e0000 */
[----:B-1----:R-:W-:-:S03]  /*14a10*/  IADD3 R2, P2, R14, R5, RZ ;  /* 0x000000050e027210 */ /* 0x002fc60007f5e0ff */
[----:B------:R-:W-:Y:S02]  /*14a20*/  SHFL.IDX PT, R14, R17, 0x6, 0x181f ;  /* 0x00d81f00110e7f89 */ /* 0x000fe400000e0000 */
[----:B0-----:R-:W-:-:S05]  /*14a30*/  IMAD.X R3, RZ, RZ, R3, P2 ;  /* 0x000000ffff037224 */ /* 0x001fca00010e0603 */
        /* <DEDUP_REMOVED lines=20> */
[----:B--2---:R-:W-:-:S05]  /*14b80*/  IADD3 R2, P2, R10, R5, RZ ;  /* 0x000000050a027210 */ /* 0x004fca0007f5e0ff */
[----:B---3--:R-:W-:Y:S02]  /*14b90*/  IMAD.X R3, RZ, RZ, R8, P2 ;  /* 0x000000ffff037224 */ /* 0x008fe400010e0608 */
[----:B------:R-:W2:Y:S04]  /*14ba0*/  SHFL.IDX PT, R8, R18, 0x6, 0x181f ;  /* 0x00d81f0012087f89 */ /* 0x000ea800000e0000 */
[----:B------:R0:W-:Y:S01]  /*14bb0*/  LDGSTS.E.BYPASS.LTC128B.128 [R4+0x2400], desc[UR54][R2.64], !P1 ;  /* 0x0240000002047fae */ /* 0x0001e2000c901d76 */
[----:B------:R-:W-:-:S03]  /*14bc0*/  ISETP.LT.OR P1, PT, R6, 0x51, P0 ;  /* 0x000000510600780c */ /* 0x000fc60000721670 */
[----:B------:R-:W3:Y:S01]  /*14bd0*/  SHFL.IDX PT, R18, R18, 0x7, 0x181f ;  /* 0x00f81f0012127f89 */ /* 0x000ee200000e0000 */
[----:B0-----:R-:W-:-:S05]  /*14be0*/  IADD3 R2, P2, R9, R5, RZ ;  /* 0x0000000509027210 */ /* 0x001fca0007f5e0ff */
[----:B-1----:R-:W-:-:S05]  /*14bf0*/  IMAD.X R3, RZ, RZ, R7, P2 ;  /* 0x000000ffff037224 */ /* 0x002fca00010e0607 */
[----:B------:R0:W-:Y:S01]  /*14c00*/  LDGSTS.E.BYPASS.LTC128B.128 [R4+0x2c00], desc[UR54][R2.64], !P1 ;  /* 0x02c0000002047fae */ /* 0x0001e2000c901d76 */
[----:B------:R-:W-:Y:S02]  /*14c10*/  ISETP.LT.OR P1, PT, R6, 0x61, P0 ;  /* 0x000000610600780c */ /* 0x000fe40000721670 */
[----:B0-----:R-:W-:Y:S02]  /*14c20*/  IADD3 R2, P2, R14, R5, RZ ;  /* 0x000000050e027210 */ /* 0x001fe40007f5e0ff */
[----:B------:R0:W1:Y:S03]  /*14c30*/  SHFL.IDX PT, R14, R17, 0x7, 0x181f ;  /* 0x00f81f00110e7f89 */ /* 0x00006600000e0000 */
[----:B--2---:R-:W-:-:S06]  /*14c40*/  IMAD.X R3, RZ, RZ, R8, P2 ;  /* 0x000000ffff037224 */ /* 0x004fcc00010e0608 */
[----:B---3--:R0:W-:Y:S02]  /*14c50*/  LDGSTS.E.BYPASS.LTC128B.128 [R4+0x3400], desc[UR54][R2.64], !P1 ;  /* 0x0340000002047fae */ /* 0x0081e4000c901d76 */
.L_x_1524:
[----:B------:R-:W-:Y:S02]  /*14c60*/  ISETP.LT.OR P0, PT, R6, 0x71, P0 ;  /* 0x000000710600780c */ /* 0x000fe40000701670 */
[----:B01----:R-:W-:-:S05]  /*14c70*/  IADD3 R2, P1, R14, R5, RZ ;  /* 0x000000050e027210 */ /* 0x003fca0007f3e0ff */
[----:B------:R-:W-:-:S06]  /*14c80*/  IMAD.X R3, RZ, RZ, R18, P1 ;  /* 0x000000ffff037224 */ /* 0x000fcc00008e0612 */
[----:B------:R-:W-:Y:S01]  /*14c90*/  @!PT LDS RZ, [RZ] ;  /* 0x00000000fffff984 */ /* 0x000fe20000000800 */
[----:B------:R-:W-:Y:S01]  /*14ca0*/  @!PT LDS RZ, [RZ] ;  /* 0x00000000fffff984 */ /* 0x000fe20000000800 */
[----:B------:R-:W-:Y:S01]  /*14cb0*/  @!PT LDS RZ, [RZ] ;  /* 0x00000000fffff984 */ /* 0x000fe20000000800 */
[----:B------:R0:W-:Y:S01]  /*14cc0*/  LDGSTS.E.BYPASS.LTC128B.128 [R4+0x3c00], desc[UR54][R2.64], !P0 ;  /* 0x03c0000002047fae */ /* 0x0001e2000c101d76 */
[----:B------:R-:W-:Y:S01]  /*14cd0*/  PLOP3.LUT P0, PT, PT, PT, PT, 0x80, 0x0 ;  /* 0x000000000000781c */ /* 0x000fe20003f0f070 */
[----:B------:R-:W-:-:S12]  /*14ce0*/  NOP ;  /* 0x0000000000007918 */ /* 0x000fd80000000000 */
.L_x_1390:
        /* <DEDUP_REMOVED lines=11> */
.L_x_1391:
[----:B------:R0:W-:Y:S01]  /*14da0*/  SYNCS.ARRIVE.TRANS64.A1T0 RZ, [R0+URZ+0x16850], RZ ;  /* 0x016850ff00ff79a7 */ /* 0x0001e2000810003f */
[----:B------:R-:W-:-:S05]  /*14db0*/  VIADD R25, R25, 0x1 ;  /* 0x0000000119197836 */ /* 0x000fca0000000000 */
[----:B------:R-:W-:-:S04]  /*14dc0*/  ISETP.NE.AND P0, PT, R25, 0x2, PT ;  /* 0x000000021900780c */ /* 0x000fc80003f05270 */
[----:B------:R-:W-:Y:S02]  /*14dd0*/  SEL R3, RZ, 0x1, P0 ;  /* 0x00000001ff037807 */ /* 0x000fe40000000000 */
[----:B------:R-:W-:Y:S02]  /*14de0*/  SEL R25, R25, RZ, P0 ;  /* 0x000000ff19197207 */ /* 0x000fe40000000000 */
[----:B0-----:R-:W-:-:S07]  /*14df0*/  LOP3.LUT R28, R28, R3, RZ, 0x3c, !PT ;  /* 0x000000031c1c7212 */ /* 0x001fce00078e3cff */
.L_x_1350:
[----:B------:R-:W-:Y:S05]  /*14e00*/  BSYNC B7 ;  /* 0x0000000000077941 */ /* 0x000fea0003800000 */
.L_x_1348:
[----:B------:R-:W-:-:S13]  /*14e10*/  LOP3.LUT P0, RZ, R23, 0x20, RZ, 0xc0, !PT ;  /* 0x0000002017ff7812 */ /* 0x000fda000780c0ff */
[----:B------:R-:W-:Y:S05]  /*14e20*/  @!P0 BRA `(.L_x_1392) ;  /* 0x0000000000248947 */ /* 0x000fea0003800000 */
[----:B------:R-:W-:Y:S05]  /*14e30*/  WARPSYNC.ALL ;  /* 0x0000000000007948 */ /* 0x000fea0003800000 */
[----:B------:R-:W0:Y:S08]  /*14e40*/  S2UR UR5, SR_CgaCtaId ;  /* 0x00000000000579c3 */ /* 0x000e300000008800 */
[----:B------:R-:W-:Y:S06]  /*14e50*/  BAR.SYNC.DEFER_BLOCKING 0x5, 0x200 ;  /* 0x0148000000007b1d */ /* 0x000fec0000010000 */
[----:B------:R-:W-:-:S02]  /*14e60*/  UMOV UR4, 0x400 ;  /* 0x0000040000047882 */ /* 0x000fc40000000000 */
[----:B0-----:R-:W-:-:S06]  /*14e70*/  ULEA UR4, UR5, UR4, 0x18 ;  /* 0x0000000405047291 */ /* 0x001fcc000f8ec03f */
[----:B------:R-:W-:-:S05]  /*14e80*/  IMAD.U32 R22, RZ, RZ, UR4 ;  /* 0x00000004ff167e24 */ /* 0x000fca000f8e00ff */
[----:B------:R1:W2:Y:S01]  /*14e90*/  LDS.128 R16, [R22+0x168d0] ;  /* 0x0168d00016107984 */ /* 0x0002a20000000c00 */
[----:B------:R-:W-:Y:S06]  /*14ea0*/  BAR.ARV 0x4, 0x200 ;  /* 0x0108000000007b1d */ /* 0x000fec0000002000 */
[----:B------:R-:W-:Y:S05]  /*14eb0*/  BRA `(.L_x_1393) ;  /* 0x0000000c00d47947 */ /* 0x000fea0003800000 */
.L_x_1392:
        /* <DEDUP_REMOVED lines=20> */
[----:B------:R-:W-:Y:S01]  /*15000*/  ISETP.GE.U32.AND P5, PT, R8, 0x10, PT ;  /* 0x000000100800780c */ /* 0x000fe20003fa6070 */
[----:B------:R0:W-:Y:S02]  /*15010*/  SHFL.IDX PT, R6, R16, 0x1, 0x1f ;  /* 0x00201f0010067f89 */ /* 0x0001e400000e0000 */
        /* <DEDUP_REMOVED lines=21> */
.L_x_1534:
[----:B------:R-:W-:Y:S02]  /*15170*/  ULDC UR4, c[0x0][0xc38] ;  /* 0x00030e0000047ab9 */ /* 0x000fe40000000800 */
[----:B------:R-:W-:-:S04]  /*15180*/  IMAD.U32 R4, RZ, RZ, UR4 ;  /* 0x00000004ff047e24 */ /* 0x000fc8000f8e00ff */
[----:B-1----:R-:W-:-:S04]  /*15190*/  IMAD R3, R14, R4, RZ ;  /* 0x000000040e037224 */ /* 0x002fc800078e02ff */
[----:B------:R-:W-:-:S05]  /*151a0*/  IMAD.IADD R6, R6, 0x1, R3 ;  /* 0x0000000106067824 */ /* 0x000fca00078e0203 */
[----:B------:R-:W-:-:S13]  /*151b0*/  ISETP.GT.AND P6, PT, R6, R0, PT ;  /* 0x000000000600720c */ /* 0x000fda0003fc4270 */
[----:B------:R-:W-:Y:S05]  /*151c0*/  @P6 BRA `(.L_x_1395) ;  /* 0x0000000000a46947 */ /* 0x000fea0003800000 */
.L_x_1398:
[----:B0-----:R-:W0:Y:S01]  /*151d0*/  LDC R2, c[0x0][0xc3c] ;  /* 0x00030f00ff027b82 */ /* 0x001e220000000800 */
[----:B------:R-:W-:-:S05]  /*151e0*/  VIADD R19, R19, 0x1f ;  /* 0x0000001f13137836 */ /* 0x000fca0000000000 */
[----:B0-----:R-:W-:-:S13]  /*151f0*/  ISETP.GE.AND P6, PT, R19, R2, PT ;  /* 0x000000021300720c */ /* 0x001fda0003fc6270 */
[----:B------:R-:W-:Y:S05]  /*15200*/  @P6 BRA `(.L_x_1396) ;  /* 0x0000000800bc6947 */ /* 0x000fea0003800000 */
[----:B------:R-:W0:Y:S01]  /*15210*/  S2R R3, SR_TID.X ;  /* 0x0000000000037919 */ /* 0x000e220000002100 */
        /* <DEDUP_REMOVED lines=30> */
.L_x_1542:
[----:B------:R-:W-:Y:S02]  /*15400*/  ULDC UR4, c[0x0][0xc38] ;  /* 0x00030e0000047ab9 */ /* 0x000fe40000000800 */
[----:B------:R-:W-:-:S04]  /*15410*/  IMAD.U32 R4, RZ, RZ, UR4 ;  /* 0x00000004ff047e24 */ /* 0x000fc8000f8e00ff */
[----:B-1----:R-:W-:-:S04]  /*15420*/  IMAD R3, R14, R4, RZ ;  /* 0x000000040e037224 */ /* 0x002fc800078e02ff */
[----:B------:R-:W-:-:S05]  /*15430*/  IMAD.IADD R6, R3, 0x1, R6 ;  /* 0x0000000103067824 */ /* 0x000fca00078e0206 */
[----:B------:R-:W-:-:S13]  /*15440*/  ISETP.GT.AND P6, PT, R6, R0, PT ;  /* 0x000000000600720c */ /* 0x000fda0003fc4270 */
[----:B------:R-:W-:Y:S05]  /*15450*/  @!P6 BRA `(.L_x_1398) ;  /* 0xfffffffc005ce947 */ /* 0x000fea000383ffff */
.L_x_1395:
[----:B------:R-:W-:Y:S01]  /*15460*/  IMAD.IADD R6, R6, 0x1, -R3 ;  /* 0x0000000106067824 */ /* 0x000fe200078e0a03 */
[----:B------:R-:W-:-:S03]  /*15470*/  UMOV UR4, 0xffffffff ;  /* 0xffffffff00047882 */ /* 0x000fc60000000000 */
[----:B------:R-:W-:-:S05]  /*15480*/  IMAD R3, R2, R4, R6 ;  /* 0x0000000402037224 */ /* 0x000fca00078e0206 */
[----:B------:R-:W-:Y:S01]  /*15490*/  ISETP.GT.AND P6, PT, R3, R0, PT ;  /* 0x000000000300720c */ /* 0x000fe20003fc4270 */
[----:B------:R-:W-:-:S12]  /*154a0*/  BRA.DIV UR4, `(.L_x_1399) ;  /* 0x0000004e04f87947 */ /* 0x000fd8000b800000 */
[----:B------:R-:W-:-:S04]  /*154b0*/  VOTE.ANY R3, PT, !P6 ;  /* 0x0000000000037806 */ /* 0x000fc800070e0100 */
[----:B------:R-:W1:Y:S02]  /*154c0*/  POPC R7, R3 ;  /* 0x0000000300077309 */ /* 0x000e640000000000 */
[----:B-1----:R1:W2:Y:S01]  /*154d0*/  SHFL.IDX PT, R17, R17, R7, 0x1f ;  /* 0x00001f0711117589 */ /* 0x0022a200000e0000 */
[----:B------:R-:W-:-:S03]  /*154e0*/  IMAD.IADD R19, R7, 0x1, R19 ;  /* 0x0000000107137824 */ /* 0x000fc600078e0213 */
[----:B------:R1:W3:Y:S04]  /*154f0*/  SHFL.IDX PT, R5, R5, R7, 0x1f ;  /* 0x00001f0705057589 */ /* 0x0002e800000e0000 */
.L_x_1547:
[----:B------:R-:W-:-:S13]  /*15500*/  ISETP.NE.AND P0, PT, R3, RZ, PT ;  /* 0x000000ff0300720c */ /* 0x000fda0003f05270 */
[----:B------:R-:W-:Y:S05]  /*15510*/  @!P0 BRA `(.L_x_1400) ;  /* 0x0000000000108947 */ /* 0x000fea0003800000 */
[----:B------:R-:W-:Y:S01]  /*15520*/  UMOV UR4, 0xffffffff ;  /* 0xffffffff00047882 */ /* 0x000fe20000000000 */
[----:B------:R-:W-:Y:S02]  /*15530*/  VIADD R12, R7, 0xffffffff ;  /* 0xffffffff070c7836 */ /* 0x000fe40000000000 */
[----:B------:R-:W-:Y:S05]  /*15540*/  BRA.DIV UR4, `(.L_x_1401) ;  /* 0x0000005204307947 */ /* 0x000fea000b800000 */
[----:B------:R4:W0:Y:S02]  /*15550*/  SHFL.IDX PT, R16, R2, R12, 0x1f ;  /* 0x00001f0c02107589 */ /* 0x00082400000e0000 */
.L_x_1400:
[----:B---3--:R-:W-:Y:S01]  /*15560*/  ISETP.NE.AND P0, PT, R5, 0x1, PT ;  /* 0x000000010500780c */ /* 0x008fe20003f05270 */
[----:B0-----:R-:W-:-:S04]  /*15570*/  IMAD R16, R16, R4, R6 ;  /* 0x0000000410107224 */ /* 0x001fc800078e0206 */
[----:B------:R-:W-:-:S08]  /*15580*/  IMAD.IADD R0, R0, 0x1, -R16 ;  /* 0x0000000100007824 */ /* 0x000fd000078e0a10 */
[----:B------:R-:W-:Y:S05]  /*15590*/  @!P0 BRA `(.L_x_1402) ;  /* 0x0000000000dc8947 */ /* 0x000fea0003800000 */
[----:B--2---:R-:W-:Y:S01]  /*155a0*/  IABS R4, R17 ;  /* 0x0000001100047213 */ /* 0x004fe20000000000 */
[----:B----4-:R-:W-:Y:S01]  /*155b0*/  IMAD.MOV.U32 R2, RZ, RZ, RZ ;  /* 0x000000ffff027224 */ /* 0x010fe200078e00ff */
[----:B------:R-:W-:Y:S02]  /*155c0*/  IABS R6, R5 ;  /* 0x0000000500067213 */ /* 0x000fe40000000000 */
[----:B-1----:R-:W0:Y:S08]  /*155d0*/  I2F.RP R7, R4 ;  /* 0x0000000400077306 */ /* 0x002e300000209400 */
[----:B------:R-:W-:Y:S08]  /*155e0*/  I2F.RP R10, R6 ;  /* 0x00000006000a7306 */ /* 0x000ff00000209400 */
[----:B0-----:R-:W0:Y:S02]  /*155f0*/  MUFU.RCP R7, R7 ;  /* 0x0000000700077308 */ /* 0x001e240000001000 */
[----:B0-----:R-:W-:-:S06]  /*15600*/  VIADD R3, R7, 0xffffffe ;  /* 0x0ffffffe07037836 */ /* 0x001fcc0000000000 */
[----:B------:R-:W0:Y:S02]  /*15610*/  F2I.FTZ.U32.TRUNC.NTZ R3, R3 ;  /* 0x0000000300037305 */ /* 0x000e24000021f000 */
[----:B0-----:R-:W-:-:S04]  /*15620*/  IMAD.MOV R9, RZ, RZ, -R3 ;  /* 0x000000ffff097224 */ /* 0x001fc800078e0a03 */
[----:B------:R-:W-:-:S04]  /*15630*/  IMAD R9, R9, R4, RZ ;  /* 0x0000000409097224 */ /* 0x000fc800078e02ff */
[----:B------:R-:W-:Y:S01]  /*15640*/  IMAD.HI.U32 R8, R3, R9, R2 ;  /* 0x0000000903087227 */ /* 0x000fe200078e0002 */
[----:B------:R-:W-:Y:S01]  /*15650*/  IABS R9, R0 ;  /* 0x0000000000097213 */ /* 0x000fe20000000000 */
[----:B------:R-:W0:Y:S01]  /*15660*/  MUFU.RCP R2, R10 ;  /* 0x0000000a00027308 */ /* 0x000e220000001000 */
[----:B------:R-:W-:-:S03]  /*15670*/  IABS R3, R17 ;  /* 0x0000001100037213 */ /* 0x000fc60000000000 */
[----:B------:R-:W-:-:S04]  /*15680*/  IMAD.HI.U32 R7, R8, R9, RZ ;  /* 0x0000000908077227 */ /* 0x000fc800078e00ff */
[----:B------:R-:W-:-:S04]  /*15690*/  IMAD.MOV R12, RZ, RZ, -R3 ;  /* 0x000000ffff0c7224 */ /* 0x000fc800078e0a03 */
[----:B------:R-:W-:Y:S02]  /*156a0*/  IMAD R9, R7, R12, R9 ;  /* 0x0000000c07097224 */ /* 0x000fe400078e0209 */
[----:B0-----:R-:W-:-:S03]  /*156b0*/  VIADD R3, R2, 0xffffffe ;  /* 0x0ffffffe02037836 */ /* 0x001fc60000000000 */
[----:B------:R-:W-:Y:S01]  /*156c0*/  ISETP.GT.U32.AND P1, PT, R4, R9, PT ;  /* 0x000000090400720c */ /* 0x000fe20003f24070 */
[----:B------:R-:W-:Y:S02]  /*156d0*/  IMAD.MOV.U32 R2, RZ, RZ, RZ ;  /* 0x000000ffff027224 */ /* 0x000fe400078e00ff */
[----:B------:R-:W0:Y:S10]  /*156e0*/  F2I.FTZ.U32.TRUNC.NTZ R3, R3 ;  /* 0x0000000300037305 */ /* 0x000e34000021f000 */
[----:B------:R-:W-:-:S02]  /*156f0*/  @!P1 IMAD.IADD R9, R9, 0x1, -R4 ;  /* 0x0000000109099824 */ /* 0x000fc400078e0a04 */
[----:B------:R-:W-:Y:S01]  /*15700*/  @!P1 VIADD R7, R7, 0x1 ;  /* 0x0000000107079836 */ /* 0x000fe20000000000 */
[----:B------:R-:W-:Y:S02]  /*15710*/  ISETP.NE.AND P1, PT, R17, RZ, PT ;  /* 0x000000ff1100720c */ /* 0x000fe40003f25270 */
[----:B------:R-:W-:Y:S01]  /*15720*/  ISETP.GE.U32.AND P0, PT, R9, R4, PT ;  /* 0x000000040900720c */ /* 0x000fe20003f06070 */
[----:B0-----:R-:W-:-:S04]  /*15730*/  IMAD.MOV R9, RZ, RZ, -R3 ;  /* 0x000000ffff097224 */ /* 0x001fc800078e0a03 */
[----:B------:R-:W-:-:S04]  /*15740*/  IMAD R9, R9, R6, RZ ;  /* 0x0000000609097224 */ /* 0x000fc800078e02ff */
[----:B------:R-:W-:Y:S01]  /*15750*/  IMAD.HI.U32 R4, R3, R9, R2 ;  /* 0x0000000903047227 */ /* 0x000fe200078e0002 */
[----:B------:R-:W-:-:S03]  /*15760*/  LOP3.LUT R2, R0, R17, RZ, 0x3c, !PT ;  /* 0x0000001100027212 */ /* 0x000fc600078e3cff */
[----:B------:R-:W-:Y:S01]  /*15770*/  @P0 VIADD R7, R7, 0x1 ;  /* 0x0000000107070836 */ /* 0x000fe20000000000 */
[----:B------:R-:W-:Y:S02]  /*15780*/  ISETP.GE.AND P2, PT, R2, RZ, PT ;  /* 0x000000ff0200720c */ /* 0x000fe40003f46270 */
[----:B------:R-:W-:-:S05]  /*15790*/  IABS R2, R5 ;  /* 0x0000000500027213 */ /* 0x000fca0000000000 */
[----:B------:R-:W-:-:S06]  /*157a0*/  IMAD.MOV R2, RZ, RZ, -R2 ;  /* 0x000000ffff027224 */ /* 0x000fcc00078e0a02 */
[----:B------:R-:W-:Y:S01]  /*157b0*/  @!P2 IMAD.MOV R7, RZ, RZ, -R7 ;  /* 0x000000ffff07a224 */ /* 0x000fe200078e0a07 */
[----:B------:R-:W-:-:S04]  /*157c0*/  @!P1 LOP3.LUT R7, RZ, R17, RZ, 0x33, !PT ;  /* 0x00000011ff079212 */ /* 0x000fc800078e33ff */
[----:B------:R-:W-:-:S05]  /*157d0*/  IABS R3, R7 ;  /* 0x0000000700037213 */ /* 0x000fca0000000000 */
[----:B------:R-:W-:-:S04]  /*157e0*/  IMAD.HI.U32 R4, R4, R3, RZ ;  /* 0x0000000304047227 */ /* 0x000fc800078e00ff */
[----:B------:R-:W-:Y:S01]  /*157f0*/  IMAD R3, R4, R2, R3 ;  /* 0x0000000204037224 */ /* 0x000fe200078e0203 */
[----:B------:R-:W-:-:S04]  /*15800*/  LOP3.LUT R2, R7, R5, RZ, 0x3c, !PT ;  /* 0x0000000507027212 */ /* 0x000fc800078e3cff */
[----:B------:R-:W-:Y:S02]  /*15810*/  ISETP.GT.U32.AND P1, PT, R6, R3, PT ;  /* 0x000000030600720c */ /* 0x000fe40003f24070 */
[----:B------:R-:W-:-:S11]  /*15820*/  ISETP.GE.AND P2, PT, R2, RZ, PT ;  /* 0x000000ff0200720c */ /* 0x000fd60003f46270 */
[----:B------:R-:W-:Y:S02]  /*15830*/  @!P1 IMAD.IADD R3, R3, 0x1, -R6 ;  /* 0x0000000103039824 */ /* 0x000fe400078e0a06 */
[----:B------:R-:W-:Y:S01]  /*15840*/  @!P1 VIADD R4, R4, 0x1 ;  /* 0x0000000104049836 */ /* 0x000fe20000000000 */
[----:B------:R-:W-:Y:S02]  /*15850*/  ISETP.NE.AND P1, PT, R5, RZ, PT ;  /* 0x000000ff0500720c */ /* 0x000fe40003f25270 */
[----:B------:R-:W-:Y:S01]  /*15860*/  ISETP.GE.U32.AND P0, PT, R3, R6, PT ;  /* 0x000000060300720c */ /* 0x000fe20003f06070 */
[----:B------:R-:W-:-:S04]  /*15870*/  IMAD.MOV R3, RZ, RZ, -R7 ;  /* 0x000000ffff037224 */ /* 0x000fc800078e0a07 */
[----:B------:R-:W-:-:S08]  /*15880*/  IMAD R3, R17, R3, R0 ;  /* 0x0000000311037224 */ /* 0x000fd000078e0200 */
[----:B------:R-:W-:-:S04]  /*15890*/  @P0 VIADD R4, R4, 0x1 ;  /* 0x0000000104040836 */ /* 0x000fc80000000000 */
[----:B------:R-:W-:Y:S01]  /*158a0*/  @!P2 IMAD.MOV R4, RZ, RZ, -R4 ;  /* 0x000000ffff04a224 */ /* 0x000fe200078e0a04 */
[----:B------:R-:W-:-:S05]  /*158b0*/  @!P1 LOP3.LUT R4, RZ, R5, RZ, 0x33, !PT ;  /* 0x00000005ff049212 */ /* 0x000fca00078e33ff */
[--C-:B------:R-:W-:Y:S02]  /*158c0*/  IMAD.MOV R2, RZ, RZ, -R4.reuse ;  /* 0x000000ffff027224 */ /* 0x100fe400078e0a04 */
[C---:B------:R-:W-:Y:S02]  /*158d0*/  IMAD R4, R5.reuse, 0x1000000, R4 ;  /* 0x0100000005047824 */ /* 0x040fe400078e0204 */
[----:B------:R-:W-:-:S04]  /*158e0*/  IMAD R5, R5, R2, R7 ;  /* 0x0000000205057224 */ /* 0x000fc800078e0207 */
[----:B------:R-:W-:Y:S01]  /*158f0*/  IMAD R18, R5, 0x10000, R4 ;  /* 0x0001000005127824 */ /* 0x000fe200078e0204 */
[----:B------:R-:W-:Y:S06]  /*15900*/  BRA `(.L_x_1403) ;  /* 0x0000000000f07947 */ /* 0x000fec0003800000 */
.L_x_1402:
[----:B----4-:R-:W0:Y:S02]  /*15910*/  LDC.64 R2, c[0x0][0xc90] ;  /* 0x00032400ff027b82 */ /* 0x010e240000000a00 */
[----:B0-----:R-:W-:-:S05]  /*15920*/  IMAD.WIDE R2, R19, 0x4, R2 ;  /* 0x0000000413027825 */ /* 0x001fca00078e0202 */
[----:B------:R0:W2:Y:S02]  /*15930*/  LDG.E R6, desc[UR54][R2.64] ;  /* 0x0000003602067981 */ /* 0x0000a4000c1e1900 */
[----:B0-----:R-:W-:Y:S02]  /*15940*/  IMAD.MOV.U32 R2, RZ, RZ, RZ ;  /* 0x000000ffff027224 */ /* 0x001fe400078e00ff */
[----:B--2---:R-:W-:-:S05]  /*15950*/  IMAD R5, R17, R6, RZ ;  /* 0x0000000611057224 */ /* 0x004fca00078e02ff */
[----:B-1----:R-:W-:-:S04]  /*15960*/  IABS R7, R5 ;  /* 0x0000000500077213 */ /* 0x002fc80000000000 */
[----:B------:R-:W0:Y:S08]  /*15970*/  I2F.RP R8, R7 ;  /* 0x0000000700087306 */ /* 0x000e300000209400 */
[----:B0-----:R-:W0:Y:S02]  /*15980*/  MUFU.RCP R8, R8 ;  /* 0x0000000800087308 */ /* 0x001e240000001000 */
[----:B0-----:R-:W-:-:S06]  /*15990*/  VIADD R9, R8, 0xffffffe ;  /* 0x0ffffffe08097836 */ /* 0x001fcc0000000000 */
[----:B------:R-:W0:Y:S02]  /*159a0*/  F2I.FTZ.U32.TRUNC.NTZ R3, R9 ;  /* 0x0000000900037305 */ /* 0x000e24000021f000 */
[----:B0-----:R-:W-:-:S04]  /*159b0*/  IMAD.MOV R10, RZ, RZ, -R3 ;  /* 0x000000ffff0a7224 */ /* 0x001fc800078e0a03 */
[----:B------:R-:W-:Y:S01]  /*159c0*/  IMAD R11, R10, R7, RZ ;  /* 0x000000070a0b7224 */ /* 0x000fe200078e02ff */
[----:B------:R-:W-:-:S03]  /*159d0*/  IABS R10, R5 ;  /* 0x00000005000a7213 */ /* 0x000fc60000000000 */
[----:B------:R-:W-:Y:S01]  /*159e0*/  IMAD.HI.U32 R2, R3, R11, R2 ;  /* 0x0000000b03027227 */ /* 0x000fe200078e0002 */
[----:B------:R-:W-:-:S03]  /*159f0*/  IABS R3, R0 ;  /* 0x0000000000037213 */ /* 0x000fc60000000000 */
        /* <DEDUP_REMOVED lines=17> */
[----:B------:R-:W-:-:S04]  /*15b10*/  VIADDMNMX R4, R3, R4, R6, PT ;  /* 0x0000000403047246 */ /* 0x000fc80003800106 */
[----:B------:R-:W-:-:S04]  /*15b20*/  IABS R6, R4 ;  /* 0x0000000400067213 */ /* 0x000fc80000000000 */
[----:B------:R-:W0:Y:S08]  /*15b30*/  I2F.RP R8, R6 ;  /* 0x0000000600087306 */ /* 0x000e300000209400 */
[----:B0-----:R-:W0:Y:S02]  /*15b40*/  MUFU.RCP R8, R8 ;  /* 0x0000000800087308 */ /* 0x001e240000001000 */
[----:B0-----:R-:W-:Y:S01]  /*15b50*/  VIADD R2, R8, 0xffffffe ;  /* 0x0ffffffe08027836 */ /* 0x001fe20000000000 */
[----:B------:R-:W-:-:S05]  /*15b60*/  IABS R8, R0 ;  /* 0x0000000000087213 */ /* 0x000fca0000000000 */
[----:B------:R0:W1:Y:S02]  /*15b70*/  F2I.FTZ.U32.TRUNC.NTZ R3, R2 ;  /* 0x0000000200037305 */ /* 0x000064000021f000 */
[----:B0-----:R-:W-:Y:S02]  /*15b80*/  IMAD.MOV.U32 R2, RZ, RZ, RZ ;  /* 0x000000ffff027224 */ /* 0x001fe400078e00ff */
[----:B-1----:R-:W-:-:S04]  /*15b90*/  IMAD.MOV R5, RZ, RZ, -R3 ;  /* 0x000000ffff057224 */ /* 0x002fc800078e0a03 */
[----:B------:R-:W-:-:S04]  /*15ba0*/  IMAD R5, R5, R6, RZ ;  /* 0x0000000605057224 */ /* 0x000fc800078e02ff */
[----:B------:R-:W-:Y:S01]  /*15bb0*/  IMAD.HI.U32 R3, R3, R5, R2 ;  /* 0x0000000503037227 */ /* 0x000fe200078e0002 */
[-C--:B------:R-:W-:Y:S02]  /*15bc0*/  IABS R5, R4.reuse ;  /* 0x0000000400057213 */ /* 0x080fe40000000000 */
[----:B------:R-:W-:Y:S02]  /*15bd0*/  LOP3.LUT R2, R0, R4, RZ, 0x3c, !PT ;  /* 0x0000000400027212 */ /* 0x000fe400078e3cff */
[----:B------:R-:W-:Y:S01]  /*15be0*/  IADD3 R0, R7, 0x1000000, R0 ;  /* 0x0100000007007810 */ /* 0x000fe20007ffe000 */
[----:B------:R-:W-:Y:S01]  /*15bf0*/  IMAD.MOV R5, RZ, RZ, -R5 ;  /* 0x000000ffff057224 */ /* 0x000fe200078e0a05 */
[----:B------:R-:W-:Y:S01]  /*15c00*/  ISETP.GE.AND P2, PT, R2, RZ, PT ;  /* 0x000000ff0200720c */ /* 0x000fe20003f46270 */
        /* <DEDUP_REMOVED lines=9> */
[----:B------:R-:W-:Y:S01]  /*15ca0*/  @!P1 LOP3.LUT R3, RZ, R4, RZ, 0x33, !PT ;  /* 0x00000004ff039212 */ /* 0x000fe200078e33ff */
[----:B------:R-:W-:-:S04]  /*15cb0*/  IMAD.MOV R4, RZ, RZ, -R4 ;  /* 0x000000ffff047224 */ /* 0x000fc800078e0a04 */
[----:B------:R-:W-:-:S07]  /*15cc0*/  IMAD R18, R3, R4, R0 ;  /* 0x0000000403127224 */ /* 0x000fce00078e0200 */
.L_x_1403:
[----:B------:R-:W-:-:S05]  /*15cd0*/  LOP3.LUT R0, RZ, R3, RZ, 0x33, !PT ;  /* 0x00000003ff007212 */ /* 0x000fca00078e33ff */
[----:B------:R-:W-:Y:S01]  /*15ce0*/  IMAD.IADD R17, R17, 0x1, R0 ;  /* 0x0000000111117824 */ /* 0x000fe200078e0200 */
[----:B------:R-:W-:Y:S06]  /*15cf0*/  BRA `(.L_x_1404) ;  /* 0x00000000001c7947 */ /* 0x000fec0003800000 */
.L_x_1396:
[----:B------:R-:W-:Y:S01]  /*15d00*/  UMOV UR4, URZ ;  /* 0x0000003f00047c82 */ /* 0x000fe20008000000 */
[----:B------:R-:W-:Y:S01]  /*15d10*/  UMOV UR5, URZ ;  /* 0x0000003f00057c82 */ /* 0x000fe20008000000 */
[----:B------:R-:W-:Y:S01]  /*15d20*/  ULDC UR6, c[0x0][0xc3c] ;  /* 0x00030f0000067ab9 */ /* 0x000fe20000000800 */
[----:B------:R-:W-:Y:S02]  /*15d30*/  IMAD.MOV.U32 R16, RZ, RZ, R0 ;  /* 0x000000ffff107224 */ /* 0x000fe400078e0000 */
[----:B------:R-:W-:Y:S02]  /*15d40*/  IMAD.U32 R17, RZ, RZ, UR4 ;  /* 0x00000004ff117e24 */ /* 0x000fe4000f8e00ff */
[----:B------:R-:W-:Y:S02]  /*15d50*/  IMAD.U32 R18, RZ, RZ, UR5 ;  /* 0x00000005ff127e24 */ /* 0x000fe4000f8e00ff */
[----:B------:R-:W-:-:S07]  /*15d60*/  IMAD.U32 R19, RZ, RZ, UR6 ;  /* 0x00000006ff137e24 */ /* 0x000fce000f8e00ff */
.L_x_1404:
[----:B------:R-:W0:Y:S01]  /*15d70*/  S2R R0, SR_TID.X ;  /* 0x0000000000007919 */ /* 0x000e220000002100 */
[----:B------:R-:W-:Y:S05]  /*15d80*/  WARPSYNC.ALL ;  /* 0x0000000000007948 */ /* 0x000fea0003800000 */
[----:B------:R-:W-:Y:S01]  /*15d90*/  BAR.SYNC.DEFER_BLOCKING 0x4, 0x200 ;  /* 0x0108000000007b1d */ /* 0x000fe20000010000 */
[----:B0-----:R-:W-:-:S04]  /*15da0*/  LOP3.LUT R0, R0, 0x1f, RZ, 0xc0, !PT ;  /* 0x0000001f00007812 */ /* 0x001fc800078ec0ff */
[----:B------:R-:W-:-:S13]  /*15db0*/  ISETP.NE.AND P0, PT, R0, RZ, PT ;  /* 0x000000ff0000720c */ /* 0x000fda0003f05270 */
[----:B------:R-:W0:Y:S01]  /*15dc0*/  @!P0 S2R R3, SR_CgaCtaId ;  /* 0x0000000000038919 */ /* 0x000e220000008800 */
[----:B------:R-:W-:-:S04]  /*15dd0*/  @!P0 MOV R0, 0x400 ;  /* 0x0000040000008802 */ /* 0x000fc80000000f00 */
[----:B0-----:R-:W-:-:S05]  /*15de0*/  @!P0 LEA R22, R3, R0, 0x18 ;  /* 0x0000000003168211 */ /* 0x001fca00078ec0ff */
[----:B------:R0:W-:Y:S01]  /*15df0*/  @!P0 STS.128 [R22+0x168d0], R16 ;  /* 0x0168d01016008388 */ /* 0x0001e20000000c00 */
[----:B------:R-:W-:Y:S06]  /*15e00*/  BAR.ARV 0x5, 0x200 ;  /* 0x0148000000007b1d */ /* 0x000fec0000002000 */
.L_x_1393:
[----:B------:R-:W-:Y:S02]  /*15e10*/  ULDC UR4, c[0x0][0xc3c] ;  /* 0x00030f0000047ab9 */ /* 0x000fe40000000800 */
[----:B--2---:R-:W-:-:S13]  /*15e20*/  ISETP.GE.AND P0, PT, R19, UR4, PT ;  /* 0x0000000413007c0c */ /* 0x004fda000bf06270 */
[----:B------:R-:W-:Y:S05]  /*15e30*/  @!P0 BRA `(.L_x_1405) ;  /* 0xffffffac00008947 */ /* 0x000fea000383ffff */
[----:B------:R-:W-:Y:S05]  /*15e40*/  BSYNC B8 ;  /* 0x0000000000087941 */ /* 0x000fea0003800000 */
.L_x_1334:
[----:B0-----:R-:W2:Y:S01]  /*15e50*/  LDL.LU R0, [R1+0x30] ;  /* 0x0000300001007983 */ /* 0x001ea20000300800 */
[----:B------:R-:W-:Y:S01]  /*15e60*/  BSSY B0, `(.L_x_1406) ;  /* 0x000000b000007945 */ /* 0x000fe20003800000 */
[----:B------:R-:W0:Y:S01]  /*15e70*/  S2R R5, SR_CgaCtaId ;  /* 0x0000000000057919 */ /* 0x000e220000008800 */
[----:B--2---:R-:W-:-:S05]  /*15e80*/  VIADD R0, R0, 0x1 ;  /* 0x0000000100007836 */ /* 0x004fca0000000000 */
        /* <DEDUP_REMOVED lines=8> */
.L_x_1550:
[----:B------:R-:W-:Y:S05]  /*15f10*/  BSYNC B0 ;  /* 0x0000000000007941 */ /* 0x000fea0003800000 */
.L_x_1406:
[----:B------:R-:W-:-:S03]  /*15f20*/  UMOV UR4, 0xffffffff ;  /* 0xffffffff00047882 */ /* 0x000fc60000000000 */
[----:B------:R-:W-:Y:S05]  /*15f30*/  BRA.DIV UR4, `(.L_x_1408) ;  /* 0x0000004604f07947 */ /* 0x000fea000b800000 */
[----:B0-----:R-:W0:Y:S02]  /*15f40*/  S2R R0, SR_TID.X ;  /* 0x0000000000007919 */ /* 0x001e240000002100 */
[----:B0-----:R-:W-:-:S04]  /*15f50*/  SHF.R.U32.HI R0, RZ, 0x5, R0 ;  /* 0x00000005ff007819 */ /* 0x001fc80000011600 */
[----:B------:R-:W-:-:S05]  /*15f60*/  LOP3.LUT R0, R0, 0x3, RZ, 0xc0, !PT ;  /* 0x0000000300007812 */ /* 0x000fca00078ec0ff */
[----:B------:R0:W2:Y:S02]  /*15f70*/  SHFL.IDX PT, R14, R0, RZ, 0x1f ;  /* 0x00001fff000e7589 */ /* 0x0000a400000e0000 */
.L_x_1553:
[----:B--2---:R-:W-:Y:S01]  /*15f80*/  ISETP.NE.AND P0, PT, R14, RZ, PT ;  /* 0x000000ff0e00720c */ /* 0x004fe20003f05270 */
[----:B------:R-:W-:-:S12]  /*15f90*/  BSSY B0, `(.L_x_1409) ;  /* 0x0000024000007945 */ /* 0x000fd80003800000 */
[----:B------:R-:W-:Y:S05]  /*15fa0*/  @P0 BRA `(.L_x_1410) ;  /* 0x0000000000880947 */ /* 0x000fea0003800000 */
[----:B------:R-:W-:-:S03]  /*15fb0*/  UMOV UR4, 0xffffffff ;  /* 0xffffffff00047882 */ /* 0x000fc60000000000 */
[----:B------:R-:W-:Y:S05]  /*15fc0*/  BRA.DIV UR4, `(.L_x_1411) ;  /* 0x0000004a04007947 */ /* 0x000fea000b800000 */
[----:B------:R-:W-:-:S13]  /*15fd0*/  ELECT P6, URZ, PT ;  /* 0x00000000003f782f */ /* 0x000fda00038c0000 */
.L_x_1556:
[----:B------:R-:W-:Y:S05]  /*15fe0*/  @!P6 BRA `(.L_x_1410) ;  /* 0x000000000078e947 */ /* 0x000fea0003800000 */
[----:B------:R-:W-:-:S06]  /*15ff0*/  ULOP3.LUT UR4, UR36, 0x2, URZ, 0xfc, !UPT ;  /* 0x0000000224047892 */ /* 0x000fcc000f8efc3f */
[----:B0-----:R-:W-:-:S05]  /*16000*/  IMAD.U32 R0, RZ, RZ, UR4 ;  /* 0x00000004ff007e24 */ /* 0x001fca000f8e00ff */
[----:B------:R-:W-:-:S13]  /*16010*/  ISETP.NE.AND P0, PT, R0, 0x3, PT ;  /* 0x000000030000780c */ /* 0x000fda0003f05270 */
[----:B------:R-:W-:Y:S05]  /*16020*/  @!P0 BRA `(.L_x_1412) ;  /* 0x0000000000048947 */ /* 0x000fea0003800000 */
[----:B------:R-:W-:Y:S01]  /*16030*/  BPT.TRAP 0x1 ;  /* 0x000000040000795c */ /* 0x000fe20000300000 */
.L_x_1412:
[C---:B------:R-:W-:Y:S01]  /*16040*/  IMAD R5, R25.reuse, 0x8, R4 ;  /* 0x0000000819057824 */ /* 0x040fe200078e0204 */
[----:B------:R-:W-:Y:S01]  /*16050*/  SHF.L.U32 R0, R28, 0x1f, RZ ;  /* 0x0000001f1c007819 */ /* 0x000fe200000006ff */
[----:B------:R-:W-:-:S03]  /*16060*/  VIADD R25, R25, 0x1 ;  /* 0x0000000119197836 */ /* 0x000fc60000000000 */
[----:B------:R-:W0:Y:S02]  /*16070*/  SYNCS.PHASECHK.TRANS64.TRYWAIT P1, [R5+URZ+0x16840], R0 ;  /* 0x01684000050075a7 */ /* 0x000e24000802017f */
[----:B------:R-:W-:-:S04]  /*16080*/  ISETP.NE.AND P2, PT, R25, 0x2, PT ;  /* 0x000000021900780c */ /* 0x000fc80003f45270 */
[----:B------:R-:W-:Y:S01]  /*16090*/  SEL R3, RZ, 0x1, P2 ;  /* 0x00000001ff037807 */ /* 0x000fe20001000000 */
[----:B0-----:R-:W-:Y:S08]  /*160a0*/  @!P1 BRA `(.L_x_1413) ;  /* 0x0000004400e89947 */ /* 0x001ff00003800000 */
.L_x_1557:
[----:B------:R-:W-:Y:S02]  /*160b0*/  SEL R25, R25, RZ, P2 ;  /* 0x000000ff19197207 */ /* 0x000fe40001000000 */
[----:B------:R-:W-:Y:S01]  /*160c0*/  LOP3.LUT R2, R28, R3, RZ, 0x3c, !PT ;  /* 0x000000031c027212 */ /* 0x000fe200078e3cff */
[----:B------:R-:W-:Y:S06]  /*160d0*/  @!P0 BRA `(.L_x_1414) ;  /* 0x0000000000048947 */ /* 0x000fec0003800000 */
[----:B------:R-:W-:Y:S01]  /*160e0*/  BPT.TRAP 0x1 ;  /* 0x000000040000795c */ /* 0x000fe20000300000 */
.L_x_1414:
[----:B------:R-:W-:Y:S01]  /*160f0*/  IMAD R25, R25, 0x8, R4 ;  /* 0x0000000819197824 */ /* 0x000fe200078e0204 */
[----:B------:R-:W-:-:S04]  /*16100*/  SHF.L.U32 R2, R2, 0x1f, RZ ;  /* 0x0000001f02027819 */ /* 0x000fc800000006ff */
[----:B------:R-:W2:Y:S02]  /*16110*/  SYNCS.PHASECHK.TRANS64.TRYWAIT P1, [R25+URZ+0x16840], R2 ;  /* 0x01684002190075a7 */ /* 0x000ea4000802017f */
[----:B--2---:R-:W-:Y:S05]  /*16120*/  @!P1 BRA `(.L_x_1415) ;  /* 0x0000004400dc9947 */ /* 0x004fea0003800000 */
.L_x_1558:
[----:B------:R-:W-:Y:S05]  /*16130*/  @!P0 BRA `(.L_x_1416) ;  /* 0x0000000000048947 */ /* 0x000fea0003800000 */
[----:B------:R-:W-:Y:S01]  /*16140*/  BPT.TRAP 0x1 ;  /* 0x000000040000795c */ /* 0x000fe20000300000 */
.L_x_1416:
[----:B------:R-:W3:Y:S02]  /*16150*/  SYNCS.PHASECHK.TRANS64.TRYWAIT P1, [R5+URZ+0x16860], R0 ;  /* 0x01686000050075a7 */ /* 0x000ee4000802017f */
[----:B---3--:R-:W-:Y:S05]  /*16160*/  @!P1 BRA `(.L_x_1417) ;  /* 0x0000004400e09947 */ /* 0x008fea0003800000 */
.L_x_1559:
[----:B------:R-:W-:Y:S05]  /*16170*/  @!P0 BRA `(.L_x_1418) ;  /* 0x0000000000048947 */ /* 0x000fea0003800000 */
[----:B------:R-:W-:Y:S01]  /*16180*/  BPT.TRAP 0x1 ;  /* 0x000000040000795c */ /* 0x000fe20000300000 */
.L_x_1418:
[----:B----4-:R4:W0:Y:S02]  /*16190*/  SYNCS.PHASECHK.TRANS64.TRYWAIT P0, [R25+URZ+0x16860], R2 ;  /* 0x01686002190075a7 */ /* 0x010824000800017f */
[----:B0-----:R-:W-:Y:S05]  /*161a0*/  @!P0 NANOSLEEP.SYNCS 0x989680 ;  /* 0x009896800000895d */ /* 0x001fea0003900000 */
[----:B------:R-:W0:Y:S02]  /*161b0*/  @!P0 SYNCS.PHASECHK.TRANS64 P0, [R25+URZ+0x16860], R2 ;  /* 0x01686002190085a7 */ /* 0x000e24000800007f */
[----:B0-----:R-:W-:Y:S05]  /*161c0*/  @!P0 BRA `(.L_x_1418) ;  /* 0xfffffffc00f08947 */ /* 0x001fea000383ffff */
.L_x_1410:
[----:B------:R-:W-:Y:S05]  /*161d0*/  BSYNC B0 ;  /* 0x0000000000007941 */ /* 0x000fea0003800000 */
.L_x_1409:
[----:B------:R-:W-:Y:S05]  /*161e0*/  EXIT ;  /* 0x000000000000794d */ /* 0x000fea0003800000 */
.L_x_1237:
[----:B0-----:R-:W-:-:S04]  /*161f0*/  IMAD.U32 R3, RZ, RZ, UR45 ;  /* 0x0000002dff037e24 */ /* 0x001fc8000f8e00ff */
[----:B------:R0:W1:Y:S03]  /*16200*/  SYNCS.PHASECHK.TRANS64.TRYWAIT P1, [R3+URZ+0x16800], R0 ;  /* 0x01680000030075a7 */ /* 0x000066000802017f */
[----:B-1----:R-:W-:Y:S05]  /*16210*/  @!P1 NANOSLEEP.SYNCS 0x989680 ;  /* 0x009896800000995d */ /* 0x002fea0003900000 */
[----:B------:R-:W1:Y:S02]  /*16220*/  @!P1 SYNCS.PHASECHK.TRANS64 P1, [R3+URZ+0x16800], R0 ;  /* 0x01680000030095a7 */ /* 0x000e64000802007f */
[----:B-1----:R-:W-:Y:S05]  /*16230*/  @!P1 BRA `(.L_x_1237) ;  /* 0xfffffffc00ec9947 */ /* 0x002fea000383ffff */
[----:B------:R-:W-:Y:S05]  /*16240*/  BRA `(.L_x_1419) ;  /* 0xfffffebc00207947 */ /* 0x000fea000383ffff */
.L_x_1241:
[----:B-1----:R1:W2:Y:S02]  /*16250*/  SYNCS.PHASECHK.TRANS64.TRYWAIT P1, [R3+URZ+0x16830], R0 ;  /* 0x01683000030075a7 */ /* 0x0022a4000802017f */
[----:B--2---:R-:W-:Y:S05]  /*16260*/  @!P1 NANOSLEEP.SYNCS 0x989680 ;  /* 0x009896800000995d */ /* 0x004fea0003900000 */
[----:B------:R-:W2:Y:S02]  /*16270*/  @!P1 SYNCS.PHASECHK.TRANS64 P1, [R3+URZ+0x16830], R0 ;  /* 0x01683000030095a7 */ /* 0x000ea4000802007f */
[----:B--2---:R-:W-:Y:S05]  /*16280*/  @!P1 BRA `(.L_x_1241) ;  /* 0xfffffffc00f09947 */ /* 0x004fea000383ffff */
[----:B------:R-:W-:Y:S05]  /*16290*/  BRA `(.L_x_1240) ;  /* 0xfffffebc003c7947 */ /* 0x000fea000383ffff */
.L_x_1258:
[----:B-1----:R-:W-:-:S04]  /*162a0*/  IMAD.U32 R5, RZ, RZ, UR6 ;  /* 0x00000006ff057e24 */ /* 0x002fc8000f8e00ff */
[----:B------:R1:W2:Y:S03]  /*162b0*/  SYNCS.PHASECHK.TRANS64.TRYWAIT P1, [R5+URZ+0x16830], R0 ;  /* 0x01683000050075a7 */ /* 0x0002a6000802017f */
[----:B--2---:R-:W-:Y:S05]  /*162c0*/  @!P1 NANOSLEEP.SYNCS 0x989680 ;  /* 0x009896800000995d */ /* 0x004fea0003900000 */
[----:B------:R-:W2:Y:S02]  /*162d0*/  @!P1 SYNCS.PHASECHK.TRANS64 P1, [R5+URZ+0x16830], R0 ;  /* 0x01683000050095a7 */ /* 0x000ea4000802007f */
[----:B--2---:R-:W-:Y:S05]  /*162e0*/  @!P1 BRA `(.L_x_1258) ;  /* 0xfffffffc00ec9947 */ /* 0x004fea000383ffff */
[----:B------:R-:W-:Y:S05]  /*162f0*/  BRA `(.L_x_1255) ;  /* 0xfffffeec00c07947 */ /* 0x000fea000383ffff */
.L_x_1262:
[----:B-1----:R-:W-:-:S04]  /*16300*/  IMAD.U32 R5, RZ, RZ, UR6 ;  /* 0x00000006ff057e24 */ /* 0x002fc8000f8e00ff */
[----:B------:R1:W2:Y:S03]  /*16310*/  SYNCS.PHASECHK.TRANS64.TRYWAIT P1, [R5+URZ+0x16850], R0 ;  /* 0x01685000050075a7 */ /* 0x0002a6000802017f */
[----:B--2---:R-:W-:Y:S05]  /*16320*/  @!P1 NANOSLEEP.SYNCS 0x989680 ;  /* 0x009896800000995d */ /* 0x004fea0003900000 */
[----:B------:R-:W2:Y:S02]  /*16330*/  @!P1 SYNCS.PHASECHK.TRANS64 P1, [R5+URZ+0x16850], R0 ;  /* 0x01685000050095a7 */ /* 0x000ea4000802007f */
[----:B--2---:R-:W-:Y:S05]  /*16340*/  @!P1 BRA `(.L_x_1262) ;  /* 0xfffffffc00ec9947 */ /* 0x004fea000383ffff */
[----:B------:R-:W-:Y:S05]  /*16350*/  BRA `(.L_x_1259) ;  /* 0xfffffef000447947 */ /* 0x000fea000383ffff */
.L_x_1281:
[----:B-1----:R-:W-:-:S04]  /*16360*/  IMAD.U32 R5, RZ, RZ, UR6 ;  /* 0x00000006ff057e24 */ /* 0x002fc8000f8e00ff */
[----:B------:R1:W2:Y:S03]  /*16370*/  SYNCS.PHASECHK.TRANS64.TRYWAIT P1, [R5+URZ+0x16830], R0 ;  /* 0x01683000050075a7 */ /* 0x0002a6000802017f */
[----:B--2---:R-:W-:Y:S05]  /*16380*/  @!P1 NANOSLEEP.SYNCS 0x989680 ;  /* 0x009896800000995d */ /* 0x004fea0003900000 */
[----:B------:R-:W2:Y:S02]  /*16390*/  @!P1 SYNCS.PHASECHK.TRANS64 P1, [R5+URZ+0x16830], R0 ;  /* 0x01683000050095a7 */ /* 0x000ea4000802007f */
[----:B--2---:R-:W-:Y:S05]  /*163a0*/  @!P1 BRA `(.L_x_1281) ;  /* 0xfffffffc00ec9947 */ /* 0x004fea000383ffff */
[----:B------:R-:W-:Y:S05]  /*163b0*/  BRA `(.L_x_1278) ;  /* 0xffffff1c00c07947 */ /* 0x000fea000383ffff */
.L_x_1285:
[----:B-1----:R-:W-:-:S04]  /*163c0*/  IMAD.U32 R5, RZ, RZ, UR6 ;  /* 0x00000006ff057e24 */ /* 0x002fc8000f8e00ff */
[----:B------:R1:W2:Y:S03]  /*163d0*/  SYNCS.PHASECHK.TRANS64.TRYWAIT P1, [R5+URZ+0x16850], R0 ;  /* 0x01685000050075a7 */ /* 0x0002a6000802017f */
[----:B--2---:R-:W-:Y:S05]  /*163e0*/  @!P1 NANOSLEEP.SYNCS 0x989680 ;  /* 0x009896800000995d */ /* 0x004fea0003900000 */
[----:B------:R-:W2:Y:S02]  /*163f0*/  @!P1 SYNCS.PHASECHK.TRANS64 P1, [R5+URZ+0x16850], R0 ;  /* 0x01685000050095a7 */ /* 0x000ea4000802007f */
[----:B--2---:R-:W-:Y:S05]  /*16400*/  @!P1 BRA `(.L_x_1285) ;  /* 0xfffffffc00ec9947 */ /* 0x004fea000383ffff */
[----:B------:R-:W-:Y:S05]  /*16410*/  BRA `(.L_x_1282) ;  /* 0xffffff2000447947 */ /* 0x000fea000383ffff */
.L_x_1293:
[----:B-1----:R-:W-:-:S04]  /*16420*/  IMAD.U32 R5, RZ, RZ, UR6 ;  /* 0x00000006ff057e24 */ /* 0x002fc8000f8e00ff */
[----:B------:R1:W2:Y:S03]  /*16430*/  SYNCS.PHASECHK.TRANS64.TRYWAIT P1, [R5+URZ+0x16830], R0 ;  /* 0x01683000050075a7 */ /* 0x0002a6000802017f */
[----:B--2---:R-:W-:Y:S05]  /*16440*/  @!P1 NANOSLEEP.SYNCS 0x989680 ;  /* 0x009896800000995d */ /* 0x004fea0003900000 */
[----:B------:R-:W2:Y:S02]  /*16450*/  @!P1 SYNCS.PHASECHK.TRANS64 P1, [R5+URZ+0x16830], R0 ;  /* 0x01683000050095a7 */ /* 0x000ea4000802007f */
[----:B--2---:R-:W-:Y:S05]  /*16460*/  @!P1 BRA `(.L_x_1293) ;  /* 0xfffffffc00ec9947 */ /* 0x004fea000383ffff */
[----:B------:R-:W-:Y:S05]  /*16470*/  BRA `(.L_x_1290) ;  /* 0xffffff3800f07947 */ /* 0x000fea000383ffff */
.L_x_1297:
[----:B-1----:R-:W-:-:S04]  /*16480*/  IMAD.U32 R5, RZ, RZ, UR6 ;  /* 0x00000006ff057e24 */ /* 0x002fc8000f8e00ff */
[----:B------:R1:W2:Y:S03]  /*16490*/  SYNCS.PHASECHK.TRANS64.TRYWAIT P1, [R5+URZ+0x16850], R0 ;  /* 0x01685000050075a7 */ /* 0x0002a6000802017f */
[----:B--2---:R-:W-:Y:S05]  /*164a0*/  @!P1 NANOSLEEP.SYNCS 0x989680 ;  /* 0x009896800000995d */ /* 0x004fea0003900000 */
[----:B------:R-:W2:Y:S02]  /*164b0*/  @!P1 SYNCS.PHASECHK.TRANS64 P1, [R5+URZ+0x16850], R0 ;  /* 0x01685000050095a7 */ /* 0x000ea4000802007f */
[----:B--2---:R-:W-:Y:S05]  /*164c0*/  @!P1 BRA `(.L_x_1297) ;  /* 0xfffffffc00ec9947 */ /* 0x004fea000383ffff */
[----:B------:R-:W-:Y:S05]  /*164d0*/  BRA `(.L_x_1294) ;  /* 0xffffff3c00687947 */ /* 0x000fea000383ffff */
.L_x_1312:
[----:B-1----:R-:W-:-:S04]  /*164e0*/  IMAD.U32 R7, RZ, RZ, UR5 ;  /* 0x00000005ff077e24 */ /* 0x002fc8000f8e00ff */
[----:B------:R1:W2:Y:S03]  /*164f0*/  SYNCS.PHASECHK.TRANS64.TRYWAIT P1, [R7+URZ+0x16850], R4 ;  /* 0x01685004070075a7 */ /* 0x0002a6000802017f */
[----:B--2---:R-:W-:Y:S05]  /*16500*/  @!P1 NANOSLEEP.SYNCS 0x989680 ;  /* 0x009896800000995d */ /* 0x004fea0003900000 */
[----:B------:R-:W2:Y:S02]  /*16510*/  @!P1 SYNCS.PHASECHK.TRANS64 P1, [R7+URZ+0x16850], R4 ;  /* 0x01685004070095a7 */ /* 0x000ea4000802007f */
[----:B--2---:R-:W-:Y:S05]  /*16520*/  @!P1 BRA `(.L_x_1312) ;  /* 0xfffffffc00ec9947 */ /* 0x004fea000383ffff */
[----:B------:R-:W-:Y:S05]  /*16530*/  BRA `(.L_x_1311) ;  /* 0xffffff6800147947 */ /* 0x000fea000383ffff */
.L_x_1356:
[----:B------:R-:W0:Y:S01]  /*16540*/  S2R R17, SR_TID.X ;  /* 0x0000000000117919 */ /* 0x000e220000002100 */
        /* <DEDUP_REMOVED lines=10> */
.L_x_1421:
[----:B------:R-:W-:Y:S05]  /*165f0*/  BSYNC B0 ;  /* 0x0000000000007941 */ /* 0x000fea0003800000 */
.L_x_1420:
[----:B------:R-:W-:Y:S05]  /*16600*/  BRA `(.L_x_1422) ;  /* 0xffffffb400d87947 */ /* 0x000fea000383ffff */
.L_x_1359:
[----:B0-----:R0:W1:Y:S02]  /*16610*/  SYNCS.PHASECHK.TRANS64.TRYWAIT P0, [R5+URZ+0x16840], R2 ;  /* 0x01684002050075a7 */ /* 0x001064000800017f */
[----:B-1----:R-:W-:Y:S05]  /*16620*/  @!P0 NANOSLEEP.SYNCS 0x989680 ;  /* 0x009896800000895d */ /* 0x002fea0003900000 */
[----:B------:R-:W1:Y:S02]  /*16630*/  @!P0 SYNCS.PHASECHK.TRANS64 P0, [R5+URZ+0x16840], R2 ;  /* 0x01684002050085a7 */ /* 0x000e64000800007f */
[----:B-1----:R-:W-:Y:S05]  /*16640*/  @!P0 BRA `(.L_x_1359) ;  /* 0xfffffffc00f08947 */ /* 0x002fea000383ffff */
[----:B------:R-:W-:Y:S05]  /*16650*/  BRA `(.L_x_1423) ;  /* 0xffffffb8002c7947 */ /* 0x000fea000383ffff */
.L_x_1360:
        /* <DEDUP_REMOVED lines=8> */
.L_x_1425:
[----:B------:R-:W-:Y:S05]  /*166e0*/  BSYNC B0 ;  /* 0x0000000000007941 */ /* 0x000fea0003800000 */
.L_x_1424:
[----:B------:R-:W-:Y:S02]  /*166f0*/  IMAD.MOV.U32 R13, RZ, RZ, R0 ;  /* 0x000000ffff0d7224 */ /* 0x000fe400078e0000 */
[----:B------:R-:W-:Y:S02]  /*16700*/  IMAD.MOV.U32 R12, RZ, RZ, RZ ;  /* 0x000000ffff0c7224 */ /* 0x000fe400078e00ff */
[----:B------:R-:W-:Y:S02]  /*16710*/  IMAD.MOV.U32 R11, RZ, RZ, 0x181f ;  /* 0x0000181fff0b7424 */ /* 0x000fe400078e00ff */
[----:B------:R-:W-:Y:S02]  /*16720*/  IMAD.MOV.U32 R15, RZ, RZ, -0x1 ;  /* 0xffffffffff0f7424 */ /* 0x000fe400078e00ff */
[----:B------:R-:W-:Y:S02]  /*16730*/  IMAD.MOV.U32 R6, RZ, RZ, R14 ;  /* 0x000000ffff067224 */ /* 0x000fe400078e000e */
[----:B------:R-:W-:-:S07]  /*16740*/  @P0 IMAD R8, R3, 0x2, R22 ;  /* 0x0000000203080824 */ /* 0x000fce00078e0216 */
[----:B------:R-:W-:Y:S05]  /*16750*/  WARPSYNC.COLLECTIVE R15, `(.L_x_1426) ;  /* 0x000000000f087348 */ /* 0x000fea0003c00000 */
[----:B------:R0:W1:Y:S02]  /*16760*/  SHFL.IDX P6, R14, R13, R12, R11 ;  /* 0x0000000c0d0e7389 */ /* 0x00006400000c000b */
[----:B01----:R-:W-:Y:S01]  /*16770*/  ENDCOLLECTIVE ;  /* 0x000000000000791b */ /* 0x003fe20003800000 */
.L_x_1426:
[----:B------:R-:W-:Y:S02]  /*16780*/  IMAD.MOV.U32 R13, RZ, RZ, R2 ;  /* 0x000000ffff0d7224 */ /* 0x000fe400078e0002 */
[----:B------:R-:W-:Y:S02]  /*16790*/  IMAD.MOV.U32 R12, RZ, RZ, 0x1 ;  /* 0x00000001ff0c7424 */ /* 0x000fe400078e00ff */
[----:B------:R-:W-:-:S07]  /*167a0*/  IMAD.MOV.U32 R7, RZ, RZ, R14 ;  /* 0x000000ffff077224 */ /* 0x000fce00078e000e */
[----:B------:R-:W-:Y:S05]  /*167b0*/  WARPSYNC.COLLECTIVE R15, `(.L_x_1427) ;  /* 0x000000000f087348 */ /* 0x000fea0003c00000 */
[----:B------:R0:W1:Y:S02]  /*167c0*/  SHFL.IDX P6, R14, R13, R12, R11 ;  /* 0x0000000c0d0e7389 */ /* 0x00006400000c000b */
[----:B01----:R-:W-:Y:S01]  /*167d0*/  ENDCOLLECTIVE ;  /* 0x000000000000791b */ /* 0x003fe20003800000 */
.L_x_1427:
        /* <DEDUP_REMOVED lines=15> */
.L_x_1428:
[----:B------:R-:W-:Y:S02]  /*168d0*/  @P1 IMAD R8, R3, 0x2, R22 ;  /* 0x0000000203081824 */ /* 0x000fe400078e0216 */
[----:B------:R-:W-:Y:S02]  /*168e0*/  IMAD.MOV.U32 R13, RZ, RZ, R2 ;  /* 0x000000ffff0d7224 */ /* 0x000fe400078e0002 */
[----:B------:R-:W-:Y:S02]  /*168f0*/  IMAD.MOV.U32 R12, RZ, RZ, 0x2 ;  /* 0x00000002ff0c7424 */ /* 0x000fe400078e00ff */
[----:B------:R-:W-:-:S07]  /*16900*/  IMAD.MOV.U32 R7, RZ, RZ, R14 ;  /* 0x000000ffff077224 */ /* 0x000fce00078e000e */
[----:B------:R-:W-:Y:S05]  /*16910*/  WARPSYNC.COLLECTIVE R15, `(.L_x_1429) ;  /* 0x000000000f087348 */ /* 0x000fea0003c00000 */
[----:B------:R0:W1:Y:S02]  /*16920*/  SHFL.IDX P6, R14, R13, R12, R11 ;  /* 0x0000000c0d0e7389 */ /* 0x00006400000c000b */
[----:B01----:R-:W-:Y:S01]  /*16930*/  ENDCOLLECTIVE ;  /* 0x000000000000791b */ /* 0x003fe20003800000 */
.L_x_1429:
        /* <DEDUP_REMOVED lines=15> */
.L_x_1430:
[----:B------:R-:W-:Y:S02]  /*16a30*/  @P1 IMAD R8, R3, 0x2, R22 ;  /* 0x0000000203081824 */ /* 0x000fe400078e0216 */
[----:B------:R-:W-:Y:S02]  /*16a40*/  IMAD.MOV.U32 R13, RZ, RZ, R2 ;  /* 0x000000ffff0d7224 */ /* 0x000fe400078e0002 */
[----:B------:R-:W-:Y:S02]  /*16a50*/  IMAD.MOV.U32 R12, RZ, RZ, 0x3 ;  /* 0x00000003ff0c7424 */ /* 0x000fe400078e00ff */
[----:B------:R-:W-:-:S07]  /*16a60*/  IMAD.MOV.U32 R7, RZ, RZ, R14 ;  /* 0x000000ffff077224 */ /* 0x000fce00078e000e */
[----:B------:R-:W-:Y:S05]  /*16a70*/  WARPSYNC.COLLECTIVE R15, `(.L_x_1431) ;  /* 0x000000000f087348 */ /* 0x000fea0003c00000 */
[----:B------:R0:W1:Y:S02]  /*16a80*/  SHFL.IDX P6, R14, R13, R12, R11 ;  /* 0x0000000c0d0e7389 */ /* 0x00006400000c000b */
[----:B01----:R-:W-:Y:S01]  /*16a90*/  ENDCOLLECTIVE ;  /* 0x000000000000791b */ /* 0x003fe20003800000 */
.L_x_1431:
        /* <DEDUP_REMOVED lines=15> */
.L_x_1432:
[----:B------:R-:W-:Y:S02]  /*16b90*/  @P1 IMAD R8, R3, 0x2, R22 ;  /* 0x0000000203081824 */ /* 0x000fe400078e0216 */
[----:B------:R-:W-:Y:S02]  /*16ba0*/  IMAD.MOV.U32 R13, RZ, RZ, R2 ;  /* 0x000000ffff0d7224 */ /* 0x000fe400078e0002 */
[----:B------:R-:W-:Y:S02]  /*16bb0*/  IMAD.MOV.U32 R12, RZ, RZ, 0x4 ;  /* 0x00000004ff0c7424 */ /* 0x000fe400078e00ff */
[----:B------:R-:W-:-:S07]  /*16bc0*/  IMAD.MOV.U32 R7, RZ, RZ, R14 ;  /* 0x000000ffff077224 */ /* 0x000fce00078e000e */
[----:B------:R-:W-:Y:S05]  /*16bd0*/  WARPSYNC.COLLECTIVE R15, `(.L_x_1433) ;  /* 0x000000000f087348 */ /* 0x000fea0003c00000 */
[----:B------:R0:W1:Y:S02]  /*16be0*/  SHFL.IDX P6, R14, R13, R12, R11 ;  /* 0x0000000c0d0e7389 */ /* 0x00006400000c000b */
[----:B01----:R-:W-:Y:S01]  /*16bf0*/  ENDCOLLECTIVE ;  /* 0x000000000000791b */ /* 0x003fe20003800000 */
.L_x_1433:
        /* <DEDUP_REMOVED lines=15> */
.L_x_1434:
[----:B------:R-:W-:Y:S02]  /*16cf0*/  @P1 IMAD R8, R3, 0x2, R22 ;  /* 0x0000000203081824 */ /* 0x000fe400078e0216 */
[----:B------:R-:W-:Y:S02]  /*16d00*/  IMAD.MOV.U32 R13, RZ, RZ, R2 ;  /* 0x000000ffff0d7224 */ /* 0x000fe400078e0002 */
[----:B------:R-:W-:Y:S02]  /*16d10*/  IMAD.MOV.U32 R12, RZ, RZ, 0x5 ;  /* 0x00000005ff0c7424 */ /* 0x000fe400078e00ff */
[----:B------:R-:W-:-:S07]  /*16d20*/  IMAD.MOV.U32 R7, RZ, RZ, R14 ;  /* 0x000000ffff077224 */ /* 0x000fce00078e000e */
[----:B------:R-:W-:Y:S05]  /*16d30*/  WARPSYNC.COLLECTIVE R15, `(.L_x_1435) ;  /* 0x000000000f087348 */ /* 0x000fea0003c00000 */
[----:B------:R0:W1:Y:S02]  /*16d40*/  SHFL.IDX P6, R14, R13, R12, R11 ;  /* 0x0000000c0d0e7389 */ /* 0x00006400000c000b */
[----:B01----:R-:W-:Y:S01]  /*16d50*/  ENDCOLLECTIVE ;  /* 0x000000000000791b */ /* 0x003fe20003800000 */
.L_x_1435:
        /* <DEDUP_REMOVED lines=15> */
.L_x_1436:
[----:B------:R-:W-:Y:S02]  /*16e50*/  @P1 IMAD R8, R3, 0x2, R22 ;  /* 0x0000000203081824 */ /* 0x000fe400078e0216 */
[----:B------:R-:W-:Y:S02]  /*16e60*/  IMAD.MOV.U32 R13, RZ, RZ, R2 ;  /* 0x000000ffff0d7224 */ /* 0x000fe400078e0002 */
[----:B------:R-:W-:Y:S02]  /*16e70*/  IMAD.MOV.U32 R12, RZ, RZ, 0x6 ;  /* 0x00000006ff0c7424 */ /* 0x000fe400078e00ff */
[----:B------:R-:W-:-:S07]  /*16e80*/  IMAD.MOV.U32 R7, RZ, RZ, R14 ;  /* 0x000000ffff077224 */ /* 0x000fce00078e000e */
[----:B------:R-:W-:Y:S05]  /*16e90*/  WARPSYNC.COLLECTIVE R15, `(.L_x_1437) ;  /* 0x000000000f087348 */ /* 0x000fea0003c00000 */
[----:B------:R0:W1:Y:S02]  /*16ea0*/  SHFL.IDX P6, R14, R13, R12, R11 ;  /* 0x0000000c0d0e7389 */ /* 0x00006400000c000b */
[----:B01----:R-:W-:Y:S01]  /*16eb0*/  ENDCOLLECTIVE ;  /* 0x000000000000791b */ /* 0x003fe20003800000 */
.L_x_1437:
        /* <DEDUP_REMOVED lines=15> */
.L_x_1438:
[----:B------:R-:W-:Y:S02]  /*16fb0*/  @P1 IMAD R8, R3, 0x2, R22 ;  /* 0x0000000203081824 */ /* 0x000fe400078e0216 */
[----:B------:R-:W-:Y:S02]  /*16fc0*/  IMAD.MOV.U32 R13, RZ, RZ, R2 ;  /* 0x000000ffff0d7224 */ /* 0x000fe400078e0002 */
[----:B------:R-:W-:Y:S02]  /*16fd0*/  IMAD.MOV.U32 R12, RZ, RZ, 0x7 ;  /* 0x00000007ff0c7424 */ /* 0x000fe400078e00ff */
[----:B------:R-:W-:-:S07]  /*16fe0*/  IMAD.MOV.U32 R7, RZ, RZ, R14 ;  /* 0x000000ffff077224 */ /* 0x000fce00078e000e */
[----:B------:R-:W-:Y:S05]  /*16ff0*/  WARPSYNC.COLLECTIVE R15, `(.L_x_1439) ;  /* 0x000000000f087348 */ /* 0x000fea0003c00000 */
[----:B------:R0:W1:Y:S02]  /*17000*/  SHFL.IDX P6, R14, R13, R12, R11 ;  /* 0x0000000c0d0e7389 */ /* 0x00006400000c000b */
[----:B01----:R-:W-:Y:S01]  /*17010*/  ENDCOLLECTIVE ;  /* 0x000000000000791b */ /* 0x003fe20003800000 */
.L_x_1439:
[----:B------:R-:W-:-:S05]  /*17020*/  @P1 LEA R7, P0, R29, R7, 0x1 ;  /* 0x000000071d071211 */ /* 0x000fca00078008ff */
[----:B------:R-:W-:-:S05]  /*17030*/  @P1 IMAD.X R6, RZ, RZ, R6, P0 ;  /* 0x000000ffff061224 */ /* 0x000fca00000e0606 */
[----:B------:R-:W-:Y:S01]  /*17040*/  @P1 LOP3.LUT R7, R7, R6, RZ, 0x3c, !PT ;  /* 0x0000000607071212 */ /* 0x000fe200078e3cff */
[----:B------:R-:W-:-:S03]  /*17050*/  IMAD.MOV.U32 R13, RZ, RZ, R0 ;  /* 0x000000ffff0d7224 */ /* 0x000fc600078e0000 */
[----:B------:R-:W-:-:S04]  /*17060*/  @P1 LOP3.LUT R6, R7, R6, RZ, 0x3c, !PT ;  /* 0x0000000607061212 */ /* 0x000fc800078e3cff */
[----:B------:R-:W-:Y:S01]  /*17070*/  @P1 LOP3.LUT R7, R7, R6, RZ, 0x3c, !PT ;  /* 0x0000000607071212 */ /* 0x000fe200078e3cff */
[----:B------:R-:W-:-:S07]  /*17080*/  IMAD.MOV.U32 R2, RZ, RZ, R14 ;  /* 0x000000ffff027224 */ /* 0x000fce00078e000e */
[----:B------:R-:W-:Y:S05]  /*17090*/  WARPSYNC.COLLECTIVE R15, `(.L_x_1440) ;  /* 0x000000000f087348 */ /* 0x000fea0003c00000 */
[----:B------:R0:W1:Y:S02]  /*170a0*/  SHFL.IDX P6, R14, R13, R12, R11 ;  /* 0x0000000c0d0e7389 */ /* 0x00006400000c000b */
[----:B01----:R-:W-:Y:S01]  /*170b0*/  ENDCOLLECTIVE ;  /* 0x000000000000791b */ /* 0x003fe20003800000 */
.L_x_1440:
[----:B------:R-:W-:Y:S01]  /*170c0*/  @!PT LDS RZ, [RZ] ;  /* 0x00000000fffff984 */ /* 0x000fe20000000800 */
[----:B------:R-:W-:Y:S01]  /*170d0*/  @!PT LDS RZ, [RZ] ;  /* 0x00000000fffff984 */ /* 0x000fe20000000800 */
[----:B------:R-:W-:Y:S01]  /*170e0*/  @!PT LDS RZ, [RZ] ;  /* 0x00000000fffff984 */ /* 0x000fe20000000800 */
[----:B------:R0:W-:Y:S01]  /*170f0*/  @P1 LDGSTS.E.BYPASS.LTC128B.128 [R8+0x11400], desc[UR54][R6.64], !P2 ;  /* 0x1140000006081fae */ /* 0x0001e2000d101d76 */
[----:B------:R-:W-:Y:S01]  /*17100*/  IMAD.MOV.U32 R0, RZ, RZ, R14 ;  /* 0x000000ffff007224 */ /* 0x000fe200078e000e */
[----:B------:R-:W-:Y:S06]  /*17110*/  BRA `(.L_x_1441) ;  /* 0xffffffb4002c7947 */ /* 0x000fec000383ffff */
.L_x_1365:
[----:B------:R-:W-:Y:S02]  /*17120*/  IMAD.MOV.U32 R13, RZ, RZ, R4 ;  /* 0x000000ffff0d7224 */ /* 0x000fe400078e0004 */
[----:B------:R-:W-:Y:S02]  /*17130*/  IMAD.MOV.U32 R12, RZ, RZ, RZ ;  /* 0x000000ffff0c7224 */ /* 0x000fe400078e00ff */
[----:B------:R-:W-:Y:S02]  /*17140*/  IMAD.MOV.U32 R11, RZ, RZ, 0x181f ;  /* 0x0000181fff0b7424 */ /* 0x000fe400078e00ff */
[----:B------:R-:W-:Y:S02]  /*17150*/  IMAD.MOV.U32 R15, RZ, RZ, -0x1 ;  /* 0xffffffffff0f7424 */ /* 0x000fe400078e00ff */
[----:B-----5:R-:W-:Y:S02]  /*17160*/  IMAD R3, R21, R9, RZ ;  /* 0x0000000915037224 */ /* 0x020fe400078e02ff */
[----:B------:R-:W-:-:S07]  /*17170*/  IMAD.IADD R27, R20, 0x1, R27 ;  /* 0x00000001141b7824 */ /* 0x000fce00078e021b */
[----:B------:R-:W-:Y:S05]  /*17180*/  WARPSYNC.COLLECTIVE R15, `(.L_x_1442) ;  /* 0x000000000f087348 */ /* 0x000fea0003c00000 */
[----:B------:R0:W1:Y:S02]  /*17190*/  SHFL.IDX P6, R14, R13, R12, R11 ;  /* 0x0000000c0d0e7389 */ /* 0x00006400000c000b */
[----:B01----:R-:W-:Y:S01]  /*171a0*/  ENDCOLLECTIVE ;  /* 0x000000000000791b */ /* 0x003fe20003800000 */
.L_x_1442:
[C---:B------:R-:W-:Y:S01]  /*171b0*/  VIADD R8, R27.reuse, 0x10 ;  /* 0x000000101b087836 */ /* 0x040fe20000000000 */
[----:B------:R-:W-:Y:S01]  /*171c0*/  ISETP.GE.AND P2, PT, R27, R3, PT ;  /* 0x000000031b00720c */ /* 0x000fe20003f46270 */
[----:B------:R-:W-:Y:S02]  /*171d0*/  IMAD.MOV.U32 R13, RZ, RZ, R0 ;  /* 0x000000ffff0d7224 */ /* 0x000fe400078e0000 */
[----:B------:R-:W-:-:S10]  /*171e0*/  IMAD.MOV.U32 R6, RZ, RZ, R14 ;  /* 0x000000ffff067224 */ /* 0x000fd400078e000e */
[----:B------:R-:W-:Y:S05]  /*171f0*/  WARPSYNC.COLLECTIVE R15, `(.L_x_1443) ;  /* 0x000000000f087348 */ /* 0x000fea0003c00000 */
[----:B------:R0:W1:Y:S02]  /*17200*/  SHFL.IDX P6, R14, R13, R12, R11 ;  /* 0x0000000c0d0e7389 */ /* 0x00006400000c000b */
[----:B01----:R-:W-:Y:S01]  /*17210*/  ENDCOLLECTIVE ;  /* 0x000000000000791b */ /* 0x003fe20003800000 */
.L_x_1443:
[----:B------:R-:W-:Y:S02]  /*17220*/  IMAD.MOV.U32 R13, RZ, RZ, R4 ;  /* 0x000000ffff0d7224 */ /* 0x000fe400078e0004 */
[----:B------:R-:W-:Y:S02]  /*17230*/  IMAD.MOV.U32 R12, RZ, RZ, 0x1 ;  /* 0x00000001ff0c7424 */ /* 0x000fe400078e00ff */
[----:B------:R-:W-:-:S07]  /*17240*/  IMAD.MOV.U32 R7, RZ, RZ, R14 ;  /* 0x000000ffff077224 */ /* 0x000fce00078e000e */
[----:B------:R-:W-:Y:S05]  /*17250*/  WARPSYNC.COLLECTIVE R15, `(.L_x_1444) ;  /* 0x000000000f087348 */ /* 0x000fea0003c00000 */
[----:B------:R0:W1:Y:S02]  /*17260*/  SHFL.IDX P6, R14, R13, R12, R11 ;  /* 0x0000000c0d0e7389 */ /* 0x00006400000c000b */
[----:B01----:R-:W-:Y:S01]  /*17270*/  ENDCOLLECTIVE ;  /* 0x000000000000791b */ /* 0x003fe20003800000 */
.L_x_1444:
[----:B------:R-:W-:-:S05]  /*17280*/  @!P2 LEA R7, P1, R29, R7, 0x1 ;  /* 0x000000071d07a211 */ /* 0x000fca00078208ff */
[----:B------:R-:W-:Y:S01]  /*17290*/  @!P2 IMAD.X R6, RZ, RZ, R6, P1 ;  /* 0x000000ffff06a224 */ /* 0x000fe200008e0606 */
[----:B------:R-:W-:-:S04]  /*172a0*/  ISETP.GE.AND P1, PT, R8, R3, PT ;  /* 0x000000030800720c */ /* 0x000fc80003f26270 */
        /* <DEDUP_REMOVED lines=12> */
.L_x_1445:
[----:B------:R-:W-:Y:S02]  /*17370*/  IMAD.MOV.U32 R13, RZ, RZ, R4 ;  /* 0x000000ffff0d7224 */ /* 0x000fe400078e0004 */
[----:B------:R-:W-:Y:S02]  /*17380*/  IMAD.MOV.U32 R12, RZ, RZ, 0x2 ;  /* 0x00000002ff0c7424 */ /* 0x000fe400078e00ff */
[----:B------:R-:W-:-:S07]  /*17390*/  IMAD.MOV.U32 R7, RZ, RZ, R14 ;  /* 0x000000ffff077224 */ /* 0x000fce00078e000e */
[----:B------:R-:W-:Y:S05]  /*173a0*/  WARPSYNC.COLLECTIVE R15, `(.L_x_1446) ;  /* 0x000000000f087348 */ /* 0x000fea0003c00000 */
[----:B------:R0:W1:Y:S02]  /*173b0*/  SHFL.IDX P6, R14, R13, R12, R11 ;  /* 0x0000000c0d0e7389 */ /* 0x00006400000c000b */
[----:B01----:R-:W-:Y:S01]  /*173c0*/  ENDCOLLECTIVE ;  /* 0x000000000000791b */ /* 0x003fe20003800000 */
.L_x_1446:
        /* <DEDUP_REMOVED lines=16> */
.L_x_1447:
[----:B------:R-:W-:Y:S02]  /*174d0*/  IMAD.MOV.U32 R13, RZ, RZ, R4 ;  /* 0x000000ffff0d7224 */ /* 0x000fe400078e0004 */
[----:B------:R-:W-:Y:S02]  /*174e0*/  IMAD.MOV.U32 R12, RZ, RZ, 0x3 ;  /* 0x00000003ff0c7424 */ /* 0x000fe400078e00ff */
[----:B------:R-:W-:-:S07]  /*174f0*/  IMAD.MOV.U32 R7, RZ, RZ, R14 ;  /* 0x000000ffff077224 */ /* 0x000fce00078e000e */
[----:B------:R-:W-:Y:S05]  /*17500*/  WARPSYNC.COLLECTIVE R15, `(.L_x_1448) ;  /* 0x000000000f087348 */ /* 0x000fea0003c00000 */
[----:B------:R0:W1:Y:S02]  /*17510*/  SHFL.IDX P6, R14, R13, R12, R11 ;  /* 0x0000000c0d0e7389 */ /* 0x00006400000c000b */
[----:B01----:R-:W-:Y:S01]  /*17520*/  ENDCOLLECTIVE ;  /* 0x000000000000791b */ /* 0x003fe20003800000 */
.L_x_1448:
        /* <DEDUP_REMOVED lines=16> */
.L_x_1449:
[----:B------:R-:W-:Y:S02]  /*17630*/  IMAD.MOV.U32 R13, RZ, RZ, R4 ;  /* 0x000000ffff0d7224 */ /* 0x000fe400078e0004 */
[----:B------:R-:W-:Y:S02]  /*17640*/  IMAD.MOV.U32 R12, RZ, RZ, 0x4 ;  /* 0x00000004ff0c7424 */ /* 0x000fe400078e00ff */
[----:B------:R-:W-:-:S07]  /*17650*/  IMAD.MOV.U32 R7, RZ, RZ, R14 ;  /* 0x000000ffff077224 */ /* 0x000fce00078e000e */
[----:B------:R-:W-:Y:S05]  /*17660*/  WARPSYNC.COLLECTIVE R15, `(.L_x_1450) ;  /* 0x000000000f087348 */ /* 0x000fea0003c00000 */
[----:B------:R0:W1:Y:S02]  /*17670*/  SHFL.IDX P6, R14, R13, R12, R11 ;  /* 0x0000000c0d0e7389 */ /* 0x00006400000c000b */
[----:B01----:R-:W-:Y:S01]  /*17680*/  ENDCOLLECTIVE ;  /* 0x000000000000791b */ /* 0x003fe20003800000 */
.L_x_1450:
        /* <DEDUP_REMOVED lines=16> */
.L_x_1451:
[----:B------:R-:W-:Y:S02]  /*17790*/  IMAD.MOV.U32 R13, RZ, RZ, R4 ;  /* 0x000000ffff0d7224 */ /* 0x000fe400078e0004 */
[----:B------:R-:W-:Y:S02]  /*177a0*/  IMAD.MOV.U32 R12, RZ, RZ, 0x5 ;  /* 0x00000005ff0c7424 */ /* 0x000fe400078e00ff */
[----:B------:R-:W-:-:S07]  /*177b0*/  IMAD.MOV.U32 R7, RZ, RZ, R14 ;  /* 0x000000ffff077224 */ /* 0x000fce00078e000e */
[----:B------:R-:W-:Y:S05]  /*177c0*/  WARPSYNC.COLLECTIVE R15, `(.L_x_1452) ;  /* 0x000000000f087348 */ /* 0x000fea0003c00000 */
[----:B------:R0:W1:Y:S02]  /*177d0*/  SHFL.IDX P6, R14, R13, R12, R11 ;  /* 0x0000000c0d0e7389 */ /* 0x00006400000c000b */
[----:B01----:R-:W-:Y:S01]  /*177e0*/  ENDCOLLECTIVE ;  /* 0x000000000000791b */ /* 0x003fe20003800000 */
.L_x_1452:
        /* <DEDUP_REMOVED lines=16> */
.L_x_1453:
[----:B------:R-:W-:Y:S02]  /*178f0*/  IMAD.MOV.U32 R13, RZ, RZ, R4 ;  /* 0x000000ffff0d7224 */ /* 0x000fe400078e0004 */
[----:B------:R-:W-:Y:S02]  /*17900*/  IMAD.MOV.U32 R12, RZ, RZ, 0x6 ;  /* 0x00000006ff0c7424 */ /* 0x000fe400078e00ff */
[----:B------:R-:W-:-:S07]  /*17910*/  IMAD.MOV.U32 R7, RZ, RZ, R14 ;  /* 0x000000ffff077224 */ /* 0x000fce00078e000e */
[----:B------:R-:W-:Y:S05]  /*17920*/  WARPSYNC.COLLECTIVE R15, `(.L_x_1454) ;  /* 0x000000000f087348 */ /* 0x000fea0003c00000 */
[----:B------:R0:W1:Y:S02]  /*17930*/  SHFL.IDX P6, R14, R13, R12, R11 ;  /* 0x0000000c0d0e7389 */ /* 0x00006400000c000b */
[----:B01----:R-:W-:Y:S01]  /*17940*/  ENDCOLLECTIVE ;  /* 0x000000000000791b */ /* 0x003fe20003800000 */
.L_x_1454:
        /* <DEDUP_REMOVED lines=16> */
.L_x_1455:
[----:B------:R-:W-:Y:S02]  /*17a50*/  IMAD.MOV.U32 R13, RZ, RZ, R4 ;  /* 0x000000ffff0d7224 */ /* 0x000fe400078e0004 */
[----:B------:R-:W-:Y:S02]  /*17a60*/  IMAD.MOV.U32 R12, RZ, RZ, 0x7 ;  /* 0x00000007ff0c7424 */ /* 0x000fe400078e00ff */
[----:B------:R-:W-:-:S07]  /*17a70*/  IMAD.MOV.U32 R7, RZ, RZ, R14 ;  /* 0x000000ffff077224 */ /* 0x000fce00078e000e */
[----:B------:R-:W-:Y:S05]  /*17a80*/  WARPSYNC.COLLECTIVE R15, `(.L_x_1456) ;  /* 0x000000000f087348 */ /* 0x000fea0003c00000 */
[----:B------:R0:W1:Y:S02]  /*17a90*/  SHFL.IDX P6, R14, R13, R12, R11 ;  /* 0x0000000c0d0e7389 */ /* 0x00006400000c000b */
[----:B01----:R-:W-:Y:S01]  /*17aa0*/  ENDCOLLECTIVE ;  /* 0x000000000000791b */ /* 0x003fe20003800000 */
.L_x_1456:
[----:B------:R-:W-:-:S05]  /*17ab0*/  @!P1 LEA R7, P2, R29, R7, 0x1 ;  /* 0x000000071d079211 */ /* 0x000fca00078408ff */
[----:B------:R-:W-:-:S05]  /*17ac0*/  @!P1 IMAD.X R6, RZ, RZ, R6, P2 ;  /* 0x000000ffff069224 */ /* 0x000fca00010e0606 */
[-C--:B------:R-:W-:Y:S01]  /*17ad0*/  @!P1 LOP3.LUT R7, R7, R6.reuse, RZ, 0x3c, !PT ;  /* 0x0000000607079212 */ /* 0x080fe200078e3cff */
[----:B------:R-:W-:Y:S02]  /*17ae0*/  IMAD.MOV.U32 R13, RZ, RZ, R0 ;  /* 0x000000ffff0d7224 */ /* 0x000fe400078e0000 */
[----:B------:R-:W-:Y:S01]  /*17af0*/  VIADD R0, R27, 0x70 ;  /* 0x000000701b007836 */ /* 0x000fe20000000000 */
[----:B------:R-:W-:-:S04]  /*17b00*/  @!P1 LOP3.LUT R6, R7, R6, RZ, 0x3c, !PT ;  /* 0x0000000607069212 */ /* 0x000fc800078e3cff */
[----:B------:R-:W-:Y:S01]  /*17b10*/  @!P1 LOP3.LUT R7, R7, R6, RZ, 0x3c, !PT ;  /* 0x0000000607079212 */ /* 0x000fe200078e3cff */
[----:B------:R-:W-:-:S07]  /*17b20*/  IMAD.MOV.U32 R4, RZ, RZ, R14 ;  /* 0x000000ffff047224 */ /* 0x000fce00078e000e */
[----:B------:R-:W-:Y:S05]  /*17b30*/  WARPSYNC.COLLECTIVE R15, `(.L_x_1457) ;  /* 0x000000000f087348 */ /* 0x000fea0003c00000 */
[----:B------:R0:W1:Y:S02]  /*17b40*/  SHFL.IDX P6, R14, R13, R12, R11 ;  /* 0x0000000c0d0e7389 */ /* 0x00006400000c000b */
[----:B01----:R-:W-:Y:S01]  /*17b50*/  ENDCOLLECTIVE ;  /* 0x000000000000791b */ /* 0x003fe20003800000 */
.L_x_1457:
        /* <DEDUP_REMOVED lines=12> */
.L_x_1458:
        /* <DEDUP_REMOVED lines=12> */
.L_x_1459:
[----:B------:R-:W-:Y:S02]  /*17ce0*/  IMAD.MOV.U32 R13, RZ, RZ, R2 ;  /* 0x000000ffff0d7224 */ /* 0x000fe400078e0002 */
[----:B------:R-:W-:Y:S02]  /*17cf0*/  IMAD.MOV.U32 R12, RZ, RZ, 0x1 ;  /* 0x00000001ff0c7424 */ /* 0x000fe400078e00ff */
[----:B------:R-:W-:-:S07]  /*17d00*/  IMAD.MOV.U32 R4, RZ, RZ, R14 ;  /* 0x000000ffff047224 */ /* 0x000fce00078e000e */
[----:B------:R-:W-:Y:S05]  /*17d10*/  WARPSYNC.COLLECTIVE R15, `(.L_x_1460) ;  /* 0x000000000f087348 */ /* 0x000fea0003c00000 */
[----:B------:R0:W1:Y:S02]  /*17d20*/  SHFL.IDX P6, R14, R13, R12, R11 ;  /* 0x0000000c0d0e7389 */ /* 0x00006400000c000b */
[----:B01----:R-:W-:Y:S01]  /*17d30*/  ENDCOLLECTIVE ;  /* 0x000000000000791b */ /* 0x003fe20003800000 */
.L_x_1460:
        /* <DEDUP_REMOVED lines=16> */
.L_x_1461:
[----:B------:R-:W-:Y:S02]  /*17e40*/  IMAD.MOV.U32 R13, RZ, RZ, R2 ;  /* 0x000000ffff0d7224 */ /* 0x000fe400078e0002 */
[----:B------:R-:W-:Y:S02]  /*17e50*/  IMAD.MOV.U32 R12, RZ, RZ, 0x2 ;  /* 0x00000002ff0c7424 */ /* 0x000fe400078e00ff */
[----:B------:R-:W-:-:S07]  /*17e60*/  IMAD.MOV.U32 R6, RZ, RZ, R14 ;  /* 0x000000ffff067224 */ /* 0x000fce00078e000e */
[----:B------:R-:W-:Y:S05]  /*17e70*/  WARPSYNC.COLLECTIVE R15, `(.L_x_1462) ;  /* 0x000000000f087348 */ /* 0x000fea0003c00000 */
[----:B------:R0:W1:Y:S02]  /*17e80*/  SHFL.IDX P6, R14, R13, R12, R11 ;  /* 0x0000000c0d0e7389 */ /* 0x00006400000c000b */
[----:B01----:R-:W-:Y:S01]  /*17e90*/  ENDCOLLECTIVE ;  /* 0x000000000000791b */ /* 0x003fe20003800000 */
.L_x_1462:
[----:B------:R-:W-:-:S05]  /*17ea0*/  @!P1 LEA R6, P2, R29, R6, 0x1 ;  /* 0x000000061d069211 */ /* 0x000fca00078408ff */
[----:B------:R-:W-:Y:S01]  /*17eb0*/  @!P1 IMAD.X R0, RZ, RZ, R0, P2 ;  /* 0x000000ffff009224 */ /* 0x000fe200010e0600 */
        /* <DEDUP_REMOVED lines=11> */
.L_x_1463:
[----:B------:R-:W-:Y:S02]  /*17f70*/  IMAD.MOV.U32 R13, RZ, RZ, R2 ;  /* 0x000000ffff0d7224 */ /* 0x000fe400078e0002 */
[----:B------:R-:W-:Y:S02]  /*17f80*/  IMAD.MOV.U32 R12, RZ, RZ, 0x3 ;  /* 0x00000003ff0c7424 */ /* 0x000fe400078e00ff */
[----:B------:R-:W-:-:S07]  /*17f90*/  IMAD.MOV.U32 R6, RZ, RZ, R14 ;  /* 0x000000ffff067224 */ /* 0x000fce00078e000e */
[----:B------:R-:W-:Y:S05]  /*17fa0*/  WARPSYNC.COLLECTIVE R15, `(.L_x_1464) ;  /* 0x000000000f087348 */ /* 0x000fea0003c00000 */
[----:B------:R0:W1:Y:S02]  /*17fb0*/  SHFL.IDX P6, R14, R13, R12, R11 ;  /* 0x0000000c0d0e7389 */ /* 0x00006400000c000b */
[----:B01----:R-:W-:Y:S01]  /*17fc0*/  ENDCOLLECTIVE ;  /* 0x000000000000791b */ /* 0x003fe20003800000 */
.L_x_1464:
        /* <DEDUP_REMOVED lines=12> */
.L_x_1465:
[----:B------:R-:W-:Y:S01]  /*18090*/  IMAD.MOV.U32 R2, RZ, RZ, R14 ;  /* 0x000000ffff027224 */ /* 0x000fe200078e000e */
[----:B------:R-:W-:Y:S06]  /*180a0*/  BRA `(.L_x_1466) ;  /* 0xffffffb400007947 */ /* 0x000fec000383ffff */
.L_x_1368:
[----:B0-----:R0:W1:Y:S02]  /*180b0*/  SYNCS.PHASECHK.TRANS64.TRYWAIT P0, [R22+URZ+0x16820], R3 ;  /* 0x01682003160075a7 */ /* 0x001064000800017f */
[----:B-1----:R-:W-:Y:S05]  /*180c0*/  @!P0 NANOSLEEP.SYNCS 0x989680 ;  /* 0x009896800000895d */ /* 0x002fea0003900000 */
[----:B------:R-:W1:Y:S02]  /*180d0*/  @!P0 SYNCS.PHASECHK.TRANS64 P0, [R22+URZ+0x16820], R3 ;  /* 0x01682003160085a7 */ /* 0x000e64000800007f */
[----:B-1----:R-:W-:Y:S05]  /*180e0*/  @!P0 BRA `(.L_x_1368) ;  /* 0xfffffffc00f08947 */ /* 0x002fea000383ffff */
[----:B------:R-:W-:Y:S05]  /*180f0*/  BRA `(.L_x_1467) ;  /* 0xffffffb4006c7947 */ /* 0x000fea000383ffff */
.L_x_1373:
[----:B0-----:R0:W1:Y:S02]  /*18100*/  SYNCS.PHASECHK.TRANS64.TRYWAIT P0, [R5+URZ+0x16840], R2 ;  /* 0x01684002050075a7 */ /* 0x001064000800017f */
[----:B-1----:R-:W-:Y:S05]  /*18110*/  @!P0 NANOSLEEP.SYNCS 0x989680 ;  /* 0x009896800000895d */ /* 0x002fea0003900000 */
[----:B------:R-:W1:Y:S02]  /*18120*/  @!P0 SYNCS.PHASECHK.TRANS64 P0, [R5+URZ+0x16840], R2 ;  /* 0x01684002050085a7 */ /* 0x000e64000800007f */
[----:B-1----:R-:W-:Y:S05]  /*18130*/  @!P0 BRA `(.L_x_1373) ;  /* 0xfffffffc00f08947 */ /* 0x002fea000383ffff */
[----:B------:R-:W-:Y:S05]  /*18140*/  BRA `(.L_x_1468) ;  /* 0xffffffb800347947 */ /* 0x000fea000383ffff */
.L_x_1374:
        /* <DEDUP_REMOVED lines=8> */
.L_x_1470:
[----:B------:R-:W-:Y:S05]  /*181d0*/  BSYNC B1 ;  /* 0x0000000000017941 */ /* 0x000fea0003800000 */
.L_x_1469:
[----:B------:R-:W-:Y:S02]  /*181e0*/  IMAD.MOV.U32 R13, RZ, RZ, R8 ;  /* 0x000000ffff0d7224 */ /* 0x000fe400078e0008 */
        /* <DEDUP_REMOVED lines=8> */
.L_x_1471:
[----:B------:R-:W-:Y:S02]  /*18270*/  IMAD R9, R9, 0x2, R22 ;  /* 0x0000000209097824 */ /* 0x000fe400078e0216 */
[----:B------:R-:W-:Y:S02]  /*18280*/  IMAD.MOV.U32 R13, RZ, RZ, R10 ;  /* 0x000000ffff0d7224 */ /* 0x000fe400078e000a */
[----:B------:R-:W-:Y:S02]  /*18290*/  IMAD.MOV.U32 R12, RZ, RZ, 0x1 ;  /* 0x00000001ff0c7424 */ /* 0x000fe400078e00ff */
[----:B------:R-:W-:-:S07]  /*182a0*/  IMAD.MOV.U32 R2, RZ, RZ, R14 ;  /* 0x000000ffff027224 */ /* 0x000fce00078e000e */
[----:B------:R-:W-:Y:S05]  /*182b0*/  WARPSYNC.COLLECTIVE R15, `(.L_x_1472) ;  /* 0x000000000f087348 */ /* 0x000fea0003c00000 */
[----:B------:R0:W1:Y:S02]  /*182c0*/  SHFL.IDX P6, R14, R13, R12, R11 ;  /* 0x0000000c0d0e7389 */ /* 0x00006400000c000b */
[----:B01----:R-:W-:Y:S01]  /*182d0*/  ENDCOLLECTIVE ;  /* 0x000000000000791b */ /* 0x003fe20003800000 */
.L_x_1472:
        /* <DEDUP_REMOVED lines=11> */
.L_x_1473:
[----:B------:R-:W-:Y:S02]  /*18390*/  IMAD.MOV.U32 R13, RZ, RZ, R10 ;  /* 0x000000ffff0d7224 */ /* 0x000fe400078e000a */
[----:B------:R-:W-:Y:S02]  /*183a0*/  IMAD.MOV.U32 R12, RZ, RZ, 0x2 ;  /* 0x00000002ff0c7424 */ /* 0x000fe400078e00ff */
[----:B------:R-:W-:-:S07]  /*183b0*/  IMAD.MOV.U32 R2, RZ, RZ, R14 ;  /* 0x000000ffff027224 */ /* 0x000fce00078e000e */
[----:B------:R-:W-:Y:S05]  /*183c0*/  WARPSYNC.COLLECTIVE R15, `(.L_x_1474) ;  /* 0x000000000f087348 */ /* 0x000fea0003c00000 */
[----:B------:R0:W1:Y:S02]  /*183d0*/  SHFL.IDX P6, R14, R13, R12, R11 ;  /* 0x0000000c0d0e7389 */ /* 0x00006400000c000b */
[----:B01----:R-:W-:Y:S01]  /*183e0*/  ENDCOLLECTIVE ;  /* 0x000000000000791b */ /* 0x003fe20003800000 */
.L_x_1474:
        /* <DEDUP_REMOVED lines=11> */
.L_x_1475:
[----:B------:R-:W-:Y:S02]  /*184a0*/  IMAD.MOV.U32 R13, RZ, RZ, R10 ;  /* 0x000000ffff0d7224 */ /* 0x000fe400078e000a */
[----:B------:R-:W-:Y:S02]  /*184b0*/  IMAD.MOV.U32 R12, RZ, RZ, 0x3 ;  /* 0x00000003ff0c7424 */ /* 0x000fe400078e00ff */
[----:B------:R-:W-:-:S07]  /*184c0*/  IMAD.MOV.U32 R2, RZ, RZ, R14 ;  /* 0x000000ffff027224 */ /* 0x000fce00078e000e */
[----:B------:R-:W-:Y:S05]  /*184d0*/  WARPSYNC.COLLECTIVE R15, `(.L_x_1476) ;  /* 0x000000000f087348 */ /* 0x000fea0003c00000 */
[----:B------:R0:W1:Y:S02]  /*184e0*/  SHFL.IDX P6, R14, R13, R12, R11 ;  /* 0x0000000c0d0e7389 */ /* 0x00006400000c000b */
[----:B01----:R-:W-:Y:S01]  /*184f0*/  ENDCOLLECTIVE ;  /* 0x000000000000791b */ /* 0x003fe20003800000 */
.L_x_1476:
        /* <DEDUP_REMOVED lines=11> */
.L_x_1477:
[----:B------:R-:W-:Y:S02]  /*185b0*/  IMAD.MOV.U32 R13, RZ, RZ, R10 ;  /* 0x000000ffff0d7224 */ /* 0x000fe400078e000a */
[----:B------:R-:W-:Y:S02]  /*185c0*/  IMAD.MOV.U32 R12, RZ, RZ, 0x4 ;  /* 0x00000004ff0c7424 */ /* 0x000fe400078e00ff */
[----:B------:R-:W-:-:S07]  /*185d0*/  IMAD.MOV.U32 R2, RZ, RZ, R14 ;  /* 0x000000ffff027224 */ /* 0x000fce00078e000e */
[----:B------:R-:W-:Y:S05]  /*185e0*/  WARPSYNC.COLLECTIVE R15, `(.L_x_1478) ;  /* 0x000000000f087348 */ /* 0x000fea0003c00000 */
[----:B------:R0:W1:Y:S02]  /*185f0*/  SHFL.IDX P6, R14, R13, R12, R11 ;  /* 0x0000000c0d0e7389 */ /* 0x00006400000c000b */
[----:B01----:R-:W-:Y:S01]  /*18600*/  ENDCOLLECTIVE ;  /* 0x000000000000791b */ /* 0x003fe20003800000 */
.L_x_1478:
        /* <DEDUP_REMOVED lines=11> */
.L_x_1479:
[----:B------:R-:W-:Y:S02]  /*186c0*/  IMAD.MOV.U32 R13, RZ, RZ, R10 ;  /* 0x000000ffff0d7224 */ /* 0x000fe400078e000a */
[----:B------:R-:W-:Y:S02]  /*186d0*/  IMAD.MOV.U32 R12, RZ, RZ, 0x5 ;  /* 0x00000005ff0c7424 */ /* 0x000fe400078e00ff */
[----:B------:R-:W-:-:S07]  /*186e0*/  IMAD.MOV.U32 R2, RZ, RZ, R14 ;  /* 0x000000ffff027224 */ /* 0x000fce00078e000e */
[----:B------:R-:W-:Y:S05]  /*186f0*/  WARPSYNC.COLLECTIVE R15, `(.L_x_1480) ;  /* 0x000000000f087348 */ /* 0x000fea0003c00000 */
[----:B------:R0:W1:Y:S02]  /*18700*/  SHFL.IDX P6, R14, R13, R12, R11 ;  /* 0x0000000c0d0e7389 */ /* 0x00006400000c000b */
[----:B01----:R-:W-:Y:S01]  /*18710*/  ENDCOLLECTIVE ;  /* 0x000000000000791b */ /* 0x003fe20003800000 */
.L_x_1480:
        /* <DEDUP_REMOVED lines=11> */
.L_x_1481:
[----:B------:R-:W-:Y:S02]  /*187d0*/  IMAD.MOV.U32 R13, RZ, RZ, R10 ;  /* 0x000000ffff0d7224 */ /* 0x000fe400078e000a */
[----:B------:R-:W-:Y:S02]  /*187e0*/  IMAD.MOV.U32 R12, RZ, RZ, 0x6 ;  /* 0x00000006ff0c7424 */ /* 0x000fe400078e00ff */
[----:B------:R-:W-:-:S07]  /*187f0*/  IMAD.MOV.U32 R2, RZ, RZ, R14 ;  /* 0x000000ffff027224 */ /* 0x000fce00078e000e */
[----:B------:R-:W-:Y:S05]  /*18800*/  WARPSYNC.COLLECTIVE R15, `(.L_x_1482) ;  /* 0x000000000f087348 */ /* 0x000fea0003c00000 */
[----:B------:R0:W1:Y:S02]  /*18810*/  SHFL.IDX P6, R14, R13, R12, R11 ;  /* 0x0000000c0d0e7389 */ /* 0x00006400000c000b */
[----:B01----:R-:W-:Y:S01]  /*18820*/  ENDCOLLECTIVE ;  /* 0x000000000000791b */ /* 0x003fe20003800000 */
.L_x_1482:
        /* <DEDUP_REMOVED lines=11> */
.L_x_1483:
[----:B------:R-:W-:Y:S02]  /*188e0*/  IMAD.MOV.U32 R13, RZ, RZ, R10 ;  /* 0x000000ffff0d7224 */ /* 0x000fe400078e000a */
[----:B------:R-:W-:Y:S02]  /*188f0*/  IMAD.MOV.U32 R12, RZ, RZ, 0x7 ;  /* 0x00000007ff0c7424 */ /* 0x000fe400078e00ff */
[----:B------:R-:W-:-:S07]  /*18900*/  IMAD.MOV.U32 R2, RZ, RZ, R14 ;  /* 0x000000ffff027224 */ /* 0x000fce00078e000e */
[----:B------:R-:W-:Y:S05]  /*18910*/  WARPSYNC.COLLECTIVE R15, `(.L_x_1484) ;  /* 0x000000000f087348 */ /* 0x000fea0003c00000 */
[----:B------:R0:W1:Y:S02]  /*18920*/  SHFL.IDX P6, R14, R13, R12, R11 ;  /* 0x0000000c0d0e7389 */ /* 0x00006400000c000b */
[----:B01----:R-:W-:Y:S01]  /*18930*/  ENDCOLLECTIVE ;  /* 0x000000000000791b */ /* 0x003fe20003800000 */
.L_x_1484:
        /* <DEDUP_REMOVED lines=11> */
.L_x_1485:
[----:B------:R-:W-:Y:S01]  /*189f0*/  IMAD.MOV.U32 R2, RZ, RZ, R14 ;  /* 0x000000ffff027224 */ /* 0x000fe200078e000e */
[----:B------:R-:W-:Y:S06]  /*18a00*/  BRA `(.L_x_1486) ;  /* 0xffffffb400147947 */ /* 0x000fec000383ffff */
.L_x_1379:
[----:B-1----:R1:W2:Y:S02]  /*18a10*/  SYNCS.PHASECHK.TRANS64.TRYWAIT P0, [R5+URZ+0x16860], R2 ;  /* 0x01686002050075a7 */ /* 0x0022a4000800017f */
[----:B--2---:R-:W-:Y:S05]  /*18a20*/  @!P0 NANOSLEEP.SYNCS 0x989680 ;  /* 0x009896800000895d */ /* 0x004fea0003900000 */
[----:B------:R-:W2:Y:S02]  /*18a30*/  @!P0 SYNCS.PHASECHK.TRANS64 P0, [R5+URZ+0x16860], R2 ;  /* 0x01686002050085a7 */ /* 0x000ea4000800007f */
[----:B--2---:R-:W-:Y:S05]  /*18a40*/  @!P0 BRA `(.L_x_1379) ;  /* 0xfffffffc00f08947 */ /* 0x004fea000383ffff */
[----:B------:R-:W-:Y:S05]  /*18a50*/  BRA `(.L_x_1487) ;  /* 0xffffffb4006c7947 */ /* 0x000fea000383ffff */
.L_x_1380:
[----:B------:R-:W-:Y:S01]  /*18a60*/  BSSY B1, `(.L_x_1488) ;  /* 0x0000008000017945 */ /* 0x000fe20003800000 */
[----:B------:R-:W-:Y:S02]  /*18a70*/  IMAD.MOV.U32 R13, RZ, RZ, R18 ;  /* 0x000000ffff0d7224 */ /* 0x000fe400078e0012 */
[----:B------:R-:W-:Y:S02]  /*18a80*/  IMAD.MOV.U32 R12, RZ, RZ, RZ ;  /* 0x000000ffff0c7224 */ /* 0x000fe400078e00ff */
[----:B------:R-:W-:Y:S02]  /*18a90*/  IMAD.MOV.U32 R11, RZ, RZ, 0x181f ;  /* 0x0000181fff0b7424 */ /* 0x000fe400078e00ff */
[----:B------:R-:W-:-:S07]  /*18aa0*/  IMAD.MOV.U32 R15, RZ, RZ, -0x1 ;  /* 0xffffffffff0f7424 */ /* 0x000fce00078e00ff */
[----:B-1----:R-:W-:Y:S05]  /*18ab0*/  WARPSYNC.COLLECTIVE R15, `(.L_x_1489) ;  /* 0x000000000f087348 */ /* 0x002fea0003c00000 */
[----:B------:R0:W2:Y:S02]  /*18ac0*/  SHFL.IDX P6, R14, R13, R12, R11 ;  /* 0x0000000c0d0e7389 */ /* 0x0000a400000c000b */
[----:B012---:R-:W-:Y:S01]  /*18ad0*/  ENDCOLLECTIVE ;  /* 0x000000000000791b */ /* 0x007fe20003800000 */
.L_x_1489:
[----:B------:R-:W-:Y:S05]  /*18ae0*/  BSYNC B1 ;  /* 0x0000000000017941 */ /* 0x000fea0003800000 */
.L_x_1488:
[----:B------:R-:W-:Y:S01]  /*18af0*/  IMAD.MOV.U32 R13, RZ, RZ, R17 ;  /* 0x000000ffff0d7224 */ /* 0x000fe200078e0011 */
[----:B------:R-:W-:Y:S01]  /*18b00*/  ISETP.LT.OR P2, PT, R8, 0x1, P1 ;  /* 0x000000010800780c */ /* 0x000fe20000f41670 */
[----:B------:R-:W-:Y:S02]  /*18b10*/  IMAD.MOV.U32 R12, RZ, RZ, RZ ;  /* 0x000000ffff0c7224 */ /* 0x000fe400078e00ff */
[----:B------:R-:W-:Y:S02]  /*18b20*/  IMAD.MOV.U32 R11, RZ, RZ, 0x181f ;  /* 0x0000181fff0b7424 */ /* 0x000fe400078e00ff */
[----:B------:R-:W-:Y:S02]  /*18b30*/  IMAD.MOV.U32 R15, RZ, RZ, -0x1 ;  /* 0xffffffffff0f7424 */ /* 0x000fe400078e00ff */
[----:B------:R-:W-:Y:S02]  /*18b40*/  IMAD.MOV.U32 R3, RZ, RZ, R14 ;  /* 0x000000ffff037224 */ /* 0x000fe400078e000e */
[----:B------:R-:W-:-:S07]  /*18b50*/  IMAD R6, R6, 0x2, R22 ;  /* 0x0000000206067824 */ /* 0x000fce00078e0216 */
[----:B------:R-:W-:Y:S05]  /*18b60*/  WARPSYNC.COLLECTIVE R15, `(.L_x_1490) ;  /* 0x000000000f087348 */ /* 0x000fea0003c00000 */
[----:B------:R0:W1:Y:S02]  /*18b70*/  SHFL.IDX P6, R14, R13, R12, R11 ;  /* 0x0000000c0d0e7389 */ /* 0x00006400000c000b */
[----:B01----:R-:W-:Y:S01]  /*18b80*/  ENDCOLLECTIVE ;  /* 0x000000000000791b */ /* 0x003fe20003800000 */
.L_x_1490:
[----:B------:R-:W-:Y:S02]  /*18b90*/  IMAD.MOV.U32 R13, RZ, RZ, R18 ;  /* 0x000000ffff0d7224 */ /* 0x000fe400078e0012 */
[----:B------:R-:W-:Y:S02]  /*18ba0*/  IMAD.MOV.U32 R12, RZ, RZ, 0x1 ;  /* 0x00000001ff0c7424 */ /* 0x000fe400078e00ff */
[----:B------:R-:W-:-:S07]  /*18bb0*/  IMAD.MOV.U32 R2, RZ, RZ, R14 ;  /* 0x000000ffff027224 */ /* 0x000fce00078e000e */
[----:B------:R-:W-:Y:S05]  /*18bc0*/  WARPSYNC.COLLECTIVE R15, `(.L_x_1491) ;  /* 0x000000000f087348 */ /* 0x000fea0003c00000 */
[----:B------:R0:W1:Y:S02]  /*18bd0*/  SHFL.IDX P6, R14, R13, R12, R11 ;  /* 0x0000000c0d0e7389 */ /* 0x00006400000c000b */
[----:B01----:R-:W-:Y:S01]  /*18be0*/  ENDCOLLECTIVE ;  /* 0x000000000000791b */ /* 0x003fe20003800000 */
.L_x_1491:
        /* <DEDUP_REMOVED lines=12> */
.L_x_1492:
[----:B------:R-:W-:Y:S02]  /*18cb0*/  IMAD.MOV.U32 R13, RZ, RZ, R18 ;  /* 0x000000ffff0d7224 */ /* 0x000fe400078e0012 */
[----:B------:R-:W-:Y:S02]  /*18cc0*/  IMAD.MOV.U32 R12, RZ, RZ, 0x2 ;  /* 0x00000002ff0c7424 */ /* 0x000fe400078e00ff */
[----:B------:R-:W-:-:S07]  /*18cd0*/  IMAD.MOV.U32 R2, RZ, RZ, R14 ;  /* 0x000000ffff027224 */ /* 0x000fce00078e000e */
[----:B------:R-:W-:Y:S05]  /*18ce0*/  WARPSYNC.COLLECTIVE R15, `(.L_x_1493) ;  /* 0x000000000f087348 */ /* 0x000fea0003c00000 */
[----:B------:R0:W1:Y:S02]  /*18cf0*/  SHFL.IDX P6, R14, R13, R12, R11 ;  /* 0x0000000c0d0e7389 */ /* 0x00006400000c000b */
[----:B01----:R-:W-:Y:S01]  /*18d00*/  ENDCOLLECTIVE ;  /* 0x000000000000791b */ /* 0x003fe20003800000 */
.L_x_1493:
        /* <DEDUP_REMOVED lines=12> */
.L_x_1494:
[----:B------:R-:W-:Y:S02]  /*18dd0*/  IMAD.MOV.U32 R13, RZ, RZ, R18 ;  /* 0x000000ffff0d7224 */ /* 0x000fe400078e0012 */
[----:B------:R-:W-:Y:S02]  /*18de0*/  IMAD.MOV.U32 R12, RZ, RZ, 0x3 ;  /* 0x00000003ff0c7424 */ /* 0x000fe400078e00ff */
[----:B------:R-:W-:-:S07]  /*18df0*/  IMAD.MOV.U32 R2, RZ, RZ, R14 ;  /* 0x000000ffff027224 */ /* 0x000fce00078e000e */
[----:B------:R-:W-:Y:S05]  /*18e00*/  WARPSYNC.COLLECTIVE R15, `(.L_x_1495) ;  /* 0x000000000f087348 */ /* 0x000fea0003c00000 */
[----:B------:R0:W1:Y:S02]  /*18e10*/  SHFL.IDX P6, R14, R13, R12, R11 ;  /* 0x0000000c0d0e7389 */ /* 0x00006400000c000b */
[----:B01----:R-:W-:Y:S01]  /*18e20*/  ENDCOLLECTIVE ;  /* 0x000000000000791b */ /* 0x003fe20003800000 */
.L_x_1495:
        /* <DEDUP_REMOVED lines=12> */
.L_x_1496:
[----:B------:R-:W-:Y:S02]  /*18ef0*/  IMAD.MOV.U32 R13, RZ, RZ, R18 ;  /* 0x000000ffff0d7224 */ /* 0x000fe400078e0012 */
[----:B------:R-:W-:Y:S02]  /*18f00*/  IMAD.MOV.U32 R12, RZ, RZ, 0x4 ;  /* 0x00000004ff0c7424 */ /* 0x000fe400078e00ff */
[----:B------:R-:W-:-:S07]  /*18f10*/  IMAD.MOV.U32 R2, RZ, RZ, R14 ;  /* 0x000000ffff027224 */ /* 0x000fce00078e000e */
[----:B------:R-:W-:Y:S05]  /*18f20*/  WARPSYNC.COLLECTIVE R15, `(.L_x_1497) ;  /* 0x000000000f087348 */ /* 0x000fea0003c00000 */
[----:B------:R0:W1:Y:S02]  /*18f30*/  SHFL.IDX P6, R14, R13, R12, R11 ;  /* 0x0000000c0d0e7389 */ /* 0x00006400000c000b */
[----:B01----:R-:W-:Y:S01]  /*18f40*/  ENDCOLLECTIVE ;  /* 0x000000000000791b */ /* 0x003fe20003800000 */
.L_x_1497:
        /* <DEDUP_REMOVED lines=12> */
.L_x_1498:
[----:B------:R-:W-:Y:S02]  /*19010*/  IMAD.MOV.U32 R13, RZ, RZ, R18 ;  /* 0x000000ffff0d7224 */ /* 0x000fe400078e0012 */
[----:B------:R-:W-:Y:S02]  /*19020*/  IMAD.MOV.U32 R12, RZ, RZ, 0x5 ;  /* 0x00000005ff0c7424 */ /* 0x000fe400078e00ff */
[----:B------:R-:W-:-:S07]  /*19030*/  IMAD.MOV.U32 R2, RZ, RZ, R14 ;  /* 0x000000ffff027224 */ /* 0x000fce00078e000e */
[----:B------:R-:W-:Y:S05]  /*19040*/  WARPSYNC.COLLECTIVE R15, `(.L_x_1499) ;  /* 0x000000000f087348 */ /* 0x000fea0003c00000 */
[----:B------:R0:W1:Y:S02]  /*19050*/  SHFL.IDX P6, R14, R13, R12, R11 ;  /* 0x0000000c0d0e7389 */ /* 0x00006400000c000b */
[----:B01----:R-:W-:Y:S01]  /*19060*/  ENDCOLLECTIVE ;  /* 0x000000000000791b */ /* 0x003fe20003800000 */
.L_x_1499:
        /* <DEDUP_REMOVED lines=12> */
.L_x_1500:
[----:B------:R-:W-:Y:S02]  /*19130*/  IMAD.MOV.U32 R13, RZ, RZ, R18 ;  /* 0x000000ffff0d7224 */ /* 0x000fe400078e0012 */
[----:B------:R-:W-:Y:S02]  /*19140*/  IMAD.MOV.U32 R12, RZ, RZ, 0x6 ;  /* 0x00000006ff0c7424 */ /* 0x000fe400078e00ff */
[----:B------:R-:W-:-:S07]  /*19150*/  IMAD.MOV.U32 R2, RZ, RZ, R14 ;  /* 0x000000ffff027224 */ /* 0x000fce00078e000e */
[----:B------:R-:W-:Y:S05]  /*19160*/  WARPSYNC.COLLECTIVE R15, `(.L_x_1501) ;  /* 0x000000000f087348 */ /* 0x000fea0003c00000 */
[----:B------:R0:W1:Y:S02]  /*19170*/  SHFL.IDX P6, R14, R13, R12, R11 ;  /* 0x0000000c0d0e7389 */ /* 0x00006400000c000b */
[----:B01----:R-:W-:Y:S01]  /*19180*/  ENDCOLLECTIVE ;  /* 0x000000000000791b */ /* 0x003fe20003800000 */
.L_x_1501:
        /* <DEDUP_REMOVED lines=12> */
.L_x_1502:
[----:B------:R-:W-:Y:S02]  /*19250*/  IMAD.MOV.U32 R13, RZ, RZ, R18 ;  /* 0x000000ffff0d7224 */ /* 0x000fe400078e0012 */
[----:B------:R-:W-:Y:S02]  /*19260*/  IMAD.MOV.U32 R12, RZ, RZ, 0x7 ;  /* 0x00000007ff0c7424 */ /* 0x000fe400078e00ff */
[----:B------:R-:W-:-:S07]  /*19270*/  IMAD.MOV.U32 R2, RZ, RZ, R14 ;  /* 0x000000ffff027224 */ /* 0x000fce00078e000e */
[----:B------:R-:W-:Y:S05]  /*19280*/  WARPSYNC.COLLECTIVE R15, `(.L_x_1503) ;  /* 0x000000000f087348 */ /* 0x000fea0003c00000 */
[----:B------:R0:W1:Y:S02]  /*19290*/  SHFL.IDX P6, R14, R13, R12, R11 ;  /* 0x0000000c0d0e7389 */ /* 0x00006400000c000b */
[----:B01----:R-:W-:Y:S01]  /*192a0*/  ENDCOLLECTIVE ;  /* 0x000000000000791b */ /* 0x003fe20003800000 */
.L_x_1503:
        /* <DEDUP_REMOVED lines=11> */
.L_x_1504:
[----:B------:R-:W-:Y:S01]  /*19360*/  IMAD.MOV.U32 R2, RZ, RZ, R14 ;  /* 0x000000ffff027224 */ /* 0x000fe200078e000e */
[----:B------:R-:W-:Y:S06]  /*19370*/  BRA `(.L_x_1505) ;  /* 0xffffffb0001c7947 */ /* 0x000fec000383ffff */
.L_x_1388:
[----:B0-----:R0:W1:Y:S02]  /*19380*/  SYNCS.PHASECHK.TRANS64.TRYWAIT P0, [R0+URZ+0x16860], R3 ;  /* 0x01686003000075a7 */ /* 0x001064000800017f */
[----:B-1----:R-:W-:Y:S05]  /*19390*/  @!P0 NANOSLEEP.SYNCS 0x989680 ;  /* 0x009896800000895d */ /* 0x002fea0003900000 */
[----:B------:R-:W1:Y:S02]  /*193a0*/  @!P0 SYNCS.PHASECHK.TRANS64 P0, [R0+URZ+0x16860], R3 ;  /* 0x01686003000085a7 */ /* 0x000e64000800007f */
[----:B-1----:R-:W-:Y:S05]  /*193b0*/  @!P0 BRA `(.L_x_1388) ;  /* 0xfffffffc00f08947 */ /* 0x002fea000383ffff */
[----:B------:R-:W-:Y:S05]  /*193c0*/  BRA `(.L_x_1506) ;  /* 0xffffffb400307947 */ /* 0x000fea000383ffff */
.L_x_1389:
        /* <DEDUP_REMOVED lines=8> */
.L_x_1508:
[----:B------:R-:W-:Y:S05]  /*19450*/  BSYNC B0 ;  /* 0x0000000000007941 */ /* 0x000fea0003800000 */
.L_x_1507:
[----:B------:R-:W-:Y:S01]  /*19460*/  IMAD.MOV.U32 R13, RZ, RZ, R17 ;  /* 0x000000ffff0d7224 */ /* 0x000fe200078e0011 */
[----:B------:R-:W-:Y:S01]  /*19470*/  ISETP.LT.OR P2, PT, R6, 0x1, P0 ;  /* 0x000000010600780c */ /* 0x000fe20000741670 */
        /* <DEDUP_REMOVED lines=8> */
.L_x_1509:
[----:B------:R-:W-:Y:S02]  /*19500*/  IMAD R4, R4, 0x2, R22 ;  /* 0x0000000204047824 */ /* 0x000fe400078e0216 */
[----:B------:R-:W-:Y:S02]  /*19510*/  IMAD.MOV.U32 R13, RZ, RZ, R18 ;  /* 0x000000ffff0d7224 */ /* 0x000fe400078e0012 */
[----:B------:R-:W-:Y:S01]  /*19520*/  IMAD.MOV.U32 R12, RZ, RZ, 0x1 ;  /* 0x00000001ff0c7424 */ /* 0x000fe200078e00ff */
[----:B------:R-:W-:-:S13]  /*19530*/  IADD3 R2, P1, R14, R5, RZ ;  /* 0x000000050e027210 */ /* 0x000fda0007f3e0ff */
[----:B------:R-:W-:Y:S05]  /*19540*/  WARPSYNC.COLLECTIVE R15, `(.L_x_1510) ;  /* 0x000000000f087348 */ /* 0x000fea0003c00000 */
[----:B------:R0:W1:Y:S02]  /*19550*/  SHFL.IDX P6, R14, R13, R12, R11 ;  /* 0x0000000c0d0e7389 */ /* 0x00006400000c000b */
[----:B01----:R-:W-:Y:S01]  /*19560*/  ENDCOLLECTIVE ;  /* 0x000000000000791b */ /* 0x003fe20003800000 */
.L_x_1510:
        /* <DEDUP_REMOVED lines=11> */
.L_x_1511:
[----:B------:R-:W-:Y:S02]  /*19620*/  IMAD.MOV.U32 R13, RZ, RZ, R18 ;  /* 0x000000ffff0d7224 */ /* 0x000fe400078e0012 */
[----:B------:R-:W-:Y:S02]  /*19630*/  IMAD.MOV.U32 R12, RZ, RZ, 0x2 ;  /* 0x00000002ff0c7424 */ /* 0x000fe400078e00ff */
[----:B------:R-:W-:-:S07]  /*19640*/  IMAD.MOV.U32 R9, RZ, RZ, R14 ;  /* 0x000000ffff097224 */ /* 0x000fce00078e000e */
[----:B------:R-:W-:Y:S05]  /*19650*/  WARPSYNC.COLLECTIVE R15, `(.L_x_1512) ;  /* 0x000000000f087348 */ /* 0x000fea0003c00000 */
[----:B------:R0:W1:Y:S02]  /*19660*/  SHFL.IDX P6, R14, R13, R12, R11 ;  /* 0x0000000c0d0e7389 */ /* 0x00006400000c000b */
[----:B01----:R-:W-:Y:S01]  /*19670*/  ENDCOLLECTIVE ;  /* 0x000000000000791b */ /* 0x003fe20003800000 */
.L_x_1512:
        /* <DEDUP_REMOVED lines=12> */
.L_x_1513:
[----:B------:R-:W-:Y:S02]  /*19740*/  IMAD.MOV.U32 R13, RZ, RZ, R18 ;  /* 0x000000ffff0d7224 */ /* 0x000fe400078e0012 */
[----:B------:R-:W-:Y:S02]  /*19750*/  IMAD.MOV.U32 R12, RZ, RZ, 0x3 ;  /* 0x00000003ff0c7424 */ /* 0x000fe400078e00ff */
[----:B------:R-:W-:-:S07]  /*19760*/  IMAD.MOV.U32 R10, RZ, RZ, R14 ;  /* 0x000000ffff0a7224 */ /* 0x000fce00078e000e */
[----:B------:R-:W-:Y:S05]  /*19770*/  WARPSYNC.COLLECTIVE R15, `(.L_x_1514) ;  /* 0x000000000f087348 */ /* 0x000fea0003c00000 */
[----:B------:R0:W1:Y:S02]  /*19780*/  SHFL.IDX P6, R14, R13, R12, R11 ;  /* 0x0000000c0d0e7389 */ /* 0x00006400000c000b */
[----:B01----:R-:W-:Y:S01]  /*19790*/  ENDCOLLECTIVE ;  /* 0x000000000000791b */ /* 0x003fe20003800000 */
.L_x_1514:
        /* <DEDUP_REMOVED lines=12> */
.L_x_1515:
[----:B------:R-:W-:Y:S02]  /*19860*/  IMAD.MOV.U32 R13, RZ, RZ, R18 ;  /* 0x000000ffff0d7224 */ /* 0x000fe400078e0012 */
[----:B------:R-:W-:Y:S02]  /*19870*/  IMAD.MOV.U32 R12, RZ, RZ, 0x4 ;  /* 0x00000004ff0c7424 */ /* 0x000fe400078e00ff */
[----:B------:R-:W-:-:S07]  /*19880*/  IMAD.MOV.U32 R9, RZ, RZ, R14 ;  /* 0x000000ffff097224 */ /* 0x000fce00078e000e */
[----:B------:R-:W-:Y:S05]  /*19890*/  WARPSYNC.COLLECTIVE R15, `(.L_x_1516) ;  /* 0x000000000f087348 */ /* 0x000fea0003c00000 */
[----:B------:R0:W1:Y:S02]  /*198a0*/  SHFL.IDX P6, R14, R13, R12, R11 ;  /* 0x0000000c0d0e7389 */ /* 0x00006400000c000b */
[----:B01----:R-:W-:Y:S01]  /*198b0*/  ENDCOLLECTIVE ;  /* 0x000000000000791b */ /* 0x003fe20003800000 */
.L_x_1516:
        /* <DEDUP_REMOVED lines=12> */
.L_x_1517:
[----:B------:R-:W-:Y:S02]  /*19980*/  IMAD.MOV.U32 R13, RZ, RZ, R18 ;  /* 0x000000ffff0d7224 */ /* 0x000fe400078e0012 */
[----:B------:R-:W-:Y:S02]  /*19990*/  IMAD.MOV.U32 R12, RZ, RZ, 0x5 ;  /* 0x00000005ff0c7424 */ /* 0x000fe400078e00ff */
[----:B------:R-:W-:-:S07]  /*199a0*/  IMAD.MOV.U32 R10, RZ, RZ, R14 ;  /* 0x000000ffff0a7224 */ /* 0x000fce00078e000e */
[----:B------:R-:W-:Y:S05]  /*199b0*/  WARPSYNC.COLLECTIVE R15, `(.L_x_1518) ;  /* 0x000000000f087348 */ /* 0x000fea0003c00000 */
[----:B------:R0:W1:Y:S02]  /*199c0*/  SHFL.IDX P6, R14, R13, R12, R11 ;  /* 0x0000000c0d0e7389 */ /* 0x00006400000c000b */
[----:B01----:R-:W-:Y:S01]  /*199d0*/  ENDCOLLECTIVE ;  /* 0x000000000000791b */ /* 0x003fe20003800000 */
.L_x_1518:
        /* <DEDUP_REMOVED lines=12> */
.L_x_1519:
[----:B------:R-:W-:Y:S02]  /*19aa0*/  IMAD.MOV.U32 R13, RZ, RZ, R18 ;  /* 0x000000ffff0d7224 */ /* 0x000fe400078e0012 */
[----:B------:R-:W-:Y:S02]  /*19ab0*/  IMAD.MOV.U32 R12, RZ, RZ, 0x6 ;  /* 0x00000006ff0c7424 */ /* 0x000fe400078e00ff */
[----:B------:R-:W-:-:S07]  /*19ac0*/  IMAD.MOV.U32 R9, RZ, RZ, R14 ;  /* 0x000000ffff097224 */ /* 0x000fce00078e000e */
[----:B------:R-:W-:Y:S05]  /*19ad0*/  WARPSYNC.COLLECTIVE R15, `(.L_x_1520) ;  /* 0x000000000f087348 */ /* 0x000fea0003c00000 */
[----:B------:R0:W1:Y:S02]  /*19ae0*/  SHFL.IDX P6, R14, R13, R12, R11 ;  /* 0x0000000c0d0e7389 */ /* 0x00006400000c000b */
[----:B01----:R-:W-:Y:S01]  /*19af0*/  ENDCOLLECTIVE ;  /* 0x000000000000791b */ /* 0x003fe20003800000 */
.L_x_1520:
        /* <DEDUP_REMOVED lines=12> */
.L_x_1521:
[----:B------:R-:W-:Y:S02]  /*19bc0*/  IMAD.MOV.U32 R13, RZ, RZ, R18 ;  /* 0x000000ffff0d7224 */ /* 0x000fe400078e0012 */
[----:B------:R-:W-:Y:S01]  /*19bd0*/  IMAD.MOV.U32 R12, RZ, RZ, 0x7 ;  /* 0x00000007ff0c7424 */ /* 0x000fe200078e00ff */
[----:B------:R-:W-:-:S13]  /*19be0*/  IADD3 R2, P1, R14, R5, RZ ;  /* 0x000000050e027210 */ /* 0x000fda0007f3e0ff */
[----:B------:R-:W-:Y:S05]  /*19bf0*/  WARPSYNC.COLLECTIVE R15, `(.L_x_1522) ;  /* 0x000000000f087348 */ /* 0x000fea0003c00000 */
[----:B------:R0:W1:Y:S02]  /*19c00*/  SHFL.IDX P6, R14, R13, R12, R11 ;  /* 0x0000000c0d0e7389 */ /* 0x00006400000c000b */
[----:B01----:R-:W-:Y:S01]  /*19c10*/  ENDCOLLECTIVE ;  /* 0x000000000000791b */ /* 0x003fe20003800000 */
.L_x_1522:
        /* <DEDUP_REMOVED lines=10> */
.L_x_1523:
[----:B------:R-:W-:Y:S05]  /*19cc0*/  BRA `(.L_x_1524) ;  /* 0xffffffac00e47947 */ /* 0x000fea000383ffff */
.L_x_1394:
        /* <DEDUP_REMOVED lines=8> */
.L_x_1526:
[----:B------:R-:W-:Y:S05]  /*19d50*/  BSYNC B0 ;  /* 0x0000000000007941 */ /* 0x000fea0003800000 */
.L_x_1525:
        /* <DEDUP_REMOVED lines=9> */
.L_x_1527:
[----:B------:R-:W-:Y:S02]  /*19df0*/  ULDC UR4, c[0x0][0xc3c] ;  /* 0x00030f0000047ab9 */ /* 0x000fe40000000800 */
[----:B------:R-:W-:-:S13]  /*19e00*/  ISETP.GE.OR P1, PT, R9, UR4, !P0 ;  /* 0x0000000409007c0c */ /* 0x000fda000c726670 */
[----:B------:R-:W0:Y:S08]  /*19e10*/  @!P1 LDC.64 R2, c[0x0][0xc80] ;  /* 0x00032000ff029b82 */ /* 0x000e300000000a00 */
[----:B------:R-:W1:Y:S01]  /*19e20*/  @!P1 LDC.64 R4, c[0x0][0xc78] ;  /* 0x00031e00ff049b82 */ /* 0x000e620000000a00 */
[----:B------:R-:W-:Y:S01]  /*19e30*/  CS2R R16, SRZ ;  /* 0x0000000000107805 */ /* 0x000fe2000001ff00 */
[----:B------:R-:W-:-:S02]  /*19e40*/  IMAD.MOV.U32 R11, RZ, RZ, RZ ;  /* 0x000000ffff0b7224 */ /* 0x000fc400078e00ff */
[----:B------:R-:W-:Y:S02]  /*19e50*/  IMAD.MOV.U32 R6, RZ, RZ, R14 ;  /* 0x000000ffff067224 */ /* 0x000fe400078e000e */
[----:B0-----:R-:W-:-:S05]  /*19e60*/  @!P1 IMAD.WIDE R2, R9, 0x4, R2 ;  /* 0x0000000409029825 */ /* 0x001fca00078e0202 */
[----:B------:R1:W2:Y:S02]  /*19e70*/  @!P1 LDG.E R7, desc[UR54][R2.64] ;  /* 0x0000003602079981 */ /* 0x0002a4000c1e1900 */
[----:B-1----:R-:W-:-:S05]  /*19e80*/  @!P1 IMAD.WIDE R2, R9, 0x4, R4 ;  /* 0x0000000409029825 */ /* 0x002fca00078e0204 */
[----:B------:R-:W3:Y:S01]  /*19e90*/  @!P1 LDG.E R4, desc[UR54][R2.64] ;  /* 0x0000003602049981 */ /* 0x000ee2000c1e1900 */
[----:B------:R-:W-:Y:S01]  /*19ea0*/  IMAD.MOV.U32 R5, RZ, RZ, RZ ;  /* 0x000000ffff057224 */ /* 0x000fe200078e00ff */
[C---:B------:R-:W-:Y:S02]  /*19eb0*/  ISETP.GE.U32.AND P2, PT, R8.reuse, 0x2, PT ;  /* 0x000000020800780c */ /* 0x040fe40003f46070 */
[C---:B------:R-:W-:Y:S02]  /*19ec0*/  ISETP.GE.U32.AND P3, PT, R8.reuse, 0x4, PT ;  /* 0x000000040800780c */ /* 0x040fe40003f66070 */
[C---:B------:R-:W-:Y:S02]  /*19ed0*/  ISETP.GE.U32.AND P4, PT, R8.reuse, 0x8, PT ;  /* 0x000000080800780c */ /* 0x040fe40003f86070 */
[C---:B------:R-:W-:Y:S01]  /*19ee0*/  ISETP.GE.U32.AND P5, PT, R8.reuse, 0x10, PT ;  /* 0x000000100800780c */ /* 0x040fe20003fa6070 */
[----:B--2---:R-:W-:Y:S02]  /*19ef0*/  @!P1 IMAD.MOV.U32 R17, RZ, RZ, R7 ;  /* 0x000000ffff119224 */ /* 0x004fe400078e0007 */
[----:B---3--:R-:W-:Y:S01]  /*19f00*/  @!P1 IMAD.MOV.U32 R5, RZ, RZ, R4 ;  /* 0x000000ffff059224 */ /* 0x008fe200078e0004 */
[----:B------:R-:W-:-:S03]  /*19f10*/  ISETP.NE.AND P1, PT, R8, RZ, PT ;  /* 0x000000ff0800720c */ /* 0x000fc60003f25270 */
[----:B------:R-:W-:-:S10]  /*19f20*/  IMAD R13, R5, R17, RZ ;  /* 0x00000011050d7224 */ /* 0x000fd400078e02ff */
[----:B------:R-:W-:Y:S05]  /*19f30*/  WARPSYNC.COLLECTIVE R15, `(.L_x_1528) ;  /* 0x000000000f087348 */ /* 0x000fea0003c00000 */
[----:B------:R0:W1:Y:S02]  /*19f40*/  SHFL.UP P6, R14, R13, R12, R11 ;  /* 0x0400000c0d0e7389 */ /* 0x00006400000c000b */
[----:B01----:R-:W-:Y:S01]  /*19f50*/  ENDCOLLECTIVE ;  /* 0x000000000000791b */ /* 0x003fe20003800000 */
.L_x_1528:
[----:B------:R-:W-:Y:S01]  /*19f60*/  IMAD.MOV.U32 R12, RZ, RZ, 0x2 ;  /* 0x00000002ff0c7424 */ /* 0x000fe200078e00ff */
[----:B------:R-:W-:-:S05]  /*19f70*/  SEL R4, R14, RZ, P1 ;  /* 0x000000ff0e047207 */ /* 0x000fca0000800000 */
[----:B------:R-:W-:-:S04]  /*19f80*/  IMAD.IADD R4, R13, 0x1, R4 ;  /* 0x000000010d047824 */ /* 0x000fc800078e0204 */
[----:B------:R-:W-:-:S07]  /*19f90*/  IMAD.MOV.U32 R13, RZ, RZ, R4 ;  /* 0x000000ffff0d7224 */ /* 0x000fce00078e0004 */
[----:B------:R-:W-:Y:S05]  /*19fa0*/  WARPSYNC.COLLECTIVE R15, `(.L_x_1529) ;  /* 0x000000000f087348 */ /* 0x000fea0003c00000 */
[----:B------:R0:W1:Y:S02]  /*19fb0*/  SHFL.UP P6, R14, R13, R12, R11 ;  /* 0x0400000c0d0e7389 */ /* 0x00006400000c000b */
[----:B01----:R-:W-:Y:S01]  /*19fc0*/  ENDCOLLECTIVE ;  /* 0x000000000000791b */ /* 0x003fe20003800000 */
.L_x_1529:
[----:B------:R-:W-:Y:S01]  /*19fd0*/  IMAD.MOV.U32 R12, RZ, RZ, 0x4 ;  /* 0x00000004ff0c7424 */ /* 0x000fe200078e00ff */
[----:B------:R-:W-:-:S05]  /*19fe0*/  SEL R3, R14, RZ, P2 ;  /* 0x000000ff0e037207 */ /* 0x000fca0001000000 */
[----:B------:R-:W-:-:S04]  /*19ff0*/  IMAD.IADD R2, R4, 0x1, R3 ;  /* 0x0000000104027824 */ /* 0x000fc800078e0203 */
[----:B------:R-:W-:-:S07]  /*1a000*/  IMAD.MOV.U32 R13, RZ, RZ, R2 ;  /* 0x000000ffff0d7224 */ /* 0x000fce00078e0002 */
[----:B------:R-:W-:Y:S05]  /*1a010*/  WARPSYNC.COLLECTIVE R15, `(.L_x_1530) ;  /* 0x000000000f087348 */ /* 0x000fea0003c00000 */
[----:B------:R0:W1:Y:S02]  /*1a020*/  SHFL.UP P6, R14, R13, R12, R11 ;  /* 0x0400000c0d0e7389 */ /* 0x00006400000c000b */
[----:B01----:R-:W-:Y:S01]  /*1a030*/  ENDCOLLECTIVE ;  /* 0x000000000000791b */ /* 0x003fe20003800000 */
.L_x_1530:
[----:B------:R-:W-:Y:S01]  /*1a040*/  IMAD.MOV.U32 R12, RZ, RZ, 0x8 ;  /* 0x00000008ff0c7424 */ /* 0x000fe200078e00ff */
[----:B------:R-:W-:-:S05]  /*1a050*/  SEL R3, R14, RZ, P3 ;  /* 0x000000ff0e037207 */ /* 0x000fca0001800000 */
[----:B------:R-:W-:-:S04]  /*1a060*/  IMAD.IADD R3, R2, 0x1, R3 ;  /* 0x0000000102037824 */ /* 0x000fc800078e0203 */
[----:B------:R-:W-:-:S07]  /*1a070*/  IMAD.MOV.U32 R13, RZ, RZ, R3 ;  /* 0x000000ffff0d7224 */ /* 0x000fce00078e0003 */
[----:B------:R-:W-:Y:S05]  /*1a080*/  WARPSYNC.COLLECTIVE R15, `(.L_x_1531) ;  /* 0x000000000f087348 */ /* 0x000fea0003c00000 */
[----:B------:R0:W1:Y:S02]  /*1a090*/  SHFL.UP P6, R14, R13, R12, R11 ;  /* 0x0400000c0d0e7389 */ /* 0x00006400000c000b */
[----:B01----:R-:W-:Y:S01]  /*1a0a0*/  ENDCOLLECTIVE ;  /* 0x000000000000791b */ /* 0x003fe20003800000 */
.L_x_1531:
[----:B------:R-:W-:Y:S01]  /*1a0b0*/  IMAD.MOV.U32 R12, RZ, RZ, 0x10 ;  /* 0x00000010ff0c7424 */ /* 0x000fe200078e00ff */
[----:B------:R-:W-:-:S05]  /*1a0c0*/  SEL R4, R14, RZ, P4 ;  /* 0x000000ff0e047207 */ /* 0x000fca0002000000 */
[----:B------:R-:W-:-:S04]  /*1a0d0*/  IMAD.IADD R4, R3, 0x1, R4 ;  /* 0x0000000103047824 */ /* 0x000fc800078e0204 */
[----:B------:R-:W-:-:S07]  /*1a0e0*/  IMAD.MOV.U32 R13, RZ, RZ, R4 ;  /* 0x000000ffff0d7224 */ /* 0x000fce00078e0004 */
[----:B------:R-:W-:Y:S05]  /*1a0f0*/  WARPSYNC.COLLECTIVE R15, `(.L_x_1532) ;  /* 0x000000000f087348 */ /* 0x000fea0003c00000 */
[----:B------:R0:W1:Y:S02]  /*1a100*/  SHFL.UP P6, R14, R13, R12, R11 ;  /* 0x0400000c0d0e7389 */ /* 0x00006400000c000b */
[----:B01----:R-:W-:Y:S01]  /*1a110*/  ENDCOLLECTIVE ;  /* 0x000000000000791b */ /* 0x003fe20003800000 */
.L_x_1532:
        /* <DEDUP_REMOVED lines=8> */
.L_x_1533:
[----:B------:R-:W-:Y:S05]  /*1a1a0*/  BRA `(.L_x_1534) ;  /* 0xffffffac00f07947 */ /* 0x000fea000383ffff */
.L_x_1397:
[----:B------:R-:W-:Y:S01]  /*1a1b0*/  BSSY B0, `(.L_x_1535) ;  /* 0x0000007000007945 */ /* 0x000fe20003800000 */
[----:B------:R-:W-:Y:S02]  /*1a1c0*/  IMAD.MOV.U32 R12, RZ, RZ, 0x1 ;  /* 0x00000001ff0c7424 */ /* 0x000fe400078e00ff */
[----:B------:R-:W-:Y:S02]  /*1a1d0*/  IMAD.MOV.U32 R11, RZ, RZ, RZ ;  /* 0x000000ffff0b7224 */ /* 0x000fe400078e00ff */
[----:B------:R-:W-:-:S07]  /*1a1e0*/  IMAD.MOV.U32 R15, RZ, RZ, -0x1 ;  /* 0xffffffffff0f7424 */ /* 0x000fce00078e00ff */
[----:B------:R-:W-:Y:S05]  /*1a1f0*/  WARPSYNC.COLLECTIVE R15, `(.L_x_1536) ;  /* 0x000000000f087348 */ /* 0x000fea0003c00000 */
[----:B------:R0:W1:Y:S02]  /*1a200*/  SHFL.UP P6, R14, R13, R12, R11 ;  /* 0x0400000c0d0e7389 */ /* 0x00006400000c000b */
[----:B01----:R-:W-:Y:S01]  /*1a210*/  ENDCOLLECTIVE ;  /* 0x000000000000791b */ /* 0x003fe20003800000 */
.L_x_1536:
[----:B------:R-:W-:Y:S05]  /*1a220*/  BSYNC B0 ;  /* 0x0000000000007941 */ /* 0x000fea0003800000 */
.L_x_1535:
        /* <DEDUP_REMOVED lines=8> */
.L_x_1537:
[----:B------:R-:W-:Y:S01]  /*1a2b0*/  IMAD.MOV.U32 R12, RZ, RZ, 0x4 ;  /* 0x00000004ff0c7424 */ /* 0x000fe200078e00ff */
[----:B------:R-:W-:-:S05]  /*1a2c0*/  SEL R2, R14, RZ, P2 ;  /* 0x000000ff0e027207 */ /* 0x000fca0001000000 */
[----:B------:R-:W-:-:S04]  /*1a2d0*/  IMAD.IADD R2, R13, 0x1, R2 ;  /* 0x000000010d027824 */ /* 0x000fc800078e0202 */
[----:B------:R-:W-:-:S07]  /*1a2e0*/  IMAD.MOV.U32 R13, RZ, RZ, R2 ;  /* 0x000000ffff0d7224 */ /* 0x000fce00078e0002 */
[----:B------:R-:W-:Y:S05]  /*1a2f0*/  WARPSYNC.COLLECTIVE R15, `(.L_x_1538) ;  /* 0x000000000f087348 */ /* 0x000fea0003c00000 */
[----:B------:R0:W1:Y:S02]  /*1a300*/  SHFL.UP P6, R14, R13, R12, R11 ;  /* 0x0400000c0d0e7389 */ /* 0x00006400000c000b */
[----:B01----:R-:W-:Y:S01]  /*1a310*/  ENDCOLLECTIVE ;  /* 0x000000000000791b */ /* 0x003fe20003800000 */
.L_x_1538:
[----:B------:R-:W-:Y:S01]  /*1a320*/  IMAD.MOV.U32 R12, RZ, RZ, 0x8 ;  /* 0x00000008ff0c7424 */ /* 0x000fe200078e00ff */
[----:B------:R-:W-:-:S05]  /*1a330*/  SEL R3, R14, RZ, P3 ;  /* 0x000000ff0e037207 */ /* 0x000fca0001800000 */
[----:B------:R-:W-:-:S04]  /*1a340*/  IMAD.IADD R3, R2, 0x1, R3 ;  /* 0x0000000102037824 */ /* 0x000fc800078e0203 */
[----:B------:R-:W-:-:S07]  /*1a350*/  IMAD.MOV.U32 R13, RZ, RZ, R3 ;  /* 0x000000ffff0d7224 */ /* 0x000fce00078e0003 */
[----:B------:R-:W-:Y:S05]  /*1a360*/  WARPSYNC.COLLECTIVE R15, `(.L_x_1539) ;  /* 0x000000000f087348 */ /* 0x000fea0003c00000 */
[----:B------:R0:W1:Y:S02]  /*1a370*/  SHFL.UP P6, R14, R13, R12, R11 ;  /* 0x0400000c0d0e7389 */ /* 0x00006400000c000b */
[----:B01----:R-:W-:Y:S01]  /*1a380*/  ENDCOLLECTIVE ;  /* 0x000000000000791b */ /* 0x003fe20003800000 */
.L_x_1539:
[----:B------:R-:W-:Y:S01]  /*1a390*/  IMAD.MOV.U32 R12, RZ, RZ, 0x10 ;  /* 0x00000010ff0c7424 */ /* 0x000fe200078e00ff */
[----:B------:R-:W-:-:S05]  /*1a3a0*/  SEL R4, R14, RZ, P4 ;  /* 0x000000ff0e047207 */ /* 0x000fca0002000000 */
[----:B------:R-:W-:-:S04]  /*1a3b0*/  IMAD.IADD R4, R3, 0x1, R4 ;  /* 0x0000000103047824 */ /* 0x000fc800078e0204 */
[----:B------:R-:W-:-:S07]  /*1a3c0*/  IMAD.MOV.U32 R13, RZ, RZ, R4 ;  /* 0x000000ffff0d7224 */ /* 0x000fce00078e0004 */
[----:B------:R-:W-:Y:S05]  /*1a3d0*/  WARPSYNC.COLLECTIVE R15, `(.L_x_1540) ;  /* 0x000000000f087348 */ /* 0x000fea0003c00000 */
[----:B------:R0:W1:Y:S02]  /*1a3e0*/  SHFL.UP P6, R14, R13, R12, R11 ;  /* 0x0400000c0d0e7389 */ /* 0x00006400000c000b */
[----:B01----:R-:W-:Y:S01]  /*1a3f0*/  ENDCOLLECTIVE ;  /* 0x000000000000791b */ /* 0x003fe20003800000 */
.L_x_1540:
        /* <DEDUP_REMOVED lines=8> */
.L_x_1541:
[----:B------:R-:W-:Y:S05]  /*1a480*/  BRA `(.L_x_1542) ;  /* 0xffffffac00dc7947 */ /* 0x000fea000383ffff */
.L_x_1399:
[----:B------:R-:W-:Y:S01]  /*1a490*/  BSSY B0, `(.L_x_1543) ;  /* 0x0000006000007945 */ /* 0x000fe20003800000 */
[----:B------:R-:W-:Y:S01]  /*1a4a0*/  PLOP3.LUT P6, PT, P6, PT, PT, 0x8, 0x0 ;  /* 0x000000000000781c */ /* 0x000fe200037ce170 */
[----:B------:R-:W-:-:S12]  /*1a4b0*/  IMAD.MOV.U32 R15, RZ, RZ, -0x1 ;  /* 0xffffffffff0f7424 */ /* 0x000fd800078e00ff */
[----:B0-----:R-:W-:Y:S05]  /*1a4c0*/  WARPSYNC.COLLECTIVE R15, `(.L_x_1544) ;  /* 0x000000000f087348 */ /* 0x001fea0003c00000 */
[----:B------:R-:W-:Y:S01]  /*1a4d0*/  VOTE.ANY R14, PT, P6 ;  /* 0x00000000000e7806 */ /* 0x000fe200030e0100 */
[----:B0-----:R-:W-:Y:S06]  /*1a4e0*/  ENDCOLLECTIVE ;  /* 0x000000000000791b */ /* 0x001fec0003800000 */
.L_x_1544:
[----:B------:R-:W-:Y:S05]  /*1a4f0*/  BSYNC B0 ;  /* 0x0000000000007941 */ /* 0x000fea0003800000 */
.L_x_1543:
[----:B------:R-:W-:Y:S02]  /*1a500*/  IMAD.MOV.U32 R3, RZ, RZ, R14 ;  /* 0x000000ffff037224 */ /* 0x000fe400078e000e */
[----:B------:R-:W-:Y:S02]  /*1a510*/  IMAD.MOV.U32 R13, RZ, RZ, R17 ;  /* 0x000000ffff0d7224 */ /* 0x000fe400078e0011 */
[----:B------:R-:W0:Y:S01]  /*1a520*/  POPC R7, R3 ;  /* 0x0000000300077309 */ /* 0x000e220000000000 */
[----:B------:R-:W-:Y:S02]  /*1a530*/  IMAD.MOV.U32 R11, RZ, RZ, 0x1f ;  /* 0x0000001fff0b7424 */ /* 0x000fe400078e00ff */
[----:B------:R-:W-:Y:S02]  /*1a540*/  IMAD.MOV.U32 R15, RZ, RZ, -0x1 ;  /* 0xffffffffff0f7424 */ /* 0x000fe400078e00ff */
[----:B0-----:R-:W-:Y:S02]  /*1a550*/  IMAD.MOV.U32 R12, RZ, RZ, R7 ;  /* 0x000000ffff0c7224 */ /* 0x001fe400078e0007 */
[----:B------:R-:W-:-:S07]  /*1a560*/  IMAD.IADD R19, R7, 0x1, R19 ;  /* 0x0000000107137824 */ /* 0x000fce00078e0213 */
[----:B------:R-:W-:Y:S05]  /*1a570*/  WARPSYNC.COLLECTIVE R15, `(.L_x_1545) ;  /* 0x000000000f087348 */ /* 0x000fea0003c00000 */
[----:B------:R0:W1:Y:S02]  /*1a580*/  SHFL.IDX P6, R14, R13, R12, R11 ;  /* 0x0000000c0d0e7389 */ /* 0x00006400000c000b */
[----:B01----:R-:W-:Y:S01]  /*1a590*/  ENDCOLLECTIVE ;  /* 0x000000000000791b */ /* 0x003fe20003800000 */
.L_x_1545:
[----:B------:R-:W-:Y:S02]  /*1a5a0*/  IMAD.MOV.U32 R13, RZ, RZ, R5 ;  /* 0x000000ffff0d7224 */ /* 0x000fe400078e0005 */
[----:B------:R-:W-:-:S07]  /*1a5b0*/  IMAD.MOV.U32 R17, RZ, RZ, R14 ;  /* 0x000000ffff117224 */ /* 0x000fce00078e000e */
[----:B------:R-:W-:Y:S05]  /*1a5c0*/  WARPSYNC.COLLECTIVE R15, `(.L_x_1546) ;  /* 0x000000000f087348 */ /* 0x000fea0003c00000 */
[----:B------:R0:W1:Y:S02]  /*1a5d0*/  SHFL.IDX P6, R14, R13, R12, R11 ;  /* 0x0000000c0d0e7389 */ /* 0x00006400000c000b */
[----:B01----:R-:W-:Y:S01]  /*1a5e0*/  ENDCOLLECTIVE ;  /* 0x000000000000791b */ /* 0x003fe20003800000 */
.L_x_1546:
[----:B------:R-:W-:Y:S01]  /*1a5f0*/  IMAD.MOV.U32 R5, RZ, RZ, R14 ;  /* 0x000000ffff057224 */ /* 0x000fe200078e000e */
[----:B------:R-:W-:Y:S06]  /*1a600*/  BRA `(.L_x_1547) ;  /* 0xffffffac00bc7947 */ /* 0x000fec000383ffff */
.L_x_1401:
[----:B------:R-:W-:Y:S01]  /*1a610*/  BSSY B0, `(.L_x_1548) ;  /* 0x0000007000007945 */ /* 0x000fe20003800000 */
[----:B------:R-:W-:Y:S02]  /*1a620*/  IMAD.MOV.U32 R13, RZ, RZ, R2 ;  /* 0x000000ffff0d7224 */ /* 0x000fe400078e0002 */
[----:B------:R-:W-:Y:S02]  /*1a630*/  IMAD.MOV.U32 R11, RZ, RZ, 0x1f ;  /* 0x0000001fff0b7424 */ /* 0x000fe400078e00ff */
[----:B------:R-:W-:-:S07]  /*1a640*/  IMAD.MOV.U32 R15, RZ, RZ, -0x1 ;  /* 0xffffffffff0f7424 */ /* 0x000fce00078e00ff */
[----:B0123--:R-:W-:Y:S05]  /*1a650*/  WARPSYNC.COLLECTIVE R15, `(.L_x_1549) ;  /* 0x000000000f087348 */ /* 0x00ffea0003c00000 */
[----:B------:R4:W0:Y:S02]  /*1a660*/  SHFL.IDX P6, R14, R13, R12, R11 ;  /* 0x0000000c0d0e7389 */ /* 0x00082400000c000b */
[----:B01234-:R-:W-:Y:S01]  /*1a670*/  ENDCOLLECTIVE ;  /* 0x000000000000791b */ /* 0x01ffe20003800000 */
.L_x_1549:
[----:B------:R-:W-:Y:S05]  /*1a680*/  BSYNC B0 ;  /* 0x0000000000007941 */ /* 0x000fea0003800000 */
.L_x_1548:
[----:B------:R-:W-:Y:S01]  /*1a690*/  IMAD.MOV.U32 R16, RZ, RZ, R14 ;  /* 0x000000ffff107224 */ /* 0x000fe200078e000e */
[----:B------:R-:W-:Y:S06]  /*1a6a0*/  BRA `(.L_x_1400) ;  /* 0xffffffac00ac7947 */ /* 0x000fec000383ffff */
.L_x_1407:
[----:B0-----:R0:W2:Y:S02]  /*1a6b0*/  SYNCS.PHASECHK.TRANS64.TRYWAIT P0, [R4+URZ+0x16820], R0 ;  /* 0x01682000040075a7 */ /* 0x0010a4000800017f */
[----:B--2---:R-:W-:Y:S05]  /*1a6c0*/  @!P0 NANOSLEEP.SYNCS 0x989680 ;  /* 0x009896800000895d */ /* 0x004fea0003900000 */
[----:B------:R-:W2:Y:S02]  /*1a6d0*/  @!P0 SYNCS.PHASECHK.TRANS64 P0, [R4+URZ+0x16820], R0 ;  /* 0x01682000040085a7 */ /* 0x000ea4000800007f */
[----:B--2---:R-:W-:Y:S05]  /*1a6e0*/  @!P0 BRA `(.L_x_1407) ;  /* 0xfffffffc00f08947 */ /* 0x004fea000383ffff */
[----:B------:R-:W-:Y:S05]  /*1a6f0*/  BRA `(.L_x_1550) ;  /* 0xffffffb800047947 */ /* 0x000fea000383ffff */
.L_x_1408:
[----:B------:R-:W2:Y:S01]  /*1a700*/  S2R R2, SR_TID.X ;  /* 0x0000000000027919 */ /* 0x000ea20000002100 */
[----:B------:R-:W-:Y:S01]  /*1a710*/  BSSY B0, `(.L_x_1551) ;  /* 0x000000a000007945 */ /* 0x000fe20003800000 */
[----:B------:R-:W-:Y:S02]  /*1a720*/  IMAD.MOV.U32 R12, RZ, RZ, RZ ;  /* 0x000000ffff0c7224 */ /* 0x000fe400078e00ff */
[----:B------:R-:W-:Y:S02]  /*1a730*/  IMAD.MOV.U32 R11, RZ, RZ, 0x1f ;  /* 0x0000001fff0b7424 */ /* 0x000fe400078e00ff */
[----:B------:R-:W-:Y:S01]  /*1a740*/  IMAD.MOV.U32 R15, RZ, RZ, -0x1 ;  /* 0xffffffffff0f7424 */ /* 0x000fe200078e00ff */
[----:B--2---:R-:W-:-:S04]  /*1a750*/  SHF.R.U32.HI R2, RZ, 0x5, R2 ;  /* 0x00000005ff027819 */ /* 0x004fc80000011602 */
[----:B------:R-:W-:-:S05]  /*1a760*/  LOP3.LUT R2, R2, 0x3, RZ, 0xc0, !PT ;  /* 0x0000000302027812 */ /* 0x000fca00078ec0ff */
[----:B------:R-:W-:-:S07]  /*1a770*/  IMAD.MOV.U32 R13, RZ, RZ, R2 ;  /* 0x000000ffff0d7224 */ /* 0x000fce00078e0002 */
[----:B01----:R-:W-:Y:S05]  /*1a780*/  WARPSYNC.COLLECTIVE R15, `(.L_x_1552) ;  /* 0x000000000f087348 */ /* 0x003fea0003c00000 */
[----:B------:R2:W3:Y:S02]  /*1a790*/  SHFL.IDX P6, R14, R13, R12, R11 ;  /* 0x0000000c0d0e7389 */ /* 0x0004e400000c000b */
[----:B0123--:R-:W-:Y:S01]  /*1a7a0*/  ENDCOLLECTIVE ;  /* 0x000000000000791b */ /* 0x00ffe20003800000 */
.L_x_1552:
[----:B------:R-:W-:Y:S05]  /*1a7b0*/  BSYNC B0 ;  /* 0x0000000000007941 */ /* 0x000fea0003800000 */
.L_x_1551:
[----:B------:R-:W-:Y:S05]  /*1a7c0*/  BRA `(.L_x_1553) ;  /* 0xffffffb400ec7947 */ /* 0x000fea000383ffff */
.L_x_1411:
[----:B------:R-:W-:Y:S01]  /*1a7d0*/  BSSY B1, `(.L_x_1554) ;  /* 0x0000006000017945 */ /* 0x000fe20003800000 */
[----:B------:R-:W-:-:S07]  /*1a7e0*/  IMAD.MOV.U32 R15, RZ, RZ, -0x1 ;  /* 0xffffffffff0f7424 */ /* 0x000fce00078e00ff */
[----:B01----:R-:W-:Y:S05]  /*1a7f0*/  WARPSYNC.COLLECTIVE R15, `(.L_x_1555) ;  /* 0x000000000f0c7348 */ /* 0x003fea0003c00000 */
[----:B------:R-:W-:Y:S02]  /*1a800*/  ELECT P6, UR62, PT ;  /* 0x00000000003e782f */ /* 0x000fe400038c0000 */
[----:B------:R-:W-:Y:S01]  /*1a810*/  MOV R14, UR62 ;  /* 0x0000003e000e7c02 */ /* 0x000fe20008000f00 */
[----:B01----:R-:W-:Y:S10]  /*1a820*/  ENDCOLLECTIVE ;  /* 0x000000000000791b */ /* 0x003ff40003800000 */
.L_x_1555:
[----:B------:R-:W-:Y:S05]  /*1a830*/  BSYNC B1 ;  /* 0x0000000000017941 */ /* 0x000fea0003800000 */
.L_x_1554:
[----:B------:R-:W-:Y:S05]  /*1a840*/  BRA `(.L_x_1556) ;  /* 0xffffffb400e47947 */ /* 0x000fea000383ffff */
.L_x_1413:
[----:B0-----:R0:W2:Y:S02]  /*1a850*/  SYNCS.PHASECHK.TRANS64.TRYWAIT P1, [R5+URZ+0x16840], R0 ;  /* 0x01684000050075a7 */ /* 0x0010a4000802017f */
[----:B--2---:R-:W-:Y:S05]  /*1a860*/  @!P1 NANOSLEEP.SYNCS 0x989680 ;  /* 0x009896800000995d */ /* 0x004fea0003900000 */
[----:B------:R-:W2:Y:S02]  /*1a870*/  @!P1 SYNCS.PHASECHK.TRANS64 P1, [R5+URZ+0x16840], R0 ;  /* 0x01684000050095a7 */ /* 0x000ea4000802007f */
[----:B--2---:R-:W-:Y:S05]  /*1a880*/  @!P1 BRA `(.L_x_1413) ;  /* 0xfffffffc00f09947 */ /* 0x004fea000383ffff */
[----:B------:R-:W-:Y:S05]  /*1a890*/  BRA `(.L_x_1557) ;  /* 0xffffffb800047947 */ /* 0x000fea000383ffff */
.L_x_1415:
[----:B--2---:R2:W3:Y:S02]  /*1a8a0*/  SYNCS.PHASECHK.TRANS64.TRYWAIT P1, [R25+URZ+0x16840], R2 ;  /* 0x01684002190075a7 */ /* 0x0044e4000802017f */
[----:B---3--:R-:W-:Y:S05]  /*1a8b0*/  @!P1 NANOSLEEP.SYNCS 0x989680 ;  /* 0x009896800000995d */ /* 0x008fea0003900000 */
[----:B------:R-:W3:Y:S02]  /*1a8c0*/  @!P1 SYNCS.PHASECHK.TRANS64 P1, [R25+URZ+0x16840], R2 ;  /* 0x01684002190095a7 */ /* 0x000ee4000802007f */
[----:B---3--:R-:W-:Y:S05]  /*1a8d0*/  @!P1 BRA `(.L_x_1415) ;  /* 0xfffffffc00f09947 */ /* 0x008fea000383ffff */
[----:B------:R-:W-:Y:S05]  /*1a8e0*/  BRA `(.L_x_1558) ;  /* 0xffffffb800107947 */ /* 0x000fea000383ffff */
.L_x_1417:
[----:B---3--:R3:W4:Y:S02]  /*1a8f0*/  SYNCS.PHASECHK.TRANS64.TRYWAIT P1, [R5+URZ+0x16860], R0 ;  /* 0x01686000050075a7 */ /* 0x008724000802017f */
[----:B----4-:R-:W-:Y:S05]  /*1a900*/  @!P1 NANOSLEEP.SYNCS 0x989680 ;  /* 0x009896800000995d */ /* 0x010fea0003900000 */
[----:B------:R-:W4:Y:S02]  /*1a910*/  @!P1 SYNCS.PHASECHK.TRANS64 P1, [R5+URZ+0x16860], R0 ;  /* 0x01686000050095a7 */ /* 0x000f24000802007f */
[----:B----4-:R-:W-:Y:S05]  /*1a920*/  @!P1 BRA `(.L_x_1417) ;  /* 0xfffffffc00f09947 */ /* 0x010fea000383ffff */
[----:B------:R-:W-:Y:S05]  /*1a930*/  BRA `(.L_x_1559) ;  /* 0xffffffb8000c7947 */ /* 0x000fea000383ffff */
.L_x_1560:
        /* <DEDUP_REMOVED lines=12> */
.L_x_3170:


//--------------------- .text._ZN7cutlass13device_kernelIN5flash11enable_sm90INS1_16FlashAttnFwdSm90INS1_25CollectiveMainloopFwdSm90ILi2EN4cute5tupleIJNS5_1CILi1EEES8_S8_EEENS6_IJNS7_ILi192EEENS7_ILi128EEENS7_ILi64EEEEEELi64ENS_6half_tEfNS_4arch4Sm90ELb0ELb1ELb0ELb1ELb1ELb1ELb0ELb1ELb1ELb1ELb1ELb0EEENS1_21CollectiveEpilogueFwdINS6_IJSA_SC_SB_EEES9_SE_SG_Li384ELb1ELb1ELb1ELb0EEENS1_36VarlenDynamicPersistentTileSchedulerILi192ELi128ELi384ELi128ELb1ELb1ELb1ELb1ELb0ELb1EEEEEEEEEvNT_6ParamsE --------------------------
	.section	.text._ZN7cutlass13device_kernelIN5flash11enable_sm90INS1_16FlashAttnFwdSm90INS1_25CollectiveMainloopFwdSm90ILi2EN4cute5tupleIJNS5_1CILi1EEES8_S8_EEENS6_IJNS7_ILi192EEENS7_ILi128EEENS7_ILi64EEEEEELi64ENS_6half_tEfNS_4arch4Sm90ELb0ELb1ELb0ELb1ELb1ELb1ELb0ELb1ELb1ELb1ELb1ELb0EEENS1_21CollectiveEpilogueFwdINS6_IJSA_SC_SB_EEES9_SE_SG_Li384ELb1ELb1ELb1ELb0EEENS1_36VarlenDynamicPersistentTileSchedulerILi192ELi128ELi384ELi128ELb1ELb1ELb1ELb1ELb0ELb1EEEEEEEEEvNT_6ParamsE,"ax",@progbits
	.align	128
.text._ZN7cutlass13device_kernelIN5flash11enable_sm90INS1_16FlashAttnFwdSm90INS1_25CollectiveMainloopFwdSm90ILi2EN4cute5tupleIJNS5_1CILi1EEES8_S8_EEENS6_IJNS7_ILi192EEENS7_ILi128EEENS7_ILi64EEEEEELi64ENS_6half_tEfNS_4arch4Sm90ELb0ELb1ELb0ELb1ELb1ELb1ELb0ELb1ELb1ELb1ELb1ELb0EEENS1_21CollectiveEpilogueFwdINS6_IJSA_SC_SB_EEES9_SE_SG_Li384ELb1ELb1ELb1ELb0EEENS1_36VarlenDynamicPersistentTileSchedulerILi192ELi128ELi384ELi128ELb1ELb1ELb1ELb1ELb0ELb1EEEEEEEEEvNT_6ParamsE:
        .type           _ZN7cutlass13device_kernelIN5flash11enable_sm90INS1_16FlashAttnFwdSm90INS1_25CollectiveMainloopFwdSm90ILi2EN4cute5tupleIJNS5_1CILi1EEES8_S8_EEENS6_IJNS7_ILi192EEENS7_ILi128EEENS7_ILi64EEEEEELi64ENS_6half_tEfNS_4arch4Sm90ELb0ELb1ELb0ELb1ELb1ELb1ELb0ELb1ELb1ELb1ELb1ELb0EEENS1_21CollectiveEpilogueFwdINS6_IJSA_SC_SB_EEES9_SE_SG_Li384ELb1ELb1ELb1ELb0EEENS1_36VarlenDynamicPersistentTileSchedulerILi192ELi128ELi384ELi128ELb1ELb1ELb1ELb1ELb0ELb1EEEEEEEEEvNT_6ParamsE,@function
        .size           _ZN7cutlass13device_kernelIN5flash11enable_sm90INS1_16FlashAttnFwdSm90INS1_25CollectiveMainloopFwdSm90ILi2EN4cute5tupleIJNS5_1CILi1EEES8_S8_EEENS6_IJNS7_ILi192EEENS7_ILi128EEENS7_ILi64EEEEEELi64ENS_6half_tEfNS_4arch4Sm90ELb0ELb1ELb0ELb1ELb1ELb1ELb0ELb1ELb1ELb1ELb1ELb0EEENS1_21CollectiveEpilogueFwdINS6_IJSA_SC_SB_EEES9_SE_SG_Li384ELb1ELb1ELb1ELb0EEENS1_36VarlenDynamicPersistentTileSchedulerILi192ELi128ELi384ELi128ELb1ELb1ELb1ELb1ELb0ELb1EEEEEEEEEvNT_6ParamsE,(.L_x_3171 - _ZN7cutlass13device_kernelIN5flash11enable_sm90INS1_16FlashAttnFwdSm90INS1_25CollectiveMainloopFwdSm90ILi2EN4cute5tupleIJNS5_1CILi1EEES8_S8_EEENS6_IJNS7_ILi192EEENS7_ILi128EEENS7_ILi64EEEEEELi64ENS_6half_tEfNS_4arch4Sm90ELb0ELb1ELb0ELb1ELb1ELb1ELb0ELb1ELb1ELb1ELb1ELb0EEENS1_21CollectiveEpilogueFwdINS6_IJSA_SC_SB_EEES9_SE_SG_Li384ELb1ELb1ELb1ELb0EEENS1_36VarlenDynamicPersistentTileSchedulerILi192ELi128ELi384ELi128ELb1ELb1ELb1ELb1ELb0ELb1EEEEEEEEEvNT_6ParamsE)
        .other          _ZN7cutlass13device_kernelIN5flash11enable_sm90INS1_16FlashAttnFwdSm90INS1_25CollectiveMainloopFwdSm90ILi2EN4cute5tupleIJNS5_1CILi1EEES8_S8_EEENS6_IJNS7_ILi192EEENS7_ILi128EEENS7_ILi64EEEEEELi64ENS_6half_tEfNS_4arch4Sm90ELb0ELb1ELb0ELb1ELb1ELb1ELb0ELb1ELb1ELb1ELb1ELb0EEENS1_21CollectiveEpilogueFwdINS6_IJSA_SC_SB_EEES9_SE_SG_Li384ELb1ELb1ELb1ELb0EEENS1_36VarlenDynamicPersistentTileSchedulerILi192ELi128ELi384ELi128ELb1ELb1ELb1ELb1ELb0ELb1EEEEEEEEEvNT_6ParamsE,@"STO_CUDA_ENTRY STV_DEFAULT"
_ZN7cutlass13device_kernelIN5flash11enable_sm90INS1_16FlashAttnFwdSm90INS1_25CollectiveMainloopFwdSm90ILi2EN4cute5tupleIJNS5_1CILi1EEES8_S8_EEENS6_IJNS7_ILi192EEENS7_ILi128EEENS7_ILi64EEEEEELi64ENS_6half_tEfNS_4arch4Sm90ELb0ELb1ELb0ELb1ELb1ELb1ELb0ELb1ELb1ELb1ELb1ELb0EEENS1_21CollectiveEpilogueFwdINS6_IJSA_SC_SB_EEES9_SE_SG_Li384ELb1ELb1ELb1ELb0EEENS1_36VarlenDynamicPersistentTileSchedulerILi192ELi128ELi384ELi128ELb1ELb1ELb1ELb1ELb0ELb1EEEEEEEEEvNT_6ParamsE:
        /* <DEDUP_REMOVED lines=18> */
.L_x_1562:
[----:B------:R-:W-:Y:S05]  /*0120*/  BSYNC B0 ;  /* 0x0000000000007941 */ /* 0x000fea0003800000 */
.L_x_1561:
        /* <DEDUP_REMOVED lines=41> */
.L_x_1563:
        /* <DEDUP_REMOVED lines=22> */
.L_x_1564:
        /* <DEDUP_REMOVED lines=18> */
.L_x_1565:
        /* <DEDUP_REMOVED lines=22> */
.L_x_1566:
        /* <DEDUP_REMOVED lines=22> */
.L_x_1567:
        /* <DEDUP_REMOVED lines=8> */
.L_x_1570:
[----:B------:R-:W-:-:S08]  /*0980*/  NOP ;  /* 0x0000000000007918 */ /* 0x000fd00000000000 */
[----:B------:R-:W0:Y:S02]  /*0990*/  USETMAXREG.TRY_ALLOC.CTAPOOL UP0, 0xa0 ;  /* 0x000000a0000079c8 */ /* 0x000e240008000600 */
[----:B0-----:R-:W-:-:S13]  /*09a0*/  PLOP3.LUT P0, PT, PT, PT, UP0, 0x80, 0x0 ;  /* 0x000000000000781c */ /* 0x001fda0003f0f008 */
[----:B------:R-:W-:Y:S05]  /*09b0*/  @!P0 BRA `(.L_x_1570) ;  /* 0xfffffffc00f08947 */ /* 0x000fea000383ffff */
[----:B------:R-:W0:Y:S01]  /*09c0*/  S2R R0, SR_TID.X ;  /* 0x0000000000007919 */ /* 0x000e220000002100 */
[----:B------:R-:W1:Y:S01]  /*09d0*/  S2UR UR38, SR_CgaCtaId ;  /* 0x00000000002679c3 */ /* 0x000e620000008800 */
[----:B------:R-:W-:Y:S01]  /*09e0*/  UMOV UR4, 0x400 ;  /* 0x0000040000047882 */ /* 0x000fe20000000000 */
[----:B------:R-:W-:-:S06]  /*09f0*/  LOP3.LUT R18, R18, 0xdfffffff, RZ, 0xc0, !PT ;  /* 0xdfffffff12127812 */ /* 0x000fcc00078ec0ff */
[----:B------:R-:W-:Y:S06]  /*0a00*/  BAR.ARV 0x8, 0x200 ;  /* 0x0208000000007b1d */ /* 0x000fec0000002000 */
[----:B-1----:R-:W-:-:S06]  /*0a10*/  ULEA UR4, UR38, UR4, 0x18 ;  /* 0x0000000426047291 */ /* 0x002fcc000f8ec03f */
[----:B------:R-:W-:Y:S01]  /*0a20*/  IMAD.U32 R2, RZ, RZ, UR4 ;  /* 0x00000004ff027e24 */ /* 0x000fe2000f8e00ff */
[----:B0-----:R-:W-:Y:S01]  /*0a30*/  SHF.R.U32.HI R0, RZ, 0x7, R0 ;  /* 0x00000007ff007819 */ /* 0x001fe20000011600 */
[----:B------:R-:W-:-:S03]  /*0a40*/  ULDC UR4, c[0x0][0xc3c] ;  /* 0x00030f0000047ab9 */ /* 0x000fc60000000800 */
[----:B------:R-:W-:-:S13]  /*0a50*/  ISETP.NE.AND P0, PT, R0, 0x1, PT ;  /* 0x000000010000780c */ /* 0x000fda0003f05270 */
[----:B------:R-:W-:Y:S01]  /*0a60*/  @P0 LOP3.LUT R18, R18, 0x20000000, RZ, 0xfc, !PT ;  /* 0x2000000012120812 */ /* 0x000fe200078efcff */
[----:B------:R-:W-:Y:S08]  /*0a70*/  @!P0 BAR.ARV 0x9, 0x100 ;  /* 0x0244000000008b1d */ /* 0x000ff00000002000 */
[----:B------:R-:W-:Y:S06]  /*0a80*/  BAR.SYNC.DEFER_BLOCKING 0x5, 0x200 ;  /* 0x0148000000007b1d */ /* 0x000fec0000010000 */
[----:B------:R-:W0:Y:S02]  /*0a90*/  LDS.128 R32, [R2+0x168d0] ;  /* 0x0168d00002207984 */ /* 0x000e240000000c00 */
[----:B------:R-:W-:Y:S06]  /*0aa0*/  BAR.ARV 0x4, 0x200 ;  /* 0x0108000000007b1d */ /* 0x000fec0000002000 */
[----:B0-----:R-:W-:-:S13]  /*0ab0*/  ISETP.GE.AND P0, PT, R35, UR4, PT ;  /* 0x0000000423007c0c */ /* 0x001fda000bf06270 */
[----:B------:R-:W-:Y:S05]  /*0ac0*/  @P0 BRA `(.L_x_1571) ;  /* 0x000001f000e00947 */ /* 0x000fea0003800000 */
[----:B------:R-:W0:Y:S01]  /*0ad0*/  S2R R0, SR_TID.X ;  /* 0x0000000000007919 */ /* 0x000e220000002100 */
[----:B------:R-:W-:Y:S01]  /*0ae0*/  CS2R R22, SRZ ;  /* 0x0000000000167805 */ /* 0x000fe2000001ff00 */
[----:B------:R-:W-:Y:S01]  /*0af0*/  IMAD.MOV.U32 R154, RZ, RZ, RZ ;  /* 0x000000ffff9a7224 */ /* 0x000fe200078e00ff */
[----:B------:R-:W-:Y:S01]  /*0b00*/  ULOP3.LUT UR39, UR37, 0x1, URZ, 0xfc, !UPT ;  /* 0x0000000125277892 */ /* 0x000fe2000f8efc3f */
[----:B------:R-:W-:Y:S01]  /*0b10*/  UMOV UR36, URZ ;  /* 0x0000003f00247c82 */ /* 0x000fe20008000000 */
[----:B0-----:R-:W-:-:S05]  /*0b20*/  VIADD R13, R0, 0xffffff80 ;  /* 0xffffff80000d7836 */ /* 0x001fca0000000000 */
[----:B------:R-:W-:-:S04]  /*0b30*/  SHF.R.S32.HI R0, RZ, 0x1f, R13 ;  /* 0x0000001fff007819 */ /* 0x000fc8000001140d */
[CC--:B------:R-:W-:Y:S02]  /*0b40*/  LEA.HI R3, R0.reuse, R13.reuse, RZ, 0x7 ;  /* 0x0000000d00037211 */ /* 0x0c0fe400078f38ff */
[CC--:B------:R-:W-:Y:S02]  /*0b50*/  LEA.HI R5, R0.reuse, R13.reuse, RZ, 0x4 ;  /* 0x0000000d00057211 */ /* 0x0c0fe400078f20ff */
[----:B------:R-:W-:Y:S02]  /*0b60*/  LOP3.LUT R4, R3, 0xffffff80, RZ, 0xc0, !PT ;  /* 0xffffff8003047812 */ /* 0x000fe400078ec0ff */
[----:B------:R-:W-:Y:S02]  /*0b70*/  SHF.R.S32.HI R12, RZ, 0x7, R3 ;  /* 0x00000007ff0c7819 */ /* 0x000fe40000011403 */
[----:B------:R-:W-:Y:S01]  /*0b80*/  SHF.R.S32.HI R6, RZ, 0x4, R5 ;  /* 0x00000004ff067819 */ /* 0x000fe20000011405 */
[----:B------:R-:W-:Y:S01]  /*0b90*/  IMAD.IADD R11, R13, 0x1, -R4 ;  /* 0x000000010d0b7824 */ /* 0x000fe200078e0a04 */
[----:B------:R-:W-:-:S02]  /*0ba0*/  LEA.HI R4, R0, R13, RZ, 0x5 ;  /* 0x0000000d00047211 */ /* 0x000fc400078f28ff */
[----:B------:R-:W-:Y:S02]  /*0bb0*/  LOP3.LUT R3, R5, 0x3fffff0, RZ, 0xc0, !PT ;  /* 0x03fffff005037812 */ /* 0x000fe400078ec0ff */
[----:B------:R-:W-:Y:S02]  /*0bc0*/  SHF.R.S32.HI R7, RZ, 0x1f, R11 ;  /* 0x0000001fff077819 */ /* 0x000fe4000001140b */
[----:B------:R-:W-:Y:S01]  /*0bd0*/  SHF.R.S32.HI R14, RZ, 0x5, R4 ;  /* 0x00000005ff0e7819 */ /* 0x000fe20000011404 */
[----:B------:R-:W-:Y:S01]  /*0be0*/  IMAD.HI R4, R12, 0x55555556, RZ ;  /* 0x555555560c047827 */ /* 0x000fe200078e02ff */
[----:B------:R-:W-:Y:S02]  /*0bf0*/  LEA.HI R8, R7, R11, RZ, 0x2 ;  /* 0x0000000b07087211 */ /* 0x000fe400078f10ff */
[----:B------:R-:W-:Y:S01]  /*0c00*/  LEA.HI R5, R5, R6, RZ, 0x1 ;  /* 0x0000000605057211 */ /* 0x000fe200078f08ff */
[----:B------:R-:W-:Y:S01]  /*0c10*/  IMAD.IADD R3, R13, 0x1, -R3 ;  /* 0x000000010d037824 */ /* 0x000fe200078e0a03 */
[----:B------:R-:W-:-:S02]  /*0c20*/  SHF.R.S32.HI R9, RZ, 0x2, R8 ;  /* 0x00000002ff097819 */ /* 0x000fc40000011408 */
[----:B------:R-:W-:Y:S02]  /*0c30*/  SHF.R.S32.HI R10, RZ, 0x1f, R8 ;  /* 0x0000001fff0a7819 */ /* 0x000fe40000011408 */
[----:B------:R-:W-:Y:S02]  /*0c40*/  LEA.HI R7, R7, R11, RZ, 0x5 ;  /* 0x0000000b07077211 */ /* 0x000fe400078f28ff */
[----:B------:R-:W-:Y:S02]  /*0c50*/  LEA.HI R10, R10, R9, RZ, 0x3 ;  /* 0x000000090a0a7211 */ /* 0x000fe400078f18ff */
[----:B------:R-:W-:Y:S02]  /*0c60*/  LOP3.LUT R5, R5, 0x1ffffffe, RZ, 0xc0, !PT ;  /* 0x1ffffffe05057812 */ /* 0x000fe400078ec0ff */
[----:B------:R-:W-:Y:S02]  /*0c70*/  LOP3.LUT R10, R10, 0xfffffff8, RZ, 0xc0, !PT ;  /* 0xfffffff80a0a7812 */ /* 0x000fe400078ec0ff */
[----:B------:R-:W-:Y:S01]  /*0c80*/  LEA.HI R4, R4, R4, RZ, 0x1 ;  /* 0x0000000404047211 */ /* 0x000fe200078f08ff */
[----:B------:R-:W-:Y:S01]  /*0c90*/  IMAD.IADD R5, R6, 0x1, -R5 ;  /* 0x0000000106057824 */ /* 0x000fe200078e0a05 */
[----:B------:R-:W-:Y:S01]  /*0ca0*/  SHF.R.S32.HI R7, RZ, 0x5, R7 ;  /* 0x00000005ff077819 */ /* 0x000fe20000011407 */
[----:B------:R-:W-:Y:S01]  /*0cb0*/  IMAD.IADD R10, R9, 0x1, -R10 ;  /* 0x00000001090a7824 */ /* 0x000fe200078e0a0a */
[----:B------:R-:W-:Y:S01]  /*0cc0*/  LOP3.LUT R8, R8, 0x7ffffffc, RZ, 0xc0, !PT ;  /* 0x7ffffffc08087812 */ /* 0x000fe200078ec0ff */
[----:B------:R-:W-:Y:S01]  /*0cd0*/  IMAD R6, R14, 0x10, R3 ;  /* 0x000000100e067824 */ /* 0x000fe200078e0203 */
[----:B------:R-:W-:Y:S01]  /*0ce0*/  LEA.HI R3, R0, R13, RZ, 0x2 ;  /* 0x0000000d00037211 */ /* 0x000fe200078f10ff */
[----:B------:R-:W-:-:S02]  /*0cf0*/  IMAD R4, R4, -0x3, R12 ;  /* 0xfffffffd04047824 */ /* 0x000fc400078e020c */
[----:B------:R-:W-:Y:S01]  /*0d00*/  IMAD R7, R7, 0x10, R10 ;  /* 0x0000001007077824 */ /* 0x000fe200078e020a */
[----:B------:R-:W-:Y:S01]  /*0d10*/  SHF.R.S32.HI R12, RZ, 0x2, R3 ;  /* 0x00000002ff0c7819 */ /* 0x000fe20000011403 */
[----:B------:R-:W-:Y:S02]  /*0d20*/  IMAD R6, R6, 0x8, R5 ;  /* 0x0000000806067824 */ /* 0x000fe400078e0205 */
[----:B------:R-:W-:Y:S01]  /*0d30*/  IMAD R9, R4, 0x40, R7 ;  /* 0x0000004004097824 */ /* 0x000fe200078e0207 */
[----:B------:R-:W-:Y:S01]  /*0d40*/  LEA.HI R4, R0, R13, RZ, 0x3 ;  /* 0x0000000d00047211 */ /* 0x000fe200078f18ff */
[----:B------:R-:W-:Y:S01]  /*0d50*/  VIADD R7, R12, 0x60 ;  /* 0x000000600c077836 */ /* 0x000fe20000000000 */
[----:B------:R-:W-:Y:S01]  /*0d60*/  SHF.R.S32.HI R0, RZ, 0x1f, R3 ;  /* 0x0000001fff007819 */ /* 0x000fe20000011403 */
[----:B------:R-:W-:Y:S01]  /*0d70*/  IMAD.IADD R8, R11, 0x1, -R8 ;  /* 0x000000010b087824 */ /* 0x000fe200078e0a08 */
[----:B------:R-:W-:Y:S01]  /*0d80*/  LOP3.LUT R3, R3, 0xfffffffc, RZ, 0xc0, !PT ;  /* 0xfffffffc03037812 */ /* 0x000fe200078ec0ff */
[----:B------:R-:W-:Y:S01]  /*0d90*/  STL [R1+0x5c], R9 ;  /* 0x00005c0901007387 */ /* 0x000fe20000100800 */
[----:B------:R-:W-:Y:S01]  /*0da0*/  LEA.HI R0, R0, R12, RZ, 0x3 ;  /* 0x0000000c00007211 */ /* 0x000fe200078f18ff */
[----:B------:R-:W-:Y:S01]  /*0db0*/  IMAD.SHL.U32 R155, R8, 0x2, RZ ;  /* 0x00000002089b7824 */ /* 0x000fe200078e00ff */
[----:B------:R-:W-:Y:S01]  /*0dc0*/  SHF.R.S32.HI R5, RZ, 0x3, R4 ;  /* 0x00000003ff057819 */ /* 0x000fe20000011404 */
[C---:B------:R-:W-:Y:S01]  /*0dd0*/  IMAD.IADD R10, R13.reuse, 0x1, -R3 ;  /* 0x000000010d0a7824 */ /* 0x040fe200078e0a03 */
[----:B------:R-:W-:Y:S01]  /*0de0*/  LOP3.LUT R4, R4, 0xfffffff8, RZ, 0xc0, !PT ;  /* 0xfffffff804047812 */ /* 0x000fe200078ec0ff */
[----:B------:R-:W-:Y:S01]  /*0df0*/  STL [R1+0xc], RZ ;  /* 0x00000cff01007387 */ /* 0x000fe20000100800 */
[----:B------:R-:W-:Y:S01]  /*0e00*/  LOP3.LUT R0, R0, 0xfffffff8, RZ, 0xc0, !PT ;  /* 0xfffffff800007812 */ /* 0x000fe200078ec0ff */
[C---:B------:R-:W-:Y:S01]  /*0e10*/  IMAD.SHL.U32 R152, R10.reuse, 0x4, RZ ;  /* 0x000000040a987824 */ /* 0x040fe200078e00ff */
[----:B------:R-:W-:Y:S01]  /*0e20*/  SHF.R.S32.HI R5, RZ, 0x1f, R7 ;  /* 0x0000001fff057819 */ /* 0x000fe20000011407 */
[----:B------:R-:W-:Y:S01]  /*0e30*/  IMAD.IADD R3, R13, 0x1, -R4 ;  /* 0x000000010d037824 */ /* 0x000fe200078e0a04 */
[----:B------:R-:W-:Y:S01]  /*0e40*/  LEA.HI R3, R10, R10, RZ, 0x1 ;  /* 0x0000000a0a037211 */ /* 0x000fe200078f08ff */
[----:B------:R-:W-:Y:S01]  /*0e50*/  IMAD.IADD R0, R12, 0x1, -R0 ;  /* 0x000000010c007824 */ /* 0x000fe200078e0a00 */
[----:B------:R-:W-:Y:S01]  /*0e60*/  LEA.HI R5, R5, R7, RZ, 0x3 ;  /* 0x0000000705057211 */ /* 0x000fe200078f18ff */
[----:B------:R-:W-:Y:S01]  /*0e70*/  IMAD.SHL.U32 R4, R7, 0x40, RZ ;  /* 0x0000004007047824 */ /* 0x000fe200078e00ff */
[----:B------:R-:W-:Y:S01]  /*0e80*/  LOP3.LUT R3, R3, 0x1ffffffe, RZ, 0xc0, !PT ;  /* 0x1ffffffe03037812 */ /* 0x000fe200078ec0ff */
[----:B------:R-:W-:Y:S01]  /*0e90*/  IMAD.SHL.U32 R16, R10, 0x8, RZ ;  /* 0x000000080a107824 */ /* 0x000fe200078e00ff */
[----:B------:R0:W-:Y:S01]  /*0ea0*/  STL [R1+0x44], R0 ;  /* 0x0000440001007387 */ /* 0x0001e20000100800 */
[----:B------:R-:W-:-:S02]  /*0eb0*/  IMAD.SHL.U32 R5, R5, 0x40, RZ ;  /* 0x0000004005057824 */ /* 0x000fc400078e00ff */
[----:B------:R-:W-:Y:S01]  /*0ec0*/  VIADD R19, R16, 0x20 ;  /* 0x0000002010137836 */ /* 0x000fe20000000000 */
[----:B------:R-:W-:Y:S01]  /*0ed0*/  SHF.R.S32.HI R17, RZ, 0x1f, R16 ;  /* 0x0000001fff117819 */ /* 0x000fe20000011410 */
[----:B------:R-:W-:Y:S01]  /*0ee0*/  IMAD.IADD R3, R10, 0x1, -R3 ;  /* 0x000000010a037824 */ /* 0x000fe200078e0a03 */
[----:B0-----:R-:W-:Y:S02]  /*0ef0*/  LOP3.LUT R0, R4, 0x1c0, RZ, 0xc0, !PT ;  /* 0x000001c004007812 */ /* 0x001fe400078ec0ff */
[----:B------:R-:W-:Y:S01]  /*0f00*/  LOP3.LUT R4, R5, 0xfffffe00, RZ, 0xc0, !PT ;  /* 0xfffffe0005047812 */ /* 0x000fe200078ec0ff */
[----:B------:R-:W-:Y:S01]  /*0f10*/  VIADD R5, R152, 0x10 ;  /* 0x0000001098057836 */ /* 0x000fe20000000000 */
[----:B------:R-:W-:Y:S01]  /*0f20*/  SHF.R.U32.HI R7, RZ, 0x3, R0 ;  /* 0x00000003ff077819 */ /* 0x000fe20000011600 */
[----:B------:R0:W-:Y:S04]  /*0f30*/  STL [R1+0x38], R0 ;  /* 0x0000380001007387 */ /* 0x0001e80000100800 */
[----:B------:R-:W-:Y:S04]  /*0f40*/  STL [R1+0x64], R7 ;  /* 0x0000640701007387 */ /* 0x000fe80000100800 */
[----:B------:R1:W-:Y:S01]  /*0f50*/  STL [R1+0x10], R5 ;  /* 0x0000100501007387 */ /* 0x0003e20000100800 */
[----:B0-----:R-:W-:-:S03]  /*0f60*/  LOP3.LUT R0, R0, 0x38, R16, 0xf8, !PT ;  /* 0x0000003800007812 */ /* 0x001fc600078ef810 */
[----:B------:R0:W-:Y:S01]  /*0f70*/  STL [R1+0x48], R4 ;  /* 0x0000480401007387 */ /* 0x0001e20000100800 */
[----:B-1----:R-:W-:Y:S01]  /*0f80*/  LOP3.LUT R5, R4, R0, R7, 0xf6, !PT ;  /* 0x0000000004057212 */ /* 0x002fe200078ef607 */
[----:B------:R-:W-:Y:S01]  /*0f90*/  IMAD.SHL.U32 R0, R6, 0x8, RZ ;  /* 0x0000000806007824 */ /* 0x000fe200078e00ff */
[----:B0-----:R-:W-:-:S05]  /*0fa0*/  SHF.R.S32.HI R4, RZ, 0x1f, R19 ;  /* 0x0000001fff047819 */ /* 0x001fca0000011413 */
[----:B------:R0:W-:Y:S04]  /*0fb0*/  STL [R1+0x8], R4 ;  /* 0x0000080401007387 */ /* 0x0001e80000100800 */
[----:B------:R1:W-:Y:S01]  /*0fc0*/  STL [R1+0x60], R0 ;  /* 0x0000600001007387 */ /* 0x0003e20000100800 */
[----:B0-----:R-:W-:Y:S02]  /*0fd0*/  IMAD R4, R5, 0x2, R2 ;  /* 0x0000000205047824 */ /* 0x001fe400078e0202 */
[----:B-1----:R-:W-:-:S03]  /*0fe0*/  IMAD R0, R3, 0x8, R9 ;  /* 0x0000000803007824 */ /* 0x002fc600078e0209 */
[----:B------:R0:W-:Y:S04]  /*0ff0*/  STL [R1+0x58], R4 ;  /* 0x0000580401007387 */ /* 0x0001e80000100800 */
[----:B------:R0:W-:Y:S02]  /*1000*/  STL [R1+0x34], R0 ;  /* 0x0000340001007387 */ /* 0x0001e40000100800 */
.L_x_1787:
[----:B------:R-:W-:Y:S05]  /*1010*/  YIELD ;  /* 0x0000000000007946 */ /* 0x000fea0003800000 */
[----:B------:R-:W-:Y:S01]  /*1020*/  ULDC.64 UR4, c[0x0][0xa28] ;  /* 0x00028a0000047ab9 */ /* 0x000fe20000000a00 */
[----:B-123--:R-:W1:Y:S01]  /*1030*/  LDC.64 R6, c[0x0][0xa08] ;  /* 0x00028200ff067b82 */ /* 0x00ee620000000a00 */
[----:B------:R-:W-:Y:S01]  /*1040*/  ISETP.NE.U32.AND P1, PT, RZ, UR4, PT ;  /* 0x00000004ff007c0c */ /* 0x000fe2000bf25070 */
[----:B------:R-:W-:Y:S02]  /*1050*/  IMAD.MOV.U32 R13, RZ, RZ, RZ ;  /* 0x000000ffff0d7224 */ /* 0x000fe400078e00ff */
[----:B------:R-:W-:Y:S01]  /*1060*/  IMAD.MOV.U32 R67, RZ, RZ, RZ ;  /* 0x000000ffff437224 */ /* 0x000fe200078e00ff */
[----:B------:R-:W-:Y:S01]  /*1070*/  ISETP.NE.AND.EX P1, PT, RZ, UR5, PT, P1 ;  /* 0x00000005ff007c0c */ /* 0x000fe2000bf25310 */
[----:B------:R-:W-:-:S02]  /*1080*/  ULDC.64 UR4, c[0x0][0xa18] ;  /* 0x0002860000047ab9 */ /* 0x000fc40000000a00 */
[----:B------:R-:W-:-:S04]  /*1090*/  ISETP.NE.U32.AND P2, PT, RZ, UR4, PT ;  /* 0x00000004ff007c0c */ /* 0x000fc8000bf45070 */
[----:B------:R-:W-:Y:S01]  /*10a0*/  ISETP.NE.AND.EX P2, PT, RZ, UR5, PT, P2 ;  /* 0x00000005ff007c0c */ /* 0x000fe2000bf45320 */
[----:B------:R-:W-:Y:S02]  /*10b0*/  ULDC.64 UR4, c[0x0][0xa08] ;  /* 0x0002820000047ab9 */ /* 0x000fe40000000a00 */
[----:B------:R-:W-:-:S03]  /*10c0*/  ISETP.NE.U32.AND P0, PT, RZ, UR4, PT ;  /* 0x00000004ff007c0c */ /* 0x000fc6000bf05070 */
[----:B0-----:R-:W0:Y:S01]  /*10d0*/  @P1 LDC.64 R4, c[0x0][0xa28] ;  /* 0x00028a00ff041b82 */ /* 0x001e220000000a00 */
[----:B------:R-:W-:Y:S01]  /*10e0*/  ISETP.NE.AND.EX P0, PT, RZ, UR5, PT, P0 ;  /* 0x00000005ff007c0c */ /* 0x000fe2000bf05300 */
[----:B-1----:R-:W-:-:S06]  /*10f0*/  IMAD.WIDE R10, R35, 0x4, R6 ;  /* 0x00000004230a7825 */ /* 0x002fcc00078e0206 */
[----:B------:R-:W1:Y:S01]  /*1100*/  @P2 LDC.64 R8, c[0x0][0xa18] ;  /* 0x00028600ff082b82 */ /* 0x000e620000000a00 */
[----:B------:R-:W-:Y:S02]  /*1110*/  ULDC UR4, c[0x0][0x288] ;  /* 0x0000a20000047ab9 */ /* 0x000fe40000000800 */
[----:B------:R-:W-:Y:S01]  /*1120*/  IMAD.U32 R156, RZ, RZ, UR4 ;  /* 0x00000004ff9c7e24 */ /* 0x000fe2000f8e00ff */
[----:B------:R-:W-:Y:S02]  /*1130*/  ULDC.64 UR4, c[0x0][0x418] ;  /* 0x0001060000047ab9 */ /* 0x000fe40000000a00 */
[----:B------:R2:W5:Y:S01]  /*1140*/  @P0 LDG.E R67, desc[UR42][R10.64] ;  /* 0x0000002a0a430981 */ /* 0x000562000c1e1900 */
[----:B0-----:R-:W-:-:S05]  /*1150*/  @P1 IMAD.WIDE R4, R35, 0x4, R4 ;  /* 0x0000000423041825 */ /* 0x001fca00078e0204 */
[----:B------:R2:W5:Y:S01]  /*1160*/  @P1 LDG.E R13, desc[UR42][R4.64] ;  /* 0x0000002a040d1981 */ /* 0x000562000c1e1900 */
[----:B-1----:R-:W-:-:S05]  /*1170*/  @P2 IMAD.WIDE R6, R35, 0x4, R8 ;  /* 0x0000000423062825 */ /* 0x002fca00078e0208 */
[----:B------:R2:W5:Y:S01]  /*1180*/  @P2 LDG.E R156, desc[UR42][R6.64] ;  /* 0x0000002a069c2981 */ /* 0x000562000c1e1900 */
[----:B------:R-:W-:-:S03]  /*1190*/  UISETP.NE.U32.AND UP0, UPT, UR4, URZ, UPT ;  /* 0x0000003f0400728c */ /* 0x000fc6000bf05070 */
[----:B------:R-:W-:Y:S01]  /*11a0*/  ULDC UR4, c[0x0][0x424] ;  /* 0x0001090000047ab9 */ /* 0x000fe20000000800 */
[----:B------:R-:W-:-:S03]  /*11b0*/  UISETP.NE.AND.EX UP0, UPT, UR5, URZ, UPT, UP0 ;  /* 0x0000003f0500728c */ /* 0x000fc6000bf05300 */
[----:B------:R-:W-:Y:S01]  /*11c0*/  ULDC UR5, c[0x0][0x2f0] ;  /* 0x0000bc0000057ab9 */ /* 0x000fe20000000800 */
[----:B------:R-:W-:-:S04]  /*11d0*/  USEL UR4, UR4, 0x1, UP0 ;  /* 0x0000000104047887 */ /* 0x000fc80008000000 */
[----:B------:R-:W-:-:S03]  /*11e0*/  UIMAD UR4, UR4, UR5, URZ ;  /* 0x00000005040472a4 */ /* 0x000fc6000f8e023f */
[----:B------:R-:W-:Y:S02]  /*11f0*/  ULDC UR5, c[0x0][0x348] ;  /* 0x0000d20000057ab9 */ /* 0x000fe40000000800 */
[----:B------:R-:W-:Y:S02]  /*1200*/  IMAD.U32 R25, RZ, RZ, UR5 ;  /* 0x00000005ff197e24 */ /* 0x000fe4000f8e00ff */
[----:B------:R-:W-:Y:S01]  /*1210*/  IMAD.U32 R30, RZ, RZ, UR4 ;  /* 0x00000004ff1e7e24 */ /* 0x000fe2000f8e00ff */
[----:B--2-4-:R-:W-:Y:S06]  /*1220*/  @P2 BRA `(.L_x_1572) ;  /* 0x0000000000242947 */ /* 0x014fec0003800000 */
        /* <DEDUP_REMOVED lines=9> */
.L_x_1572:
        /* <DEDUP_REMOVED lines=10> */
[----:B------:R-:W0:Y:S02]  /*1360*/  LDC.64 R30, c[0x0][0xa20] ;  /* 0x00028800ff1e7b82 */ /* 0x000e240000000a00 */
[----:B0-----:R-:W-:-:S06]  /*1370*/  IMAD.WIDE R30, R35, 0x4, R30 ;  /* 0x00000004231e7825 */ /* 0x001fcc00078e021e */
[----:B------:R0:W5:Y:S01]  /*1380*/  LDG.E R30, desc[UR42][R30.64] ;  /* 0x0000002a1e1e7981 */ /* 0x000162000c1e1900 */
[----:B------:R-:W-:Y:S05]  /*1390*/  BRA `(.L_x_1574) ;  /* 0x0000000000107947 */ /* 0x000fea0003800000 */
.L_x_1573:
[----:B------:R-:W-:Y:S05]  /*13a0*/  @!P0 BRA `(.L_x_1574) ;  /* 0x00000000000c8947 */ /* 0x000fea0003800000 */
[----:B------:R-:W2:Y:S04]  /*13b0*/  LDG.E R3, desc[UR42][R10.64] ;  /* 0x0000002a0a037981 */ /* 0x000ea8000c1e1900 */
[----:B------:R-:W2:Y:S02]  /*13c0*/  LDG.E R30, desc[UR42][R10.64+0x4] ;  /* 0x0000042a0a1e7981 */ /* 0x000ea4000c1e1900 */
[----:B--2---:R-:W-:-:S07]  /*13d0*/  IMAD.IADD R30, R30, 0x1, -R3 ;  /* 0x000000011e1e7824 */ /* 0x004fce00078e0a03 */
.L_x_1574:
[----:B------:R-:W-:Y:S01]  /*13e0*/  ULDC.64 UR4, c[0x0][0xa10] ;  /* 0x0002840000047ab9 */ /* 0x000fe20000000a00 */
[----:B------:R-:W1:Y:S01]  /*13f0*/  LDC R4, c[0x0][0x448] ;  /* 0x00011200ff047b82 */ /* 0x000e620000000800 */
[----:B------:R-:W-:-:S04]  /*1400*/  ISETP.NE.U32.AND P0, PT, RZ, UR4, PT ;  /* 0x00000004ff007c0c */ /* 0x000fc8000bf05070 */
[----:B------:R-:W-:Y:S01]  /*1410*/  ISETP.NE.AND.EX P0, PT, RZ, UR5, PT, P0 ;  /* 0x00000005ff007c0c */ /* 0x000fe2000bf05300 */
[----:B------:R-:W-:Y:S02]  /*1420*/  ULDC.64 UR4, c[0x0][0xa30] ;  /* 0x00028c0000047ab9 */ /* 0x000fe40000000a00 */
[----:B------:R-:W-:-:S04]  /*1430*/  ISETP.NE.U32.AND P1, PT, RZ, UR4, PT ;  /* 0x00000004ff007c0c */ /* 0x000fc8000bf25070 */
[----:B------:R-:W-:-:S06]  /*1440*/  ISETP.NE.AND.EX P1, PT, RZ, UR5, PT, P1 ;  /* 0x00000005ff007c0c */ /* 0x000fcc000bf25310 */
[----:B------:R-:W2:Y:S08]  /*1450*/  @P0 LDC.64 R6, c[0x0][0xa10] ;  /* 0x00028400ff060b82 */ /* 0x000eb00000000a00 */
[----:B------:R-:W3:Y:S01]  /*1460*/  @P1 LDC.64 R8, c[0x0][0xa30] ;  /* 0x00028c00ff081b82 */ /* 0x000ee20000000a00 */
[----:B--2---:R-:W-:-:S05]  /*1470*/  @P0 IMAD.WIDE R6, R35, 0x4, R6 ;  /* 0x0000000423060825 */ /* 0x004fca00078e0206 */
[----:B------:R-:W2:Y:S04]  /*1480*/  @P0 LDG.E R0, desc[UR42][R6.64] ;  /* 0x0000002a06000981 */ /* 0x000ea8000c1e1900 */
[----:B------:R-:W2:Y:S01]  /*1490*/  @P0 LDG.E R3, desc[UR42][R6.64+0x4] ;  /* 0x0000042a06030981 */ /* 0x000ea2000c1e1900 */
[----:B-----5:R-:W-:Y:S02]  /*14a0*/  IMAD.MOV.U32 R24, RZ, RZ, R30 ;  /* 0x000000ffff187224 */ /* 0x020fe400078e001e */
[----:B---3--:R-:W-:-:S05]  /*14b0*/  @P1 IMAD.WIDE R8, R35, 0x4, R8 ;  /* 0x0000000423081825 */ /* 0x008fca00078e0208 */
[----:B------:R3:W5:Y:S01]  /*14c0*/  @P1 LDG.E R24, desc[UR42][R8.64] ;  /* 0x0000002a08181981 */ /* 0x000762000c1e1900 */
[----:B-1----:R-:W-:Y:S01]  /*14d0*/  ISETP.NE.AND P1, PT, R4, 0x1, PT ;  /* 0x000000010400780c */ /* 0x002fe20003f25270 */
[----:B------:R-:W-:Y:S01]  /*14e0*/  IMAD.IADD R14, R30, 0x1, -R13 ;  /* 0x000000011e0e7824 */ /* 0x000fe200078e0a0d */
[----:B------:R-:W1:Y:S01]  /*14f0*/  LDC.64 R4, c[0x0][0x9e0] ;  /* 0x00027800ff047b82 */ /* 0x000e620000000a00 */
[----:B------:R-:W-:-:S05]  /*1500*/  IMAD R20, R33, 0xc0, RZ ;  /* 0x000000c021147824 */ /* 0x000fca00078e02ff */
[----:B------:R4:W-:Y:S05]  /*1510*/  STL [R1+0x14], R20 ;  /* 0x0000141401007387 */ /* 0x0009ea0000100800 */
[----:B------:R-:W0:Y:S08]  /*1520*/  @P1 LDC R11, c[0x0][0x44c] ;  /* 0x00011300ff0b1b82 */ /* 0x000e300000000800 */
[----:B------:R-:W3:Y:S01]  /*1530*/  @P1 LDC R10, c[0x0][0x450] ;  /* 0x00011400ff0a1b82 */ /* 0x000ee20000000800 */
[----:B-1----:R-:W-:Y:S01]  /*1540*/  ISETP.GE.AND P2, PT, R5, 0x1, PT ;  /* 0x000000010500780c */ /* 0x002fe20003f46270 */
[----:B--2---:R-:W-:-:S02]  /*1550*/  @P0 IMAD.IADD R25, R3, 0x1, -R0 ;  /* 0x0000000103190824 */ /* 0x004fc400078e0a00 */
[----:B------:R-:W-:Y:S02]  /*1560*/  VIADD R0, R20, 0xbf ;  /* 0x000000bf14007836 */ /* 0x000fe40000000000 */
[----:B------:R-:W-:Y:S02]  /*1570*/  IMAD.IADD R15, R14, 0x1, R25 ;  /* 0x000000010e0f7824 */ /* 0x000fe400078e0219 */
[----:B0-----:R-:W-:-:S03]  /*1580*/  @P1 IMAD.HI.U32 R3, R0, R11, RZ ;  /* 0x0000000b00031227 */ /* 0x001fc600078e00ff */
[----:B------:R4:W-:Y:S01]  /*1590*/  STL [R1], R15 ;  /* 0x0000000f01007387 */ /* 0x0009e20000100800 */
[----:B------:R-:W-:Y:S01]  /*15a0*/  IMAD.MOV.U32 R6, RZ, RZ, R0 ;  /* 0x000000ffff067224 */ /* 0x000fe200078e0000 */
[C---:B------:R-:W-:Y:S02]  /*15b0*/  IADD3 R0, R15.reuse, 0x7f, RZ ;  /* 0x0000007f0f007810 */ /* 0x040fe40007ffe0ff */
[----:B---3--:R-:W-:Y:S02]  /*15c0*/  @P1 SHF.R.U32.HI R6, RZ, R10, R3 ;  /* 0x0000000aff061219 */ /* 0x008fe40000011603 */
[----:B------:R-:W-:Y:S02]  /*15d0*/  IADD3 R7, R15, 0x1, -R156 ;  /* 0x000000010f077810 */ /* 0x000fe40007ffe89c */
[----:B------:R-:W-:-:S03]  /*15e0*/  SHF.R.S32.HI R3, RZ, 0x1f, R0 ;  /* 0x0000001fff037819 */ /* 0x000fc60000011400 */
[----:B------:R-:W-:Y:S01]  /*15f0*/  IMAD.IADD R9, R7, 0x1, R6 ;  /* 0x0000000107097824 */ /* 0x000fe200078e0206 */
[----:B------:R-:W-:-:S03]  /*1600*/  LEA.HI R3, R3, R0, RZ, 0x7 ;  /* 0x0000000003037211 */ /* 0x000fc600078f38ff */
[----:B------:R-:W-:Y:S01]  /*1610*/  IMAD.IADD R4, R9, 0x1, R4 ;  /* 0x0000000109047824 */ /* 0x000fe200078e0204 */
[----:B------:R-:W-:Y:S01]  /*1620*/  SHF.R.S32.HI R29, RZ, 0x7, R3 ;  /* 0x00000007ff1d7819 */ /* 0x000fe20000011403 */
[----:B----4-:R-:W-:Y:S06]  /*1630*/  @!P2 BRA `(.L_x_1575) ;  /* 0x000000000048a947 */ /* 0x010fec0003800000 */
        /* <DEDUP_REMOVED lines=11> */
.L_x_1577:
[----:B------:R-:W-:-:S13]  /*16f0*/  ISETP.NE.AND P0, PT, R5, 0x1, PT ;  /* 0x000000010500780c */ /* 0x000fda0003f05270 */
[----:B------:R-:W0:Y:S02]  /*1700*/  @P0 LDC.64 R6, c[0x0][0x9e8] ;  /* 0x00027a00ff060b82 */ /* 0x000e240000000a00 */
[----:B0-----:R-:W-:-:S05]  /*1710*/  @P0 IMAD.HI.U32 R6, R0, R6, RZ ;  /* 0x0000000600060227 */ /* 0x001fca00078e00ff */
[----:B------:R-:W-:-:S07]  /*1720*/  @P0 SHF.R.U32.HI R0, RZ, R7, R6 ;  /* 0x00000007ff000219 */ /* 0x000fce0000011606 */
.L_x_1578:
[----:B------:R-:W-:Y:S05]  /*1730*/  BSYNC B0 ;  /* 0x0000000000007941 */ /* 0x000fea0003800000 */
.L_x_1576:
[----:B------:R-:W-:-:S05]  /*1740*/  IMAD R3, R0, R5, R5 ;  /* 0x0000000500037224 */ /* 0x000fca00078e0205 */
[----:B------:R-:W-:-:S07]  /*1750*/  VIMNMX R4, R4, R3, PT ;  /* 0x0000000304047248 */ /* 0x000fce0003fe0100 */
.L_x_1575:
[----:B------:R-:W0:Y:S01]  /*1760*/  @P1 LDC R0, c[0x0][0x44c] ;  /* 0x00011300ff001b82 */ /* 0x000e220000000800 */
[----:B------:R-:W-:Y:S01]  /*1770*/  VIADD R4, R4, 0x7f ;  /* 0x0000007f04047836 */ /* 0x000fe20000000000 */
[----:B------:R-:W-:Y:S01]  /*1780*/  ULDC UR4, c[0x0][0x9dc] ;  /* 0x0002770000047ab9 */ /* 0x000fe20000000800 */
[----:B------:R-:W-:Y:S02]  /*1790*/  IMAD.MOV.U32 R6, RZ, RZ, R20 ;  /* 0x000000ffff067224 */ /* 0x000fe400078e0014 */
[----:B------:R-:W-:Y:S01]  /*17a0*/  IMAD.IADD R89, R15, 0x1, -R156 ;  /* 0x000000010f597824 */ /* 0x000fe200078e0a9c */
[----:B------:R-:W-:Y:S02]  /*17b0*/  SHF.R.S32.HI R3, RZ, 0x1f, R4 ;  /* 0x0000001fff037819 */ /* 0x000fe40000011404 */
[----:B------:R-:W1:Y:S02]  /*17c0*/  @P1 LDC R7, c[0x0][0x450] ;  /* 0x00011400ff071b82 */ /* 0x000e640000000800 */
[----:B------:R-:W-:Y:S01]  /*17d0*/  LEA.HI R3, R3, R4, RZ, 0x7 ;  /* 0x0000000403037211 */ /* 0x000fe200078f38ff */
[----:B0-----:R-:W-:-:S05]  /*17e0*/  @P1 IMAD.HI.U32 R0, R20, R0, RZ ;  /* 0x0000000014001227 */ /* 0x001fca00078e00ff */
[----:B-1----:R-:W-:Y:S02]  /*17f0*/  @P1 SHF.R.U32.HI R6, RZ, R7, R0 ;  /* 0x00000007ff061219 */ /* 0x002fe40000011600 */
[----:B------:R-:W-:-:S03]  /*1800*/  SHF.R.S32.HI R0, RZ, 0x7, R3 ;  /* 0x00000007ff007819 */ /* 0x000fc60000011403 */
[----:B------:R-:W-:Y:S01]  /*1810*/  IMAD.IADD R3, R89, 0x1, R6 ;  /* 0x0000000159037824 */ /* 0x000fe200078e0206 */
[----:B------:R-:W-:-:S03]  /*1820*/  VIMNMX R8, R29, R0, PT ;  /* 0x000000001d087248 */ /* 0x000fc60003fe0100 */
[----:B------:R-:W-:Y:S01]  /*1830*/  VIADD R0, R3, -UR4 ;  /* 0x8000000403007c36 */ /* 0x000fe20008000000 */
        /* <DEDUP_REMOVED lines=11> */
.L_x_1581:
[----:B------:R-:W-:-:S13]  /*18f0*/  ISETP.NE.AND P0, PT, R5, 0x1, PT ;  /* 0x000000010500780c */ /* 0x000fda0003f05270 */
[----:B------:R-:W0:Y:S02]  /*1900*/  @P0 LDC.64 R6, c[0x0][0x9e8] ;  /* 0x00027a00ff060b82 */ /* 0x000e240000000a00 */
[----:B0-----:R-:W-:-:S05]  /*1910*/  @P0 IMAD.HI.U32 R4, R3, R6, RZ ;  /* 0x0000000603040227 */ /* 0x001fca00078e00ff */
[----:B------:R-:W-:-:S07]  /*1920*/  @P0 SHF.R.U32.HI R3, RZ, R7, R4 ;  /* 0x00000007ff030219 */ /* 0x000fce0000011604 */
.L_x_1582:
[----:B------:R-:W-:Y:S05]  /*1930*/  BSYNC B0 ;  /* 0x0000000000007941 */ /* 0x000fea0003800000 */
.L_x_1580:
[----:B------:R-:W-:-:S05]  /*1940*/  IMAD R3, R3, R5, RZ ;  /* 0x0000000503037224 */ /* 0x000fca00078e02ff */
[----:B------:R-:W-:-:S07]  /*1950*/  VIMNMX R0, R0, R3, !PT ;  /* 0x0000000300007248 */ /* 0x000fce0007fe0100 */
.L_x_1579:
[----:B------:R-:W-:Y:S01]  /*1960*/  SHF.R.S32.HI R3, RZ, 0x1f, R0 ;  /* 0x0000001fff037819 */ /* 0x000fe20000011400 */
[----:B------:R-:W-:Y:S01]  /*1970*/  BSSY B0, `(.L_x_1583) ;  /* 0x000002a000007945 */ /* 0x000fe20003800000 */
[----:B------:R-:W-:Y:S02]  /*1980*/  LOP3.LUT R13, R12, 0xff, RZ, 0xc0, !PT ;  /* 0x000000ff0c0d7812 */ /* 0x000fe400078ec0ff */
[----:B------:R-:W-:Y:S01]  /*1990*/  LEA.HI R3, R3, R0, RZ, 0x7 ;  /* 0x0000000003037211 */ /* 0x000fe200078f38ff */
[----:B------:R-:W-:Y:S01]  /*19a0*/  IMAD.MOV.U32 R0, RZ, RZ, RZ ;  /* 0x000000ffff007224 */ /* 0x000fe200078e00ff */
[----:B------:R-:W-:Y:S01]  /*19b0*/  SHF.R.U32.HI R4, RZ, 0x10, R12 ;  /* 0x00000010ff047819 */ /* 0x000fe2000001160c */
[----:B------:R0:W-:Y:S01]  /*19c0*/  STL [R1+0x54], R13 ;  /* 0x0000540d01007387 */ /* 0x0001e20000100800 */
[----:B------:R-:W-:-:S03]  /*19d0*/  SHF.R.S32.HI R3, RZ, 0x7, R3 ;  /* 0x00000007ff037819 */ /* 0x000fc60000011403 */
[----:B------:R0:W-:Y:S01]  /*19e0*/  STL [R1+0x4c], R4 ;  /* 0x00004c0401007387 */ /* 0x0001e20000100800 */
[----:B------:R-:W-:-:S04]  /*19f0*/  VIMNMX R9, RZ, R3, !PT ;  /* 0x00000003ff097248 */ /* 0x000fc80007fe0100 */
[----:B------:R-:W-:-:S13]  /*1a00*/  ISETP.GT.AND P0, PT, R8, R9, PT ;  /* 0x000000090800720c */ /* 0x000fda0003f04270 */
[----:B0-----:R-:W-:Y:S05]  /*1a10*/  @!P0 BRA `(.L_x_1584) ;  /* 0x00000000007c8947 */ /* 0x001fea0003800000 */
[----:B------:R-:W-:Y:S01]  /*1a20*/  ISETP.NE.AND P0, PT, R4, RZ, PT ;  /* 0x000000ff0400720c */ /* 0x000fe20003f05270 */
[----:B------:R-:W-:-:S03]  /*1a30*/  ULDC UR4, c[0x0][0x9f0] ;  /* 0x00027c0000047ab9 */ /* 0x000fc60000000800 */
[----:B------:R-:W-:-:S04]  /*1a40*/  SEL R11, R4, UR4, P0 ;  /* 0x00000004040b7c07 */ /* 0x000fc80008000000 */
[-C--:B------:R-:W-:Y:S02]  /*1a50*/  IABS R6, R11.reuse ;  /* 0x0000000b00067213 */ /* 0x080fe40000000000 */
[----:B------:R-:W-:Y:S02]  /*1a60*/  IADD3 R0, R11, -0x1, R8 ;  /* 0xffffffff0b007810 */ /* 0x000fe40007ffe008 */
[----:B------:R-:W0:Y:S01]  /*1a70*/  I2F.RP R3, R6 ;  /* 0x0000000600037306 */ /* 0x000e220000209400 */
[----:B------:R-:W-:Y:S02]  /*1a80*/  IABS R12, R11 ;  /* 0x0000000b000c7213 */ /* 0x000fe40000000000 */
[----:B------:R-:W-:-:S05]  /*1a90*/  IMAD.IADD R0, R0, 0x1, -R9 ;  /* 0x0000000100007824 */ /* 0x000fca00078e0a09 */
        /* <DEDUP_REMOVED lines=10> */
[----:B------:R-:W-:-:S04]  /*1b40*/  IMAD.HI.U32 R5, R5, R7, R4 ;  /* 0x0000000705057227 */ /* 0x000fc800078e0004 */
[----:B------:R-:W-:-:S04]  /*1b50*/  IMAD.MOV.U32 R4, RZ, RZ, R10 ;  /* 0x000000ffff047224 */ /* 0x000fc800078e000a */
        /* <DEDUP_REMOVED lines=11> */
.L_x_1584:
[----:B------:R-:W-:Y:S05]  /*1c10*/  BSYNC B0 ;  /* 0x0000000000007941 */ /* 0x000fea0003800000 */
.L_x_1583:
[----:B------:R-:W-:-:S05]  /*1c20*/  IMAD R3, R13, R0, R9 ;  /* 0x000000000d037224 */ /* 0x000fca00078e0209 */
[C---:B------:R-:W-:Y:S01]  /*1c30*/  VIADDMNMX R0, R3.reuse, R0, R8, PT ;  /* 0x0000000003007246 */ /* 0x040fe20003800108 */
[----:B------:R-:W-:-:S04]  /*1c40*/  IMAD R3, R3, 0x80, -R14 ;  /* 0x0000008003037824 */ /* 0x000fc800078e0a0e */
[----:B------:R-:W-:Y:S01]  /*1c50*/  IMAD R0, R0, 0x80, -R14 ;  /* 0x0000008000007824 */ /* 0x000fe200078e0a0e */
[----:B------:R-:W-:-:S04]  /*1c60*/  VIMNMX R3, RZ, R3, !PT ;  /* 0x00000003ff037248 */ /* 0x000fc80007fe0100 */
        /* <DEDUP_REMOVED lines=31> */
.L_x_1587:
[----:B------:R-:W-:Y:S05]  /*1e60*/  BSYNC B6 ;  /* 0x0000000000067941 */ /* 0x000fea0003800000 */
.L_x_1586:
        /* <DEDUP_REMOVED lines=11> */
[----:B------:R-:W-:Y:S01]  /*1f20*/  MOV R10, UR6 ;  /* 0x00000006000a7c02 */ /* 0x000fe20008000f00 */
        /* <DEDUP_REMOVED lines=8> */
.L_x_1589:
[----:B------:R-:W-:Y:S05]  /*1fb0*/  BSYNC B6 ;  /* 0x0000000000067941 */ /* 0x000fea0003800000 */
.L_x_1588:
[----:B------:R-:W-:Y:S01]  /*1fc0*/  ULDC.64 UR4, c[0x0][0x9f8] ;  /* 0x00027e0000047ab9 */ /* 0x000fe20000000a00 */
[----:B------:R-:W2:Y:S01]  /*1fd0*/  LDL R41, [R1+0x44] ;  /* 0x0000440001297983 */ /* 0x000ea20000100800 */
[----:B------:R-:W-:-:S03]  /*1fe0*/  ISETP.NE.U32.AND P0, PT, RZ, UR4, PT ;  /* 0x00000004ff007c0c */ /* 0x000fc6000bf05070 */
[----:B------:R-:W3:Y:S01]  /*1ff0*/  LDL R40, [R1+0x38] ;  /* 0x0000380001287983 */ /* 0x000ee20000100800 */
[----:B------:R-:W-:Y:S01]  /*2000*/  ISETP.NE.AND.EX P0, PT, RZ, UR5, PT, P0 ;  /* 0x00000005ff007c0c */ /* 0x000fe2000bf05300 */
[----:B------:R-:W-:Y:S01]  /*2010*/  IMAD.MOV.U32 R68, RZ, RZ, R35 ;  /* 0x000000ffff447224 */ /* 0x000fe200078e0023 */
[----:B------:R-:W0:Y:S01]  /*2020*/  LDC R37, c[0x0][0x3f4] ;  /* 0x0000fd00ff257b82 */ /* 0x000e220000000800 */
[----:B------:R-:W4:Y:S04]  /*2030*/  LDL R39, [R1+0x64] ;  /* 0x0000640001277983 */ /* 0x000f280000100800 */
[----:B------:R-:W4:Y:S03]  /*2040*/  LDL R36, [R1+0x48] ;  /* 0x0000480001247983 */ /* 0x000f260000100800 */
[----:B------:R-:W1:Y:S01]  /*2050*/  LDC.64 R62, c[0x0][0x408] ;  /* 0x00010200ff3e7b82 */ /* 0x000e620000000a00 */
[----:B------:R-:W0:Y:S07]  /*2060*/  S2R R32, SR_TID.X ;  /* 0x0000000000207919 */ /* 0x000e2e0000002100 */
[----:B------:R-:W0:Y:S02]  /*2070*/  @P0 LDC.64 R4, c[0x0][0x9f8] ;  /* 0x00027e00ff040b82 */ /* 0x000e240000000a00 */
[----:B0-----:R-:W-:-:S06]  /*2080*/  @P0 IMAD.WIDE R4, R35, 0x4, R4 ;  /* 0x0000000423040825 */ /* 0x001fcc00078e0204 */
[----:B------:R-:W0:Y:S01]  /*2090*/  LDC.64 R34, c[0x0][0x3f8] ;  /* 0x0000fe00ff227b82 */ /* 0x000e220000000a00 */
[----:B------:R-:W-:Y:S01]  /*20a0*/  VIADD R42, R32, 0xffffff80 ;  /* 0xffffff80202a7836 */ /* 0x000fe20000000000 */
[----:B------:R1:W4:Y:S01]  /*20b0*/  @P0 LDG.E R68, desc[UR42][R4.64] ;  /* 0x0000002a04440981 */ /* 0x000322000c1e1900 */
[----:B------:R-:W-:Y:S01]  /*20c0*/  ISETP.GE.AND P0, PT, R16, R37, PT ;  /* 0x000000251000720c */ /* 0x000fe20003f06270 */
[----:B------:R-:W-:Y:S01]  /*20d0*/  IMAD.IADD R67, R67, 0x1, R30 ;  /* 0x0000000143437824 */ /* 0x000fe200078e021e */
[----:B------:R-:W-:Y:S01]  /*20e0*/  SHF.R.S32.HI R153, RZ, 0x1f, R152 ;  /* 0x0000001fff997819 */ /* 0x000fe20000011498 */
[----:B------:R-:W-:Y:S01]  /*20f0*/  IMAD.SHL.U32 R58, R37, 0x2, RZ ;  /* 0x00000002253a7824 */ /* 0x000fe200078e00ff */
[--C-:B------:R-:W-:Y:S02]  /*2100*/  SHF.R.S32.HI R38, RZ, 0x1f, R42.reuse ;  /* 0x0000001fff267819 */ /* 0x100fe4000001142a */
[----:B------:R-:W-:Y:S02]  /*2110*/  SHF.R.S32.HI R14, RZ, 0x1f, R42 ;  /* 0x0000001fff0e7819 */ /* 0x000fe4000001142a */
[----:B------:R-:W-:-:S02]  /*2120*/  LEA.HI R38, R38, R42, RZ, 0x2 ;  /* 0x0000002a26267211 */ /* 0x000fc400078f10ff */
[----:B------:R-:W-:Y:S02]  /*2130*/  LEA.HI R14, R14, R42, RZ, 0x2 ;  /* 0x0000002a0e0e7211 */ /* 0x000fe400078f10ff */
[----:B------:R-:W-:Y:S02]  /*2140*/  SHF.R.S32.HI R38, RZ, 0x2, R38 ;  /* 0x00000002ff267819 */ /* 0x000fe40000011426 */
[----:B------:R-:W-:Y:S02]  /*2150*/  LOP3.LUT R14, R14, 0xfffffffc, RZ, 0xc0, !PT ;  /* 0xfffffffc0e0e7812 */ /* 0x000fe400078ec0ff */
[----:B------:R-:W-:Y:S01]  /*2160*/  SHF.R.S32.HI R3, RZ, 0x1f, R38 ;  /* 0x0000001fff037819 */ /* 0x000fe20000011426 */
[----:B-1----:R-:W-:Y:S01]  /*2170*/  IMAD.WIDE.U32 R4, R38, R62, R152 ;  /* 0x0000003e26047225 */ /* 0x002fe200078e0098 */
[----:B------:R-:W-:Y:S02]  /*2180*/  LOP3.LUT R18, R18, 0xfffffffd, RZ, 0xc0, !PT ;  /* 0xfffffffd12127812 */ /* 0x000fe400078ec0ff */
[----:B0-----:R-:W-:Y:S01]  /*2190*/  SHF.L.U64.HI R66, R34, 0x7, R35 ;  /* 0x0000000722427819 */ /* 0x001fe20000010223 */
[----:B------:R-:W-:-:S02]  /*21a0*/  IMAD R0, R3, R34, RZ ;  /* 0x0000002203007224 */ /* 0x000fc400078e02ff */
[----:B------:R-:W-:Y:S02]  /*21b0*/  IMAD.IADD R14, R42, 0x1, -R14 ;  /* 0x000000012a0e7824 */ /* 0x000fe400078e0a0e */
[C---:B------:R-:W-:Y:S02]  /*21c0*/  IMAD R13, R38.reuse, R35, R0 ;  /* 0x00000023260d7224 */ /* 0x040fe400078e0200 */
[----:B------:R-:W-:Y:S01]  /*21d0*/  IMAD R0, R3, R62, RZ ;  /* 0x0000003e03007224 */ /* 0x000fe200078e02ff */
[----:B------:R-:W-:Y:S01]  /*21e0*/  SEL R3, R37, RZ, P0 ;  /* 0x000000ff25037207 */ /* 0x000fe20000000000 */
[----:B------:R-:W-:-:S04]  /*21f0*/  IMAD.WIDE.U32 R6, R38, R34, R152 ;  /* 0x0000002226067225 */ /* 0x000fc800078e0098 */
[----:B------:R-:W-:Y:S02]  /*2200*/  IMAD.IADD R3, R16, 0x1, R3 ;  /* 0x0000000110037824 */ /* 0x000fe400078e0203 */
[C---:B------:R-:W-:Y:S02]  /*2210*/  IMAD R15, R38.reuse, R63, R0 ;  /* 0x0000003f260f7224 */ /* 0x040fe400078e0200 */
[----:B------:R-:W-:Y:S01]  /*2220*/  IMAD.WIDE.U32 R8, R38, R34, R16 ;  /* 0x0000002226087225 */ /* 0x000fe200078e0010 */
[----:B------:R-:W-:-:S03]  /*2230*/  SHF.R.S32.HI R0, RZ, 0x1f, R3 ;  /* 0x0000001fff007819 */ /* 0x000fc60000011403 */
[----:B------:R-:W-:Y:S01]  /*2240*/  IMAD.WIDE.U32 R10, R38, R62, R16 ;  /* 0x0000003e260a7225 */ /* 0x000fe200078e0010 */
[----:B------:R-:W-:-:S03]  /*2250*/  LEA.HI R3, R0, R3, RZ, 0x3 ;  /* 0x0000000300037211 */ /* 0x000fc600078f18ff */
[----:B------:R-:W-:Y:S02]  /*2260*/  IMAD R59, R14, 0x60, R38 ;  /* 0x000000600e3b7824 */ /* 0x000fe400078e0226 */
[----:B------:R-:W-:Y:S02]  /*2270*/  IMAD.IADD R7, R7, 0x1, R13 ;  /* 0x0000000107077824 */ /* 0x000fe400078e020d */
[----:B------:R-:W-:Y:S01]  /*2280*/  IMAD.IADD R9, R13, 0x1, R9 ;  /* 0x000000010d097824 */ /* 0x000fe200078e0209 */
[----:B-----5:R-:W-:Y:S01]  /*2290*/  SHF.R.S32.HI R13, RZ, 0x1f, R24 ;  /* 0x0000001fff0d7819 */ /* 0x020fe20000011418 */
[----:B------:R-:W-:Y:S02]  /*22a0*/  IMAD.IADD R5, R5, 0x1, R15 ;  /* 0x0000000105057824 */ /* 0x000fe400078e020f */
[----:B------:R-:W-:Y:S02]  /*22b0*/  IMAD.IADD R11, R15, 0x1, R11 ;  /* 0x000000010f0b7824 */ /* 0x000fe400078e020b */
[----:B------:R-:W-:-:S02]  /*22c0*/  IMAD R12, R13, R34, RZ ;  /* 0x000000220d0c7224 */ /* 0x000fc400078e02ff */
[----:B------:R-:W-:Y:S01]  /*22d0*/  IMAD.WIDE.U32 R20, R24, R34, R6 ;  /* 0x0000002218147225 */ /* 0x000fe200078e0006 */
[----:B------:R-:W-:-:S03]  /*22e0*/  LOP3.LUT R6, R3, 0xfffffff8, RZ, 0xc0, !PT ;  /* 0xfffffff803067812 */ /* 0x000fc600078ec0ff */
[C---:B------:R-:W-:Y:S02]  /*22f0*/  IMAD R15, R24.reuse, R35, R12 ;  /* 0x00000023180f7224 */ /* 0x040fe400078e020c */
[----:B------:R-:W-:-:S04]  /*2300*/  IMAD.WIDE.U32 R30, R24, R34, R8 ;  /* 0x00000022181e7225 */ /* 0x000fc800078e0008 */
[----:B------:R-:W-:Y:S02]  /*2310*/  IMAD.SHL.U32 R65, R34, 0x80, RZ ;  /* 0x0000008022417824 */ /* 0x000fe400078e00ff */
[----:B------:R-:W-:Y:S01]  /*2320*/  IMAD.WIDE.U32 R34, R24, R62, R4 ;  /* 0x0000003e18227225 */ /* 0x000fe200078e0004 */
[----:B------:R-:W-:-:S03]  /*2330*/  SHF.R.S32.HI R5, RZ, 0x3, R3 ;  /* 0x00000003ff057819 */ /* 0x000fc60000011403 */
[-C--:B------:R-:W-:Y:S02]  /*2340*/  IMAD R13, R13, R62.reuse, RZ ;  /* 0x0000003e0d0d7224 */ /* 0x080fe400078e02ff */
[----:B------:R-:W-:-:S04]  /*2350*/  IMAD.WIDE.U32 R52, R24, R62, R10 ;  /* 0x0000003e18347225 */ /* 0x000fc800078e000a */
[----:B------:R-:W-:Y:S01]  /*2360*/  IMAD R13, R24, R63, R13 ;  /* 0x0000003f180d7224 */ /* 0x000fe200078e020d */
[C---:B------:R-:W-:Y:S01]  /*2370*/  SHF.L.U64.HI R63, R62.reuse, 0x7, R63 ;  /* 0x000000073e3f7819 */ /* 0x040fe2000001023f */
[----:B------:R-:W-:Y:S02]  /*2380*/  IMAD.SHL.U32 R62, R62, 0x80, RZ ;  /* 0x000000803e3e7824 */ /* 0x000fe400078e00ff */
[----:B------:R-:W-:Y:S02]  /*2390*/  IMAD.IADD R55, R21, 0x1, R15 ;  /* 0x0000000115377824 */ /* 0x000fe400078e020f */
[----:B------:R-:W-:Y:S02]  /*23a0*/  IMAD.IADD R54, R15, 0x1, R31 ;  /* 0x000000010f367824 */ /* 0x000fe400078e021f */
[----:B------:R-:W-:Y:S02]  /*23b0*/  IMAD.IADD R7, R13, 0x1, R53 ;  /* 0x000000010d077824 */ /* 0x000fe400078e0235 */
[C---:B--2---:R-:W-:Y:S01]  /*23c0*/  IMAD.SHL.U32 R64, R41.reuse, 0x40, RZ ;  /* 0x0000004029407824 */ /* 0x044fe200078e00ff */
[----:B------:R-:W-:-:S02]  /*23d0*/  LOP3.LUT P1, RZ, R41, 0x4, RZ, 0xc0, !PT ;  /* 0x0000000429ff7812 */ /* 0x000fc4000782c0ff */
[----:B------:R-:W-:Y:S01]  /*23e0*/  SHF.R.U32.HI R41, RZ, 0x7, R32 ;  /* 0x00000007ff297819 */ /* 0x000fe20000011620 */
[----:B------:R-:W-:Y:S01]  /*23f0*/  VIADD R32, R32, 0xffffff80 ;  /* 0xffffff8020207836 */ /* 0x000fe20000000000 */
[----:B------:R-:W-:Y:S02]  /*2400*/  LOP3.LUT R64, R64, 0x1c0, RZ, 0xc0, !PT ;  /* 0x000001c040407812 */ /* 0x000fe400078ec0ff */
[C---:B------:R-:W-:Y:S01]  /*2410*/  ISETP.NE.AND P6, PT, R41.reuse, 0x1, PT ;  /* 0x000000012900780c */ /* 0x040fe20003fc5270 */
[----:B------:R-:W-:Y:S01]  /*2420*/  VIADD R60, R41, 0x8 ;  /* 0x00000008293c7836 */ /* 0x000fe20000000000 */
[----:B------:R-:W-:Y:S02]  /*2430*/  SHF.R.S32.HI R38, RZ, 0x1f, R32 ;  /* 0x0000001fff267819 */ /* 0x000fe40000011420 */
[----:B------:R-:W-:Y:S02]  /*2440*/  SHF.R.U32.HI R61, RZ, 0x3, R64 ;  /* 0x00000003ff3d7819 */ /* 0x000fe40000011640 */
[----:B------:R-:W-:-:S02]  /*2450*/  LOP3.LUT R0, R64, 0x18, R16, 0xf8, !PT ;  /* 0x0000001840007812 */ /* 0x000fc400078ef810 */
[----:B------:R-:W-:Y:S01]  /*2460*/  LEA.HI R38, R38, R32, RZ, 0x5 ;  /* 0x0000002026267211 */ /* 0x000fe200078f28ff */
[----:B------:R-:W-:Y:S01]  /*2470*/  IMAD.IADD R32, R35, 0x1, R13 ;  /* 0x0000000123207824 */ /* 0x000fe200078e020d */
[----:B------:R-:W-:Y:S02]  /*2480*/  LOP3.LUT R0, R0, R61, RZ, 0x3c, !PT ;  /* 0x0000003d00007212 */ /* 0x000fe400078e3cff */
[----:B------:R-:W-:Y:S01]  /*2490*/  SHF.R.S32.HI R38, RZ, 0x5, R38 ;  /* 0x00000005ff267819 */ /* 0x000fe20000011426 */
[----:B------:R-:W-:Y:S05]  /*24a0*/  @!P6 WARPSYNC.ALL ;  /* 0x000000000000e948 */ /* 0x000fea0003800000 */
[----:B------:R-:W-:Y:S01]  /*24b0*/  IMAD R57, R38, 0x200, R0 ;  /* 0x0000020026397824 */ /* 0x000fe200078e0200 */
[--C-:B------:R-:W-:Y:S01]  /*24c0*/  LOP3.LUT R0, R64, 0x38, R3.reuse, 0xf8, !PT ;  /* 0x0000003840007812 */ /* 0x100fe200078ef803 */
[----:B------:R-:W-:Y:S01]  /*24d0*/  ULDC UR4, c[0x0][0x2f4] ;  /* 0x0000bd0000047ab9 */ /* 0x000fe20000000800 */
[----:B---3--:R-:W-:-:S02]  /*24e0*/  LOP3.LUT R4, R40, 0x38, R3, 0xf8, !PT ;  /* 0x0000003828047812 */ /* 0x008fc400078ef803 */
[----:B------:R-:W-:Y:S02]  /*24f0*/  LOP3.LUT R0, R0, R61, RZ, 0x3c, !PT ;  /* 0x0000003d00007212 */ /* 0x000fe400078e3cff */
[----:B----4-:R-:W-:Y:S02]  /*2500*/  LOP3.LUT R8, R4, R39, RZ, 0x3c, !PT ;  /* 0x0000002704087212 */ /* 0x010fe400078e3cff */
[----:B------:R-:W-:Y:S01]  /*2510*/  @P1 LOP3.LUT R18, R18, 0x2, RZ, 0xfc, !PT ;  /* 0x0000000212121812 */ /* 0x000fe200078efcff */
[----:B------:R-:W-:Y:S01]  /*2520*/  IMAD R3, R38, 0x200, R0 ;  /* 0x0000020026037824 */ /* 0x000fe200078e0200 */
[----:B------:R-:W-:Y:S01]  /*2530*/  @!P6 BAR.SYNC.DEFER_BLOCKING 0x9, 0x100 ;  /* 0x024400000000eb1d */ /* 0x000fe20000010000 */
[----:B------:R-:W-:Y:S01]  /*2540*/  ISETP.GE.AND P1, PT, R16, UR4, PT ;  /* 0x0000000410007c0c */ /* 0x000fe2000bf26270 */
[----:B------:R-:W-:Y:S01]  /*2550*/  IMAD.IADD R0, R36, 0x1, R8 ;  /* 0x0000000124007824 */ /* 0x000fe200078e0208 */
[----:B------:R-:W-:Y:S02]  /*2560*/  ISETP.GE.AND P2, PT, R19, UR4, PT ;  /* 0x0000000413007c0c */ /* 0x000fe4000bf46270 */
[----:B------:R-:W-:-:S02]  /*2570*/  SHF.R.S32.HI R4, RZ, 0x1f, R6 ;  /* 0x0000001fff047819 */ /* 0x000fc40000011406 */
[----:B------:R-:W-:-:S09]  /*2580*/  SHF.R.S32.HI R56, RZ, 0x1f, R68 ;  /* 0x0000001fff387819 */ /* 0x000fd20000011444 */
.L_x_1645:
[----:B--2---:R-:W2:Y:S01]  /*2590*/  LDL R37, [R1+0x44] ;  /* 0x0000440001257983 */ /* 0x004ea20000100800 */
[----:B0-----:R-:W0:Y:S01]  /*25a0*/  LDC R73, c[0x0][0x430] ;  /* 0x00010c00ff497b82 */ /* 0x001e220000000800 */
[----:B------:R-:W-:Y:S02]  /*25b0*/  VIADD R27, R27, 0xffffffff ;  /* 0xffffffff1b1b7836 */ /* 0x000fe40000000000 */
[----:B------:R-:W-:Y:S02]  /*25c0*/  IMAD.MOV.U32 R72, RZ, RZ, RZ ;  /* 0x000000ffff487224 */ /* 0x000fe400078e00ff */
[----:B------:R-:W-:-:S03]  /*25d0*/  IMAD R8, R27, 0x80, R59 ;  /* 0x000000801b087824 */ /* 0x000fc600078e023b */
[----:B------:R-:W1:Y:S01]  /*25e0*/  LDC R78, c[0x0][0x3f4] ;  /* 0x0000fd00ff4e7b82 */ /* 0x000e620000000800 */
[----:B------:R-:W-:Y:S01]  /*25f0*/  IMAD.IADD R36, R67, 0x1, R8 ;  /* 0x0000000143247824 */ /* 0x000fe200078e0208 */
[----:B------:R-:W-:-:S03]  /*2600*/  ISETP.GE.AND P3, PT, R8, R25, PT ;  /* 0x000000190800720c */ /* 0x000fc60003f66270 */
[----:B---3--:R-:W-:Y:S01]  /*2610*/  IMAD.MOV.U32 R12, RZ, RZ, R36 ;  /* 0x000000ffff0c7224 */ /* 0x008fe200078e0024 */
[----:B------:R-:W-:Y:S02]  /*2620*/  ISETP.GT.OR P3, PT, R59, 0x7f, P3 ;  /* 0x0000007f3b00780c */ /* 0x000fe40001f64670 */
[----:B0-----:R-:W-:-:S11]  /*2630*/  ISETP.NE.AND P4, PT, R73, 0x1, PT ;  /* 0x000000014900780c */ /* 0x001fd60003f85270 */
[----:B------:R-:W0:Y:S08]  /*2640*/  @!P3 LDC.64 R10, c[0x0][0x428] ;  /* 0x00010a00ff0abb82 */ /* 0x000e300000000a00 */
[----:B------:R-:W3:Y:S08]  /*2650*/  @!P3 LDC.64 R8, c[0x0][0x418] ;  /* 0x00010600ff08bb82 */ /* 0x000ef00000000a00 */
[----:B------:R-:W4:Y:S08]  /*2660*/  @P4 LDC R13, c[0x0][0x434] ;  /* 0x00010d00ff0d4b82 */ /* 0x000f300000000800 */
[----:B------:R-:W1:Y:S01]  /*2670*/  @P4 LDC R14, c[0x0][0x438] ;  /* 0x00010e00ff0e4b82 */ /* 0x000e620000000800 */
[----:B----4-:R-:W-:-:S05]  /*2680*/  @P4 IMAD.HI.U32 R13, R36, R13, RZ ;  /* 0x0000000d240d4227 */ /* 0x010fca00078e00ff */
[----:B-1----:R-:W-:Y:S01]  /*2690*/  @P4 SHF.R.U32.HI R12, RZ, R14, R13 ;  /* 0x0000000eff0c4219 */ /* 0x002fe2000001160d */
[----:B0-----:R-:W-:-:S03]  /*26a0*/  @!P3 IMAD R14, R56, R10, RZ ;  /* 0x0000000a380eb224 */ /* 0x001fc600078e02ff */
[----:B------:R-:W-:Y:S01]  /*26b0*/  @!P3 SHF.R.S32.HI R13, RZ, 0x1f, R12 ;  /* 0x0000001fff0db819 */ /* 0x000fe2000001140c */
[C---:B------:R-:W-:Y:S02]  /*26c0*/  @!P3 IMAD R15, R68.reuse, R11, R14 ;  /* 0x0000000b440fb224 */ /* 0x040fe400078e020e */
[----:B------:R-:W-:-:S04]  /*26d0*/  @!P3 IMAD.WIDE.U32 R10, R68, R10, R12 ;  /* 0x0000000a440ab225 */ /* 0x000fc800078e000c */
[----:B------:R-:W-:Y:S01]  /*26e0*/  @!P3 IMAD.IADD R11, R11, 0x1, R15 ;  /* 0x000000010b0bb824 */ /* 0x000fe200078e020f */
[----:B---3--:R-:W-:-:S04]  /*26f0*/  @!P3 LEA R8, P4, R10, R8, 0x2 ;  /* 0x000000080a08b211 */ /* 0x008fc800078810ff */
[----:B------:R-:W-:-:S05]  /*2700*/  @!P3 LEA.HI.X R9, R10, R9, R11, 0x2, P4 ;  /* 0x000000090a09b211 */ /* 0x000fca00020f140b */
[----:B-----5:R0:W5:Y:S01]  /*2710*/  @!P3 LDG.E R72, desc[UR42][R8.64] ;  /* 0x0000002a0848b981 */ /* 0x020162000c1e1900 */
[----:B------:R-:W-:Y:S01]  /*2720*/  ISETP.GT.AND P3, PT, R27, R28, PT ;  /* 0x0000001c1b00720c */ /* 0x000fe20003f64270 */
[----:B------:R-:W-:Y:S01]  /*2730*/  IMAD R71, R23, 0x2000, R57 ;  /* 0x0000200017477824 */ /* 0x000fe200078e0239 */
[----:B------:R-:W-:Y:S01]  /*2740*/  LOP3.LUT R18, R18, 0xfffffffe, RZ, 0xc0, !PT ;  /* 0xfffffffe12127812 */ /* 0x000fe200078ec0ff */
[----:B------:R-:W-:Y:S01]  /*2750*/  IMAD.MOV R10, RZ, RZ, -R12 ;  /* 0x000000ffff0a7224 */ /* 0x000fe200078e0a0c */
[----:B------:R-:W-:Y:S05]  /*2760*/  YIELD ;  /* 0x0000000000007946 */ /* 0x000fea0003800000 */
[----:B------:R-:W-:Y:S01]  /*2770*/  VIADD R11, R71, 0x20 ;  /* 0x00000020470b7836 */ /* 0x000fe20000000000 */
[----:B------:R-:W-:Y:S01]  /*2780*/  BSSY B0, `(.L_x_1590) ;  /* 0x0000327000007945 */ /* 0x000fe20003800000 */
[----:B------:R-:W-:-:S02]  /*2790*/  IMAD R73, R73, R10, R36 ;  /* 0x0000000a49497224 */ /* 0x000fc400078e0224 */
[----:B------:R-:W-:Y:S02]  /*27a0*/  @P3 LOP3.LUT R18, R18, 0x1, RZ, 0xfc, !PT ;  /* 0x0000000112123812 */ /* 0x000fe400078efcff */
[----:B------:R-:W-:Y:S02]  /*27b0*/  ISETP.GE.AND P3, PT, R78, 0x1, PT ;  /* 0x000000014e00780c */ /* 0x000fe40003f66270 */
[----:B--2---:R-:W-:-:S13]  /*27c0*/  LOP3.LUT P5, RZ, R37, 0x4, RZ, 0xc0, !PT ;  /* 0x0000000425ff7812 */ /* 0x004fda00078ac0ff */
[C---:B------:R-:W-:Y:S02]  /*27d0*/  @P5 VIADD R11, R71.reuse, 0xffffffe0 ;  /* 0xffffffe0470b5836 */ /* 0x040fe40000000000 */
[--C-:B------:R-:W-:Y:S02]  /*27e0*/  IMAD R71, R71, 0x2, R26.reuse ;  /* 0x0000000247477824 */ /* 0x100fe400078e021a */
[----:B------:R-:W-:Y:S01]  /*27f0*/  IMAD R70, R11, 0x2, R26 ;  /* 0x000000020b467824 */ /* 0x000fe200078e021a */
[----:B0-----:R-:W-:Y:S06]  /*2800*/  @!P3 BRA `(.L_x_1591) ;  /* 0x0000002c004cb947 */ /* 0x001fec0003800000 */
[----:B------:R-:W-:Y:S01]  /*2810*/  SHF.R.S32.HI R74, RZ, 0x1f, R73 ;  /* 0x0000001fff4a7819 */ /* 0x000fe20000011449 */
[----:B------:R-:W-:Y:S01]  /*2820*/  ULDC.64 UR4, c[0x0][0x300] ;  /* 0x0000c00000047ab9 */ /* 0x000fe20000000a00 */
[----:B-----5:R-:W-:Y:S01]  /*2830*/  SHF.R.S32.HI R75, RZ, 0x1f, R72 ;  /* 0x0000001fff4b7819 */ /* 0x020fe20000011448 */
[----:B------:R-:W-:-:S04]  /*2840*/  IMAD.WIDE.U32 R8, R73, UR4, RZ ;  /* 0x0000000449087c25 */ /* 0x000fc8000f8e00ff */
[----:B------:R-:W-:Y:S02]  /*2850*/  IMAD R10, R74, UR4, RZ ;  /* 0x000000044a0a7c24 */ /* 0x000fe4000f8e02ff */
[----:B------:R-:W-:Y:S02]  /*2860*/  IMAD R76, R27, -0x80, R25 ;  /* 0xffffff801b4c7824 */ /* 0x000fe400078e0219 */
[----:B------:R-:W-:Y:S01]  /*2870*/  IMAD R11, R73, UR5, R10 ;  /* 0x00000005490b7c24 */ /* 0x000fe2000f8e020a */
[----:B------:R-:W-:Y:S01]  /*2880*/  ULDC.64 UR4, c[0x0][0x310] ;  /* 0x0000c40000047ab9 */ /* 0x000fe20000000a00 */
[----:B------:R-:W-:Y:S01]  /*2890*/  SHF.R.S32.HI R10, RZ, 0x1f, R27 ;  /* 0x0000001fff0a7819 */ /* 0x000fe2000001141b */
[----:B------:R-:W-:Y:S01]  /*28a0*/  IMAD R13, R75, UR4, RZ ;  /* 0x000000044b0d7c24 */ /* 0x000fe2000f8e02ff */
[----:B------:R-:W-:Y:S01]  /*28b0*/  VIMNMX R76, R76, 0x80, PT ;  /* 0x000000804c4c7848 */ /* 0x000fe20003fe0100 */
[----:B------:R-:W-:Y:S02]  /*28c0*/  IMAD.IADD R9, R9, 0x1, R11 ;  /* 0x0000000109097824 */ /* 0x000fe400078e020b */
[----:B------:R-:W-:-:S02]  /*28d0*/  IMAD R13, R72, UR5, R13 ;  /* 0x00000005480d7c24 */ /* 0x000fc4000f8e020d */
[----:B------:R-:W-:Y:S01]  /*28e0*/  IMAD.WIDE.U32 R8, R72, UR4, R8 ;  /* 0x0000000448087c25 */ /* 0x000fe2000f8e0008 */
[----:B------:R-:W-:-:S03]  /*28f0*/  ULDC.64 UR4, c[0x0][0x308] ;  /* 0x0000c20000047ab9 */ /* 0x000fc60000000a00 */
[----:B------:R-:W-:Y:S02]  /*2900*/  IMAD.IADD R9, R9, 0x1, R13 ;  /* 0x0000000109097824 */ /* 0x000fe400078e020d */
[----:B------:R-:W-:Y:S02]  /*2910*/  IMAD R11, R66, R27, RZ ;  /* 0x0000001b420b7224 */ /* 0x000fe400078e02ff */
[----:B------:R-:W-:-:S04]  /*2920*/  IMAD.WIDE.U32 R8, R157, UR4, R8 ;  /* 0x000000049d087c25 */ /* 0x000fc8000f8e0008 */
[----:B------:R-:W-:Y:S01]  /*2930*/  IMAD R83, R157, UR5, R9 ;  /* 0x000000059d537c24 */ /* 0x000fe2000f8e0209 */
[----:B------:R-:W-:Y:S01]  /*2940*/  ULDC.64 UR4, c[0x0][0x2e8] ;  /* 0x0000ba0000047ab9 */ /* 0x000fe20000000a00 */
[----:B------:R-:W-:Y:S01]  /*2950*/  IMAD R9, R63, R27, RZ ;  /* 0x0000001b3f097224 */ /* 0x000fe200078e02ff */
[----:B------:R-:W-:Y:S01]  /*2960*/  LEA R82, P3, R8, UR4, 0x1 ;  /* 0x0000000408527c11 */ /* 0x000fe2000f8608ff */
[----:B------:R-:W-:Y:S01]  /*2970*/  ULDC.U8 UR4, c[0x0][0x410] ;  /* 0x0001040000047ab9 */ /* 0x000fe20000000000 */
[----:B------:R-:W-:Y:S02]  /*2980*/  IMAD R13, R10, R65, R11 ;  /* 0x000000410a0d7224 */ /* 0x000fe400078e020b */
[----:B------:R-:W-:Y:S01]  /*2990*/  LEA.HI.X R83, R8, UR5, R83, 0x1, P3 ;  /* 0x0000000508537c11 */ /* 0x000fe200098f0c53 */
[----:B------:R-:W-:Y:S01]  /*29a0*/  IMAD R69, R10, R62, R9 ;  /* 0x0000003e0a457224 */ /* 0x000fe200078e0209 */
[----:B------:R-:W-:Y:S01]  /*29b0*/  ISETP.NE.AND P3, PT, RZ, UR4, PT ;  /* 0x00000004ff007c0c */ /* 0x000fe2000bf65270 */
[----:B------:R-:W-:-:S04]  /*29c0*/  IMAD.WIDE.U32 R10, R65, R27, RZ ;  /* 0x0000001b410a7225 */ /* 0x000fc800078e00ff */
[----:B------:R-:W-:Y:S01]  /*29d0*/  IMAD.WIDE.U32 R8, R62, R27, RZ ;  /* 0x0000001b3e087225 */ /* 0x000fe200078e00ff */
[----:B------:R-:W-:-:S03]  /*29e0*/  IADD3 R77, R11, R13, RZ ;  /* 0x0000000d0b4d7210 */ /* 0x000fc60007ffe0ff */
[----:B------:R-:W-:-:S04]  /*29f0*/  IMAD.IADD R69, R9, 0x1, R69 ;  /* 0x0000000109457824 */ /* 0x000fc800078e0245 */
[----:B------:R-:W-:Y:S05]  /*2a00*/  @!P3 BRA `(.L_x_1592) ;  /* 0x000000140038b947 */ /* 0x000fea0003800000 */
[----:B------:R0:W5:Y:S01]  /*2a10*/  LDL R81, [R1+0x10] ;  /* 0x0000100001517983 */ /* 0x0001620000100800 */
[----:B------:R-:W1:Y:S01]  /*2a20*/  S2R R12, SR_TID.X ;  /* 0x00000000000c7919 */ /* 0x000e620000002100 */
[----:B------:R-:W-:Y:S01]  /*2a30*/  BSSY B1, `(.L_x_1593) ;  /* 0x0000023000017945 */ /* 0x000fe20003800000 */
[----:B-1----:R-:W-:-:S05]  /*2a40*/  VIADD R37, R12, 0xffffff80 ;  /* 0xffffff800c257836 */ /* 0x002fca0000000000 */
[----:B------:R-:W-:-:S04]  /*2a50*/  SHF.R.S32.HI R12, RZ, 0x1f, R37 ;  /* 0x0000001fff0c7819 */ /* 0x000fc80000011425 */
[----:B------:R-:W-:-:S04]  /*2a60*/  LEA.HI R12, R12, R37, RZ, 0x2 ;  /* 0x000000250c0c7211 */ /* 0x000fc800078f10ff */
[----:B------:R-:W-:-:S04]  /*2a70*/  SHF.R.S32.HI R12, RZ, 0x2, R12 ;  /* 0x00000002ff0c7819 */ /* 0x000fc8000001140c */
[----:B------:R-:W-:Y:S02]  /*2a80*/  ISETP.GE.AND P3, PT, R12, R76, PT ;  /* 0x0000004c0c00720c */ /* 0x000fe40003f66270 */
        /* <DEDUP_REMOVED lines=8> */
[----:B0-----:R-:W-:Y:S06]  /*2b10*/  @P3 BRA `(.L_x_1594) ;  /* 0x0000000000503947 */ /* 0x001fec0003800000 */
[----:B------:R-:W-:Y:S01]  /*2b20*/  IADD3 R13, P4, R20, R10, RZ ;  /* 0x0000000a140d7210 */ /* 0x000fe20007f9e0ff */
[----:B------:R-:W-:Y:S01]  /*2b30*/  ULDC.64 UR4, c[0x0][0x3e8] ;  /* 0x0000fa0000047ab9 */ /* 0x000fe20000000a00 */
[----:B------:R-:W-:Y:S02]  /*2b40*/  CS2R R48, SRZ ;  /* 0x0000000000307805 */ /* 0x000fe4000001ff00 */
[----:B------:R-:W-:Y:S01]  /*2b50*/  CS2R R50, SRZ ;  /* 0x0000000000327805 */ /* 0x000fe2000001ff00 */
[----:B------:R-:W-:Y:S01]  /*2b60*/  IMAD.X R14, R77, 0x1, R55, P4 ;  /* 0x000000014d0e7824 */ /* 0x000fe200020e0637 */
[----:B------:R-:W-:-:S05]  /*2b70*/  IADD3 R15, P4, R34, R8, RZ ;  /* 0x00000008220f7210 */ /* 0x000fca0007f9e0ff */
[----:B------:R-:W-:Y:S01]  /*2b80*/  IMAD.X R44, R69, 0x1, R32, P4 ;  /* 0x00000001452c7824 */ /* 0x000fe200020e0620 */
        /* <DEDUP_REMOVED lines=9> */
[----:B------:R0:W5:Y:S02]  /*2c20*/  @!P4 LDG.E.64 R50, desc[UR42][R14.64] ;  /* 0x0000002a0e32c981 */ /* 0x000164000c1e1b00 */
[----:B-----5:R-:W-:-:S13]  /*2c30*/  ISETP.GE.AND P4, PT, R81, R78, PT ;  /* 0x0000004e5100720c */ /* 0x020fda0003f86270 */
[----:B------:R0:W5:Y:S04]  /*2c40*/  @!P4 LDG.E.64 R44, desc[UR42][R12.64+0x20] ;  /* 0x0000202a0c2cc981 */ /* 0x000168000c1e1b00 */
[----:B------:R0:W5:Y:S02]  /*2c50*/  @!P4 LDG.E.64 R46, desc[UR42][R14.64+0x20] ;  /* 0x0000202a0e2ec981 */ /* 0x000164000c1e1b00 */
.L_x_1594:
[----:B------:R-:W-:Y:S05]  /*2c60*/  BSYNC B1 ;  /* 0x0000000000017941 */ /* 0x000fea0003800000 */
.L_x_1593:
[----:B0-----:R-:W0:Y:S01]  /*2c70*/  S2R R12, SR_TID.X ;  /* 0x00000000000c7919 */ /* 0x001e220000002100 */
[----:B------:R-:W-:Y:S01]  /*2c80*/  BSSY B1, `(.L_x_1595) ;  /* 0x0000026000017945 */ /* 0x000fe20003800000 */
[----:B-----5:R-:W-:Y:S02]  /*2c90*/  IMAD.MOV.U32 R79, RZ, RZ, R44 ;  /* 0x000000ffff4f7224 */ /* 0x020fe400078e002c */
[----:B------:R-:W-:Y:S02]  /*2ca0*/  IMAD.MOV.U32 R80, RZ, RZ, R45 ;  /* 0x000000ffff507224 */ /* 0x000fe400078e002d */
[----:B0-----:R-:W-:-:S05]  /*2cb0*/  VIADD R13, R12, 0xffffff80 ;  /* 0xffffff800c0d7836 */ /* 0x001fca0000000000 */
[----:B------:R-:W-:-:S04]  /*2cc0*/  SHF.R.S32.HI R12, RZ, 0x1f, R13 ;  /* 0x0000001fff0c7819 */ /* 0x000fc8000001140d */
[----:B------:R-:W-:-:S04]  /*2cd0*/  LEA.HI R12, R12, R13, RZ, 0x2 ;  /* 0x0000000d0c0c7211 */ /* 0x000fc800078f10ff */
[----:B------:R-:W-:-:S05]  /*2ce0*/  SHF.R.S32.HI R12, RZ, 0x2, R12 ;  /* 0x00000002ff0c7819 */ /* 0x000fca000001140c */
[----:B------:R-:W-:-:S05]  /*2cf0*/  VIADD R12, R12, 0x60 ;  /* 0x000000600c0c7836 */ /* 0x000fca0000000000 */
[----:B------:R-:W-:-:S13]  /*2d00*/  ISETP.GE.AND P4, PT, R12, R76, PT ;  /* 0x0000004c0c00720c */ /* 0x000fda0003f86270 */
[----:B------:R-:W-:Y:S05]  /*2d10*/  @P4 BRA `(.L_x_1596) ;  /* 0x0000000000704947 */ /* 0x000fea0003800000 */
[----:B------:R-:W0:Y:S01]  /*2d20*/  LDC.64 R12, c[0x0][0x3f8] ;  /* 0x0000fe00ff0c7b82 */ /* 0x000e220000000a00 */
[----:B------:R-:W-:Y:S01]  /*2d30*/  IMAD.MOV.U32 R11, RZ, RZ, R77 ;  /* 0x000000ffff0b7224 */ /* 0x000fe200078e004d */
[----:B------:R-:W-:Y:S01]  /*2d40*/  ULDC.64 UR4, c[0x0][0x3e8] ;  /* 0x0000fa0000047ab9 */ /* 0x000fe20000000a00 */
[----:B------:R-:W-:Y:S01]  /*2d50*/  IMAD.MOV.U32 R9, RZ, RZ, R69 ;  /* 0x000000ffff097224 */ /* 0x000fe200078e0045 */
        /* <DEDUP_REMOVED lines=24> */
.L_x_1596:
[----:B------:R-:W-:Y:S05]  /*2ee0*/  BSYNC B1 ;  /* 0x0000000000017941 */ /* 0x000fea0003800000 */
.L_x_1595:
[----:B0-----:R-:W-:Y:S01]  /*2ef0*/  IMAD.MOV.U32 R8, RZ, RZ, R48 ;  /* 0x000000ffff087224 */ /* 0x001fe200078e0030 */
        /* <DEDUP_REMOVED lines=8> */
[----:B------:R-:W-:Y:S01]  /*2f80*/  PLOP3.LUT P5, PT, PT, PT, UP0, 0x80, 0x0 ;  /* 0x000000000000781c */ /* 0x000fe20003faf008 */
[----:B------:R-:W-:Y:S01]  /*2f90*/  IMAD.MOV.U32 R9, RZ, RZ, R47 ;  /* 0x000000ffff097224 */ /* 0x000fe200078e002f */
[----:B------:R-:W-:Y:S01]  /*2fa0*/  PRMT R97, R10, 0x5410, R11 ;  /* 0x000054100a617816 */ /* 0x000fe2000000000b */
[----:B-----5:R-:W-:Y:S01]  /*2fb0*/  IMAD.MOV.U32 R10, RZ, RZ, R40 ;  /* 0x000000ffff0a7224 */ /* 0x020fe200078e0028 */
[----:B------:R-:W-:Y:S01]  /*2fc0*/  PRMT R87, R8, 0x7610, R87 ;  /* 0x0000761008577816 */ /* 0x000fe20000000057 */
[----:B------:R-:W-:Y:S01]  /*2fd0*/  IMAD.MOV.U32 R8, RZ, RZ, R36 ;  /* 0x000000ffff087224 */ /* 0x000fe200078e0024 */
[----:B------:R-:W-:Y:S01]  /*2fe0*/  PRMT R86, R86, 0x5410, R9 ;  /* 0x0000541056567816 */ /* 0x000fe20000000009 */
[----:B------:R-:W-:-:S02]  /*2ff0*/  IMAD.MOV.U32 R9, RZ, RZ, R37 ;  /* 0x000000ffff097224 */ /* 0x000fc400078e0025 */
[----:B------:R-:W-:-:S03]  /*3000*/  IMAD.MOV.U32 R11, RZ, RZ, R41 ;  /* 0x000000ffff0b7224 */ /* 0x000fc600078e0029 */
[----:B------:R-:W-:Y:S01]  /*3010*/  PRMT R80, R8, 0x5410, R9 ;  /* 0x0000541008507816 */ /* 0x000fe20000000009 */
[----:B------:R-:W-:Y:S01]  /*3020*/  IMAD.MOV.U32 R8, RZ, RZ, R38 ;  /* 0x000000ffff087224 */ /* 0x000fe200078e0026 */
[----:B------:R-:W-:Y:S01]  /*3030*/  PRMT R84, R10, 0x5410, R11 ;  /* 0x000054100a547816 */ /* 0x000fe2000000000b */
[----:B------:R-:W-:Y:S02]  /*3040*/  IMAD.MOV.U32 R9, RZ, RZ, R39 ;  /* 0x000000ffff097224 */ /* 0x000fe400078e0027 */
[----:B------:R-:W-:Y:S02]  /*3050*/  IMAD.MOV.U32 R10, RZ, RZ, R42 ;  /* 0x000000ffff0a7224 */ /* 0x000fe400078e002a */
[----:B------:R-:W-:Y:S01]  /*3060*/  IMAD.MOV.U32 R11, RZ, RZ, R43 ;  /* 0x000000ffff0b7224 */ /* 0x000fe200078e002b */
[----:B------:R-:W-:-:S04]  /*3070*/  PRMT R81, R8, 0x5410, R9 ;  /* 0x0000541008517816 */ /* 0x000fc80000000009 */
[----:B------:R-:W-:Y:S01]  /*3080*/  PRMT R85, R10, 0x5410, R11 ;  /* 0x000054100a557816 */ /* 0x000fe2000000000b */
[----:B------:R-:W-:Y:S06]  /*3090*/  @!P5 BRA `(.L_x_1597) ;  /* 0x000000000004d947 */ /* 0x000fec0003800000 */
[----:B------:R-:W-:Y:S01]  /*30a0*/  BPT.TRAP 0x1 ;  /* 0x000000040000795c */ /* 0x000fe20000300000 */
.L_x_1597:
[----:B------:R-:W2:Y:S01]  /*30b0*/  LDL R8, [R1+0xc] ;  /* 0x00000c0001087983 */ /* 0x000ea20000100800 */
[----:B------:R-:W-:Y:S01]  /*30c0*/  IMAD R69, R23, 0x8, R2 ;  /* 0x0000000817457824 */ /* 0x000fe200078e0202 */
[----:B------:R-:W-:Y:S01]  /*30d0*/  BSSY B1, `(.L_x_1598) ;  /* 0x0000004000017945 */ /* 0x000fe20003800000 */
[----:B--2---:R-:W-:-:S04]  /*30e0*/  SHF.L.U32 R77, R8, 0x1f, RZ ;  /* 0x0000001f084d7819 */ /* 0x004fc800000006ff */
[----:B------:R-:W0:Y:S02]  /*30f0*/  SYNCS.PHASECHK.TRANS64.TRYWAIT P6, [R69+URZ+0x16890], R77 ;  /* 0x0168904d450075a7 */ /* 0x000e2400080c017f */
[----:B0-----:R-:W-:Y:S05]  /*3100*/  @!P6 BRA `(.L_x_1599) ;  /* 0x000001cc0058e947 */ /* 0x001fea0003800000 */
.L_x_1922:
[----:B------:R-:W-:Y:S05]  /*3110*/  BSYNC B1 ;  /* 0x0000000000017941 */ /* 0x000fea0003800000 */
.L_x_1598:
[----:B------:R-:W-:-:S03]  /*3120*/  UMOV UR4, 0xffffffff ;  /* 0xffffffff00047882 */ /* 0x000fc60000000000 */
[----:B------:R-:W-:Y:S05]  /*3130*/  BRA.DIV UR4, `(.L_x_1600) ;  /* 0x000001ce04607947 */ /* 0x000fea000b800000 */
[----:B------:R1:W2:Y:S04]  /*3140*/  SHFL.IDX PT, R79, R83, RZ, 0x1c1f ;  /* 0x001c1fff534f7589 */ /* 0x0002a800000e0000 */
[----:B------:R1:W3:Y:S02]  /*3150*/  SHFL.IDX PT, R14, R82, RZ, 0x1c1f ;  /* 0x001c1fff520e7589 */ /* 0x0002e400000e0000 */
.L_x_1926:
        /* <DEDUP_REMOVED lines=10> */
[----:B------:R-:W-:Y:S01]  /*3200*/  SHF.R.U64 R91, R48, 0x10, R49 ;  /* 0x00000010305b7819 */ /* 0x000fe20000001231 */
[----:B0-----:R-:W-:Y:S01]  /*3210*/  IMAD.MOV.U32 R15, RZ, RZ, R10 ;  /* 0x000000ffff0f7224 */ /* 0x001fe200078e000a */
[--C-:B------:R-:W-:Y:S01]  /*3220*/  SHF.R.U64 R48, R50, 0x10, R51.reuse ;  /* 0x0000001032307819 */ /* 0x100fe20000001233 */
[--C-:B------:R-:W-:Y:S01]  /*3230*/  HADD2.F32 R10, -RZ, R9.reuse.H1_H1 ;  /* 0x30000009ff0a7230 */ /* 0x100fe20000004100 */
[----:B------:R-:W-:Y:S01]  /*3240*/  SHF.R.U32.HI R88, RZ, 0x10, R51 ;  /* 0x00000010ff587819 */ /* 0x000fe20000011633 */
[----:B------:R-:W-:Y:S01]  /*3250*/  HADD2.F32 R9, -RZ, R9.H0_H0 ;  /* 0x20000009ff097230 */ /* 0x000fe20000004100 */
[----:B------:R-:W-:Y:S01]  /*3260*/  SHF.R.U32.HI R90, RZ, 0x10, R49 ;  /* 0x00000010ff5a7819 */ /* 0x000fe20000011631 */
[----:B------:R-:W-:Y:S02]  /*3270*/  HADD2.F32 R51, -RZ, R48.H0_H0 ;  /* 0x20000030ff337230 */ /* 0x000fe40000004100 */
[----:B------:R-:W-:Y:S02]  /*3280*/  HADD2.F32 R48, -RZ, R11.H1_H1 ;  /* 0x3000000bff307230 */ /* 0x000fe40000004100 */
[----:B------:R-:W-:-:S02]  /*3290*/  HADD2.F32 R88, -RZ, R88.H0_H0 ;  /* 0x20000058ff587230 */ /* 0x000fc40000004100 */
[----:B------:R-:W-:Y:S02]  /*32a0*/  HADD2.F32 R11, -RZ, R11.H0_H0 ;  /* 0x2000000bff0b7230 */ /* 0x000fe40000004100 */
[----:B------:R-:W-:Y:S02]  /*32b0*/  HADD2.F32 R49, -RZ, R91.H0_H0 ;  /* 0x2000005bff317230 */ /* 0x000fe40000004100 */
[-C--:B------:R-:W-:Y:S01]  /*32c0*/  FMUL.FTZ R92, R48, R88.reuse ;  /* 0x00000058305c7220 */ /* 0x080fe20000410000 */
[----:B------:R-:W-:Y:S02]  /*32d0*/  HADD2.F32 R50, -RZ, R90.H0_H0 ;  /* 0x2000005aff327230 */ /* 0x000fe40000004100 */
[CC--:B------:R-:W-:Y:S01]  /*32e0*/  FMUL.FTZ R90, R10.reuse, R51.reuse ;  /* 0x000000330a5a7220 */ /* 0x0c0fe20000410000 */
[----:B------:R-:W-:Y:S01]  /*32f0*/  FMUL.FTZ R51, R9, R51 ;  /* 0x0000003309337220 */ /* 0x000fe20000410000 */
[----:B------:R-:W-:Y:S02]  /*3300*/  FMUL.FTZ R95, R11, R88 ;  /* 0x000000580b5f7220 */ /* 0x000fe40000410000 */
[-C--:B------:R-:W-:Y:S01]  /*3310*/  FFMA.FTZ R90, R9, R49.reuse, -R90 ;  /* 0x00000031095a7223 */ /* 0x080fe2000001085a */
[----:B------:R-:W-:Y:S01]  /*3320*/  FFMA.FTZ R91, R10, R49, R51 ;  /* 0x000000310a5b7223 */ /* 0x000fe20000010033 */
[----:B------:R-:W-:-:S02]  /*3330*/  HADD2.F32 R9, -RZ, R8.H1_H1 ;  /* 0x30000008ff097230 */ /* 0x000fc40000004100 */
[-C--:B------:R-:W-:Y:S01]  /*3340*/  FFMA.FTZ R93, R11, R50.reuse, -R92 ;  /* 0x000000320b5d7223 */ /* 0x080fe2000001085c */
[----:B------:R-:W-:Y:S01]  /*3350*/  FFMA.FTZ R94, R48, R50, R95 ;  /* 0x00000032305e7223 */ /* 0x000fe2000001005f */
[----:B------:R-:W-:Y:S02]  /*3360*/  HADD2.F32 R49, -RZ, R97.H0_H0 ;  /* 0x20000061ff317230 */ /* 0x000fe40000004100 */
[----:B------:R-:W-:Y:S02]  /*3370*/  HADD2.F32 R8, -RZ, R8.H0_H0 ;  /* 0x20000008ff087230 */ /* 0x000fe40000004100 */
[----:B------:R-:W-:Y:S02]  /*3380*/  HADD2.F32 R10, -RZ, R15.H1_H1 ;  /* 0x3000000fff0a7230 */ /* 0x000fe40000004100 */
[-C--:B------:R-:W-:Y:S01]  /*3390*/  FMUL.FTZ R51, R9, R49.reuse ;  /* 0x0000003109337220 */ /* 0x080fe20000410000 */
[----:B------:R-:W-:Y:S02]  /*33a0*/  HADD2.F32 R50, -RZ, R97.H1_H1 ;  /* 0x30000061ff327230 */ /* 0x000fe40000004100 */
[----:B------:R-:W-:Y:S01]  /*33b0*/  FMUL.FTZ R88, R8, R49 ;  /* 0x0000003108587220 */ /* 0x000fe20000410000 */
[----:B------:R-:W-:-:S02]  /*33c0*/  HADD2.F32 R15, -RZ, R15.H0_H0 ;  /* 0x2000000fff0f7230 */ /* 0x000fc40000004100 */
[--C-:B------:R-:W-:Y:S02]  /*33d0*/  HADD2.F32 R11, -RZ, R96.reuse.H0_H0 ;  /* 0x20000060ff0b7230 */ /* 0x100fe40000004100 */
[-C--:B------:R-:W-:Y:S01]  /*33e0*/  FMUL.FTZ R92, R10, R50.reuse ;  /* 0x000000320a5c7220 */ /* 0x080fe20000410000 */
        /* <DEDUP_REMOVED lines=10> */
.L_x_1606:
[----:B------:R-:W-:Y:S05]  /*3490*/  BSYNC B3 ;  /* 0x0000000000037941 */ /* 0x000fea0003800000 */
.L_x_1605:
[----:B0-----:R4:W-:Y:S02]  /*34a0*/  ST.E.128 desc[UR42][R12.64], R8 ;  /* 0x000000080c007985 */ /* 0x0019e4000c101d2a */
.L_x_1604:
[----:B------:R-:W-:Y:S05]  /*34b0*/  BSYNC B2 ;  /* 0x0000000000027941 */ /* 0x000fea0003800000 */
.L_x_1603:
[----:B------:R-:W-:Y:S05]  /*34c0*/  @P2 BRA `(.L_x_1602) ;  /* 0x0000000000cc2947 */ /* 0x000fea0003800000 */
[----:B----4-:R-:W2:Y:S04]  /*34d0*/  LDL R8, [R1+0x8] ;  /* 0x0000080001087983 */ /* 0x010ea80000100800 */
[----:B------:R-:W4:Y:S01]  /*34e0*/  LDL R15, [R1+0x10] ;  /* 0x00001000010f7983 */ /* 0x000f220000100800 */
[C---:B---3--:R-:W-:Y:S01]  /*34f0*/  LEA R12, P3, R19.reuse, R14, 0x1 ;  /* 0x0000000e130c7211 */ /* 0x048fe200078608ff */
[----:B------:R-:W-:Y:S03]  /*3500*/  BSSY B2, `(.L_x_1607) ;  /* 0x000002e000027945 */ /* 0x000fe60003800000 */
[----:B--2---:R-:W-:Y:S02]  /*3510*/  LEA.HI.X R13, R19, R79, R8, 0x1, P3 ;  /* 0x0000004f130d7211 */ /* 0x004fe400018f0c08 */
[----:B------:R2:W3:Y:S01]  /*3520*/  LDS.128 R8, [R70+0xe000] ;  /* 0x00e0000046087984 */ /* 0x0004e20000000c00 */
[----:B----4-:R-:W-:-:S13]  /*3530*/  ISETP.GE.AND P3, PT, R15, R78, PT ;  /* 0x0000004e0f00720c */ /* 0x010fda0003f66270 */
[----:B--2---:R-:W-:Y:S05]  /*3540*/  @P3 BRA `(.L_x_1608) ;  /* 0x0000000000a43947 */ /* 0x004fea0003800000 */
[--C-:B------:R-:W-:Y:S01]  /*3550*/  SHF.R.U64 R44, R44, 0x10, R45.reuse ;  /* 0x000000102c2c7819 */ /* 0x100fe2000000122d */
[----:B---3--:R-:W-:Y:S01]  /*3560*/  IMAD.MOV.U32 R14, RZ, RZ, R10 ;  /* 0x000000ffff0e7224 */ /* 0x008fe200078e000a */
[----:B------:R-:W-:Y:S01]  /*3570*/  SHF.R.U32.HI R49, RZ, 0x10, R45 ;  /* 0x00000010ff317819 */ /* 0x000fe2000001162d */
[--C-:B------:R-:W-:Y:S01]  /*3580*/  HADD2.F32 R10, -RZ, R9.reuse.H1_H1 ;  /* 0x30000009ff0a7230 */ /* 0x100fe20000004100 */
[--C-:B------:R-:W-:Y:S01]  /*3590*/  SHF.R.U64 R45, R46, 0x10, R47.reuse ;  /* 0x000000102e2d7819 */ /* 0x100fe2000000122f */
[----:B------:R-:W-:Y:S01]  /*35a0*/  HADD2.F32 R9, -RZ, R9.H0_H0 ;  /* 0x20000009ff097230 */ /* 0x000fe20000004100 */
[----:B------:R-:W-:Y:S01]  /*35b0*/  SHF.R.U32.HI R48, RZ, 0x10, R47 ;  /* 0x00000010ff307819 */ /* 0x000fe2000001162f */
[----:B------:R-:W-:Y:S02]  /*35c0*/  HADD2.F32 R15, -RZ, R11.H1_H1 ;  /* 0x3000000bff0f7230 */ /* 0x000fe40000004100 */
[----:B------:R-:W-:Y:S02]  /*35d0*/  HADD2.F32 R45, -RZ, R45.H0_H0 ;  /* 0x2000002dff2d7230 */ /* 0x000fe40000004100 */
[----:B------:R-:W-:-:S02]  /*35e0*/  HADD2.F32 R48, -RZ, R48.H0_H0 ;  /* 0x20000030ff307230 */ /* 0x000fc40000004100 */
[----:B------:R-:W-:Y:S02]  /*35f0*/  HADD2.F32 R44, -RZ, R44.H0_H0 ;  /* 0x2000002cff2c7230 */ /* 0x000fe40000004100 */
[CC--:B------:R-:W-:Y:S01]  /*3600*/  FMUL.FTZ R50, R10.reuse, R45.reuse ;  /* 0x0000002d0a327220 */ /* 0x0c0fe20000410000 */
[----:B------:R-:W-:Y:S02]  /*3610*/  HADD2.F32 R11, -RZ, R11.H0_H0 ;  /* 0x2000000bff0b7230 */ /* 0x000fe40000004100 */
[----:B------:R-:W-:Y:S01]  /*3620*/  FMUL.FTZ R45, R9, R45 ;  /* 0x0000002d092d7220 */ /* 0x000fe20000410000 */
[----:B------:R-:W-:Y:S02]  /*3630*/  HADD2.F32 R46, -RZ, R49.H0_H0 ;  /* 0x20000031ff2e7230 */ /* 0x000fe40000004100 */
[----:B------:R-:W-:Y:S01]  /*3640*/  FMUL.FTZ R88, R15, R48 ;  /* 0x000000300f587220 */ /* 0x000fe20000410000 */
[----:B------:R-:W-:Y:S01]  /*3650*/  FFMA.FTZ R50, R9, R44, -R50 ;  /* 0x0000002c09327223 */ /* 0x000fe20000010832 */
[C---:B------:R-:W-:Y:S01]  /*3660*/  FMUL.FTZ R48, R11.reuse, R48 ;  /* 0x000000300b307220 */ /* 0x040fe20000410000 */
[----:B------:R-:W-:Y:S01]  /*3670*/  FFMA.FTZ R49, R10, R44, R45 ;  /* 0x0000002c0a317223 */ /* 0x000fe2000001002d */
[----:B------:R-:W-:Y:S01]  /*3680*/  FFMA.FTZ R88, R11, R46, -R88 ;  /* 0x0000002e0b587223 */ /* 0x000fe20000010858 */
[----:B------:R-:W-:-:S02]  /*3690*/  HADD2.F32 R11, -RZ, R87.H1_H1 ;  /* 0x30000057ff0b7230 */ /* 0x000fc40000004100 */
[----:B------:R-:W-:Y:S01]  /*36a0*/  FFMA.FTZ R79, R15, R46, R48 ;  /* 0x0000002e0f4f7223 */ /* 0x000fe20000010030 */
[----:B------:R-:W-:Y:S02]  /*36b0*/  HADD2.F32 R45, -RZ, R86.H1_H1 ;  /* 0x30000056ff2d7230 */ /* 0x000fe40000004100 */
[----:B------:R-:W-:Y:S02]  /*36c0*/  HADD2.F32 R9, -RZ, R8.H1_H1 ;  /* 0x30000008ff097230 */ /* 0x000fe40000004100 */
[----:B------:R-:W-:Y:S02]  /*36d0*/  HADD2.F32 R10, -RZ, R14.H1_H1 ;  /* 0x3000000eff0a7230 */ /* 0x000fe40000004100 */
[----:B------:R-:W-:Y:S02]  /*36e0*/  HADD2.F32 R87, -RZ, R87.H0_H0 ;  /* 0x20000057ff577230 */ /* 0x000fe40000004100 */
[----:B------:R-:W-:Y:S02]  /*36f0*/  HADD2.F32 R8, -RZ, R8.H0_H0 ;  /* 0x20000008ff087230 */ /* 0x000fe40000004100 */
[----:B------:R-:W-:Y:S01]  /*3700*/  FMUL.FTZ R51, R10, R45 ;  /* 0x0000002d0a337220 */ /* 0x000fe20000410000 */
[----:B------:R-:W-:-:S02]  /*3710*/  HADD2.F32 R14, -RZ, R14.H0_H0 ;  /* 0x2000000eff0e7230 */ /* 0x000fc40000004100 */
[CC--:B------:R-:W-:Y:S01]  /*3720*/  FMUL.FTZ R47, R9.reuse, R87.reuse ;  /* 0x00000057092f7220 */ /* 0x0c0fe20000410000 */
[----:B------:R-:W-:Y:S02]  /*3730*/  HADD2.F32 R15, -RZ, R86.H0_H0 ;  /* 0x20000056ff0f7230 */ /* 0x000fe40000004100 */
[----:B------:R-:W-:Y:S01]  /*3740*/  FMUL.FTZ R44, R8, R87 ;  /* 0x00000057082c7220 */ /* 0x000fe20000410000 */
[----:B------:R-:W-:Y:S01]  /*3750*/  FMUL.FTZ R45, R14, R45 ;  /* 0x0000002d0e2d7220 */ /* 0x000fe20000410000 */
[-C--:B------:R-:W-:Y:S02]  /*3760*/  FFMA.FTZ R47, R8, R11.reuse, -R47 ;  /* 0x0000000b082f7223 */ /* 0x080fe4000001082f */
[----:B------:R-:W-:Y:S01]  /*3770*/  FFMA.FTZ R44, R9, R11, R44 ;  /* 0x0000000b092c7223 */ /* 0x000fe2000001002c */
[-C--:B------:R-:W-:Y:S01]  /*3780*/  FFMA.FTZ R51, R14, R15.reuse, -R51 ;  /* 0x0000000f0e337223 */ /* 0x080fe20000010833 */
[----:B------:R-:W-:Y:S01]  /*3790*/  FFMA.FTZ R10, R10, R15, R45 ;  /* 0x0000000f0a0a7223 */ /* 0x000fe2000001002d */
[----:B------:R-:W-:-:S02]  /*37a0*/  F2FP.F16.F32.PACK_AB R9, R49, R50 ;  /* 0x000000323109723e */ /* 0x000fc400000000ff */
[----:B------:R-:W-:Y:S02]  /*37b0*/  F2FP.F16.F32.PACK_AB R11, R79, R88 ;  /* 0x000000584f0b723e */ /* 0x000fe400000000ff */
[----:B------:R-:W-:Y:S02]  /*37c0*/  F2FP.F16.F32.PACK_AB R8, R44, R47 ;  /* 0x0000002f2c08723e */ /* 0x000fe400000000ff */
[----:B------:R-:W-:-:S07]  /*37d0*/  F2FP.F16.F32.PACK_AB R10, R10, R51 ;  /* 0x000000330a0a723e */ /* 0x000fce00000000ff */
.L_x_1608:
[----:B------:R-:W-:Y:S05]  /*37e0*/  BSYNC B2 ;  /* 0x0000000000027941 */ /* 0x000fea0003800000 */
.L_x_1607:
[----:B---3--:R2:W-:Y:S02]  /*37f0*/  ST.E.128 desc[UR42][R12.64], R8 ;  /* 0x000000080c007985 */ /* 0x0085e4000c101d2a */
.L_x_1602:
[----:B------:R-:W-:Y:S05]  /*3800*/  BSYNC B1 ;  /* 0x0000000000017941 */ /* 0x000fea0003800000 */
.L_x_1601:
[----:B------:R-:W-:-:S03]  /*3810*/  UMOV UR4, 0xffffffff ;  /* 0xffffffff00047882 */ /* 0x000fc60000000000 */
[----:B------:R-:W-:Y:S05]  /*3820*/  BRA.DIV UR4, `(.L_x_1609) ;  /* 0x000001c604ec7947 */ /* 0x000fea000b800000 */
[----:B-1----:R-:W1:Y:S04]  /*3830*/  SHFL.IDX PT, R83, R83, 0x1, 0x1c1f ;  /* 0x003c1f0053537f89 */ /* 0x002e6800000e0000 */
[----:B---3--:R3:W0:Y:S02]  /*3840*/  SHFL.IDX PT, R14, R82, 0x1, 0x1c1f ;  /* 0x003c1f00520e7f89 */ /* 0x00862400000e0000 */
.L_x_1930:
[----:B------:R-:W-:Y:S05]  /*3850*/  @P4 BRA `(.L_x_1610) ;  /* 0x0000002000644947 */ /* 0x000fea0003800000 */
[----:B------:R-:W-:Y:S04]  /*3860*/  BSSY B1, `(.L_x_1611) ;  /* 0x0000033000017945 */ /* 0x000fe80003800000 */
[----:B------:R-:W-:Y:S05]  /*3870*/  @P1 BRA `(.L_x_1612) ;  /* 0x0000000000c41947 */ /* 0x000fea0003800000 */
[----:B--2-4-:R2:W4:Y:S01]  /*3880*/  LDS.128 R8, [R71+0x11000] ;  /* 0x0110000047087984 */ /* 0x0145220000000c00 */
[C---:B0-----:R-:W-:Y:S01]  /*3890*/  LEA R12, P3, R16.reuse, R14, 0x1 ;  /* 0x0000000e100c7211 */ /* 0x041fe200078608ff */
[----:B------:R-:W-:Y:S03]  /*38a0*/  BSSY B2, `(.L_x_1613) ;  /* 0x000002d000027945 */ /* 0x000fe60003800000 */
[----:B-1----:R-:W-:Y:S02]  /*38b0*/  LEA.HI.X R13, R16, R83, R17, 0x1, P3 ;  /* 0x00000053100d7211 */ /* 0x002fe400018f0c11 */
[----:B------:R-:W-:-:S13]  /*38c0*/  ISETP.GE.AND P3, PT, R152, R78, PT ;  /* 0x0000004e9800720c */ /* 0x000fda0003f66270 */
[----:B--2---:R-:W-:Y:S05]  /*38d0*/  @P3 BRA `(.L_x_1614) ;  /* 0x0000000000a43947 */ /* 0x004fea0003800000 */
[----:B------:R-:W-:Y:S01]  /*38e0*/  SHF.R.U64 R46, R40, 0x10, R41 ;  /* 0x00000010282e7819 */ /* 0x000fe20000001229 */
[----:B----4-:R-:W-:Y:S01]  /*38f0*/  IMAD.MOV.U32 R15, RZ, RZ, R10 ;  /* 0x000000ffff0f7224 */ /* 0x010fe200078e000a */
        /* <DEDUP_REMOVED lines=12> */
[-C--:B------:R-:W-:Y:S01]  /*39c0*/  FMUL.FTZ R45, R11, R44.reuse ;  /* 0x0000002c0b2d7220 */ /* 0x080fe20000410000 */
[C---:B------:R-:W-:Y:S01]  /*39d0*/  FMUL.FTZ R43, R9.reuse, R43 ;  /* 0x0000002b092b7220 */ /* 0x040fe20000410000 */
[C---:B------:R-:W-:Y:S01]  /*39e0*/  FMUL.FTZ R48, R40.reuse, R44 ;  /* 0x0000002c28307220 */ /* 0x040fe20000410000 */
[-C--:B------:R-:W-:Y:S01]  /*39f0*/  FFMA.FTZ R46, R9, R41.reuse, -R46 ;  /* 0x00000029092e7223 */ /* 0x080fe2000001082e */
[----:B------:R-:W-:Y:S01]  /*3a00*/  FFMA.FTZ R45, R40, R42, R45 ;  /* 0x0000002a282d7223 */ /* 0x000fe2000001002d */
[----:B------:R-:W-:Y:S01]  /*3a10*/  FFMA.FTZ R43, R10, R41, R43 ;  /* 0x000000290a2b7223 */ /* 0x000fe2000001002b */
[----:B------:R-:W-:-:S02]  /*3a20*/  HADD2.F32 R40, -RZ, R85.H0_H0 ;  /* 0x20000055ff287230 */ /* 0x000fc40000004100 */
[----:B------:R-:W-:Y:S01]  /*3a30*/  FFMA.FTZ R48, R11, R42, -R48 ;  /* 0x0000002a0b307223 */ /* 0x000fe20000010830 */
[----:B------:R-:W-:Y:S02]  /*3a40*/  HADD2.F32 R85, -RZ, R85.H1_H1 ;  /* 0x30000055ff557230 */ /* 0x000fe40000004100 */
        /* <DEDUP_REMOVED lines=18> */
.L_x_1614:
[----:B------:R-:W-:Y:S05]  /*3b70*/  BSYNC B2 ;  /* 0x0000000000027941 */ /* 0x000fea0003800000 */
.L_x_1613:
[----:B----4-:R0:W-:Y:S02]  /*3b80*/  ST.E.128 desc[UR42][R12.64], R8 ;  /* 0x000000080c007985 */ /* 0x0101e4000c101d2a */
.L_x_1612:
[----:B------:R-:W-:Y:S05]  /*3b90*/  BSYNC B1 ;  /* 0x0000000000017941 */ /* 0x000fea0003800000 */
.L_x_1611:
[----:B------:R-:W-:Y:S05]  /*3ba0*/  @P2 BRA `(.L_x_1610) ;  /* 0x0000001c00902947 */ /* 0x000fea0003800000 */
[----:B0-2-4-:R-:W1:Y:S04]  /*3bb0*/  LDL R8, [R1+0x8] ;  /* 0x0000080001087983 */ /* 0x015e680000100800 */
[----:B------:R-:W2:Y:S01]  /*3bc0*/  LDL R15, [R1+0x10] ;  /* 0x00001000010f7983 */ /* 0x000ea20000100800 */
[C---:B------:R-:W-:Y:S01]  /*3bd0*/  LEA R12, P3, R19.reuse, R14, 0x1 ;  /* 0x0000000e130c7211 */ /* 0x040fe200078608ff */
[----:B------:R-:W-:Y:S03]  /*3be0*/  BSSY B1, `(.L_x_1615) ;  /* 0x000002e000017945 */ /* 0x000fe60003800000 */
[----:B-1----:R-:W-:Y:S02]  /*3bf0*/  LEA.HI.X R13, R19, R83, R8, 0x1, P3 ;  /* 0x00000053130d7211 */ /* 0x002fe400018f0c08 */
[----:B------:R0:W1:Y:S01]  /*3c00*/  LDS.128 R8, [R70+0x11000] ;  /* 0x0110000046087984 */ /* 0x0000620000000c00 */
[----:B--2---:R-:W-:-:S13]  /*3c10*/  ISETP.GE.AND P3, PT, R15, R78, PT ;  /* 0x0000004e0f00720c */ /* 0x004fda0003f66270 */
[----:B0-----:R-:W-:Y:S05]  /*3c20*/  @P3 BRA `(.L_x_1616) ;  /* 0x0000000000a43947 */ /* 0x001fea0003800000 */
[--C-:B------:R-:W-:Y:S01]  /*3c30*/  SHF.R.U64 R36, R36, 0x10, R37.reuse ;  /* 0x0000001024247819 */ /* 0x100fe20000001225 */
[----:B-1----:R-:W-:Y:S01]  /*3c40*/  IMAD.MOV.U32 R14, RZ, RZ, R10 ;  /* 0x000000ffff0e7224 */ /* 0x002fe200078e000a */
        /* <DEDUP_REMOVED lines=10> */
[C---:B------:R-:W-:Y:S01]  /*3cf0*/  FMUL.FTZ R37, R9.reuse, R37 ;  /* 0x0000002509257220 */ /* 0x040fe20000410000 */
[----:B------:R-:W-:Y:S02]  /*3d00*/  HADD2.F32 R11, -RZ, R11.H0_H0 ;  /* 0x2000000bff0b7230 */ /* 0x000fe40000004100 */
[-C--:B------:R-:W-:Y:S01]  /*3d10*/  FFMA.FTZ R42, R9, R36.reuse, -R42 ;  /* 0x00000024092a7223 */ /* 0x080fe2000001082a */
[----:B------:R-:W-:Y:S01]  /*3d20*/  FFMA.FTZ R39, R10, R36, R37 ;  /* 0x000000240a277223 */ /* 0x000fe20000010025 */
[----:B------:R-:W-:Y:S02]  /*3d30*/  HADD2.F32 R38, -RZ, R41.H0_H0 ;  /* 0x20000029ff267230 */ /* 0x000fe40000004100 */
[----:B------:R-:W-:Y:S01]  /*3d40*/  FMUL.FTZ R44, R15, R40 ;  /* 0x000000280f2c7220 */ /* 0x000fe20000410000 */
[----:B------:R-:W-:-:S02]  /*3d50*/  HADD2.F32 R36, -RZ, R81.H0_H0 ;  /* 0x20000051ff247230 */ /* 0x000fc40000004100 */
[C---:B------:R-:W-:Y:S01]  /*3d60*/  FMUL.FTZ R40, R11.reuse, R40 ;  /* 0x000000280b287220 */ /* 0x040fe20000410000 */
[----:B------:R-:W-:Y:S02]  /*3d70*/  HADD2.F32 R81, -RZ, R81.H1_H1 ;  /* 0x30000051ff517230 */ /* 0x000fe40000004100 */
[-C--:B------:R-:W-:Y:S01]  /*3d80*/  FFMA.FTZ R44, R11, R38.reuse, -R44 ;  /* 0x000000260b2c7223 */ /* 0x080fe2000001082c */
[----:B------:R-:W-:Y:S02]  /*3d90*/  HADD2.F32 R9, -RZ, R8.H1_H1 ;  /* 0x30000008ff097230 */ /* 0x000fe40000004100 */
[----:B------:R-:W-:Y:S01]  /*3da0*/  FFMA.FTZ R43, R15, R38, R40 ;  /* 0x000000260f2b7223 */ /* 0x000fe20000010028 */
[----:B------:R-:W-:Y:S02]  /*3db0*/  HADD2.F32 R10, -RZ, R14.H1_H1 ;  /* 0x3000000eff0a7230 */ /* 0x000fe40000004100 */
[----:B------:R-:W-:Y:S02]  /*3dc0*/  HADD2.F32 R8, -RZ, R8.H0_H0 ;  /* 0x20000008ff087230 */ /* 0x000fe40000004100 */
[----:B------:R-:W-:Y:S01]  /*3dd0*/  FMUL.FTZ R37, R9, R36 ;  /* 0x0000002409257220 */ /* 0x000fe20000410000 */
[----:B------:R-:W-:-:S02]  /*3de0*/  HADD2.F32 R14, -RZ, R14.H0_H0 ;  /* 0x2000000eff0e7230 */ /* 0x000fc40000004100 */
[-C--:B------:R-:W-:Y:S01]  /*3df0*/  FMUL.FTZ R41, R10, R81.reuse ;  /* 0x000000510a297220 */ /* 0x080fe20000410000 */
[--C-:B------:R-:W-:Y:S02]  /*3e00*/  HADD2.F32 R11, -RZ, R80.reuse.H0_H0 ;  /* 0x20000050ff0b7230 */ /* 0x100fe40000004100 */
[----:B------:R-:W-:Y:S01]  /*3e10*/  FMUL.FTZ R36, R8, R36 ;  /* 0x0000002408247220 */ /* 0x000fe20000410000 */
        /* <DEDUP_REMOVED lines=10> */
.L_x_1616:
[----:B------:R-:W-:Y:S05]  /*3ec0*/  BSYNC B1 ;  /* 0x0000000000017941 */ /* 0x000fea0003800000 */
.L_x_1615:
[----:B-1----:R0:W-:Y:S01]  /*3ed0*/  ST.E.128 desc[UR42][R12.64], R8 ;  /* 0x000000080c007985 */ /* 0x0021e2000c101d2a */
[----:B------:R-:W-:Y:S05]  /*3ee0*/  BRA `(.L_x_1610) ;  /* 0x0000001800c07947 */ /* 0x000fea0003800000 */
.L_x_1592:
[----:B------:R-:W0:Y:S01]  /*3ef0*/  S2R R12, SR_TID.X ;  /* 0x00000000000c7919 */ /* 0x000e220000002100 */
[----:B------:R-:W-:Y:S01]  /*3f00*/  CS2R R42, SRZ ;  /* 0x00000000002a7805 */ /* 0x000fe2000001ff00 */
[----:B------:R-:W1:Y:S01]  /*3f10*/  S2R R38, SR_TID.X ;  /* 0x0000000000267919 */ /* 0x000e620000002100 */
[----:B0-----:R-:W-:Y:S02]  /*3f20*/  VIADD R13, R12, 0xffffff80 ;  /* 0xffffff800c0d7836 */ /* 0x001fe40000000000 */
[----:B-1----:R-:W-:-:S03]  /*3f30*/  VIADD R40, R38, 0xffffff80 ;  /* 0xffffff8026287836 */ /* 0x002fc60000000000 */
[----:B------:R-:W-:Y:S02]  /*3f40*/  SHF.R.S32.HI R12, RZ, 0x1f, R13 ;  /* 0x0000001fff0c7819 */ /* 0x000fe4000001140d */
[----:B------:R-:W-:Y:S02]  /*3f50*/  CS2R R38, SRZ ;  /* 0x0000000000267805 */ /* 0x000fe4000001ff00 */
[----:B------:R-:W-:Y:S02]  /*3f60*/  LEA.HI R12, R12, R13, RZ, 0x2 ;  /* 0x0000000d0c0c7211 */ /* 0x000fe400078f10ff */
[----:B------:R-:W-:Y:S02]  /*3f70*/  SHF.R.S32.HI R44, RZ, 0x1f, R40 ;  /* 0x0000001fff2c7819 */ /* 0x000fe40000011428 */
[----:B------:R-:W-:Y:S02]  /*3f80*/  SHF.R.S32.HI R12, RZ, 0x2, R12 ;  /* 0x00000002ff0c7819 */ /* 0x000fe4000001140c */
[----:B------:R-:W-:-:S02]  /*3f90*/  LEA.HI R44, R44, R40, RZ, 0x2 ;  /* 0x000000282c2c7211 */ /* 0x000fc400078f10ff */
[----:B------:R-:W-:Y:S02]  /*3fa0*/  CS2R R40, SRZ ;  /* 0x0000000000287805 */ /* 0x000fe4000001ff00 */
[----:B------:R-:W-:Y:S02]  /*3fb0*/  ISETP.GE.AND P3, PT, R12, R76, PT ;  /* 0x0000004c0c00720c */ /* 0x000fe40003f66270 */
[----:B------:R-:W-:Y:S02]  /*3fc0*/  SHF.R.S32.HI R44, RZ, 0x2, R44 ;  /* 0x00000002ff2c7819 */ /* 0x000fe4000001142c */
[----:B------:R-:W-:-:S03]  /*3fd0*/  ISETP.GE.OR P3, PT, R16, R78, P3 ;  /* 0x0000004e1000720c */ /* 0x000fc60001f66670 */
[----:B------:R-:W-:-:S10]  /*3fe0*/  VIADD R44, R44, 0x60 ;  /* 0x000000602c2c7836 */ /* 0x000fd40000000000 */
[----:B------:R-:W0:Y:S01]  /*3ff0*/  @!P3 LDC.64 R12, c[0x0][0x3e8] ;  /* 0x0000fa00ff0cbb82 */ /* 0x000e220000000a00 */
[----:B------:R-:W-:-:S05]  /*4000*/  @!P3 IADD3 R14, P4, R30, R10, RZ ;  /* 0x0000000a1e0eb210 */ /* 0x000fca0007f9e0ff */
[----:B------:R-:W-:Y:S01]  /*4010*/  @!P3 IMAD.X R15, R77, 0x1, R54, P4 ;  /* 0x000000014d0fb824 */ /* 0x000fe200020e0636 */
[----:B------:R-:W-:-:S05]  /*4020*/  @!P3 IADD3 R36, P4, R52, R8, RZ ;  /* 0x000000083424b210 */ /* 0x000fca0007f9e0ff */
[----:B------:R-:W-:Y:S01]  /*4030*/  @!P3 IMAD.X R37, R69, 0x1, R7, P4 ;  /* 0x000000014525b824 */ /* 0x000fe200020e0607 */
[----:B0-----:R-:W-:-:S04]  /*4040*/  @!P3 LEA R12, P4, R14, R12, 0x1 ;  /* 0x0000000c0e0cb211 */ /* 0x001fc800078808ff */
[----:B------:R-:W-:Y:S02]  /*4050*/  @!P3 LEA.HI.X R13, R14, R13, R15, 0x1, P4 ;  /* 0x0000000d0e0db211 */ /* 0x000fe400020f0c0f */
[----:B------:R-:W0:Y:S01]  /*4060*/  @!P3 LDC.64 R14, c[0x0][0x400] ;  /* 0x00010000ff0ebb82 */ /* 0x000e220000000a00 */
[----:B------:R-:W-:Y:S01]  /*4070*/  BSSY B1, `(.L_x_1617) ;  /* 0x0000022000017945 */ /* 0x000fe20003800000 */
[----:B0-----:R-:W-:-:S04]  /*4080*/  @!P3 LEA R14, P4, R36, R14, 0x1 ;  /* 0x0000000e240eb211 */ /* 0x001fc800078808ff */
[----:B------:R-:W-:Y:S02]  /*4090*/  @!P3 LEA.HI.X R15, R36, R15, R37, 0x1, P4 ;  /* 0x0000000f240fb211 */ /* 0x000fe400020f0c25 */
[----:B------:R-:W-:Y:S02]  /*40a0*/  CS2R R36, SRZ ;  /* 0x0000000000247805 */ /* 0x000fe4000001ff00 */
[----:B------:R-:W-:Y:S02]  /*40b0*/  ISETP.GE.AND P4, PT, R44, R76, PT ;  /* 0x0000004c2c00720c */ /* 0x000fe40003f86270 */
[----:B------:R-:W-:Y:S02]  /*40c0*/  CS2R R46, SRZ ;  /* 0x00000000002e7805 */ /* 0x000fe4000001ff00 */
[----:B------:R-:W-:Y:S01]  /*40d0*/  CS2R R50, SRZ ;  /* 0x0000000000327805 */ /* 0x000fe2000001ff00 */
[----:B------:R0:W5:Y:S01]  /*40e0*/  @!P3 LDG.E.128 R40, desc[UR42][R14.64] ;  /* 0x0000002a0e28b981 */ /* 0x000162000c1e1d00 */
[----:B------:R-:W-:-:S02]  /*40f0*/  ISETP.GE.OR P4, PT, R16, R78, P4 ;  /* 0x0000004e1000720c */ /* 0x000fc40002786670 */
[----:B------:R-:W-:Y:S02]  /*4100*/  CS2R R44, SRZ ;  /* 0x00000000002c7805 */ /* 0x000fe4000001ff00 */
[----:B------:R-:W-:Y:S01]  /*4110*/  CS2R R48, SRZ ;  /* 0x0000000000307805 */ /* 0x000fe2000001ff00 */
[----:B------:R0:W5:Y:S01]  /*4120*/  @!P3 LDG.E.128 R36, desc[UR42][R12.64] ;  /* 0x0000002a0c24b981 */ /* 0x000162000c1e1d00 */
[----:B------:R-:W-:-:S07]  /*4130*/  ISETP.GE.AND P3, PT, R16, R78, PT ;  /* 0x0000004e1000720c */ /* 0x000fce0003f66270 */
[----:B------:R-:W-:Y:S06]  /*4140*/  @P4 BRA `(.L_x_1618) ;  /* 0x0000000000504947 */ /* 0x000fec0003800000 */
[----:B0-----:R-:W0:Y:S01]  /*4150*/  LDC.64 R12, c[0x0][0x3f8] ;  /* 0x0000fe00ff0c7b82 */ /* 0x001e220000000a00 */
        /* <DEDUP_REMOVED lines=19> */
.L_x_1618:
[----:B------:R-:W-:Y:S05]  /*4290*/  BSYNC B1 ;  /* 0x0000000000017941 */ /* 0x000fea0003800000 */
.L_x_1617:
[----:B-----5:R-:W-:Y:S01]  /*42a0*/  IMAD.MOV.U32 R8, RZ, RZ, R46 ;  /* 0x000000ffff087224 */ /* 0x020fe200078e002e */
[----:B------:R-:W-:Y:S01]  /*42b0*/  UISETP.NE.AND UP0, UPT, UR39, 0x3, UPT ;  /* 0x000000032700788c */ /* 0x000fe2000bf05270 */
[----:B------:R-:W-:Y:S02]  /*42c0*/  IMAD.MOV.U32 R9, RZ, RZ, R47 ;  /* 0x000000ffff097224 */ /* 0x000fe400078e002f */
[----:B------:R-:W-:Y:S02]  /*42d0*/  IMAD.MOV.U32 R10, RZ, RZ, R44 ;  /* 0x000000ffff0a7224 */ /* 0x000fe400078e002c */
        /* <DEDUP_REMOVED lines=25> */
[----:B------:R-:W-:-:S02]  /*4470*/  PRMT R94, R94, 0x5410, R9 ;  /* 0x000054105e5e7816 */ /* 0x000fc40000000009 */
[----:B------:R-:W-:Y:S02]  /*4480*/  PRMT R93, R10, 0x7610, R93 ;  /* 0x000076100a5d7816 */ /* 0x000fe4000000005d */
[----:B------:R-:W-:Y:S01]  /*4490*/  PRMT R98, R11, 0x7610, R98 ;  /* 0x000076100b627816 */ /* 0x000fe20000000062 */
[----:B------:R-:W-:Y:S06]  /*44a0*/  @!P5 BRA `(.L_x_1619) ;  /* 0x000000000004d947 */ /* 0x000fec0003800000 */
[----:B------:R-:W-:Y:S01]  /*44b0*/  BPT.TRAP 0x1 ;  /* 0x000000040000795c */ /* 0x000fe20000300000 */
.L_x_1619:
[----:B------:R-:W2:Y:S01]  /*44c0*/  LDL R8, [R1+0xc] ;  /* 0x00000c0001087983 */ /* 0x000ea20000100800 */
[----:B------:R-:W-:Y:S01]  /*44d0*/  IMAD R69, R23, 0x8, R2 ;  /* 0x0000000817457824 */ /* 0x000fe200078e0202 */
[----:B------:R-:W1:Y:S01]  /*44e0*/  LDC R85, c[0x0][0x2f4] ;  /* 0x0000bd00ff557b82 */ /* 0x000e620000000800 */
[----:B------:R-:W-:Y:S01]  /*44f0*/  BSSY B1, `(.L_x_1620) ;  /* 0x0000004000017945 */ /* 0x000fe20003800000 */
[----:B--2---:R-:W-:-:S04]  /*4500*/  SHF.L.U32 R77, R8, 0x1f, RZ ;  /* 0x0000001f084d7819 */ /* 0x004fc800000006ff */
[----:B------:R-:W2:Y:S02]  /*4510*/  SYNCS.PHASECHK.TRANS64.TRYWAIT P4, [R69+URZ+0x16890], R77 ;  /* 0x0168904d450075a7 */ /* 0x000ea4000808017f */
[----:B-12---:R-:W-:Y:S05]  /*4520*/  @!P4 BRA `(.L_x_1621) ;  /* 0x000001b800f4c947 */ /* 0x006fea0003800000 */
.L_x_1931:
[----:B------:R-:W-:Y:S05]  /*4530*/  BSYNC B1 ;  /* 0x0000000000017941 */ /* 0x000fea0003800000 */
.L_x_1620:
[----:B------:R-:W-:Y:S01]  /*4540*/  UMOV UR4, 0xffffffff ;  /* 0xffffffff00047882 */ /* 0x000fe20000000000 */
[----:B------:R-:W-:Y:S02]  /*4550*/  IMAD.IADD R87, R85, 0x1, -R58 ;  /* 0x0000000155577824 */ /* 0x000fe400078e0a3a */
[----:B------:R-:W-:Y:S05]  /*4560*/  BRA.DIV UR4, `(.L_x_1622) ;  /* 0x000001ba04f87947 */ /* 0x000fea000b800000 */
[----:B------:R2:W3:Y:S04]  /*4570*/  SHFL.IDX PT, R81, R83, RZ, 0x1c1f ;  /* 0x001c1fff53517589 */ /* 0x0004e800000e0000 */
[----:B------:R2:W4:Y:S02]  /*4580*/  SHFL.IDX PT, R80, R82, RZ, 0x1c1f ;  /* 0x001c1fff52507589 */ /* 0x00052400000e0000 */
.L_x_1935:
[----:B------:R-:W5:Y:S01]  /*4590*/  S2R R8, SR_TID.X ;  /* 0x0000000000087919 */ /* 0x000f620000002100 */
[----:B------:R-:W-:Y:S01]  /*45a0*/  BSSY B1, `(.L_x_1623) ;  /* 0x0000078000017945 */ /* 0x000fe20003800000 */
[----:B-----5:R-:W-:-:S05]  /*45b0*/  VIADD R9, R8, 0xffffff80 ;  /* 0xffffff8008097836 */ /* 0x020fca0000000000 */
[----:B------:R-:W-:-:S04]  /*45c0*/  SHF.R.S32.HI R8, RZ, 0x1f, R9 ;  /* 0x0000001fff087819 */ /* 0x000fc80000011409 */
[----:B------:R-:W-:-:S04]  /*45d0*/  LEA.HI R8, R8, R9, RZ, 0x2 ;  /* 0x0000000908087211 */ /* 0x000fc800078f10ff */
[----:B------:R-:W-:-:S04]  /*45e0*/  SHF.R.S32.HI R8, RZ, 0x2, R8 ;  /* 0x00000002ff087819 */ /* 0x000fc80000011408 */
[----:B------:R-:W-:-:S13]  /*45f0*/  ISETP.GE.OR P4, PT, R8, R76, P1 ;  /* 0x0000004c0800720c */ /* 0x000fda0000f86670 */
[----:B------:R-:W-:Y:S05]  /*4600*/  @P4 BRA `(.L_x_1624) ;  /* 0x0000000400c44947 */ /* 0x000fea0003800000 */
[----:B------:R-:W5:Y:S01]  /*4610*/  S2R R9, SR_TID.X ;  /* 0x0000000000097919 */ /* 0x000f620000002100 */
[----:B------:R-:W-:Y:S01]  /*4620*/  SEL R8, R58, R87, !P0 ;  /* 0x000000573a087207 */ /* 0x000fe20004000000 */
[----:B------:R-:W-:Y:S01]  /*4630*/  BSSY B2, `(.L_x_1625) ;  /* 0x000006a000027945 */ /* 0x000fe20003800000 */
[----:B----4-:R-:W-:-:S04]  /*4640*/  LEA R78, P4, R6, R80, 0x1 ;  /* 0x00000050064e7211 */ /* 0x010fc800078808ff */
[----:B---3--:R-:W-:Y:S01]  /*4650*/  LEA.HI.X R79, R6, R81, R4, 0x1, P4 ;  /* 0x00000051064f7211 */ /* 0x008fe200020f0c04 */
[----:B-----5:R-:W-:Y:S01]  /*4660*/  VIADD R11, R9, 0xffffff80 ;  /* 0xffffff80090b7836 */ /* 0x020fe20000000000 */
        /* <DEDUP_REMOVED lines=10> */
[----:B------:R-:W-:-:S05]  /*4710*/  LOP3.LUT R8, R8, R61, RZ, 0x3c, !PT ;  /* 0x0000003d08087212 */ /* 0x000fca00078e3cff */
[----:B------:R-:W-:-:S04]  /*4720*/  IMAD R8, R10, 0x200, R8 ;  /* 0x000002000a087824 */ /* 0x000fc800078e0208 */
[----:B------:R-:W-:-:S04]  /*4730*/  IMAD R11, R23, 0x2000, R8 ;  /* 0x00002000170b7824 */ /* 0x000fc800078e0208 */
[----:B0-----:R-:W-:Y:S02]  /*4740*/  IMAD R12, R11, 0x2, R2 ;  /* 0x000000020b0c7824 */ /* 0x001fe400078e0202 */
[----:B------:R-:W0:Y:S04]  /*4750*/  LDS.128 R8, [R9+0xe400] ;  /* 0x00e4000009087984 */ /* 0x000e280000000c00 */
[----:B------:R-:W3:Y:S01]  /*4760*/  LDS.128 R12, [R12+0xe400] ;  /* 0x00e400000c0c7984 */ /* 0x000ee20000000c00 */
[----:B------:R-:W-:Y:S05]  /*4770*/  @P3 BRA `(.L_x_1626) ;  /* 0x0000000400543947 */ /* 0x000fea0003800000 */
[----:B------:R-:W-:Y:S01]  /*4780*/  SHF.R.U64 R36, R36, 0x10, R37 ;  /* 0x0000001024247819 */ /* 0x000fe20000001225 */
[----:B---3--:R-:W-:Y:S01]  /*4790*/  IMAD.MOV.U32 R95, RZ, RZ, R15 ;  /* 0x000000ffff5f7224 */ /* 0x008fe200078e000f */
[----:B------:R-:W-:Y:S01]  /*47a0*/  SHF.R.U32.HI R97, RZ, 0x10, R37 ;  /* 0x00000010ff617819 */ /* 0x000fe20000011625 */
[----:B------:R-:W-:Y:S01]  /*47b0*/  HADD2.F32 R98, -RZ, R98.H0_H0 ;  /* 0x20000062ff627230 */ /* 0x000fe20000004100 */
[----:B------:R-:W-:Y:S01]  /*47c0*/  SHF.R.U64 R37, R38, 0x10, R39 ;  /* 0x0000001026257819 */ /* 0x000fe20000001227 */
[----:B------:R-:W-:Y:S01]  /*47d0*/  HADD2.F32 R96, -RZ, R96.H0_H0 ;  /* 0x20000060ff607230 */ /* 0x000fe20000004100 */
[----:B------:R-:W-:Y:S01]  /*47e0*/  SHF.R.U64 R38, R42, 0x10, R43 ;  /* 0x000000102a267819 */ /* 0x000fe2000000122b */
[----:B------:R-:W-:Y:S01]  /*47f0*/  IMAD.MOV.U32 R42, RZ, RZ, R13 ;  /* 0x000000ffff2a7224 */ /* 0x000fe200078e000d */
[----:B------:R-:W-:Y:S01]  /*4800*/  SHF.R.U32.HI R99, RZ, 0x10, R41 ;  /* 0x00000010ff637819 */ /* 0x000fe20000011629 */
[----:B0-----:R-:W-:Y:S01]  /*4810*/  IMAD.MOV.U32 R13, RZ, RZ, R11 ;  /* 0x000000ffff0d7224 */ /* 0x001fe200078e000b */
[----:B------:R-:W-:Y:S01]  /*4820*/  SHF.R.U64 R40, R40, 0x10, R41 ;  /* 0x0000001028287819 */ /* 0x000fe20000001229 */
[----:B------:R-:W-:Y:S01]  /*4830*/  HADD2.F32 R11, -RZ, R9.H0_H0 ;  /* 0x20000009ff0b7230 */ /* 0x000fe20000004100 */
[----:B------:R-:W-:Y:S01]  /*4840*/  SHF.R.U32.HI R41, RZ, 0x10, R39 ;  /* 0x00000010ff297819 */ /* 0x000fe20000011627 */
[----:B------:R-:W-:Y:S01]  /*4850*/  HADD2.F32 R15, -RZ, R42.H0_H0 ;  /* 0x2000002aff0f7230 */ /* 0x000fe20000004100 */
[----:B------:R-:W-:Y:S01]  /*4860*/  SHF.R.U32.HI R43, RZ, 0x10, R43 ;  /* 0x00000010ff2b7819 */ /* 0x000fe2000001162b */
[----:B------:R-:W-:-:S02]  /*4870*/  IMAD.MOV.U32 R39, RZ, RZ, R12 ;  /* 0x000000ffff277224 */ /* 0x000fc400078e000c */
[----:B------:R-:W-:Y:S02]  /*4880*/  HADD2.F32 R42, -RZ, R42.H1_H1 ;  /* 0x3000002aff2a7230 */ /* 0x000fe40000004100 */
[-C--:B------:R-:W-:Y:S01]  /*4890*/  FMUL.FTZ R100, R15, R98.reuse ;  /* 0x000000620f647220 */ /* 0x080fe20000410000 */
[----:B------:R-:W-:Y:S02]  /*48a0*/  HADD2.F32 R99, -RZ, R99.H0_H0 ;  /* 0x20000063ff637230 */ /* 0x000fe40000004100 */
[C---:B------:R-:W-:Y:S01]  /*48b0*/  FMUL.FTZ R98, R11.reuse, R98 ;  /* 0x000000620b627220 */ /* 0x040fe20000410000 */
[----:B------:R-:W-:Y:S02]  /*48c0*/  HADD2.F32 R12, -RZ, R9.H1_H1 ;  /* 0x30000009ff0c7230 */ /* 0x000fe40000004100 */
[-C--:B------:R-:W-:Y:S01]  /*48d0*/  FFMA.FTZ R9, R11, R96.reuse, -R100 ;  /* 0x000000600b097223 */ /* 0x080fe20000010864 */
[----:B------:R-:W-:Y:S02]  /*48e0*/  HADD2.F32 R97, -RZ, R97.H0_H0 ;  /* 0x20000061ff617230 */ /* 0x000fe40000004100 */
[-C--:B------:R-:W-:Y:S01]  /*48f0*/  FMUL.FTZ R101, R42, R99.reuse ;  /* 0x000000632a657220 */ /* 0x080fe20000410000 */
[----:B------:R-:W-:Y:S01]  /*4900*/  FFMA.FTZ R11, R15, R96, R98 ;  /* 0x000000600f0b7223 */ /* 0x000fe20000010062 */
[----:B------:R-:W-:Y:S01]  /*4910*/  FMUL.FTZ R99, R12, R99 ;  /* 0x000000630c637220 */ /* 0x000fe20000410000 */
[----:B------:R-:W-:-:S02]  /*4920*/  HADD2.F32 R98, -RZ, R94.H1_H1 ;  /* 0x3000005eff627230 */ /* 0x000fc40000004100 */
[-C--:B------:R-:W-:Y:S01]  /*4930*/  FFMA.FTZ R12, R12, R97.reuse, -R101 ;  /* 0x000000610c0c7223 */ /* 0x080fe20000010865 */
[----:B------:R-:W-:Y:S02]  /*4940*/  HADD2.F32 R96, -RZ, R95.H0_H0 ;  /* 0x2000005fff607230 */ /* 0x000fe40000004100 */
[----:B------:R-:W-:Y:S01]  /*4950*/  FFMA.FTZ R42, R42, R97, R99 ;  /* 0x000000612a2a7223 */ /* 0x000fe20000010063 */
[----:B------:R-:W-:Y:S02]  /*4960*/  HADD2.F32 R97, -RZ, R94.H0_H0 ;  /* 0x2000005eff617230 */ /* 0x000fe40000004100 */
[----:B------:R-:W-:Y:S02]  /*4970*/  HADD2.F32 R15, -RZ, R13.H0_H0 ;  /* 0x2000000dff0f7230 */ /* 0x000fe40000004100 */
[----:B------:R-:W-:Y:S01]  /*4980*/  FMUL.FTZ R100, R96, R98 ;  /* 0x0000006260647220 */ /* 0x000fe20000410000 */
[----:B------:R-:W-:Y:S01]  /*4990*/  HADD2.F32 R43, -RZ, R43.H0_H0 ;  /* 0x2000002bff2b7230 */ /* 0x000fe20000004100 */
[----:B------:R-:W-:Y:S01]  /*49a0*/  F2FP.F16.F32.PACK_AB R9, R12, R9 ;  /* 0x000000090c09723e */ /* 0x000fe200000000ff */
[----:B------:R-:W-:-:S02]  /*49b0*/  HADD2.F32 R94, -RZ, R13.H1_H1 ;  /* 0x3000000dff5e7230 */ /* 0x000fc40000004100 */
[C---:B------:R-:W-:Y:S01]  /*49c0*/  FMUL.FTZ R99, R15.reuse, R98 ;  /* 0x000000620f637220 */ /* 0x040fe20000410000 */
[----:B------:R-:W-:Y:S02]  /*49d0*/  HADD2.F32 R95, -RZ, R95.H1_H1 ;  /* 0x3000005fff5f7230 */ /* 0x000fe40000004100 */
[----:B------:R-:W-:Y:S01]  /*49e0*/  FFMA.FTZ R13, R15, R97, -R100 ;  /* 0x000000610f0d7223 */ /* 0x000fe20000010864 */
[----:B------:R-:W-:Y:S02]  /*49f0*/  HADD2.F32 R41, -RZ, R41.H0_H0 ;  /* 0x20000029ff297230 */ /* 0x000fe40000004100 */
[----:B------:R-:W-:Y:S01]  /*4a00*/  FMUL.FTZ R98, R94, R43 ;  /* 0x0000002b5e627220 */ /* 0x000fe20000410000 */
[----:B------:R-:W-:Y:S01]  /*4a10*/  FFMA.FTZ R15, R96, R97, R99 ;  /* 0x00000061600f7223 */ /* 0x000fe20000010063 */
[C---:B------:R-:W-:Y:S01]  /*4a20*/  FMUL.FTZ R101, R95.reuse, R43 ;  /* 0x0000002b5f657220 */ /* 0x040fe20000410000 */
[----:B------:R-:W-:Y:S02]  /*4a30*/  HADD2.F32 R43, -RZ, R39.H1_H1 ;  /* 0x30000027ff2b7230 */ /* 0x000fe40000004100 */
[----:B------:R-:W-:Y:S01]  /*4a40*/  FFMA.FTZ R96, R95, R41, R98 ;  /* 0x000000295f607223 */ /* 0x000fe20000010062 */
[----:B------:R-:W-:-:S02]  /*4a50*/  HADD2.F32 R95, -RZ, R93.H1_H1 ;  /* 0x3000005dff5f7230 */ /* 0x000fc40000004100 */
[----:B------:R-:W-:Y:S01]  /*4a60*/  FFMA.FTZ R94, R94, R41, -R101 ;  /* 0x000000295e5e7223 */ /* 0x000fe20000010865 */
[----:B------:R-:W-:Y:S02]  /*4a70*/  HADD2.F32 R98, -RZ, R40.H0_H0 ;  /* 0x20000028ff627230 */ /* 0x000fe40000004100 */
[----:B------:R-:W-:Y:S01]  /*4a80*/  HADD2.F32 R93, -RZ, R93.H0_H0 ;  /* 0x2000005dff5d7230 */ /* 0x000fe20000004100 */
[----:B------:R-:W-:Y:S01]  /*4a90*/  F2FP.F16.F32.PACK_AB R15, R96, R15 ;  /* 0x0000000f600f723e */ /* 0x000fe200000000ff */
[----:B------:R-:W-:Y:S02]  /*4aa0*/  HADD2.F32 R41, -RZ, R39.H0_H0 ;  /* 0x20000027ff297230 */ /* 0x000fe40000004100 */
[----:B------:R-:W-:Y:S01]  /*4ab0*/  FMUL.FTZ R102, R43, R98 ;  /* 0x000000622b667220 */ /* 0x000fe20000410000 */
[--C-:B------:R-:W-:Y:S01]  /*4ac0*/  HADD2.F32 R40, -RZ, R8.reuse.H0_H0 ;  /* 0x20000008ff287230 */ /* 0x100fe20000004100 */
[----:B------:R-:W-:Y:S01]  /*4ad0*/  F2FP.F16.F32.PACK_AB R94, R94, R13 ;  /* 0x0000000d5e5e723e */ /* 0x000fe200000000ff */
[----:B------:R-:W-:-:S02]  /*4ae0*/  HADD2.F32 R39, -RZ, R8.H1_H1 ;  /* 0x30000008ff277230 */ /* 0x000fc40000004100 */
[-C--:B------:R-:W-:Y:S01]  /*4af0*/  FMUL.FTZ R97, R41, R93.reuse ;  /* 0x0000005d29617220 */ /* 0x080fe20000410000 */
[----:B------:R-:W-:Y:S02]  /*4b00*/  HADD2.F32 R36, -RZ, R36.H0_H0 ;  /* 0x20000024ff247230 */ /* 0x000fe40000004100 */
[C---:B------:R-:W-:Y:S01]  /*4b10*/  FMUL.FTZ R100, R40.reuse, R93 ;  /* 0x0000005d28647220 */ /* 0x040fe20000410000 */
[----:B------:R-:W-:Y:S02]  /*4b20*/  HADD2.F32 R37, -RZ, R37.H0_H0 ;  /* 0x20000025ff257230 */ /* 0x000fe40000004100 */
[----:B------:R-:W-:Y:S01]  /*4b30*/  FMUL.FTZ R98, R39, R98 ;  /* 0x0000006227627220 */ /* 0x000fe20000410000 */
[-C--:B------:R-:W-:Y:S01]  /*4b40*/  FFMA.FTZ R8, R40, R95.reuse, -R97 ;  /* 0x0000005f28087223 */ /* 0x080fe20000010861 */
[----:B------:R-:W-:Y:S01]  /*4b50*/  FFMA.FTZ R100, R41, R95, R100 ;  /* 0x0000005f29647223 */ /* 0x000fe20000010064 */
[-C--:B------:R-:W-:Y:S01]  /*4b60*/  FFMA.FTZ R93, R39, R36.reuse, -R102 ;  /* 0x00000024275d7223 */ /* 0x080fe20000010866 */
[----:B------:R-:W-:Y:S01]  /*4b70*/  FFMA.FTZ R95, R43, R36, R98 ;  /* 0x000000242b5f7223 */ /* 0x000fe20000010062 */
[----:B------:R-:W-:Y:S01]  /*4b80*/  HADD2.F32 R43, -RZ, R38.H0_H0 ;  /* 0x20000026ff2b7230 */ /* 0x000fe20000004100 */
[----:B------:R-:W-:Y:S01]  /*4b90*/  F2FP.F16.F32.PACK_AB R13, R42, R11 ;  /* 0x0000000b2a0d723e */ /* 0x000fe200000000ff */
[----:B------:R-:W-:Y:S01]  /*4ba0*/  HADD2.F32 R38, -RZ, R14.H0_H0 ;  /* 0x2000000eff267230 */ /* 0x000fe20000004100 */
[----:B------:R-:W-:Y:S01]  /*4bb0*/  F2FP.F16.F32.PACK_AB R8, R93, R8 ;  /* 0x000000085d08723e */ /* 0x000fe200000000ff */
[----:B------:R-:W-:Y:S01]  /*4bc0*/  HADD2.F32 R41, -RZ, R92.H0_H0 ;  /* 0x2000005cff297230 */ /* 0x000fe20000004100 */
[----:B------:R-:W-:Y:S01]  /*4bd0*/  F2FP.F16.F32.PACK_AB R12, R95, R100 ;  /* 0x000000645f0c723e */ /* 0x000fe200000000ff */
[----:B------:R-:W-:-:S02]  /*4be0*/  HADD2.F32 R36, -RZ, R10.H0_H0 ;  /* 0x2000000aff247230 */ /* 0x000fc40000004100 */
[----:B------:R-:W-:Y:S02]  /*4bf0*/  HADD2.F32 R14, -RZ, R14.H1_H1 ;  /* 0x3000000eff0e7230 */ /* 0x000fe40000004100 */
[-C--:B------:R-:W-:Y:S01]  /*4c00*/  FMUL.FTZ R97, R38, R41.reuse ;  /* 0x0000002926617220 */ /* 0x080fe20000410000 */
[----:B------:R-:W-:Y:S02]  /*4c10*/  HADD2.F32 R10, -RZ, R10.H1_H1 ;  /* 0x3000000aff0a7230 */ /* 0x000fe40000004100 */
[----:B------:R-:W-:Y:S01]  /*4c20*/  FMUL.FTZ R41, R36, R41 ;  /* 0x0000002924297220 */ /* 0x000fe20000410000 */
[----:B------:R-:W-:Y:S02]  /*4c30*/  HADD2.F32 R39, -RZ, R92.H1_H1 ;  /* 0x3000005cff277230 */ /* 0x000fe40000004100 */
[-C--:B------:R-:W-:Y:S01]  /*4c40*/  FMUL.FTZ R99, R14, R43.reuse ;  /* 0x0000002b0e637220 */ /* 0x080fe20000410000 */
[----:B------:R-:W-:Y:S02]  /*4c50*/  IMAD.MOV.U32 R11, RZ, RZ, R94 ;  /* 0x000000ffff0b7224 */ /* 0x000fe400078e005e */
[----:B------:R-:W-:Y:S01]  /*4c60*/  FMUL.FTZ R43, R10, R43 ;  /* 0x0000002b0a2b7220 */ /* 0x000fe20000410000 */
[-C--:B------:R-:W-:Y:S01]  /*4c70*/  FFMA.FTZ R97, R36, R39.reuse, -R97 ;  /* 0x0000002724617223 */ /* 0x080fe20000010861 */
[----:B------:R-:W-:Y:S01]  /*4c80*/  FFMA.FTZ R41, R38, R39, R41 ;  /* 0x0000002726297223 */ /* 0x000fe20000010029 */
[-C--:B------:R-:W-:Y:S01]  /*4c90*/  FFMA.FTZ R10, R10, R37.reuse, -R99 ;  /* 0x000000250a0a7223 */ /* 0x080fe20000010863 */
[----:B------:R-:W-:-:S04]  /*4ca0*/  FFMA.FTZ R14, R14, R37, R43 ;  /* 0x000000250e0e7223 */ /* 0x000fc8000001002b */
[----:B------:R-:W-:Y:S02]  /*4cb0*/  F2FP.F16.F32.PACK_AB R10, R10, R97 ;  /* 0x000000610a0a723e */ /* 0x000fe400000000ff */
[----:B------:R-:W-:-:S07]  /*4cc0*/  F2FP.F16.F32.PACK_AB R14, R14, R41 ;  /* 0x000000290e0e723e */ /* 0x000fce00000000ff */
.L_x_1626:
[----:B------:R-:W-:Y:S05]  /*4cd0*/  BSYNC B2 ;  /* 0x0000000000027941 */ /* 0x000fea0003800000 */
.L_x_1625:
[----:B------:R-:W-:Y:S01]  /*4ce0*/  ISETP.GE.AND P4, PT, R91, R85, PT ;  /* 0x000000555b00720c */ /* 0x000fe20003f86270 */
[----:B0-----:R0:W-:-:S12]  /*4cf0*/  ST.E.128 desc[UR42][R78.64], R8 ;  /* 0x000000084e007985 */ /* 0x0011d8000c101d2a */
[----:B------:R-:W-:-:S05]  /*4d00*/  @!P4 IMAD.WIDE R80, R91, 0x2, R80 ;  /* 0x000000025b50c825 */ /* 0x000fca00078e0250 */
[----:B---3--:R0:W-:Y:S02]  /*4d10*/  @!P4 ST.E.128 desc[UR42][R80.64], R12 ;  /* 0x0000000c5000c985 */ /* 0x0081e4000c101d2a */
.L_x_1624:
[----:B------:R-:W-:Y:S05]  /*4d20*/  BSYNC B1 ;  /* 0x0000000000017941 */ /* 0x000fea0003800000 */
.L_x_1623:
[----:B------:R-:W-:-:S03]  /*4d30*/  UMOV UR4, 0xffffffff ;  /* 0xffffffff00047882 */ /* 0x000fc60000000000 */
[----:B------:R-:W-:Y:S05]  /*4d40*/  BRA.DIV UR4, `(.L_x_1627) ;  /* 0x000001b6044c7947 */ /* 0x000fea000b800000 */
[----:B--2---:R-:W2:Y:S04]  /*4d50*/  SHFL.IDX PT, R83, R83, 0x1, 0x1c1f ;  /* 0x003c1f0053537f89 */ /* 0x004ea800000e0000 */
[----:B------:R-:W0:Y:S02]  /*4d60*/  SHFL.IDX PT, R82, R82, 0x1, 0x1c1f ;  /* 0x003c1f0052527f89 */ /* 0x000e2400000e0000 */
.L_x_1939:
[----:B0-----:R-:W0:Y:S02]  /*4d70*/  S2R R8, SR_TID.X ;  /* 0x0000000000087919 */ /* 0x001e240000002100 */
[----:B0-----:R-:W-:-:S05]  /*4d80*/  VIADD R9, R8, 0xffffff80 ;  /* 0xffffff8008097836 */ /* 0x001fca0000000000 */
[----:B------:R-:W-:-:S04]  /*4d90*/  SHF.R.S32.HI R8, RZ, 0x1f, R9 ;  /* 0x0000001fff087819 */ /* 0x000fc80000011409 */
[----:B------:R-:W-:-:S04]  /*4da0*/  LEA.HI R8, R8, R9, RZ, 0x2 ;  /* 0x0000000908087211 */ /* 0x000fc800078f10ff */
[----:B------:R-:W-:-:S05]  /*4db0*/  SHF.R.S32.HI R8, RZ, 0x2, R8 ;  /* 0x00000002ff087819 */ /* 0x000fca0000011408 */
[----:B------:R-:W-:-:S05]  /*4dc0*/  VIADD R8, R8, 0x60 ;  /* 0x0000006008087836 */ /* 0x000fca0000000000 */
[----:B------:R-:W-:-:S13]  /*4dd0*/  ISETP.GE.OR P4, PT, R8, R76, P1 ;  /* 0x0000004c0800720c */ /* 0x000fda0000f86670 */
[----:B------:R-:W-:Y:S05]  /*4de0*/  @P4 BRA `(.L_x_1610) ;  /* 0x0000000c00004947 */ /* 0x000fea0003800000 */
[----:B------:R-:W5:Y:S04]  /*4df0*/  LDL R11, [R1+0x38] ;  /* 0x00003800010b7983 */ /* 0x000f680000100800 */
[----:B------:R-:W3:Y:S04]  /*4e00*/  LDL R10, [R1+0x64] ;  /* 0x00006400010a7983 */ /* 0x000ee80000100800 */
[----:B------:R-:W4:Y:S01]  /*4e10*/  LDL R9, [R1+0x48] ;  /* 0x0000480001097983 */ /* 0x000f220000100800 */
[----:B------:R-:W-:Y:S01]  /*4e20*/  SEL R87, R58, R87, !P0 ;  /* 0x000000573a577207 */ /* 0x000fe20004000000 */
[----:B------:R-:W-:Y:S01]  /*4e30*/  BSSY B1, `(.L_x_1628) ;  /* 0x0000068000017945 */ /* 0x000fe20003800000 */
[----:B------:R-:W-:-:S02]  /*4e40*/  LEA R36, P4, R6, R82, 0x1 ;  /* 0x0000005206247211 */ /* 0x000fc400078808ff */
[----:B------:R-:W-:Y:S02]  /*4e50*/  SHF.R.S32.HI R8, RZ, 0x1f, R87 ;  /* 0x0000001fff087819 */ /* 0x000fe40000011457 */
[----:B--2---:R-:W-:Y:S02]  /*4e60*/  LEA.HI.X R37, R6, R83, R4, 0x1, P4 ;  /* 0x0000005306257211 */ /* 0x004fe400020f0c04 */
[----:B------:R-:W-:-:S04]  /*4e70*/  LEA.HI R8, R8, R87, RZ, 0x4 ;  /* 0x0000005708087211 */ /* 0x000fc800078f20ff */
[----:B------:R-:W-:-:S05]  /*4e80*/  LEA.HI.SX32 R8, R8, R5, 0x1c ;  /* 0x0000000508087211 */ /* 0x000fca00078fe2ff */
[----:B------:R-:W-:-:S05]  /*4e90*/  IMAD.SHL.U32 R38, R8, 0x8, RZ ;  /* 0x0000000808267824 */ /* 0x000fca00078e00ff */
[----:B-----5:R-:W-:-:S04]  /*4ea0*/  LOP3.LUT R8, R11, 0x38, R38, 0xf8, !PT ;  /* 0x000000380b087812 */ /* 0x020fc800078ef826 */
[----:B---3--:R-:W-:-:S05]  /*4eb0*/  LOP3.LUT R8, R8, R10, RZ, 0x3c, !PT ;  /* 0x0000000a08087212 */ /* 0x008fca00078e3cff */
[----:B----4-:R-:W-:Y:S02]  /*4ec0*/  IMAD.IADD R8, R9, 0x1, R8 ;  /* 0x0000000109087824 */ /* 0x010fe400078e0208 */
[C---:B------:R-:W-:Y:S02]  /*4ed0*/  IMAD R9, R23.reuse, 0x2000, R0 ;  /* 0x0000200017097824 */ /* 0x040fe400078e0200 */
[----:B------:R-:W-:Y:S02]  /*4ee0*/  IMAD R11, R23, 0x2000, R8 ;  /* 0x00002000170b7824 */ /* 0x000fe400078e0208 */
[--C-:B------:R-:W-:Y:S02]  /*4ef0*/  IMAD R9, R9, 0x2, R2.reuse ;  /* 0x0000000209097824 */ /* 0x100fe400078e0202 */
[----:B------:R-:W-:-:S04]  /*4f00*/  IMAD R12, R11, 0x2, R2 ;  /* 0x000000020b0c7824 */ /* 0x000fc800078e0202 */
[----:B------:R-:W0:Y:S04]  /*4f10*/  LDS.128 R8, [R9+0xe400] ;  /* 0x00e4000009087984 */ /* 0x000e280000000c00 */
[----:B------:R-:W2:Y:S01]  /*4f20*/  LDS.128 R12, [R12+0xe400] ;  /* 0x00e400000c0c7984 */ /* 0x000ea20000000c00 */
[----:B------:R-:W-:Y:S05]  /*4f30*/  @P3 BRA `(.L_x_1629) ;  /* 0x00000004005c3947 */ /* 0x000fea0003800000 */
[----:B0-----:R-:W-:Y:S01]  /*4f40*/  IMAD.MOV.U32 R43, RZ, RZ, R8 ;  /* 0x000000ffff2b7224 */ /* 0x001fe200078e0008 */
[----:B------:R-:W-:Y:S01]  /*4f50*/  SHF.R.U64 R42, R48, 0x10, R49 ;  /* 0x00000010302a7819 */ /* 0x000fe20000001231 */
[----:B--2---:R-:W-:Y:S01]  /*4f60*/  IMAD.MOV.U32 R8, RZ, RZ, R13 ;  /* 0x000000ffff087224 */ /* 0x004fe200078e000d */
[----:B------:R-:W-:Y:S01]  /*4f70*/  SHF.R.U32.HI R48, RZ, 0x10, R49 ;  /* 0x00000010ff307819 */ /* 0x000fe20000011631 */
[----:B------:R-:W-:Y:S01]  /*4f80*/  HADD2.F32 R49, -RZ, R90.H1_H1 ;  /* 0x3000005aff317230 */ /* 0x000fe20000004100 */
[--C-:B------:R-:W-:Y:S01]  /*4f90*/  SHF.R.U64 R41, R44, 0x10, R45.reuse ;  /* 0x000000102c297819 */ /* 0x100fe2000000122d */
[----:B------:R-:W-:Y:S01]  /*4fa0*/  IMAD.MOV.U32 R44, RZ, RZ, R12 ;  /* 0x000000ffff2c7224 */ /* 0x000fe200078e000c */
[----:B------:R-:W-:Y:S01]  /*4fb0*/  SHF.R.U32.HI R79, RZ, 0x10, R45 ;  /* 0x00000010ff4f7819 */ /* 0x000fe2000001162d */
[----:B------:R-:W-:Y:S01]  /*4fc0*/  IMAD.MOV.U32 R45, RZ, RZ, R15 ;  /* 0x000000ffff2d7224 */ /* 0x000fe200078e000f */
[--C-:B------:R-:W-:Y:S01]  /*4fd0*/  SHF.R.U64 R39, R46, 0x10, R47.reuse ;  /* 0x000000102e277819 */ /* 0x100fe2000000122f */
[--C-:B------:R-:W-:Y:S01]  /*4fe0*/  HADD2.F32 R12, -RZ, R8.reuse.H0_H0 ;  /* 0x20000008ff0c7230 */ /* 0x100fe20000004100 */
[----:B------:R-:W-:Y:S01]  /*4ff0*/  SHF.R.U32.HI R78, RZ, 0x10, R47 ;  /* 0x00000010ff4e7819 */ /* 0x000fe2000001162f */
[----:B------:R-:W-:Y:S01]  /*5000*/  HADD2.F32 R15, -RZ, R8.H1_H1 ;  /* 0x30000008ff0f7230 */ /* 0x000fe20000004100 */
[----:B------:R-:W-:Y:S01]  /*5010*/  SHF.R.U64 R40, R50, 0x10, R51 ;  /* 0x0000001032287819 */ /* 0x000fe20000001233 */
[----:B------:R-:W-:Y:S01]  /*5020*/  IMAD.MOV.U32 R13, RZ, RZ, R11 ;  /* 0x000000ffff0d7224 */ /* 0x000fe200078e000b */
[----:B------:R-:W-:Y:S01]  /*5030*/  SHF.R.U32.HI R51, RZ, 0x10, R51 ;  /* 0x00000010ff337819 */ /* 0x000fe20000011633 */
[----:B------:R-:W-:-:S02]  /*5040*/  HADD2.F32 R8, -RZ, R9.H0_H0 ;  /* 0x20000009ff087230 */ /* 0x000fc40000004100 */
[----:B------:R-:W-:Y:S02]  /*5050*/  HADD2.F32 R48, -RZ, R48.H0_H0 ;  /* 0x20000030ff307230 */ /* 0x000fe40000004100 */
[----:B------:R-:W-:Y:S02]  /*5060*/  HADD2.F32 R11, -RZ, R9.H1_H1 ;  /* 0x30000009ff0b7230 */ /* 0x000fe40000004100 */
[-C--:B------:R-:W-:Y:S01]  /*5070*/  FMUL.FTZ R9, R12, R49.reuse ;  /* 0x000000310c097220 */ /* 0x080fe20000410000 */
[----:B------:R-:W-:Y:S02]  /*5080*/  HADD2.F32 R47, -RZ, R90.H0_H0 ;  /* 0x2000005aff2f7230 */ /* 0x000fe40000004100 */
[C---:B------:R-:W-:Y:S01]  /*5090*/  FMUL.FTZ R49, R8.reuse, R49 ;  /* 0x0000003108317220 */ /* 0x040fe20000410000 */
[----:B------:R-:W-:Y:S02]  /*50a0*/  HADD2.F32 R46, -RZ, R79.H0_H0 ;  /* 0x2000004fff2e7230 */ /* 0x000fe40000004100 */
[-C--:B------:R-:W-:Y:S01]  /*50b0*/  FMUL.FTZ R50, R15, R48.reuse ;  /* 0x000000300f327220 */ /* 0x080fe20000410000 */
[C---:B------:R-:W-:Y:S01]  /*50c0*/  FMUL.FTZ R48, R11.reuse, R48 ;  /* 0x000000300b307220 */ /* 0x040fe20000410000 */
[-C--:B------:R-:W-:Y:S01]  /*50d0*/  FFMA.FTZ R8, R8, R47.reuse, -R9 ;  /* 0x0000002f08087223 */ /* 0x080fe20000010809 */
[----:B------:R-:W-:Y:S01]  /*50e0*/  FFMA.FTZ R9, R12, R47, R49 ;  /* 0x0000002f0c097223 */ /* 0x000fe20000010031 */
[-C--:B------:R-:W-:Y:S01]  /*50f0*/  FFMA.FTZ R11, R11, R46.reuse, -R50 ;  /* 0x0000002e0b0b7223 */ /* 0x080fe20000010832 */
[----:B------:R-:W-:Y:S01]  /*5100*/  FFMA.FTZ R12, R15, R46, R48 ;  /* 0x0000002e0f0c7223 */ /* 0x000fe20000010030 */
[----:B------:R-:W-:-:S02]  /*5110*/  HADD2.F32 R49, -RZ, R88.H0_H0 ;  /* 0x20000058ff317230 */ /* 0x000fc40000004100 */
[--C-:B------:R-:W-:Y:S01]  /*5120*/  HADD2.F32 R46, -RZ, R45.reuse.H0_H0 ;  /* 0x2000002dff2e7230 */ /* 0x100fe20000004100 */
[----:B------:R-:W-:Y:S01]  /*5130*/  F2FP.F16.F32.PACK_AB R11, R11, R8 ;  /* 0x000000080b0b723e */ /* 0x000fe200000000ff */
[----:B------:R-:W-:Y:S02]  /*5140*/  HADD2.F32 R45, -RZ, R45.H1_H1 ;  /* 0x3000002dff2d7230 */ /* 0x000fe40000004100 */
[----:B------:R-:W-:Y:S02]  /*5150*/  HADD2.F32 R50, -RZ, R51.H0_H0 ;  /* 0x20000033ff327230 */ /* 0x000fe40000004100 */
[----:B------:R-:W-:Y:S02]  /*5160*/  HADD2.F32 R47, -RZ, R84.H1_H1 ;  /* 0x30000054ff2f7230 */ /* 0x000fe40000004100 */
[----:B------:R-:W-:Y:S02]  /*5170*/  HADD2.F32 R15, -RZ, R13.H0_H0 ;  /* 0x2000000dff0f7230 */ /* 0x000fe40000004100 */
[----:B------:R-:W-:Y:S01]  /*5180*/  FMUL.FTZ R80, R45, R50 ;  /* 0x000000322d507220 */ /* 0x000fe20000410000 */
[----:B------:R-:W-:-:S02]  /*5190*/  HADD2.F32 R48, -RZ, R78.H0_H0 ;  /* 0x2000004eff307230 */ /* 0x000fc40000004100 */
[-C--:B------:R-:W-:Y:S01]  /*51a0*/  FMUL.FTZ R78, R46, R49.reuse ;  /* 0x000000312e4e7220 */ /* 0x080fe20000410000 */
[----:B------:R-:W-:Y:S02]  /*51b0*/  HADD2.F32 R13, -RZ, R13.H1_H1 ;  /* 0x3000000dff0d7230 */ /* 0x000fe40000004100 */
[C---:B------:R-:W-:Y:S01]  /*51c0*/  FMUL.FTZ R49, R15.reuse, R49 ;  /* 0x000000310f317220 */ /* 0x040fe20000410000 */
[----:B------:R-:W-:Y:S02]  /*51d0*/  HADD2.F32 R88, -RZ, R88.H1_H1 ;  /* 0x30000058ff587230 */ /* 0x000fe40000004100 */
[----:B------:R-:W-:Y:S01]  /*51e0*/  FFMA.FTZ R78, R15, R47, -R78 ;  /* 0x0000002f0f4e7223 */ /* 0x000fe2000001084e */
[----:B------:R-:W-:Y:S02]  /*51f0*/  HADD2.F32 R15, -RZ, R44.H0_H0 ;  /* 0x2000002cff0f7230 */ /* 0x000fe40000004100 */
[C---:B------:R-:W-:Y:S01]  /*5200*/  FMUL.FTZ R50, R13.reuse, R50 ;  /* 0x000000320d327220 */ /* 0x040fe20000410000 */
[----:B------:R-:W-:Y:S01]  /*5210*/  FFMA.FTZ R51, R13, R48, -R80 ;  /* 0x000000300d337223 */ /* 0x000fe20000010850 */
[----:B------:R-:W-:-:S02]  /*5220*/  HADD2.F32 R13, -RZ, R43.H0_H0 ;  /* 0x2000002bff0d7230 */ /* 0x000fc40000004100 */
[----:B------:R-:W-:Y:S01]  /*5230*/  FFMA.FTZ R49, R46, R47, R49 ;  /* 0x0000002f2e317223 */ /* 0x000fe20000010031 */
[----:B------:R-:W-:Y:S02]  /*5240*/  HADD2.F32 R42, -RZ, R42.H0_H0 ;  /* 0x2000002aff2a7230 */ /* 0x000fe40000004100 */
[----:B------:R-:W-:Y:S01]  /*5250*/  FFMA.FTZ R80, R45, R48, R50 ;  /* 0x000000302d507223 */ /* 0x000fe20000010032 */
[----:B------:R-:W-:Y:S02]  /*5260*/  HADD2.F32 R44, -RZ, R44.H1_H1 ;  /* 0x3000002cff2c7230 */ /* 0x000fe40000004100 */
[-C--:B------:R-:W-:Y:S01]  /*5270*/  FMUL.FTZ R48, R15, R88.reuse ;  /* 0x000000580f307220 */ /* 0x080fe20000410000 */
[----:B------:R-:W-:Y:S02]  /*5280*/  HADD2.F32 R43, -RZ, R43.H1_H1 ;  /* 0x3000002bff2b7230 */ /* 0x000fe40000004100 */
[----:B------:R-:W-:Y:S01]  /*5290*/  FMUL.FTZ R88, R13, R88 ;  /* 0x000000580d587220 */ /* 0x000fe20000410000 */
[----:B------:R-:W-:-:S02]  /*52a0*/  HADD2.F32 R46, -RZ, R86.H0_H0 ;  /* 0x20000056ff2e7230 */ /* 0x000fc40000004100 */
[CC--:B------:R-:W-:Y:S01]  /*52b0*/  FMUL.FTZ R50, R44.reuse, R42.reuse ;  /* 0x0000002a2c327220 */ /* 0x0c0fe20000410000 */
[----:B------:R-:W-:Y:S02]  /*52c0*/  HADD2.F32 R41, -RZ, R41.H0_H0 ;  /* 0x20000029ff297230 */ /* 0x000fe40000004100 */
[----:B------:R-:W-:Y:S01]  /*52d0*/  FMUL.FTZ R45, R43, R42 ;  /* 0x0000002a2b2d7220 */ /* 0x000fe20000410000 */
[----:B------:R-:W-:Y:S02]  /*52e0*/  HADD2.F32 R86, -RZ, R86.H1_H1 ;  /* 0x30000056ff567230 */ /* 0x000fe40000004100 */
[-C--:B------:R-:W-:Y:S01]  /*52f0*/  FFMA.FTZ R88, R15, R46.reuse, R88 ;  /* 0x0000002e0f587223 */ /* 0x080fe20000010058 */
[----:B------:R-:W-:Y:S01]  /*5300*/  FFMA.FTZ R48, R13, R46, -R48 ;  /* 0x0000002e0d307223 */ /* 0x000fe20000010830 */
[-C--:B------:R-:W-:Y:S01]  /*5310*/  FFMA.FTZ R43, R43, R41.reuse, -R50 ;  /* 0x000000292b2b7223 */ /* 0x080fe20000010832 */
[----:B------:R-:W-:Y:S01]  /*5320*/  FFMA.FTZ R45, R44, R41, R45 ;  /* 0x000000292c2d7223 */ /* 0x000fe2000001002d */
[----:B------:R-:W-:Y:S01]  /*5330*/  HADD2.F32 R15, -RZ, R14.H0_H0 ;  /* 0x2000000eff0f7230 */ /* 0x000fe20000004100 */
[----:B------:R-:W-:Y:S01]  /*5340*/  F2FP.F16.F32.PACK_AB R51, R51, R78 ;  /* 0x0000004e3333723e */ /* 0x000fe200000000ff */
[----:B------:R-:W-:Y:S01]  /*5350*/  HADD2.F32 R41, -RZ, R40.H0_H0 ;  /* 0x20000028ff297230 */ /* 0x000fe20000004100 */
[----:B------:R-:W-:Y:S01]  /*5360*/  F2FP.F16.F32.PACK_AB R8, R43, R48 ;  /* 0x000000302b08723e */ /* 0x000fe200000000ff */
[----:B------:R-:W-:-:S02]  /*5370*/  HADD2.F32 R13, -RZ, R10.H0_H0 ;  /* 0x2000000aff0d7230 */ /* 0x000fc40000004100 */
[-C--:B------:R-:W-:Y:S01]  /*5380*/  FMUL.FTZ R40, R15, R86.reuse ;  /* 0x000000560f287220 */ /* 0x080fe20000410000 */
[----:B------:R-:W-:Y:S02]  /*5390*/  HADD2.F32 R14, -RZ, R14.H1_H1 ;  /* 0x3000000eff0e7230 */ /* 0x000fe40000004100 */
[----:B------:R-:W-:Y:S02]  /*53a0*/  HADD2.F32 R10, -RZ, R10.H1_H1 ;  /* 0x3000000aff0a7230 */ /* 0x000fe40000004100 */
[C---:B------:R-:W-:Y:S01]  /*53b0*/  FMUL.FTZ R86, R13.reuse, R86 ;  /* 0x000000560d567220 */ /* 0x040fe20000410000 */
[----:B------:R-:W-:Y:S02]  /*53c0*/  HADD2.F32 R84, -RZ, R84.H0_H0 ;  /* 0x20000054ff547230 */ /* 0x000fe40000004100 */
[-C--:B------:R-:W-:Y:S01]  /*53d0*/  FMUL.FTZ R47, R14, R41.reuse ;  /* 0x000000290e2f7220 */ /* 0x080fe20000410000 */
[----:B------:R-:W-:Y:S02]  /*53e0*/  HADD2.F32 R39, -RZ, R39.H0_H0 ;  /* 0x20000027ff277230 */ /* 0x000fe40000004100 */
[C---:B------:R-:W-:Y:S01]  /*53f0*/  FMUL.FTZ R41, R10.reuse, R41 ;  /* 0x000000290a297220 */ /* 0x040fe20000410000 */
[-C--:B------:R-:W-:Y:S01]  /*5400*/  FFMA.FTZ R40, R13, R84.reuse, -R40 ;  /* 0x000000540d287223 */ /* 0x080fe20000010828 */
[----:B------:R-:W-:Y:S01]  /*5410*/  FFMA.FTZ R86, R15, R84, R86 ;  /* 0x000000540f567223 */ /* 0x000fe20000010056 */
[-C--:B------:R-:W-:Y:S01]  /*5420*/  FFMA.FTZ R47, R10, R39.reuse, -R47 ;  /* 0x000000270a2f7223 */ /* 0x080fe2000001082f */
[----:B------:R-:W-:Y:S01]  /*5430*/  FFMA.FTZ R41, R14, R39, R41 ;  /* 0x000000270e297223 */ /* 0x000fe20000010029 */
[----:B------:R-:W-:Y:S01]  /*5440*/  F2FP.F16.F32.PACK_AB R13, R12, R9 ;  /* 0x000000090c0d723e */ /* 0x000fe200000000ff */
[----:B------:R-:W-:Y:S01]  /*5450*/  IMAD.MOV.U32 R9, RZ, RZ, R11 ;  /* 0x000000ffff097224 */ /* 0x000fe200078e000b */
[----:B------:R-:W-:-:S02]  /*5460*/  F2FP.F16.F32.PACK_AB R15, R80, R49 ;  /* 0x00000031500f723e */ /* 0x000fc400000000ff */
[----:B------:R-:W-:Y:S02]  /*5470*/  F2FP.F16.F32.PACK_AB R12, R45, R88 ;  /* 0x000000582d0c723e */ /* 0x000fe400000000ff */
[----:B------:R-:W-:Y:S02]  /*5480*/  F2FP.F16.F32.PACK_AB R10, R47, R40 ;  /* 0x000000282f0a723e */ /* 0x000fe400000000ff */
[----:B------:R-:W-:Y:S02]  /*5490*/  F2FP.F16.F32.PACK_AB R14, R41, R86 ;  /* 0x00000056290e723e */ /* 0x000fe400000000ff */
[----:B------:R-:W-:-:S07]  /*54a0*/  MOV R11, R51 ;  /* 0x00000033000b7202 */ /* 0x000fce0000000f00 */
.L_x_1629:
[----:B------:R-:W-:Y:S05]  /*54b0*/  BSYNC B1 ;  /* 0x0000000000017941 */ /* 0x000fea0003800000 */
.L_x_1628:
[----:B------:R-:W-:Y:S01]  /*54c0*/  ISETP.GE.AND P3, PT, R38, R85, PT ;  /* 0x000000552600720c */ /* 0x000fe20003f66270 */
[----:B0-----:R0:W-:Y:S02]  /*54d0*/  ST.E.128 desc[UR42][R36.64], R8 ;  /* 0x0000000824007985 */ /* 0x0011e4000c101d2a */
[----:B0-----:R-:W-:Y:S02]  /*54e0*/  IMAD.MOV.U32 R8, RZ, RZ, R82 ;  /* 0x000000ffff087224 */ /* 0x001fe400078e0052 */
[----:B------:R-:W-:-:S08]  /*54f0*/  IMAD.MOV.U32 R9, RZ, RZ, R83 ;  /* 0x000000ffff097224 */ /* 0x000fd000078e0053 */
[----:B------:R-:W-:Y:S05]  /*5500*/  @P3 BRA `(.L_x_1610) ;  /* 0x0000000400383947 */ /* 0x000fea0003800000 */
[----:B------:R-:W-:-:S05]  /*5510*/  IMAD.WIDE R8, R38, 0x2, R8 ;  /* 0x0000000226087825 */ /* 0x000fca00078e0208 */
[----:B--2---:R0:W-:Y:S01]  /*5520*/  ST.E.128 desc[UR42][R8.64], R12 ;  /* 0x0000000c08007985 */ /* 0x0041e2000c101d2a */
[----:B------:R-:W-:Y:S05]  /*5530*/  BRA `(.L_x_1610) ;  /* 0x00000004002c7947 */ /* 0x000fea0003800000 */
.L_x_1591:
[----:B------:R-:W-:-:S06]  /*5540*/  UISETP.NE.AND UP0, UPT, UR39, 0x3, UPT ;  /* 0x000000032700788c */ /* 0x000fcc000bf05270 */
[----:B------:R-:W-:-:S13]  /*5550*/  PLOP3.LUT P5, PT, PT, PT, UP0, 0x80, 0x0 ;  /* 0x000000000000781c */ /* 0x000fda0003faf008 */
[----:B------:R-:W-:Y:S05]  /*5560*/  @!P5 BRA `(.L_x_1630) ;  /* 0x000000000004d947 */ /* 0x000fea0003800000 */
[----:B------:R-:W-:Y:S01]  /*5570*/  BPT.TRAP 0x1 ;  /* 0x000000040000795c */ /* 0x000fe20000300000 */
.L_x_1630:
[----:B------:R-:W2:Y:S01]  /*5580*/  LDL R8, [R1+0xc] ;  /* 0x00000c0001087983 */ /* 0x000ea20000100800 */
[----:B------:R-:W-:Y:S01]  /*5590*/  IMAD R69, R23, 0x8, R2 ;  /* 0x0000000817457824 */ /* 0x000fe200078e0202 */
[----:B------:R-:W-:Y:S01]  /*55a0*/  BSSY B1, `(.L_x_1631) ;  /* 0x0000005000017945 */ /* 0x000fe20003800000 */
[----:B------:R-:W-:Y:S02]  /*55b0*/  SHF.R.S32.HI R74, RZ, 0x1f, R73 ;  /* 0x0000001fff4a7819 */ /* 0x000fe40000011449 */
[----:B--2---:R-:W-:-:S04]  /*55c0*/  SHF.L.U32 R77, R8, 0x1f, RZ ;  /* 0x0000001f084d7819 */ /* 0x004fc800000006ff */
[----:B------:R-:W0:Y:S02]  /*55d0*/  SYNCS.PHASECHK.TRANS64.TRYWAIT P3, [R69+URZ+0x16890], R77 ;  /* 0x0168904d450075a7 */ /* 0x000e24000806017f */
[----:B0-----:R-:W-:Y:S05]  /*55e0*/  @!P3 BRA `(.L_x_1632) ;  /* 0x000001ac0070b947 */ /* 0x001fea0003800000 */
.L_x_1940:
[----:B------:R-:W-:Y:S05]  /*55f0*/  BSYNC B1 ;  /* 0x0000000000017941 */ /* 0x000fea0003800000 */
.L_x_1631:
[----:B------:R-:W1:Y:S01]  /*5600*/  S2R R12, SR_TID.X ;  /* 0x00000000000c7919 */ /* 0x000e620000002100 */
        /* <DEDUP_REMOVED lines=15> */
[----:B------:R-:W-:Y:S01]  /*5700*/  IMAD.WIDE.U32 R8, R157, UR4, R8 ;  /* 0x000000049d087c25 */ /* 0x000fe2000f8e0008 */
[----:B------:R-:W-:-:S03]  /*5710*/  UMOV UR4, 0xffffffff ;  /* 0xffffffff00047882 */ /* 0x000fc60000000000 */
[----:B------:R-:W-:Y:S01]  /*5720*/  IMAD R37, R157, UR5, R9 ;  /* 0x000000059d257c24 */ /* 0x000fe2000f8e0209 */
[----:B------:R-:W-:Y:S01]  /*5730*/  LEA R36, P3, R8, UR6, 0x1 ;  /* 0x0000000608247c11 */ /* 0x000fe2000f8608ff */
[----:B-1----:R-:W-:-:S03]  /*5740*/  VIADD R14, R12, 0xffffff80 ;  /* 0xffffff800c0e7836 */ /* 0x002fc60000000000 */
[----:B------:R-:W-:Y:S02]  /*5750*/  LEA.HI.X R37, R8, UR7, R37, 0x1, P3 ;  /* 0x0000000708257c11 */ /* 0x000fe400098f0c25 */
[----:B------:R-:W-:-:S04]  /*5760*/  SHF.R.S32.HI R12, RZ, 0x1f, R14 ;  /* 0x0000001fff0c7819 */ /* 0x000fc8000001140e */
[----:B------:R-:W-:-:S04]  /*5770*/  LEA.HI R12, R12, R14, RZ, 0x2 ;  /* 0x0000000e0c0c7211 */ /* 0x000fc800078f10ff */
[----:B------:R-:W-:-:S05]  /*5780*/  SHF.R.S32.HI R12, RZ, 0x2, R12 ;  /* 0x00000002ff0c7819 */ /* 0x000fca000001140c */
[----:B------:R-:W-:-:S05]  /*5790*/  IMAD.IADD R38, R76, 0x1, -R12 ;  /* 0x000000014c267824 */ /* 0x000fca00078e0a0c */
[----:B------:R-:W-:Y:S01]  /*57a0*/  ISETP.GE.AND P3, PT, R38, 0x1, PT ;  /* 0x000000012600780c */ /* 0x000fe20003f66270 */
[----:B------:R-:W-:-:S12]  /*57b0*/  BRA.DIV UR4, `(.L_x_1633) ;  /* 0x000001ae04107947 */ /* 0x000fd8000b800000 */
[----:B------:R1:W2:Y:S04]  /*57c0*/  SHFL.IDX PT, R8, R37, RZ, 0x1c1f ;  /* 0x001c1fff25087589 */ /* 0x0002a800000e0000 */
[----:B------:R1:W3:Y:S02]  /*57d0*/  SHFL.IDX PT, R9, R36, RZ, 0x1c1f ;  /* 0x001c1fff24097589 */ /* 0x0002e400000e0000 */
.L_x_1944:
[----:B------:R-:W-:Y:S04]  /*57e0*/  BSSY B1, `(.L_x_1634) ;  /* 0x000000e000017945 */ /* 0x000fe80003800000 */
[----:B------:R-:W-:Y:S05]  /*57f0*/  @!P3 BRA `(.L_x_1635) ;  /* 0x000000000030b947 */ /* 0x000fea0003800000 */
[----:B------:R-:W4:Y:S01]  /*5800*/  LDL R10, [R1+0x8] ;  /* 0x00000800010a7983 */ /* 0x000f220000100800 */
[----:B------:R-:W-:Y:S02]  /*5810*/  ULDC UR4, c[0x0][0x2f4] ;  /* 0x0000bd0000047ab9 */ /* 0x000fe40000000800 */
[----:B------:R-:W-:-:S13]  /*5820*/  ISETP.GE.AND P3, PT, R16, UR4, PT ;  /* 0x0000000410007c0c */ /* 0x000fda000bf66270 */
[----:B---3--:R-:W-:-:S04]  /*5830*/  @!P3 LEA R14, P4, R16, R9, 0x1 ;  /* 0x00000009100eb211 */ /* 0x008fc800078808ff */
[----:B--2---:R-:W-:Y:S02]  /*5840*/  @!P3 LEA.HI.X R15, R16, R8, R17, 0x1, P4 ;  /* 0x00000008100fb211 */ /* 0x004fe400020f0c11 */
[----:B------:R-:W-:-:S13]  /*5850*/  ISETP.GE.AND P4, PT, R19, UR4, PT ;  /* 0x0000000413007c0c */ /* 0x000fda000bf86270 */
[----:B------:R-:W-:-:S04]  /*5860*/  @!P4 LEA R12, P6, R19, R9, 0x1 ;  /* 0x00000009130cc211 */ /* 0x000fc800078c08ff */
[----:B----4-:R-:W-:Y:S02]  /*5870*/  @!P4 LEA.HI.X R13, R19, R8, R10, 0x1, P6 ;  /* 0x00000008130dc211 */ /* 0x010fe400030f0c0a */
[----:B------:R-:W2:Y:S04]  /*5880*/  @!P3 LDS.128 R8, [R71+0xe000] ;  /* 0x00e000004708b984 */ /* 0x000ea80000000c00 */
[----:B--2---:R-:W-:Y:S04]  /*5890*/  @!P3 ST.E.128 desc[UR42][R14.64], R8 ;  /* 0x000000080e00b985 */ /* 0x004fe8000c101d2a */
[----:B------:R-:W2:Y:S04]  /*58a0*/  @!P4 LDS.128 R8, [R70+0xe000] ;  /* 0x00e000004608c984 */ /* 0x000ea80000000c00 */
[----:B--2---:R4:W-:Y:S02]  /*58b0*/  @!P4 ST.E.128 desc[UR42][R12.64], R8 ;  /* 0x000000080c00c985 */ /* 0x0049e4000c101d2a */
.L_x_1635:
[----:B------:R-:W-:Y:S05]  /*58c0*/  BSYNC B1 ;  /* 0x0000000000017941 */ /* 0x000fea0003800000 */
.L_x_1634:
[----:B------:R-:W-:-:S03]  /*58d0*/  UMOV UR4, 0xffffffff ;  /* 0xffffffff00047882 */ /* 0x000fc60000000000 */
[----:B------:R-:W-:Y:S05]  /*58e0*/  BRA.DIV UR4, `(.L_x_1636) ;  /* 0x000001ae04107947 */ /* 0x000fea000b800000 */
[----:B--2-4-:R2:W4:Y:S04]  /*58f0*/  SHFL.IDX PT, R8, R37, 0x1, 0x1c1f ;  /* 0x003c1f0025087f89 */ /* 0x01452800000e0000 */
[----:B---3--:R2:W3:Y:S02]  /*5900*/  SHFL.IDX PT, R9, R36, 0x1, 0x1c1f ;  /* 0x003c1f0024097f89 */ /* 0x0084e400000e0000 */
.L_x_1948:
[----:B------:R-:W-:-:S13]  /*5910*/  ISETP.GE.AND P3, PT, R38, 0x61, PT ;  /* 0x000000612600780c */ /* 0x000fda0003f66270 */
[----:B------:R-:W-:Y:S05]  /*5920*/  @!P3 BRA `(.L_x_1610) ;  /* 0x000000000030b947 */ /* 0x000fea0003800000 */
[----:B------:R-:W5:Y:S01]  /*5930*/  LDL R10, [R1+0x8] ;  /* 0x00000800010a7983 */ /* 0x000f620000100800 */
[----:B------:R-:W-:Y:S02]  /*5940*/  ULDC UR4, c[0x0][0x2f4] ;  /* 0x0000bd0000047ab9 */ /* 0x000fe40000000800 */
[----:B------:R-:W-:-:S13]  /*5950*/  ISETP.GE.AND P3, PT, R16, UR4, PT ;  /* 0x0000000410007c0c */ /* 0x000fda000bf66270 */
[----:B---3--:R-:W-:-:S04]  /*5960*/  @!P3 LEA R14, P4, R16, R9, 0x1 ;  /* 0x00000009100eb211 */ /* 0x008fc800078808ff */
[----:B----4-:R-:W-:Y:S02]  /*5970*/  @!P3 LEA.HI.X R15, R16, R8, R17, 0x1, P4 ;  /* 0x00000008100fb211 */ /* 0x010fe400020f0c11 */
[----:B------:R-:W-:-:S13]  /*5980*/  ISETP.GE.AND P4, PT, R19, UR4, PT ;  /* 0x0000000413007c0c */ /* 0x000fda000bf86270 */
[----:B------:R-:W-:-:S04]  /*5990*/  @!P4 LEA R12, P6, R19, R9, 0x1 ;  /* 0x00000009130cc211 */ /* 0x000fc800078c08ff */
[----:B-----5:R-:W-:Y:S02]  /*59a0*/  @!P4 LEA.HI.X R13, R19, R8, R10, 0x1, P6 ;  /* 0x00000008130dc211 */ /* 0x020fe400030f0c0a */
[----:B------:R-:W3:Y:S04]  /*59b0*/  @!P3 LDS.128 R8, [R71+0x11000] ;  /* 0x011000004708b984 */ /* 0x000ee80000000c00 */
[----:B---3--:R-:W-:Y:S04]  /*59c0*/  @!P3 ST.E.128 desc[UR42][R14.64], R8 ;  /* 0x000000080e00b985 */ /* 0x008fe8000c101d2a */
[----:B------:R-:W3:Y:S04]  /*59d0*/  @!P4 LDS.128 R8, [R70+0x11000] ;  /* 0x011000004608c984 */ /* 0x000ee80000000c00 */
[----:B---3--:R3:W-:Y:S02]  /*59e0*/  @!P4 ST.E.128 desc[UR42][R12.64], R8 ;  /* 0x000000080c00c985 */ /* 0x0087e4000c101d2a */
.L_x_1610:
[----:B------:R-:W-:Y:S05]  /*59f0*/  BSYNC B0 ;  /* 0x0000000000007941 */ /* 0x000fea0003800000 */
.L_x_1590:
[----:B0-234-:R-:W0:Y:S01]  /*5a00*/  S2R R8, SR_TID.X ;  /* 0x0000000000087919 */ /* 0x01de220000002100 */
[----:B------:R-:W-:Y:S01]  /*5a10*/  @!PT LDS RZ, [RZ] ;  /* 0x00000000fffff984 */ /* 0x000fe20000000800 */
[----:B------:R-:W-:Y:S01]  /*5a20*/  @!PT LDS RZ, [RZ] ;  /* 0x00000000fffff984 */ /* 0x000fe20000000800 */
[----:B------:R-:W-:Y:S01]  /*5a30*/  @!PT LDS RZ, [RZ] ;  /* 0x00000000fffff984 */ /* 0x000fe20000000800 */
[----:B------:R-:W-:Y:S01]  /*5a40*/  @!PT LDS RZ, [RZ] ;  /* 0x00000000fffff984 */ /* 0x000fe20000000800 */
[----:B------:R2:W-:Y:S06]  /*5a50*/  MEMBAR.ALL.CTA ;  /* 0x0000000000007992 */ /* 0x0005ec0000008000 */
[----:B--2---:R-:W2:Y:S01]  /*5a60*/  FENCE.VIEW.ASYNC.S ;  /* 0x00000000000073c6 */ /* 0x004ea20000000000 */
[----:B------:R-:W-:Y:S05]  /*5a70*/  WARPSYNC.ALL ;  /* 0x0000000000007948 */ /* 0x000fea0003800000 */
[----:B------:R-:W-:Y:S01]  /*5a80*/  BSSY B0, `(.L_x_1637) ;  /* 0x0000008000007945 */ /* 0x000fe20003800000 */
[----:B--2---:R2:W-:Y:S01]  /*5a90*/  BAR.SYNC.DEFER_BLOCKING R60, 0x80 ;  /* 0x0002003c0000751d */ /* 0x0045e20000010000 */
[----:B0-----:R-:W-:-:S13]  /*5aa0*/  LOP3.LUT P3, RZ, R8, 0x7f, RZ, 0xc0, !PT ;  /* 0x0000007f08ff7812 */ /* 0x001fda000786c0ff */
[----:B------:R-:W-:-:S05]  /*5ab0*/  @!P3 VIADD R8, R69, 0x168a0 ;  /* 0x000168a04508b836 */ /* 0x000fca0000000000 */
[----:B------:R-:W-:-:S04]  /*5ac0*/  @!P3 PRMT R8, RZ, 0x654, R8 ;  /* 0x00000654ff08b816 */ /* 0x000fc80000000008 */
[----:B------:R2:W-:Y:S01]  /*5ad0*/  @!P3 SYNCS.ARRIVE.TRANS64.RED.A1T0 RZ, [R8+URZ], RZ ;  /* 0x000000ff08ffb9a7 */ /* 0x0005e2000810043f */
[----:B------:R-:W-:Y:S05]  /*5ae0*/  @!P5 BRA `(.L_x_1638) ;  /* 0x000000000004d947 */ /* 0x000fea0003800000 */
[----:B------:R-:W-:Y:S01]  /*5af0*/  BPT.TRAP 0x1 ;  /* 0x000000040000795c */ /* 0x000fe20000300000 */
.L_x_1638:
[----:B------:R-:W-:Y:S05]  /*5b00*/  BSYNC B0 ;  /* 0x0000000000007941 */ /* 0x000fea0003800000 */
.L_x_1637:
[----:B------:R-:W0:Y:S01]  /*5b10*/  SYNCS.PHASECHK.TRANS64.TRYWAIT P4, [R69+URZ+0x168b0], R77 ;  /* 0x0168b04d450075a7 */ /* 0x000e22000808017f */
[----:B------:R-:W-:Y:S01]  /*5b20*/  ULDC UR40, c[0x0][0x2f4] ;  /* 0x0000bd0000287ab9 */ /* 0x000fe20000000800 */
[----:B------:R-:W-:Y:S04]  /*5b30*/  BSSY B0, `(.L_x_1639) ;  /* 0x0000002000007945 */ /* 0x000fe80003800000 */
[----:B0-----:R-:W-:Y:S05]  /*5b40*/  @!P4 BRA `(.L_x_1640) ;  /* 0x000001a800c4c947 */ /* 0x001fea0003800000 */
.L_x_1949:
[----:B------:R-:W-:Y:S05]  /*5b50*/  BSYNC B0 ;  /* 0x0000000000007941 */ /* 0x000fea0003800000 */
.L_x_1639:
[----:B------:R3:W5:Y:S01]  /*5b60*/  LDL R38, [R1+0x8] ;  /* 0x0000080001267983 */ /* 0x0007620000100800 */
[----:B------:R-:W-:Y:S01]  /*5b70*/  ULDC.64 UR4, c[0x0][0x328] ;  /* 0x0000ca0000047ab9 */ /* 0x000fe20000000a00 */
[----:B------:R-:W-:Y:S01]  /*5b80*/  ULDC.64 UR6, c[0x0][0x318] ;  /* 0x0000c60000067ab9 */ /* 0x000fe20000000a00 */
[----:B------:R-:W-:Y:S01]  /*5b90*/  IMAD R74, R74, UR4, RZ ;  /* 0x000000044a4a7c24 */ /* 0x000fe2000f8e02ff */
[----:B------:R-:W4:Y:S01]  /*5ba0*/  S2R R10, SR_TID.X ;  /* 0x00000000000a7919 */ /* 0x000f220000002100 */
[C---:B--2---:R-:W-:Y:S01]  /*5bb0*/  IMAD.WIDE.U32 R8, R73.reuse, UR4, RZ ;  /* 0x0000000449087c25 */ /* 0x044fe2000f8e00ff */
[----:B------:R-:W-:Y:S03]  /*5bc0*/  BSSY B0, `(.L_x_1641) ;  /* 0x0000020000007945 */ /* 0x000fe60003800000 */
        /* <DEDUP_REMOVED lines=10> */
[----:B-1----:R-:W-:-:S04]  /*5c70*/  LEA R36, P4, R8, UR6, 0x1 ;  /* 0x0000000608247c11 */ /* 0x002fc8000f8808ff */
[----:B------:R-:W-:Y:S01]  /*5c80*/  LEA.HI.X R37, R8, UR7, R9, 0x1, P4 ;  /* 0x0000000708257c11 */ /* 0x000fe2000a0f0c09 */
[----:B----4-:R-:W-:Y:S01]  /*5c90*/  VIADD R11, R10, 0xffffff80 ;  /* 0xffffff800a0b7836 */ /* 0x010fe20000000000 */
[----:B------:R3:W1:Y:S04]  /*5ca0*/  SHFL.IDX PT, R12, R36, RZ, 0x1c1f ;  /* 0x001c1fff240c7589 */ /* 0x00066800000e0000 */
[----:B------:R-:W-:Y:S01]  /*5cb0*/  SHF.R.S32.HI R10, RZ, 0x1f, R11 ;  /* 0x0000001fff0a7819 */ /* 0x000fe2000001140b */
[----:B------:R3:W2:Y:S03]  /*5cc0*/  SHFL.IDX PT, R8, R37, RZ, 0x1c1f ;  /* 0x001c1fff25087589 */ /* 0x0006a600000e0000 */
[----:B------:R-:W-:-:S04]  /*5cd0*/  LEA.HI R10, R10, R11, RZ, 0x2 ;  /* 0x0000000b0a0a7211 */ /* 0x000fc800078f10ff */
[----:B------:R-:W-:-:S05]  /*5ce0*/  SHF.R.S32.HI R10, RZ, 0x2, R10 ;  /* 0x00000002ff0a7819 */ /* 0x000fca000001140a */
[----:B------:R-:W-:-:S05]  /*5cf0*/  IMAD.IADD R76, R76, 0x1, -R10 ;  /* 0x000000014c4c7824 */ /* 0x000fca00078e0a0a */
[----:B------:R-:W-:-:S13]  /*5d00*/  ISETP.GE.AND P4, PT, R76, 0x1, PT ;  /* 0x000000014c00780c */ /* 0x000fda0003f86270 */
[----:B-123--:R-:W-:Y:S05]  /*5d10*/  @!P4 BRA `(.L_x_1642) ;  /* 0x000000000028c947 */ /* 0x00efea0003800000 */
[----:B------:R-:W-:-:S13]  /*5d20*/  ISETP.GE.AND P4, PT, R16, UR40, PT ;  /* 0x0000002810007c0c */ /* 0x000fda000bf86270 */
[----:B------:R-:W-:-:S04]  /*5d30*/  @!P4 LEA R14, P5, R16, R12, 0x1 ;  /* 0x0000000c100ec211 */ /* 0x000fc800078a08ff */
[----:B------:R-:W-:Y:S02]  /*5d40*/  @!P4 LEA.HI.X R15, R16, R8, R17, 0x1, P5 ;  /* 0x00000008100fc211 */ /* 0x000fe400028f0c11 */
[----:B------:R-:W-:-:S13]  /*5d50*/  ISETP.GE.AND P5, PT, R19, UR40, PT ;  /* 0x0000002813007c0c */ /* 0x000fda000bfa6270 */
[----:B------:R-:W-:-:S04]  /*5d60*/  @!P5 LEA R12, P6, R19, R12, 0x1 ;  /* 0x0000000c130cd211 */ /* 0x000fc800078c08ff */
[----:B-----5:R-:W-:Y:S02]  /*5d70*/  @!P5 LEA.HI.X R13, R19, R8, R38, 0x1, P6 ;  /* 0x00000008130dd211 */ /* 0x020fe400030f0c26 */
[----:B------:R-:W1:Y:S04]  /*5d80*/  @!P4 LDS.128 R8, [R71] ;  /* 0x000000004708c984 */ /* 0x000e680000000c00 */
[----:B-1----:R-:W-:Y:S04]  /*5d90*/  @!P4 ST.E.128 desc[UR42][R14.64], R8 ;  /* 0x000000080e00c985 */ /* 0x002fe8000c101d2a */
[----:B------:R-:W1:Y:S04]  /*5da0*/  @!P5 LDS.128 R8, [R70] ;  /* 0x000000004608d984 */ /* 0x000e680000000c00 */
[----:B-1----:R1:W-:Y:S02]  /*5db0*/  @!P5 ST.E.128 desc[UR42][R12.64], R8 ;  /* 0x000000080c00d985 */ /* 0x0023e4000c101d2a */
.L_x_1642:
[----:B------:R-:W-:Y:S05]  /*5dc0*/  BSYNC B0 ;  /* 0x0000000000007941 */ /* 0x000fea0003800000 */
.L_x_1641:
[----:B------:R-:W-:Y:S01]  /*5dd0*/  ISETP.GE.AND P4, PT, R76, 0x61, PT ;  /* 0x000000614c00780c */ /* 0x000fe20003f86270 */
[----:B------:R-:W2:Y:S01]  /*5de0*/  SHFL.IDX PT, R37, R37, 0x1, 0x1c1f ;  /* 0x003c1f0025257f89 */ /* 0x000ea200000e0000 */
[----:B------:R-:W-:Y:S03]  /*5df0*/  BSSY B0, `(.L_x_1643) ;  /* 0x000000d000007945 */ /* 0x000fe60003800000 */
[----:B-1----:R1:W3:Y:S08]  /*5e00*/  SHFL.IDX PT, R12, R36, 0x1, 0x1c1f ;  /* 0x003c1f00240c7f89 */ /* 0x0022f000000e0000 */
[----:B-1----:R-:W-:Y:S05]  /*5e10*/  @!P4 BRA `(.L_x_1644) ;  /* 0x000000000028c947 */ /* 0x002fea0003800000 */
[----:B------:R-:W-:-:S13]  /*5e20*/  ISETP.GE.AND P4, PT, R16, UR40, PT ;  /* 0x0000002810007c0c */ /* 0x000fda000bf86270 */
[----:B------:R-:W1:Y:S01]  /*5e30*/  @!P4 LDS.128 R8, [R71+0x3000] ;  /* 0x003000004708c984 */ /* 0x000e620000000c00 */
[----:B---3--:R-:W-:-:S04]  /*5e40*/  @!P4 LEA R14, P5, R16, R12, 0x1 ;  /* 0x0000000c100ec211 */ /* 0x008fc800078a08ff */
[----:B--2---:R-:W-:Y:S02]  /*5e50*/  @!P4 LEA.HI.X R15, R16, R37, R17, 0x1, P5 ;  /* 0x00000025100fc211 */ /* 0x004fe400028f0c11 */
[----:B------:R-:W-:-:S13]  /*5e60*/  ISETP.GE.AND P5, PT, R19, UR40, PT ;  /* 0x0000002813007c0c */ /* 0x000fda000bfa6270 */
[----:B------:R-:W-:-:S04]  /*5e70*/  @!P5 LEA R12, P6, R19, R12, 0x1 ;  /* 0x0000000c130cd211 */ /* 0x000fc800078c08ff */
[----:B-----5:R-:W-:Y:S01]  /*5e80*/  @!P5 LEA.HI.X R13, R19, R37, R38, 0x1, P6 ;  /* 0x00000025130dd211 */ /* 0x020fe200030f0c26 */
[----:B-1----:R-:W-:Y:S04]  /*5e90*/  @!P4 ST.E.128 desc[UR42][R14.64], R8 ;  /* 0x000000080e00c985 */ /* 0x002fe8000c101d2a */
[----:B------:R-:W1:Y:S04]  /*5ea0*/  @!P5 LDS.128 R8, [R70+0x3000] ;  /* 0x003000004608d984 */ /* 0x000e680000000c00 */
[----:B-1----:R1:W-:Y:S02]  /*5eb0*/  @!P5 ST.E.128 desc[UR42][R12.64], R8 ;  /* 0x000000080c00d985 */ /* 0x0023e4000c101d2a */
.L_x_1644:
[----:B------:R-:W-:Y:S05]  /*5ec0*/  BSYNC B0 ;  /* 0x0000000000007941 */ /* 0x000fea0003800000 */
.L_x_1643:
[----:B-1----:R-:W4:Y:S01]  /*5ed0*/  LDL.LU R9, [R1+0xc] ;  /* 0x00000c0001097983 */ /* 0x002f220000300800 */
[----:B0-----:R-:W-:Y:S01]  /*5ee0*/  @!P3 VIADD R69, R69, 0x168c0 ;  /* 0x000168c04545b836 */ /* 0x001fe20000000000 */
[----:B------:R-:W-:Y:S01]  /*5ef0*/  LOP3.LUT P4, RZ, R18, 0x1, RZ, 0xc0, !PT ;  /* 0x0000000112ff7812 */ /* 0x000fe2000788c0ff */
[----:B------:R-:W-:Y:S01]  /*5f00*/  VIADD R23, R23, 0x1 ;  /* 0x0000000117177836 */ /* 0x000fe20000000000 */
        /* <DEDUP_REMOVED lines=10> */
[----:B------:R-:W-:Y:S02]  /*5fb0*/  SEL R8, RZ, 0x1, P3 ;  /* 0x00000001ff087807 */ /* 0x000fe40001800000 */
[----:B------:R-:W-:Y:S02]  /*5fc0*/  SEL R23, R23, RZ, P3 ;  /* 0x000000ff17177207 */ /* 0x000fe40001800000 */
[----:B----4-:R-:W-:-:S05]  /*5fd0*/  LOP3.LUT R9, R9, R8, RZ, 0x3c, !PT ;  /* 0x0000000809097212 */ /* 0x010fca00078e3cff */
[----:B------:R0:W-:Y:S01]  /*5fe0*/  STL [R1+0xc], R9 ;  /* 0x00000c0901007387 */ /* 0x0001e20000100800 */
[----:B------:R-:W-:Y:S05]  /*5ff0*/  @P4 BRA `(.L_x_1645) ;  /* 0xffffffc400644947 */ /* 0x000fea000383ffff */
[----:B0-----:R-:W0:Y:S01]  /*6000*/  S2R R9, SR_TID.X ;  /* 0x0000000000097919 */ /* 0x001e220000002100 */
[----:B------:R-:W-:Y:S02]  /*6010*/  PLOP3.LUT P0, PT, PT, PT, PT, 0x8, 0x0 ;  /* 0x000000000000781c */ /* 0x000fe40003f0e170 */
[----:B0-----:R-:W-:-:S04]  /*6020*/  SHF.R.U32.HI R9, RZ, 0x7, R9 ;  /* 0x00000007ff097819 */ /* 0x001fc80000011609 */
[----:B------:R-:W-:-:S13]  /*6030*/  ISETP.NE.AND P4, PT, R9, 0x1, PT ;  /* 0x000000010900780c */ /* 0x000fda0003f85270 */
[----:B------:R-:W-:Y:S06]  /*6040*/  @!P4 BAR.ARV 0x9, 0x100 ;  /* 0x024400000000cb1d */ /* 0x000fec0000002000 */
.L_x_1585:
[----:B------:R-:W4:Y:S01]  /*6050*/  LDL R10, [R1+0x14] ;  /* 0x00001400010a7983 */ /* 0x000f220000100800 */
[----:B------:R-:W0:Y:S03]  /*6060*/  LDC R0, c[0x0][0x448] ;  /* 0x00011200ff007b82 */ /* 0x000e260000000800 */
[----:B------:R-:W2:Y:S05]  /*6070*/  LDL R5, [R1] ;  /* 0x0000000001057983 */ /* 0x000eaa0000100800 */
[----:B------:R-:W1:Y:S01]  /*6080*/  LDC.64 R6, c[0x0][0x9e0] ;  /* 0x00027800ff067b82 */ /* 0x000e620000000a00 */
[----:B0-----:R-:W-:-:S13]  /*6090*/  ISETP.NE.AND P1, PT, R0, 0x1, PT ;  /* 0x000000010000780c */ /* 0x001fda0003f25270 */
[----:B------:R-:W0:Y:S08]  /*60a0*/  @P1 LDC R3, c[0x0][0x44c] ;  /* 0x00011300ff031b82 */ /* 0x000e300000000800 */
[----:B------:R-:W3:Y:S01]  /*60b0*/  @P1 LDC R4, c[0x0][0x450] ;  /* 0x00011400ff041b82 */ /* 0x000ee20000000800 */
[----:B-1----:R-:W-:Y:S01]  /*60c0*/  ISETP.GE.AND P2, PT, R7, 0x1, PT ;  /* 0x000000010700780c */ /* 0x002fe20003f46270 */
[----:B----4-:R-:W-:-:S04]  /*60d0*/  VIADD R0, R10, 0xbf ;  /* 0x000000bf0a007836 */ /* 0x010fc80000000000 */
[----:B0-----:R-:W-:Y:S01]  /*60e0*/  @P1 IMAD.HI.U32 R3, R0, R3, RZ ;  /* 0x0000000300031227 */ /* 0x001fe200078e00ff */
[----:B--2---:R-:W-:-:S04]  /*60f0*/  IADD3 R5, R5, 0x1, -R156 ;  /* 0x0000000105057810 */ /* 0x004fc80007ffe89c */
[----:B---3--:R-:W-:-:S05]  /*6100*/  @P1 SHF.R.U32.HI R0, RZ, R4, R3 ;  /* 0x00000004ff001219 */ /* 0x008fca0000011603 */
[----:B------:R-:W-:Y:S01]  /*6110*/  IMAD.IADD R5, R5, 0x1, R0 ;  /* 0x0000000105057824 */ /* 0x000fe200078e0200 */
[----:B------:R-:W-:Y:S06]  /*6120*/  @P0 BRA `(.L_x_1646) ;  /* 0x00000000000c0947 */ /* 0x000fec0003800000 */
[----:B------:R-:W0:Y:S01]  /*6130*/  FENCE.VIEW.ASYNC.G ;  /* 0x00000000000073c6 */ /* 0x000e220000000100 */
[----:B------:R-:W-:Y:S05]  /*6140*/  WARPSYNC.ALL ;  /* 0x0000000000007948 */ /* 0x000fea0003800000 */
[----:B0-----:R-:W-:Y:S06]  /*6150*/  BAR.ARV 0xc, 0x200 ;  /* 0x0308000000007b1d */ /* 0x001fec0000002000 */
.L_x_1646:
        /* <DEDUP_REMOVED lines=13> */
.L_x_1649:
[----:B------:R-:W-:-:S13]  /*6230*/  ISETP.NE.AND P0, PT, R7, 0x1, PT ;  /* 0x000000010700780c */ /* 0x000fda0003f05270 */
[----:B------:R-:W0:Y:S02]  /*6240*/  @P0 LDC.64 R4, c[0x0][0x9e8] ;  /* 0x00027a00ff040b82 */ /* 0x000e240000000a00 */
[----:B0-----:R-:W-:-:S05]  /*6250*/  @P0 IMAD.HI.U32 R4, R3, R4, RZ ;  /* 0x0000000403040227 */ /* 0x001fca00078e00ff */
[----:B------:R-:W-:-:S07]  /*6260*/  @P0 SHF.R.U32.HI R3, RZ, R5, R4 ;  /* 0x00000005ff030219 */ /* 0x000fce0000011604 */
.L_x_1650:
[----:B------:R-:W-:Y:S05]  /*6270*/  BSYNC B0 ;  /* 0x0000000000007941 */ /* 0x000fea0003800000 */
.L_x_1648:
[----:B------:R-:W-:-:S05]  /*6280*/  IMAD R3, R3, R7, R7 ;  /* 0x0000000703037224 */ /* 0x000fca00078e0207 */
[----:B------:R-:W-:-:S07]  /*6290*/  VIMNMX R0, R0, R3, PT ;  /* 0x0000000300007248 */ /* 0x000fce0003fe0100 */
.L_x_1647:
[----:B------:R-:W0:Y:S01]  /*62a0*/  @P1 LDC R4, c[0x0][0x44c] ;  /* 0x00011300ff041b82 */ /* 0x000e220000000800 */
[----:B------:R-:W-:Y:S01]  /*62b0*/  VIADD R0, R0, 0x7f ;  /* 0x0000007f00007836 */ /* 0x000fe20000000000 */
[----:B------:R-:W-:-:S04]  /*62c0*/  ULDC UR4, c[0x0][0x9dc] ;  /* 0x0002770000047ab9 */ /* 0x000fc80000000800 */
[----:B------:R-:W-:Y:S02]  /*62d0*/  SHF.R.S32.HI R3, RZ, 0x1f, R0 ;  /* 0x0000001fff037819 */ /* 0x000fe40000011400 */
[----:B------:R-:W1:Y:S02]  /*62e0*/  @P1 LDC R6, c[0x0][0x450] ;  /* 0x00011400ff061b82 */ /* 0x000e640000000800 */
[----:B------:R-:W-:-:S04]  /*62f0*/  LEA.HI R3, R3, R0, RZ, 0x7 ;  /* 0x0000000003037211 */ /* 0x000fc800078f38ff */
[----:B------:R-:W-:-:S04]  /*6300*/  SHF.R.S32.HI R0, RZ, 0x7, R3 ;  /* 0x00000007ff007819 */ /* 0x000fc80000011403 */
[----:B------:R-:W-:Y:S01]  /*6310*/  VIMNMX R29, R29, R0, PT ;  /* 0x000000001d1d7248 */ /* 0x000fe20003fe0100 */
[----:B0-----:R-:W-:-:S04]  /*6320*/  @P1 IMAD.HI.U32 R5, R10, R4, RZ ;  /* 0x000000040a051227 */ /* 0x001fc800078e00ff */
[----:B------:R-:W-:Y:S01]  /*6330*/  IMAD.MOV.U32 R4, RZ, RZ, R10 ;  /* 0x000000ffff047224 */ /* 0x000fe200078e000a */
[----:B-1----:R-:W-:-:S05]  /*6340*/  @P1 SHF.R.U32.HI R4, RZ, R6, R5 ;  /* 0x00000006ff041219 */ /* 0x002fca0000011605 */
[----:B------:R-:W-:-:S04]  /*6350*/  IMAD.IADD R3, R89, 0x1, R4 ;  /* 0x0000000159037824 */ /* 0x000fc800078e0204 */
        /* <DEDUP_REMOVED lines=12> */
.L_x_1653:
[----:B------:R-:W-:-:S13]  /*6420*/  ISETP.NE.AND P0, PT, R7, 0x1, PT ;  /* 0x000000010700780c */ /* 0x000fda0003f05270 */
[----:B------:R-:W0:Y:S02]  /*6430*/  @P0 LDC.64 R4, c[0x0][0x9e8] ;  /* 0x00027a00ff040b82 */ /* 0x000e240000000a00 */
[----:B0-----:R-:W-:-:S05]  /*6440*/  @P0 IMAD.HI.U32 R4, R3, R4, RZ ;  /* 0x0000000403040227 */ /* 0x001fca00078e00ff */
[----:B------:R-:W-:-:S07]  /*6450*/  @P0 SHF.R.U32.HI R3, RZ, R5, R4 ;  /* 0x00000005ff030219 */ /* 0x000fce0000011604 */
.L_x_1654:
[----:B------:R-:W-:Y:S05]  /*6460*/  BSYNC B0 ;  /* 0x0000000000007941 */ /* 0x000fea0003800000 */
.L_x_1652:
[----:B------:R-:W-:-:S05]  /*6470*/  IMAD R3, R3, R7, RZ ;  /* 0x0000000703037224 */ /* 0x000fca00078e02ff */
[----:B------:R-:W-:-:S07]  /*6480*/  VIMNMX R0, R0, R3, !PT ;  /* 0x0000000300007248 */ /* 0x000fce0007fe0100 */
.L_x_1651:
[----:B------:R-:W-:Y:S01]  /*6490*/  SHF.R.S32.HI R3, RZ, 0x1f, R0 ;  /* 0x0000001fff037819 */ /* 0x000fe20000011400 */
[----:B------:R-:W-:Y:S01]  /*64a0*/  BSSY B0, `(.L_x_1655) ;  /* 0x0000027000007945 */ /* 0x000fe20003800000 */
[----:B------:R-:W-:Y:S02]  /*64b0*/  IMAD.MOV.U32 R88, RZ, RZ, RZ ;  /* 0x000000ffff587224 */ /* 0x000fe400078e00ff */
[----:B------:R-:W-:-:S04]  /*64c0*/  LEA.HI R3, R3, R0, RZ, 0x7 ;  /* 0x0000000003037211 */ /* 0x000fc800078f38ff */
[----:B------:R-:W-:-:S04]  /*64d0*/  SHF.R.S32.HI R3, RZ, 0x7, R3 ;  /* 0x00000007ff037819 */ /* 0x000fc80000011403 */
[----:B------:R-:W-:-:S04]  /*64e0*/  VIMNMX R9, RZ, R3, !PT ;  /* 0x00000003ff097248 */ /* 0x000fc80007fe0100 */
[----:B------:R-:W-:-:S13]  /*64f0*/  ISETP.GT.AND P0, PT, R29, R9, PT ;  /* 0x000000091d00720c */ /* 0x000fda0003f04270 */
[----:B------:R-:W-:Y:S05]  /*6500*/  @!P0 BRA `(.L_x_1656) ;  /* 0x0000000000808947 */ /* 0x000fea0003800000 */
[----:B------:R-:W2:Y:S01]  /*6510*/  LDL R4, [R1+0x4c] ;  /* 0x00004c0001047983 */ /* 0x000ea20000100800 */
[----:B------:R-:W-:Y:S01]  /*6520*/  ULDC UR4, c[0x0][0x9f0] ;  /* 0x00027c0000047ab9 */ /* 0x000fe20000000800 */
[----:B--2---:R-:W-:-:S04]  /*6530*/  ISETP.NE.AND P0, PT, R4, RZ, PT ;  /* 0x000000ff0400720c */ /* 0x004fc80003f05270 */
        /* <DEDUP_REMOVED lines=29> */
.L_x_1656:
[----:B------:R-:W-:Y:S05]  /*6710*/  BSYNC B0 ;  /* 0x0000000000007941 */ /* 0x000fea0003800000 */
.L_x_1655:
[----:B------:R-:W2:Y:S01]  /*6720*/  LDL R0, [R1+0x54] ;  /* 0x0000540001007983 */ /* 0x000ea20000100800 */
[----:B------:R-:W-:Y:S02]  /*6730*/  PLOP3.LUT P0, PT, PT, PT, PT, 0x80, 0x0 ;  /* 0x000000000000781c */ /* 0x000fe40003f0f070 */
        /* <DEDUP_REMOVED lines=16> */
[----:B------:R-:W-:Y:S01]  /*6840*/  CS2R R20, SRZ ;  /* 0x0000000000147805 */ /* 0x000fe2000001ff00 */
[----:B--2---:R-:W-:-:S05]  /*6850*/  IMAD R0, R0, R88, R9 ;  /* 0x0000005800007224 */ /* 0x004fca00078e0209 */
[----:B------:R0:W-:Y:S01]  /*6860*/  STL [R1+0x3c], R0 ;  /* 0x00003c0001007387 */ /* 0x0001e20000100800 */
[----:B------:R-:W-:-:S04]  /*6870*/  VIADDMNMX R88, R0, R88, R29, PT ;  /* 0x0000005800587246 */ /* 0x000fc8000380011d */
        /* <DEDUP_REMOVED lines=11> */
.L_x_1952:
[----:B------:R-:W1:Y:S01]  /*6930*/  LDL R3, [R1+0x2c] ;  /* 0x00002c0001037983 */ /* 0x000e620000100800 */
[----:B------:R-:W-:Y:S01]  /*6940*/  BSSY B6, `(.L_x_1659) ;  /* 0x000001b000067945 */ /* 0x000fe20003800000 */
[----:B-1----:R-:W-:-:S05]  /*6950*/  IMAD.HI R0, R3, 0x55555556, RZ ;  /* 0x5555555603007827 */ /* 0x002fca00078e02ff */
        /* <DEDUP_REMOVED lines=12> */
[----:B------:R-:W-:Y:S01]  /*6a20*/  IMAD.U32 R4, RZ, RZ, UR4 ;  /* 0x00000004ff047e24 */ /* 0x000fe2000f8e00ff */
[----:B0-----:R0:W1:Y:S01]  /*6a30*/  LDC.64 R14, c[0x4][R0] ;  /* 0x01000000000e7b82 */ /* 0x0010620000000a00 */
        /* <DEDUP_REMOVED lines=11> */
.L_x_1660:
[----:B------:R-:W-:Y:S05]  /*6af0*/  BSYNC B6 ;  /* 0x0000000000067941 */ /* 0x000fea0003800000 */
.L_x_1659:
        /* <DEDUP_REMOVED lines=8> */
[----:B------:R1:W2:Y:S03]  /*6b80*/  SYNCS.PHASECHK.TRANS64.TRYWAIT P0, [R2+URZ+0x16800], R3 ;  /* 0x01680003020075a7 */ /* 0x0002a6000800017f */
[----:B--2---:R-:W-:Y:S05]  /*6b90*/  @!P0 NANOSLEEP.SYNCS 0x989680 ;  /* 0x009896800000895d */ /* 0x004fea0003900000 */
[----:B------:R-:W2:Y:S01]  /*6ba0*/  @!P0 SYNCS.PHASECHK.TRANS64 P0, [R2+URZ+0x16800], R3 ;  /* 0x01680003020085a7 */ /* 0x000ea2000800007f */
[----:B------:R-:W-:Y:S04]  /*6bb0*/  BSSY B0, `(.L_x_1662) ;  /* 0x0000006000007945 */ /* 0x000fe80003800000 */
[----:B--2---:R-:W-:Y:S05]  /*6bc0*/  @P0 BRA `(.L_x_1663) ;  /* 0x0000000000100947 */ /* 0x004fea0003800000 */
.L_x_1664:
[----:B--2---:R2:W3:Y:S02]  /*6bd0*/  SYNCS.PHASECHK.TRANS64.TRYWAIT P0, [R2+URZ+0x16800], R3 ;  /* 0x01680003020075a7 */ /* 0x0044e4000800017f */
[----:B---3--:R-:W-:Y:S05]  /*6be0*/  @!P0 NANOSLEEP.SYNCS 0x989680 ;  /* 0x009896800000895d */ /* 0x008fea0003900000 */
[----:B------:R-:W3:Y:S02]  /*6bf0*/  @!P0 SYNCS.PHASECHK.TRANS64 P0, [R2+URZ+0x16800], R3 ;  /* 0x01680003020085a7 */ /* 0x000ee4000800007f */
[----:B---3--:R-:W-:Y:S05]  /*6c00*/  @!P0 BRA `(.L_x_1664) ;  /* 0xfffffffc00f08947 */ /* 0x008fea000383ffff */
.L_x_1663:
[----:B------:R-:W-:Y:S05]  /*6c10*/  BSYNC B0 ;  /* 0x0000000000007941 */ /* 0x000fea0003800000 */
.L_x_1662:
[----:B------:R-:W-:Y:S05]  /*6c20*/  BRA `(.L_x_1665) ;  /* 0x0000002c00b47947 */ /* 0x000fea0003800000 */
.L_x_1661:
[----:B------:R-:W-:Y:S01]  /*6c30*/  ISETP.NE.AND P0, PT, R25, RZ, PT ;  /* 0x000000ff1900720c */ /* 0x000fe20003f05270 */
[----:B------:R-:W-:Y:S01]  /*6c40*/  ULDC.64 UR4, c[0x0][0x3f8] ;  /* 0x0000fe0000047ab9 */ /* 0x000fe20000000a00 */
[----:B-----5:R-:W-:Y:S01]  /*6c50*/  SHF.R.S32.HI R0, RZ, 0x1f, R24 ;  /* 0x0000001fff007819 */ /* 0x020fe20000011418 */
[----:B------:R-:W-:Y:S01]  /*6c60*/  ULDC.64 UR6, c[0x0][0x408] ;  /* 0x0001020000067ab9 */ /* 0x000fe20000000a00 */
[----:B------:R-:W-:Y:S01]  /*6c70*/  IMAD.WIDE.U32 R26, R24, UR4, RZ ;  /* 0x00000004181a7c25 */ /* 0x000fe2000f8e00ff */
[----:B------:R-:W-:Y:S03]  /*6c80*/  BSSY B6, `(.L_x_1666) ;  /* 0x0000019000067945 */ /* 0x000fe60003800000 */
[C---:B------:R-:W-:Y:S02]  /*6c90*/  IMAD R3, R0.reuse, UR4, RZ ;  /* 0x0000000400037c24 */ /* 0x040fe4000f8e02ff */
[----:B------:R-:W-:-:S02]  /*6ca0*/  IMAD R5, R0, UR6, RZ ;  /* 0x0000000600057c24 */ /* 0x000fc4000f8e02ff */
[C---:B------:R-:W-:Y:S02]  /*6cb0*/  IMAD R3, R24.reuse, UR5, R3 ;  /* 0x0000000518037c24 */ /* 0x040fe4000f8e0203 */
[C---:B------:R-:W-:Y:S02]  /*6cc0*/  IMAD R5, R24.reuse, UR7, R5 ;  /* 0x0000000718057c24 */ /* 0x040fe4000f8e0205 */
[----:B------:R-:W-:-:S04]  /*6cd0*/  IMAD.WIDE.U32 R24, R24, UR6, RZ ;  /* 0x0000000618187c25 */ /* 0x000fc8000f8e00ff */
[----:B------:R-:W-:Y:S02]  /*6ce0*/  IMAD.IADD R29, R3, 0x1, R27 ;  /* 0x00000001031d7824 */ /* 0x000fe400078e021b */
[----:B------:R-:W-:Y:S01]  /*6cf0*/  IMAD.IADD R31, R5, 0x1, R25 ;  /* 0x00000001051f7824 */ /* 0x000fe200078e0219 */
[----:B------:R-:W-:Y:S06]  /*6d00*/  @!P0 BRA `(.L_x_1667) ;  /* 0x0000000000408947 */ /* 0x000fec0003800000 */
        /* <DEDUP_REMOVED lines=16> */
.L_x_1667:
[----:B------:R-:W-:Y:S05]  /*6e10*/  BSYNC B6 ;  /* 0x0000000000067941 */ /* 0x000fea0003800000 */
.L_x_1666:
[----:B------:R-:W2:Y:S01]  /*6e20*/  LDL R21, [R1+0x14] ;  /* 0x0000140001157983 */ /* 0x000ea20000100800 */
[----:B------:R-:W-:Y:S01]  /*6e30*/  ULDC.U8 UR4, c[0x0][0x410] ;  /* 0x0001040000047ab9 */ /* 0x000fe20000000000 */
[----:B------:R-:W-:Y:S01]  /*6e40*/  BSSY B0, `(.L_x_1668) ;  /* 0x00002c3000007945 */ /* 0x000fe20003800000 */
[----:B------:R-:W-:Y:S01]  /*6e50*/  ISETP.NE.AND P0, PT, RZ, UR4, PT ;  /* 0x00000004ff007c0c */ /* 0x000fe2000bf05270 */
[----:B------:R-:W1:Y:S02]  /*6e60*/  S2R R20, SR_TID.X ;  /* 0x0000000000147919 */ /* 0x000e640000002100 */
[----:B-1----:R-:W-:-:S05]  /*6e70*/  VIADD R42, R20, 0xffffff80 ;  /* 0xffffff80142a7836 */ /* 0x002fca0000000000 */
[----:B------:R-:W-:-:S04]  /*6e80*/  SHF.R.S32.HI R40, RZ, 0x1f, R42 ;  /* 0x0000001fff287819 */ /* 0x000fc8000001142a */
[----:B------:R-:W-:-:S04]  /*6e90*/  LEA.HI R40, R40, R42, RZ, 0x2 ;  /* 0x0000002a28287211 */ /* 0x000fc800078f10ff */
[----:B------:R-:W-:-:S05]  /*6ea0*/  SHF.R.S32.HI R40, RZ, 0x2, R40 ;  /* 0x00000002ff287819 */ /* 0x000fca0000011428 */
[----:B--2---:R-:W-:Y:S01]  /*6eb0*/  IMAD.IADD R39, R40, 0x1, R21 ;  /* 0x0000000128277824 */ /* 0x004fe200078e0215 */
[----:B------:R-:W-:Y:S06]  /*6ec0*/  @!P0 BRA `(.L_x_1669) ;  /* 0x0000001400a48947 */ /* 0x000fec0003800000 */
[----:B------:R-:W2:Y:S01]  /*6ed0*/  LDL R38, [R1+0x10] ;  /* 0x0000100001267983 */ /* 0x000ea20000100800 */
[----:B------:R-:W1:Y:S01]  /*6ee0*/  LDC R21, c[0x0][0x448] ;  /* 0x00011200ff157b82 */ /* 0x000e620000000800 */
[----:B------:R-:W-:Y:S01]  /*6ef0*/  VIADD R28, R20, 0xffffff80 ;  /* 0xffffff80141c7836 */ /* 0x000fe20000000000 */
[----:B------:R-:W-:Y:S01]  /*6f00*/  ULDC.64 UR4, c[0x0][0x3f8] ;  /* 0x0000fe0000047ab9 */ /* 0x000fe20000000a00 */
[----:B------:R-:W-:-:S03]  /*6f10*/  ULDC.64 UR6, c[0x0][0x408] ;  /* 0x0001020000067ab9 */ /* 0x000fc60000000a00 */
[----:B------:R-:W-:Y:S02]  /*6f20*/  SHF.R.S32.HI R20, RZ, 0x1f, R28 ;  /* 0x0000001fff147819 */ /* 0x000fe4000001141c */
[----:B-1----:R-:W-:Y:S02]  /*6f30*/  ISETP.NE.AND P0, PT, R21, 0x1, PT ;  /* 0x000000011500780c */ /* 0x002fe40003f05270 */
[----:B------:R-:W-:-:S11]  /*6f40*/  LEA.HI R20, R20, R28, RZ, 0x2 ;  /* 0x0000001c14147211 */ /* 0x000fd600078f10ff */
[----:B------:R-:W1:Y:S01]  /*6f50*/  @P0 LDC R0, c[0x0][0x44c] ;  /* 0x00011300ff000b82 */ /* 0x000e620000000800 */
[----:B------:R-:W-:-:S07]  /*6f60*/  LOP3.LUT R20, R20, 0xfffffffc, RZ, 0xc0, !PT ;  /* 0xfffffffc14147812 */ /* 0x000fce00078ec0ff */
[----:B------:R-:W3:Y:S01]  /*6f70*/  @P0 LDC R5, c[0x0][0x450] ;  /* 0x00011400ff050b82 */ /* 0x000ee20000000800 */
[----:B------:R-:W-:-:S04]  /*6f80*/  IMAD.IADD R20, R28, 0x1, -R20 ;  /* 0x000000011c147824 */ /* 0x000fc800078e0a14 */
[----:B------:R-:W-:-:S04]  /*6f90*/  IMAD R3, R20, 0x60, R39 ;  /* 0x0000006014037824 */ /* 0x000fc800078e0227 */
[----:B-1----:R-:W-:-:S05]  /*6fa0*/  @P0 IMAD.HI.U32 R0, R3, R0, RZ ;  /* 0x0000000003000227 */ /* 0x002fca00078e00ff */
[----:B---3--:R-:W-:-:S04]  /*6fb0*/  @P0 SHF.R.U32.HI R3, RZ, R5, R0 ;  /* 0x00000005ff030219 */ /* 0x008fc80000011600 */
[----:B------:R-:W-:Y:S01]  /*6fc0*/  SHF.R.S32.HI R0, RZ, 0x1f, R3 ;  /* 0x0000001fff007819 */ /* 0x000fe20000011403 */
[----:B------:R-:W-:Y:S02]  /*6fd0*/  IMAD.MOV.U32 R8, RZ, RZ, R26 ;  /* 0x000000ffff087224 */ /* 0x000fe400078e001a */
[----:B------:R-:W-:Y:S02]  /*6fe0*/  IMAD.MOV.U32 R9, RZ, RZ, R29 ;  /* 0x000000ffff097224 */ /* 0x000fe400078e001d */
[C---:B------:R-:W-:Y:S02]  /*6ff0*/  IMAD R4, R0.reuse, UR4, RZ ;  /* 0x0000000400047c24 */ /* 0x040fe4000f8e02ff */
[----:B------:R-:W-:Y:S02]  /*7000*/  IMAD.MOV.U32 R10, RZ, RZ, R24 ;  /* 0x000000ffff0a7224 */ /* 0x000fe400078e0018 */
[----:B------:R-:W-:Y:S02]  /*7010*/  IMAD.MOV.U32 R11, RZ, RZ, R31 ;  /* 0x000000ffff0b7224 */ /* 0x000fe400078e001f */
[----:B------:R-:W-:-:S02]  /*7020*/  IMAD R0, R0, UR6, RZ ;  /* 0x0000000600007c24 */ /* 0x000fc4000f8e02ff */
[----:B------:R-:W-:-:S04]  /*7030*/  IMAD.WIDE.U32 R8, R3, UR4, R8 ;  /* 0x0000000403087c25 */ /* 0x000fc8000f8e0008 */
[C---:B------:R-:W-:Y:S01]  /*7040*/  IMAD R5, R3.reuse, UR5, R4 ;  /* 0x0000000503057c24 */ /* 0x040fe2000f8e0204 */
[----:B------:R-:W-:Y:S01]  /*7050*/  ULDC.64 UR4, c[0x0][0x3e8] ;  /* 0x0000fa0000047ab9 */ /* 0x000fe20000000a00 */
[----:B------:R-:W-:-:S04]  /*7060*/  IMAD.WIDE.U32 R10, R3, UR6, R10 ;  /* 0x00000006030a7c25 */ /* 0x000fc8000f8e000a */
[----:B------:R-:W-:Y:S01]  /*7070*/  IMAD R3, R3, UR7, R0 ;  /* 0x0000000703037c24 */ /* 0x000fe2000f8e0200 */
[----:B------:R-:W-:Y:S01]  /*7080*/  ULDC.64 UR6, c[0x0][0x400] ;  /* 0x0001000000067ab9 */ /* 0x000fe20000000a00 */
[----:B------:R-:W-:Y:S01]  /*7090*/  IMAD.IADD R5, R9, 0x1, R5 ;  /* 0x0000000109057824 */ /* 0x000fe200078e0205 */
[----:B------:R-:W-:Y:S01]  /*70a0*/  LEA R4, P0, R8, UR4, 0x1 ;  /* 0x0000000408047c11 */ /* 0x000fe2000f8008ff */
[----:B------:R-:W-:Y:S01]  /*70b0*/  IMAD.IADD R3, R11, 0x1, R3 ;  /* 0x000000010b037824 */ /* 0x000fe200078e0203 */
[----:B------:R-:W-:Y:S01]  /*70c0*/  LEA R7, P1, R10, UR6, 0x1 ;  /* 0x000000060a077c11 */ /* 0x000fe2000f8208ff */
[----:B------:R-:W-:Y:S01]  /*70d0*/  UMOV UR4, 0xffffffff ;  /* 0xffffffff00047882 */ /* 0x000fe20000000000 */
[----:B------:R-:W-:Y:S02]  /*70e0*/  LEA.HI.X R6, R8, UR5, R5, 0x1, P0 ;  /* 0x0000000508067c11 */ /* 0x000fe400080f0c05 */
[----:B------:R-:W-:Y:S02]  /*70f0*/  LEA.HI.X R8, R10, UR7, R3, 0x1, P1 ;  /* 0x000000070a087c11 */ /* 0x000fe400088f0c03 */
[----:B--2---:R-:W-:Y:S01]  /*7100*/  SHF.R.S32.HI R31, RZ, 0x1f, R38 ;  /* 0x0000001fff1f7819 */ /* 0x004fe20000011426 */
[----:B------:R-:W-:Y:S06]  /*7110*/  BRA.DIV UR4, `(.L_x_1670) ;  /* 0x0000019604a47947 */ /* 0x000fec000b800000 */
[----:B------:R1:W2:Y:S04]  /*7120*/  SHFL.IDX PT, R3, R6, RZ, 0x1c1f ;  /* 0x001c1fff06037589 */ /* 0x0002a800000e0000 */
[----:B------:R1:W3:Y:S04]  /*7130*/  SHFL.IDX PT, R0, R4, RZ, 0x1c1f ;  /* 0x001c1fff04007589 */ /* 0x0002e800000e0000 */
[----:B------:R1:W4:Y:S04]  /*7140*/  SHFL.IDX PT, R5, R8, RZ, 0x1c1f ;  /* 0x001c1fff08057589 */ /* 0x00032800000e0000 */
[----:B0-----:R1:W0:Y:S02]  /*7150*/  SHFL.IDX PT, R14, R7, RZ, 0x1c1f ;  /* 0x001c1fff070e7589 */ /* 0x00122400000e0000 */
.L_x_1958:
[----:B------:R-:W-:Y:S01]  /*7160*/  IMAD R32, R156, R21, RZ ;  /* 0x000000159c207224 */ /* 0x000fe200078e02ff */
[----:B------:R-:W-:Y:S01]  /*7170*/  BSSY B1, `(.L_x_1671) ;  /* 0x000001d000017945 */ /* 0x000fe20003800000 */
[----:B------:R-:W-:Y:S02]  /*7180*/  CS2R R34, SRZ ;  /* 0x0000000000227805 */ /* 0x000fe4000001ff00 */
[----:B------:R-:W-:Y:S02]  /*7190*/  CS2R R26, SRZ ;  /* 0x00000000001a7805 */ /* 0x000fe4000001ff00 */
[----:B------:R-:W-:Y:S02]  /*71a0*/  CS2R R28, SRZ ;  /* 0x00000000001c7805 */ /* 0x000fe4000001ff00 */
[----:B------:R-:W-:Y:S02]  /*71b0*/  ISETP.GE.AND P0, PT, R39, R32, PT ;  /* 0x000000202700720c */ /* 0x000fe40003f06270 */
[----:B------:R-:W-:-:S11]  /*71c0*/  CS2R R24, SRZ ;  /* 0x0000000000187805 */ /* 0x000fd6000001ff00 */
[----:B------:R-:W-:Y:S05]  /*71d0*/  @P0 BRA `(.L_x_1672) ;  /* 0x0000000000580947 */ /* 0x000fea0003800000 */
[----:B------:R-:W-:Y:S01]  /*71e0*/  ULDC UR4, c[0x0][0x3f4] ;  /* 0x0000fd0000047ab9 */ /* 0x000fe20000000800 */
[----:B---3--:R-:W-:Y:S01]  /*71f0*/  IMAD.MOV.U32 R10, RZ, RZ, R0 ;  /* 0x000000ffff0a7224 */ /* 0x008fe200078e0000 */
[----:B------:R-:W-:Y:S01]  /*7200*/  ISETP.GE.AND P3, PT, R38, UR4, PT ;  /* 0x0000000426007c0c */ /* 0x000fe2000bf66270 */
[----:B--2---:R-:W-:Y:S01]  /*7210*/  IMAD.MOV.U32 R11, RZ, RZ, R3 ;  /* 0x000000ffff0b7224 */ /* 0x004fe200078e0003 */
[----:B------:R-:W-:Y:S01]  /*7220*/  ISETP.GE.AND P2, PT, R152, UR4, PT ;  /* 0x0000000498007c0c */ /* 0x000fe2000bf46270 */
[----:B----4-:R-:W-:Y:S01]  /*7230*/  IMAD.MOV.U32 R15, RZ, RZ, R5 ;  /* 0x000000ffff0f7224 */ /* 0x010fe200078e0005 */
[----:B------:R-:W-:-:S09]  /*7240*/  CS2R R28, SRZ ;  /* 0x00000000001c7805 */ /* 0x000fd2000001ff00 */
[C---:B------:R-:W-:Y:S01]  /*7250*/  @!P3 IMAD.SHL.U32 R37, R38.reuse, 0x2, RZ ;  /* 0x000000022625b824 */ /* 0x040fe200078e00ff */
[----:B------:R-:W-:Y:S02]  /*7260*/  @!P3 SHF.L.U64.HI R26, R38, 0x1, R31 ;  /* 0x00000001261ab819 */ /* 0x000fe4000001021f */
[----:B------:R-:W-:Y:S02]  /*7270*/  CS2R R34, SRZ ;  /* 0x0000000000227805 */ /* 0x000fe4000001ff00 */
[----:B------:R-:W-:Y:S01]  /*7280*/  CS2R R24, SRZ ;  /* 0x0000000000187805 */ /* 0x000fe2000001ff00 */
[----:B------:R-:W-:Y:S01]  /*7290*/  @!P2 IMAD.WIDE R10, R152, 0x2, R10 ;  /* 0x00000002980aa825 */ /* 0x000fe200078e020a */
[-C--:B------:R-:W-:Y:S02]  /*72a0*/  @!P3 IADD3 R20, P0, R0, R37.reuse, RZ ;  /* 0x000000250014b210 */ /* 0x080fe40007f1e0ff */
[----:B0-----:R-:W-:Y:S01]  /*72b0*/  @!P3 IADD3 R36, P1, R14, R37, RZ ;  /* 0x000000250e24b210 */ /* 0x001fe20007f3e0ff */
[----:B------:R-:W-:Y:S01]  /*72c0*/  @!P2 IMAD.WIDE R12, R152, 0x2, R14 ;  /* 0x00000002980ca825 */ /* 0x000fe200078e020e */
[----:B------:R0:W5:Y:S03]  /*72d0*/  @!P2 LD.E.64 R28, desc[UR42][R10.64] ;  /* 0x0000002a0a1ca980 */ /* 0x000166000c101b00 */
[--C-:B------:R-:W-:Y:S01]  /*72e0*/  @!P3 IMAD.X R21, R3, 0x1, R26.reuse, P0 ;  /* 0x000000010315b824 */ /* 0x100fe200000e061a */
[----:B------:R0:W5:Y:S01]  /*72f0*/  @!P2 LD.E.64 R34, desc[UR42][R12.64] ;  /* 0x0000002a0c22a980 */ /* 0x000162000c101b00 */
[----:B------:R-:W-:Y:S01]  /*7300*/  @!P3 IMAD.X R37, R5, 0x1, R26, P1 ;  /* 0x000000010525b824 */ /* 0x000fe200008e061a */
[----:B------:R-:W-:-:S02]  /*7310*/  CS2R R26, SRZ ;  /* 0x00000000001a7805 */ /* 0x000fc4000001ff00 */
[----:B------:R0:W5:Y:S04]  /*7320*/  @!P3 LD.E.64 R24, desc[UR42][R20.64] ;  /* 0x0000002a1418b980 */ /* 0x000168000c101b00 */
[----:B------:R0:W5:Y:S02]  /*7330*/  @!P3 LD.E.64 R26, desc[UR42][R36.64] ;  /* 0x0000002a241ab980 */ /* 0x000164000c101b00 */
.L_x_1672:
[----:B------:R-:W-:Y:S05]  /*7340*/  BSYNC B1 ;  /* 0x0000000000017941 */ /* 0x000fea0003800000 */
.L_x_1671:
[----:B---3-5:R-:W-:Y:S01]  /*7350*/  IMAD.MOV.U32 R0, RZ, RZ, R34 ;  /* 0x000000ffff007224 */ /* 0x028fe200078e0022 */
[----:B------:R-:W-:Y:S01]  /*7360*/  UMOV UR4, 0xffffffff ;  /* 0xffffffff00047882 */ /* 0x000fe20000000000 */
[----:B--2---:R-:W-:Y:S01]  /*7370*/  IMAD.MOV.U32 R3, RZ, RZ, R35 ;  /* 0x000000ffff037224 */ /* 0x004fe200078e0023 */
[----:B0-----:R-:W-:Y:S01]  /*7380*/  CS2R R20, SRZ ;  /* 0x0000000000147805 */ /* 0x001fe2000001ff00 */
[----:B----4-:R-:W-:Y:S01]  /*7390*/  IMAD.MOV.U32 R5, RZ, RZ, R26 ;  /* 0x000000ffff057224 */ /* 0x010fe200078e001a */
[----:B------:R-:W-:Y:S01]  /*73a0*/  PRMT R41, R0, 0x7610, R41 ;  /* 0x0000761000297816 */ /* 0x000fe20000000029 */
[----:B------:R-:W-:Y:S02]  /*73b0*/  IMAD.MOV.U32 R9, RZ, RZ, R27 ;  /* 0x000000ffff097224 */ /* 0x000fe400078e001b */
[----:B------:R-:W-:Y:S01]  /*73c0*/  IMAD.MOV.U32 R0, RZ, RZ, R28 ;  /* 0x000000ffff007224 */ /* 0x000fe200078e001c */
[----:B------:R-:W-:Y:S01]  /*73d0*/  PRMT R47, R3, 0x5410, R5 ;  /* 0x00005410032f7816 */ /* 0x000fe20000000005 */
[----:B------:R-:W-:Y:S01]  /*73e0*/  IMAD.MOV.U32 R3, RZ, RZ, R29 ;  /* 0x000000ffff037224 */ /* 0x000fe200078e001d */
[----:B------:R-:W-:Y:S01]  /*73f0*/  PRMT R36, R36, 0x5410, R9 ;  /* 0x0000541024247816 */ /* 0x000fe20000000009 */
[----:B------:R-:W-:Y:S01]  /*7400*/  IMAD.MOV.U32 R9, RZ, RZ, R25 ;  /* 0x000000ffff097224 */ /* 0x000fe200078e0019 */
[----:B------:R-:W-:-:S02]  /*7410*/  MOV R5, R24 ;  /* 0x0000001800057202 */ /* 0x000fc40000000f00 */
[----:B------:R-:W-:Y:S02]  /*7420*/  PRMT R37, R0, 0x7610, R37 ;  /* 0x0000761000257816 */ /* 0x000fe40000000025 */
[----:B------:R-:W-:Y:S02]  /*7430*/  PRMT R48, R3, 0x5410, R5 ;  /* 0x0000541003307816 */ /* 0x000fe40000000005 */
[----:B------:R-:W-:Y:S01]  /*7440*/  PRMT R36, R9, 0x7610, R36 ;  /* 0x0000761009247816 */ /* 0x000fe20000000024 */
[----:B------:R-:W-:Y:S06]  /*7450*/  BRA.DIV UR4, `(.L_x_1673) ;  /* 0x0000019604447947 */ /* 0x000fec000b800000 */
[----:B------:R0:W2:Y:S04]  /*7460*/  SHFL.IDX PT, R3, R6, 0x1, 0x1c1f ;  /* 0x003c1f0006037f89 */ /* 0x0000a800000e0000 */
[----:B------:R0:W3:Y:S04]  /*7470*/  SHFL.IDX PT, R0, R4, 0x1, 0x1c1f ;  /* 0x003c1f0004007f89 */ /* 0x0000e800000e0000 */
[----:B------:R0:W4:Y:S04]  /*7480*/  SHFL.IDX PT, R5, R8, 0x1, 0x1c1f ;  /* 0x003c1f0008057f89 */ /* 0x00012800000e0000 */
[----:B------:R0:W0:Y:S02]  /*7490*/  SHFL.IDX PT, R14, R7, 0x1, 0x1c1f ;  /* 0x003c1f00070e7f89 */ /* 0x00002400000e0000 */
.L_x_1964:
[----:B------:R-:W-:Y:S01]  /*74a0*/  VIADD R39, R39, 0x60 ;  /* 0x0000006027277836 */ /* 0x000fe20000000000 */
[----:B------:R-:W-:Y:S01]  /*74b0*/  BSSY B1, `(.L_x_1674) ;  /* 0x000001c000017945 */ /* 0x000fe20003800000 */
[----:B------:R-:W-:Y:S02]  /*74c0*/  CS2R R10, SRZ ;  /* 0x00000000000a7805 */ /* 0x000fe4000001ff00 */
[----:B------:R-:W-:Y:S02]  /*74d0*/  CS2R R12, SRZ ;  /* 0x00000000000c7805 */ /* 0x000fe4000001ff00 */
[----:B01----:R-:W-:Y:S02]  /*74e0*/  CS2R R8, SRZ ;  /* 0x0000000000087805 */ /* 0x003fe4000001ff00 */
[----:B------:R-:W-:-:S13]  /*74f0*/  ISETP.GE.AND P0, PT, R39, R32, PT ;  /* 0x000000202700720c */ /* 0x000fda0003f06270 */
        /* <DEDUP_REMOVED lines=10> */
[----:B------:R-:W-:Y:S01]  /*75a0*/  CS2R R20, SRZ ;  /* 0x0000000000147805 */ /* 0x000fe2000001ff00 */
[----:B------:R-:W-:Y:S01]  /*75b0*/  @!P2 IMAD.WIDE R6, R152, 0x2, R6 ;  /* 0x000000029806a825 */ /* 0x000fe200078e0206 */
[-C--:B------:R-:W-:Y:S02]  /*75c0*/  @!P3 IADD3 R38, P0, R0, R9.reuse, RZ ;  /* 0x000000090026b210 */ /* 0x080fe40007f1e0ff */
[----:B------:R-:W-:Y:S02]  /*75d0*/  @!P3 IADD3 R4, P1, R14, R9, RZ ;  /* 0x000000090e04b210 */ /* 0x000fe40007f3e0ff */
[----:B------:R-:W-:Y:S01]  /*75e0*/  CS2R R8, SRZ ;  /* 0x0000000000087805 */ /* 0x000fe2000001ff00 */
[----:B------:R0:W5:Y:S01]  /*75f0*/  @!P2 LD.E.64 R12, desc[UR42][R6.64] ;  /* 0x0000002a060ca980 */ /* 0x000162000c101b00 */
[----:B------:R-:W-:-:S02]  /*7600*/  @!P3 IMAD.X R39, R3, 0x1, R10, P0 ;  /* 0x000000010327b824 */ /* 0x000fc400000e060a */
[----:B------:R-:W-:Y:S01]  /*7610*/  @!P3 IMAD.X R5, R5, 0x1, R10, P1 ;  /* 0x000000010505b824 */ /* 0x000fe200008e060a */
[----:B------:R-:W-:Y:S01]  /*7620*/  CS2R R10, SRZ ;  /* 0x00000000000a7805 */ /* 0x000fe2000001ff00 */
[----:B------:R-:W-:Y:S01]  /*7630*/  @!P2 IMAD.WIDE R14, R152, 0x2, R14 ;  /* 0x00000002980ea825 */ /* 0x000fe200078e020e */
[----:B------:R0:W5:Y:S04]  /*7640*/  @!P3 LD.E.64 R8, desc[UR42][R38.64] ;  /* 0x0000002a2608b980 */ /* 0x000168000c101b00 */
[----:B------:R0:W5:Y:S04]  /*7650*/  @!P2 LD.E.64 R20, desc[UR42][R14.64] ;  /* 0x0000002a0e14a980 */ /* 0x000168000c101b00 */
[----:B------:R0:W5:Y:S02]  /*7660*/  @!P3 LD.E.64 R10, desc[UR42][R4.64] ;  /* 0x0000002a040ab980 */ /* 0x000164000c101b00 */
.L_x_1675:
[----:B------:R-:W-:Y:S05]  /*7670*/  BSYNC B1 ;  /* 0x0000000000017941 */ /* 0x000fea0003800000 */
.L_x_1674:
[----:B0-----:R-:W3:Y:S01]  /*7680*/  LDL R39, [R1+0x44] ;  /* 0x0000440001277983 */ /* 0x001ee20000100800 */
[----:B------:R-:W-:Y:S01]  /*7690*/  ULEA.HI UR4, UR36, UR36, URZ, 0x1 ;  /* 0x0000002424047291 */ /* 0x000fe2000f8f083f */
[----:B------:R-:W-:Y:S01]  /*76a0*/  SHF.R.S32.HI R38, RZ, 0x1f, R42 ;  /* 0x0000001fff267819 */ /* 0x000fe2000001142a */
[----:B-----5:R-:W-:Y:S01]  /*76b0*/  IMAD.MOV.U32 R4, RZ, RZ, R20 ;  /* 0x000000ffff047224 */ /* 0x020fe200078e0014 */
[----:B------:R-:W-:Y:S01]  /*76c0*/  BSSY B1, `(.L_x_1676) ;  /* 0x0000023000017945 */ /* 0x000fe20003800000 */
[----:B------:R-:W-:Y:S01]  /*76d0*/  ULOP3.LUT UR4, UR4, 0xfffffffe, URZ, 0xc0, !UPT ;  /* 0xfffffffe04047892 */ /* 0x000fe2000f8ec03f */
[----:B------:R-:W-:Y:S01]  /*76e0*/  LEA.HI R38, R38, R42, RZ, 0x5 ;  /* 0x0000002a26267211 */ /* 0x000fe200078f28ff */
[----:B------:R-:W-:Y:S01]  /*76f0*/  IMAD R31, R33, -0xc0, R32 ;  /* 0xffffff40211f7824 */ /* 0x000fe200078e0220 */
[----:B------:R-:W-:Y:S01]  /*7700*/  PRMT R33, R4, 0x7610, R33 ;  /* 0x0000761004217816 */ /* 0x000fe20000000021 */
[----:B------:R-:W-:Y:S01]  /*7710*/  UIADD3 UR4, UR36, -UR4, URZ ;  /* 0x8000000424047290 */ /* 0x000fe2000fffe03f */
[----:B------:R-:W-:Y:S01]  /*7720*/  SHF.R.S32.HI R38, RZ, 0x5, R38 ;  /* 0x00000005ff267819 */ /* 0x000fe20000011426 */
[----:B------:R-:W-:Y:S01]  /*7730*/  IMAD.MOV.U32 R4, RZ, RZ, R10 ;  /* 0x000000ffff047224 */ /* 0x000fe200078e000a */
[----:B------:R-:W-:Y:S01]  /*7740*/  VIMNMX R31, R31, 0xc0, PT ;  /* 0x000000c01f1f7848 */ /* 0x000fe20003fe0100 */
[----:B------:R-:W-:-:S02]  /*7750*/  IMAD.MOV.U32 R6, RZ, RZ, R11 ;  /* 0x000000ffff067224 */ /* 0x000fc400078e000b */
[----:B----4-:R-:W-:Y:S01]  /*7760*/  IMAD.U32 R5, RZ, RZ, UR4 ;  /* 0x00000004ff057e24 */ /* 0x010fe2000f8e00ff */
[----:B------:R-:W-:Y:S01]  /*7770*/  ISETP.GE.AND P1, PT, R40, R31, PT ;  /* 0x0000001f2800720c */ /* 0x000fe20003f26270 */
[----:B------:R-:W-:Y:S01]  /*7780*/  IMAD.MOV.U32 R7, RZ, RZ, R12 ;  /* 0x000000ffff077224 */ /* 0x000fe200078e000c */
[----:B------:R-:W-:Y:S01]  /*7790*/  PRMT R14, R4, 0x5410, R6 ;  /* 0x00005410040e7816 */ /* 0x000fe20000000006 */
[----:B------:R-:W-:Y:S01]  /*77a0*/  IMAD.MOV.U32 R4, RZ, RZ, R8 ;  /* 0x000000ffff047224 */ /* 0x000fe200078e0008 */
[----:B------:R-:W-:Y:S01]  /*77b0*/  SHF.L.U32 R5, R5, 0x1f, RZ ;  /* 0x0000001f05057819 */ /* 0x000fe200000006ff */
[----:B------:R-:W-:Y:S01]  /*77c0*/  IMAD.MOV.U32 R6, RZ, RZ, R9 ;  /* 0x000000ffff067224 */ /* 0x000fe200078e0009 */
[----:B------:R-:W-:Y:S02]  /*77d0*/  PRMT R33, R33, 0x5410, R7 ;  /* 0x0000541021217816 */ /* 0x000fe40000000007 */
[----:B------:R-:W0:Y:S01]  /*77e0*/  SYNCS.PHASECHK.TRANS64.TRYWAIT P0, [R2+URZ+0x16800], R5 ;  /* 0x01680005020075a7 */ /* 0x000e22000800017f */
[----:B------:R-:W-:Y:S01]  /*77f0*/  PRMT R15, R4, 0x7610, R15 ;  /* 0x00007610040f7816 */ /* 0x000fe2000000000f */
[C---:B---3--:R-:W-:Y:S01]  /*7800*/  IMAD.SHL.U32 R0, R39.reuse, 0x40, RZ ;  /* 0x0000004027007824 */ /* 0x048fe200078e00ff */
[----:B------:R-:W-:-:S04]  /*7810*/  LOP3.LUT P2, RZ, R39, 0x4, RZ, 0xc0, !PT ;  /* 0x0000000427ff7812 */ /* 0x000fc8000784c0ff */
[----:B--2---:R-:W-:-:S04]  /*7820*/  LOP3.LUT R3, R0, 0x1c0, RZ, 0xc0, !PT ;  /* 0x000001c000037812 */ /* 0x004fc800078ec0ff */
[----:B------:R-:W-:Y:S02]  /*7830*/  LOP3.LUT R0, R3, 0x18, R16, 0xf8, !PT ;  /* 0x0000001803007812 */ /* 0x000fe400078ef810 */
[----:B------:R-:W-:-:S04]  /*7840*/  SHF.R.U32.HI R3, RZ, 0x3, R3 ;  /* 0x00000003ff037819 */ /* 0x000fc80000011603 */
[----:B------:R-:W-:Y:S01]  /*7850*/  LOP3.LUT R0, R0, R3, RZ, 0x3c, !PT ;  /* 0x0000000300007212 */ /* 0x000fe200078e3cff */
[----:B------:R-:W-:-:S05]  /*7860*/  IMAD.MOV.U32 R3, RZ, RZ, R21 ;  /* 0x000000ffff037224 */ /* 0x000fca00078e0015 */
[----:B------:R-:W-:Y:S01]  /*7870*/  PRMT R32, R3, 0x7610, R32 ;  /* 0x0000761003207816 */ /* 0x000fe20000000020 */
[----:B------:R-:W-:Y:S02]  /*7880*/  IMAD R3, R38, 0x200, R0 ;  /* 0x0000020026037824 */ /* 0x000fe400078e0200 */
[----:B------:R-:W-:Y:S02]  /*7890*/  IMAD.MOV.U32 R0, RZ, RZ, R13 ;  /* 0x000000ffff007224 */ /* 0x000fe400078e000d */
[----:B------:R-:W-:-:S03]  /*78a0*/  IMAD R3, R3, 0x2, R2 ;  /* 0x0000000203037824 */ /* 0x000fc600078e0202 */
[----:B------:R-:W-:Y:S01]  /*78b0*/  PRMT R32, R32, 0x5410, R0 ;  /* 0x0000541020207816 */ /* 0x000fe20000000000 */
[C---:B------:R-:W-:Y:S02]  /*78c0*/  VIADD R4, R3.reuse, 0x8400 ;  /* 0x0000840003047836 */ /* 0x040fe40000000000 */
[----:B------:R-:W-:Y:S01]  /*78d0*/  VIADD R0, R3, 0x8440 ;  /* 0x0000844003007836 */ /* 0x000fe20000000000 */
[----:B0-----:R-:W-:Y:S06]  /*78e0*/  @!P0 BRA `(.L_x_1677) ;  /* 0x0000019000908947 */ /* 0x001fec0003800000 */
.L_x_1965:
[----:B------:R-:W-:Y:S05]  /*78f0*/  BSYNC B1 ;  /* 0x0000000000017941 */ /* 0x000fea0003800000 */
.L_x_1676:
[----:B------:R-:W-:Y:S01]  /*7900*/  BSSY B1, `(.L_x_1678) ;  /* 0x0000060000017945 */ /* 0x000fe20003800000 */
[----:B------:R-:W-:Y:S01]  /*7910*/  PRMT R15, R15, 0x5410, R6 ;  /* 0x000054100f0f7816 */ /* 0x000fe20000000006 */
[----:B------:R-:W-:Y:S02]  /*7920*/  @P2 VIADD R0, R4, 0xffffffc0 ;  /* 0xffffffc004002836 */ /* 0x000fe40000000000 */
[----:B------:R-:W-:Y:S05]  /*7930*/  @P1 BRA `(.L_x_1679) ;  /* 0x0000000400701947 */ /* 0x000fea0003800000 */
[----:B------:R-:W2:Y:S01]  /*7940*/  LDL R7, [R1+0x10] ;  /* 0x0000100001077983 */ /* 0x000ea20000100800 */
[----:B0-----:R-:W0:Y:S01]  /*7950*/  LDC R5, c[0x0][0x3f4] ;  /* 0x0000fd00ff057b82 */ /* 0x001e220000000800 */
[----:B------:R-:W-:Y:S01]  /*7960*/  BSSY B2, `(.L_x_1680) ;  /* 0x000002e000027945 */ /* 0x000fe20003800000 */
[-C--:B0-----:R-:W-:Y:S02]  /*7970*/  ISETP.GE.AND P0, PT, R152, R5.reuse, PT ;  /* 0x000000059800720c */ /* 0x081fe40003f06270 */
[----:B--2---:R-:W-:-:S11]  /*7980*/  ISETP.GE.AND P1, PT, R7, R5, PT ;  /* 0x000000050700720c */ /* 0x004fd60003f26270 */
[----:B------:R-:W-:Y:S05]  /*7990*/  @P0 BRA `(.L_x_1681) ;  /* 0x0000000000a80947 */ /* 0x000fea0003800000 */
[----:B------:R-:W0:Y:S01]  /*79a0*/  LDS.128 R4, [R3+0x8400] ;  /* 0x0084000003047984 */ /* 0x000e220000000c00 */
[----:B------:R-:W-:Y:S01]  /*79b0*/  SHF.R.U32.HI R40, RZ, 0x10, R35 ;  /* 0x00000010ff287819 */ /* 0x000fe20000011623 */
[----:B------:R-:W-:Y:S01]  /*79c0*/  HADD2.F32 R39, -RZ, R41.H0_H0 ;  /* 0x20000029ff277230 */ /* 0x000fe20000004100 */
[----:B------:R-:W-:Y:S01]  /*79d0*/  SHF.R.U32.HI R38, RZ, 0x10, R29 ;  /* 0x00000010ff267819 */ /* 0x000fe2000001161d */
[----:B------:R-:W-:Y:S01]  /*79e0*/  HADD2.F32 R37, -RZ, R37.H0_H0 ;  /* 0x20000025ff257230 */ /* 0x000fe20000004100 */
[----:B------:R-:W-:Y:S01]  /*79f0*/  SHF.R.U64 R45, R34, 0x10, R35 ;  /* 0x00000010222d7819 */ /* 0x000fe20000001223 */
[----:B------:R-:W-:Y:S01]  /*7a00*/  HADD2.F32 R40, -RZ, R40.H0_H0 ;  /* 0x20000028ff287230 */ /* 0x000fe20000004100 */
[----:B------:R-:W-:Y:S01]  /*7a10*/  SHF.R.U64 R46, R28, 0x10, R29 ;  /* 0x000000101c2e7819 */ /* 0x000fe2000000121d */
[----:B------:R-:W-:Y:S02]  /*7a20*/  HADD2.F32 R38, -RZ, R38.H0_H0 ;  /* 0x20000026ff267230 */ /* 0x000fe40000004100 */
[----:B0-----:R-:W-:-:S02]  /*7a30*/  HADD2.F32 R34, -RZ, R7.H0_H0 ;  /* 0x20000007ff227230 */ /* 0x001fc40000004100 */
[----:B------:R-:W-:Y:S02]  /*7a40*/  HADD2.F32 R35, -RZ, R7.H1_H1 ;  /* 0x30000007ff237230 */ /* 0x000fe40000004100 */
[--C-:B------:R-:W-:Y:S02]  /*7a50*/  HADD2.F32 R7, -RZ, R4.reuse.H0_H0 ;  /* 0x20000004ff077230 */ /* 0x100fe40000004100 */
[----:B------:R-:W-:Y:S02]  /*7a60*/  HADD2.F32 R4, -RZ, R4.H1_H1 ;  /* 0x30000004ff047230 */ /* 0x000fe40000004100 */
[C---:B------:R-:W-:Y:S01]  /*7a70*/  FMUL.FTZ R41, R35.reuse, R40 ;  /* 0x0000002823297220 */ /* 0x040fe20000410000 */
[----:B------:R-:W-:Y:S01]  /*7a80*/  FMUL.FTZ R35, R35, R38 ;  /* 0x0000002623237220 */ /* 0x000fe20000410000 */
[--C-:B------:R-:W-:Y:S02]  /*7a90*/  HADD2.F32 R28, -RZ, R6.reuse.H0_H0 ;  /* 0x20000006ff1c7230 */ /* 0x100fe40000004100 */
[----:B------:R-:W-:Y:S01]  /*7aa0*/  FMUL.FTZ R42, R4, R39 ;  /* 0x00000027042a7220 */ /* 0x000fe20000410000 */
[----:B------:R-:W-:-:S02]  /*7ab0*/  HADD2.F32 R29, -RZ, R6.H1_H1 ;  /* 0x30000006ff1d7230 */ /* 0x000fc40000004100 */
[C---:B------:R-:W-:Y:S01]  /*7ac0*/  FFMA.FTZ R43, R34.reuse, R38, -R41 ;  /* 0x00000026222b7223 */ /* 0x040fe20000010829 */
[--C-:B------:R-:W-:Y:S02]  /*7ad0*/  HADD2.F32 R6, -RZ, R5.reuse.H0_H0 ;  /* 0x20000005ff067230 */ /* 0x100fe40000004100 */
[----:B------:R-:W-:Y:S01]  /*7ae0*/  FFMA.FTZ R44, R34, R40, R35 ;  /* 0x00000028222c7223 */ /* 0x000fe20000010023 */
[-C--:B------:R-:W-:Y:S01]  /*7af0*/  FMUL.FTZ R38, R4, R37.reuse ;  /* 0x0000002504267220 */ /* 0x080fe20000410000 */
[C---:B------:R-:W-:Y:S01]  /*7b00*/  FFMA.FTZ R42, R7.reuse, R37, -R42 ;  /* 0x00000025072a7223 */ /* 0x040fe2000001082a */
[----:B------:R-:W-:Y:S02]  /*7b10*/  HADD2.F32 R5, -RZ, R5.H1_H1 ;  /* 0x30000005ff057230 */ /* 0x000fe40000004100 */
[----:B------:R-:W-:Y:S02]  /*7b20*/  HADD2.F32 R37, -RZ, R47.H0_H0 ;  /* 0x2000002fff257230 */ /* 0x000fe40000004100 */
[----:B------:R-:W-:Y:S01]  /*7b30*/  FFMA.FTZ R39, R7, R39, R38 ;  /* 0x0000002707277223 */ /* 0x000fe20000010026 */
[----:B------:R-:W-:-:S02]  /*7b40*/  HADD2.F32 R34, -RZ, R48.H0_H0 ;  /* 0x20000030ff227230 */ /* 0x000fc40000004100 */
[----:B------:R-:W-:Y:S02]  /*7b50*/  HADD2.F32 R35, -RZ, R45.H0_H0 ;  /* 0x2000002dff237230 */ /* 0x000fe40000004100 */
[C---:B------:R-:W-:Y:S01]  /*7b60*/  FMUL.FTZ R41, R29.reuse, R37 ;  /* 0x000000251d297220 */ /* 0x040fe20000410000 */
[----:B------:R-:W-:Y:S02]  /*7b70*/  HADD2.F32 R4, -RZ, R46.H0_H0 ;  /* 0x2000002eff047230 */ /* 0x000fe40000004100 */
[-C--:B------:R-:W-:Y:S01]  /*7b80*/  FMUL.FTZ R40, R29, R34.reuse ;  /* 0x000000221d287220 */ /* 0x080fe20000410000 */
[C---:B------:R-:W-:Y:S01]  /*7b90*/  FMUL.FTZ R7, R5.reuse, R35 ;  /* 0x0000002305077220 */ /* 0x040fe20000410000 */
[C---:B------:R-:W-:Y:S01]  /*7ba0*/  FFMA.FTZ R41, R28.reuse, R34, -R41 ;  /* 0x000000221c297223 */ /* 0x040fe20000010829 */
[-C--:B------:R-:W-:Y:S01]  /*7bb0*/  FMUL.FTZ R38, R5, R4.reuse ;  /* 0x0000000405267220 */ /* 0x080fe20000410000 */
[----:B------:R-:W-:Y:S01]  /*7bc0*/  FFMA.FTZ R40, R28, R37, R40 ;  /* 0x000000251c287223 */ /* 0x000fe20000010028 */
[----:B------:R-:W-:Y:S01]  /*7bd0*/  FFMA.FTZ R5, R6, R4, -R7 ;  /* 0x0000000406057223 */ /* 0x000fe20000010807 */
[----:B------:R-:W-:Y:S01]  /*7be0*/  F2FP.F16.F32.PACK_AB R7, R44, R43 ;  /* 0x0000002b2c07723e */ /* 0x000fe200000000ff */
[----:B------:R-:W-:Y:S01]  /*7bf0*/  FFMA.FTZ R38, R6, R35, R38 ;  /* 0x0000002306267223 */ /* 0x000fe20000010026 */
[----:B------:R-:W-:-:S02]  /*7c00*/  F2FP.F16.F32.PACK_AB R4, R39, R42 ;  /* 0x0000002a2704723e */ /* 0x000fc400000000ff */
[----:B------:R-:W-:Y:S02]  /*7c10*/  F2FP.F16.F32.PACK_AB R6, R40, R41 ;  /* 0x000000292806723e */ /* 0x000fe400000000ff */
[----:B------:R-:W-:-:S05]  /*7c20*/  F2FP.F16.F32.PACK_AB R5, R38, R5 ;  /* 0x000000052605723e */ /* 0x000fca00000000ff */
[----:B------:R0:W-:Y:S02]  /*7c30*/  STS.128 [R3+0x8400], R4 ;  /* 0x0084000403007388 */ /* 0x0001e40000000c00 */
.L_x_1681:
[----:B------:R-:W-:Y:S05]  /*7c40*/  BSYNC B2 ;  /* 0x0000000000027941 */ /* 0x000fea0003800000 */
.L_x_1680:
[----:B------:R-:W-:Y:S05]  /*7c50*/  @P1 BRA `(.L_x_1679) ;  /* 0x0000000000a81947 */ /* 0x000fea0003800000 */
[----:B0-----:R-:W0:Y:S01]  /*7c60*/  LDS.128 R4, [R0] ;  /* 0x0000000000047984 */ /* 0x001e220000000c00 */
[----:B------:R-:W-:Y:S01]  /*7c70*/  SHF.R.U32.HI R29, RZ, 0x10, R25 ;  /* 0x00000010ff1d7819 */ /* 0x000fe20000011619 */
[----:B------:R-:W-:Y:S01]  /*7c80*/  HADD2.F32 R28, -RZ, R48.H1_H1 ;  /* 0x30000030ff1c7230 */ /* 0x000fe20000004100 */
[--C-:B------:R-:W-:Y:S01]  /*7c90*/  SHF.R.U32.HI R35, RZ, 0x10, R27.reuse ;  /* 0x00000010ff237819 */ /* 0x100fe2000001161b */
[----:B------:R-:W-:Y:S01]  /*7ca0*/  HADD2.F32 R34, -RZ, R47.H1_H1 ;  /* 0x3000002fff227230 */ /* 0x000fe20000004100 */
[----:B------:R-:W-:Y:S01]  /*7cb0*/  SHF.R.U64 R39, R26, 0x10, R27 ;  /* 0x000000101a277819 */ /* 0x000fe2000000121b */
[----:B------:R-:W-:Y:S01]  /*7cc0*/  HADD2.F32 R29, -RZ, R29.H0_H0 ;  /* 0x2000001dff1d7230 */ /* 0x000fe20000004100 */
[----:B------:R-:W-:Y:S01]  /*7cd0*/  SHF.R.U64 R41, R24, 0x10, R25 ;  /* 0x0000001018297819 */ /* 0x000fe20000001219 */
[----:B------:R-:W-:Y:S02]  /*7ce0*/  HADD2.F32 R35, -RZ, R35.H0_H0 ;  /* 0x20000023ff237230 */ /* 0x000fe40000004100 */
[----:B0-----:R-:W-:-:S02]  /*7cf0*/  HADD2.F32 R27, -RZ, R7.H1_H1 ;  /* 0x30000007ff1b7230 */ /* 0x001fc40000004100 */
[----:B------:R-:W-:Y:S02]  /*7d00*/  HADD2.F32 R26, -RZ, R7.H0_H0 ;  /* 0x20000007ff1a7230 */ /* 0x000fe40000004100 */
[--C-:B------:R-:W-:Y:S02]  /*7d10*/  HADD2.F32 R7, -RZ, R4.reuse.H0_H0 ;  /* 0x20000004ff077230 */ /* 0x100fe40000004100 */
[C---:B------:R-:W-:Y:S01]  /*7d20*/  FMUL.FTZ R40, R27.reuse, R29 ;  /* 0x0000001d1b287220 */ /* 0x040fe20000410000 */
[----:B------:R-:W-:Y:S02]  /*7d30*/  HADD2.F32 R4, -RZ, R4.H1_H1 ;  /* 0x30000004ff047230 */ /* 0x000fe40000004100 */
[-C--:B------:R-:W-:Y:S01]  /*7d40*/  FMUL.FTZ R37, R27, R35.reuse ;  /* 0x000000231b257220 */ /* 0x080fe20000410000 */
[--C-:B------:R-:W-:Y:S02]  /*7d50*/  HADD2.F32 R24, -RZ, R6.reuse.H0_H0 ;  /* 0x20000006ff187230 */ /* 0x100fe40000004100 */
[----:B------:R-:W-:Y:S01]  /*7d60*/  FFMA.FTZ R42, R26, R35, R40 ;  /* 0x000000231a2a7223 */ /* 0x000fe20000010028 */
[----:B------:R-:W-:-:S02]  /*7d70*/  HADD2.F32 R25, -RZ, R6.H1_H1 ;  /* 0x30000006ff197230 */ /* 0x000fc40000004100 */
[----:B------:R-:W-:Y:S01]  /*7d80*/  FMUL.FTZ R38, R4, R34 ;  /* 0x0000002204267220 */ /* 0x000fe20000410000 */
[--C-:B------:R-:W-:Y:S02]  /*7d90*/  HADD2.F32 R27, -RZ, R36.reuse.H1_H1 ;  /* 0x30000024ff1b7230 */ /* 0x100fe40000004100 */
[----:B------:R-:W-:Y:S01]  /*7da0*/  FFMA.FTZ R37, R26, R29, -R37 ;  /* 0x0000001d1a257223 */ /* 0x000fe20000010825 */
[--C-:B------:R-:W-:Y:S02]  /*7db0*/  HADD2.F32 R6, -RZ, R5.reuse.H0_H0 ;  /* 0x20000005ff067230 */ /* 0x100fe40000004100 */
[-C--:B------:R-:W-:Y:S01]  /*7dc0*/  FMUL.FTZ R40, R4, R28.reuse ;  /* 0x0000001c04287220 */ /* 0x080fe20000410000 */
[----:B------:R-:W-:Y:S02]  /*7dd0*/  HADD2.F32 R36, -RZ, R36.H0_H0 ;  /* 0x20000024ff247230 */ /* 0x000fe40000004100 */
[----:B------:R-:W-:Y:S01]  /*7de0*/  FFMA.FTZ R38, R7, R28, -R38 ;  /* 0x0000001c07267223 */ /* 0x000fe20000010826 */
[----:B------:R-:W-:-:S02]  /*7df0*/  HADD2.F32 R5, -RZ, R5.H1_H1 ;  /* 0x30000005ff057230 */ /* 0x000fc40000004100 */
[----:B------:R-:W-:Y:S01]  /*7e00*/  FFMA.FTZ R29, R7, R34, R40 ;  /* 0x00000022071d7223 */ /* 0x000fe20000010028 */
[----:B------:R-:W-:Y:S02]  /*7e10*/  HADD2.F32 R26, -RZ, R39.H0_H0 ;  /* 0x20000027ff1a7230 */ /* 0x000fe40000004100 */
[CC--:B------:R-:W-:Y:S01]  /*7e20*/  FMUL.FTZ R35, R25.reuse, R27.reuse ;  /* 0x0000001b19237220 */ /* 0x0c0fe20000410000 */
[----:B------:R-:W-:Y:S02]  /*7e30*/  HADD2.F32 R4, -RZ, R41.H0_H0 ;  /* 0x20000029ff047230 */ /* 0x000fe40000004100 */
[----:B------:R-:W-:Y:S01]  /*7e40*/  FMUL.FTZ R28, R25, R36 ;  /* 0x00000024191c7220 */ /* 0x000fe20000410000 */
        /* <DEDUP_REMOVED lines=10> */
[----:B------:R1:W-:Y:S02]  /*7ef0*/  STS.128 [R0], R4 ;  /* 0x0000000400007388 */ /* 0x0003e40000000c00 */
.L_x_1679:
[----:B------:R-:W-:Y:S05]  /*7f00*/  BSYNC B1 ;  /* 0x0000000000017941 */ /* 0x000fea0003800000 */
.L_x_1678:
[----:B01----:R-:W0:Y:S02]  /*7f10*/  S2R R4, SR_TID.X ;  /* 0x0000000000047919 */ /* 0x003e240000002100 */
[----:B0-----:R-:W-:-:S05]  /*7f20*/  VIADD R5, R4, 0xffffff80 ;  /* 0xffffff8004057836 */ /* 0x001fca0000000000 */
[----:B------:R-:W-:-:S04]  /*7f30*/  SHF.R.S32.HI R4, RZ, 0x1f, R5 ;  /* 0x0000001fff047819 */ /* 0x000fc80000011405 */
[----:B------:R-:W-:-:S04]  /*7f40*/  LEA.HI R4, R4, R5, RZ, 0x2 ;  /* 0x0000000504047211 */ /* 0x000fc800078f10ff */
[----:B------:R-:W-:-:S05]  /*7f50*/  SHF.R.S32.HI R4, RZ, 0x2, R4 ;  /* 0x00000002ff047819 */ /* 0x000fca0000011404 */
[----:B------:R-:W-:-:S05]  /*7f60*/  VIADD R4, R4, 0x60 ;  /* 0x0000006004047836 */ /* 0x000fca0000000000 */
[----:B------:R-:W-:-:S13]  /*7f70*/  ISETP.GE.AND P0, PT, R4, R31, PT ;  /* 0x0000001f0400720c */ /* 0x000fda0003f06270 */
[----:B------:R-:W-:Y:S05]  /*7f80*/  @P0 BRA `(.L_x_1682) ;  /* 0x0000001800b80947 */ /* 0x000fea0003800000 */
[----:B------:R-:W2:Y:S01]  /*7f90*/  LDL R4, [R1+0x10] ;  /* 0x0000100001047983 */ /* 0x000ea20000100800 */
[----:B------:R-:W0:Y:S01]  /*7fa0*/  LDC R5, c[0x0][0x3f4] ;  /* 0x0000fd00ff057b82 */ /* 0x000e220000000800 */
[----:B------:R-:W-:Y:S01]  /*7fb0*/  BSSY B1, `(.L_x_1683) ;  /* 0x000002e000017945 */ /* 0x000fe20003800000 */
[-C--:B0-----:R-:W-:Y:S02]  /*7fc0*/  ISETP.GE.AND P0, PT, R152, R5.reuse, PT ;  /* 0x000000059800720c */ /* 0x081fe40003f06270 */
[----:B--2---:R-:W-:-:S11]  /*7fd0*/  ISETP.GE.AND P1, PT, R4, R5, PT ;  /* 0x000000050400720c */ /* 0x004fd60003f26270 */
[----:B------:R-:W-:Y:S05]  /*7fe0*/  @P0 BRA `(.L_x_1684) ;  /* 0x0000000000a80947 */ /* 0x000fea0003800000 */
[----:B------:R-:W0:Y:S01]  /*7ff0*/  LDS.128 R4, [R3+0xb400] ;  /* 0x00b4000003047984 */ /* 0x000e220000000c00 */
[----:B------:R-:W-:Y:S01]  /*8000*/  SHF.R.U32.HI R26, RZ, 0x10, R21 ;  /* 0x00000010ff1a7819 */ /* 0x000fe20000011615 */
[--C-:B------:R-:W-:Y:S01]  /*8010*/  HADD2.F32 R24, -RZ, R33.reuse.H1_H1 ;  /* 0x30000021ff187230 */ /* 0x100fe20000004100 */
[----:B------:R-:W-:Y:S01]  /*8020*/  SHF.R.U32.HI R25, RZ, 0x10, R13 ;  /* 0x00000010ff197819 */ /* 0x000fe2000001160d */
[----:B------:R-:W-:Y:S01]  /*8030*/  HADD2.F32 R33, -RZ, R33.H0_H0 ;  /* 0x20000021ff217230 */ /* 0x000fe20000004100 */
[----:B------:R-:W-:Y:S01]  /*8040*/  SHF.R.U64 R29, R20, 0x10, R21 ;  /* 0x00000010141d7819 */ /* 0x000fe20000001215 */
[----:B------:R-:W-:Y:S01]  /*8050*/  HADD2.F32 R26, -RZ, R26.H0_H0 ;  /* 0x2000001aff1a7230 */ /* 0x000fe20000004100 */
[----:B------:R-:W-:Y:S01]  /*8060*/  SHF.R.U64 R31, R12, 0x10, R13 ;  /* 0x000000100c1f7819 */ /* 0x000fe2000000120d */
[----:B------:R-:W-:Y:S02]  /*8070*/  HADD2.F32 R25, -RZ, R25.H0_H0 ;  /* 0x20000019ff197230 */ /* 0x000fe40000004100 */
[----:B0-----:R-:W-:-:S02]  /*8080*/  HADD2.F32 R21, -RZ, R7.H1_H1 ;  /* 0x30000007ff157230 */ /* 0x001fc40000004100 */
[----:B------:R-:W-:Y:S02]  /*8090*/  HADD2.F32 R20, -RZ, R7.H0_H0 ;  /* 0x20000007ff147230 */ /* 0x000fe40000004100 */
[--C-:B------:R-:W-:Y:S02]  /*80a0*/  HADD2.F32 R7, -RZ, R4.reuse.H0_H0 ;  /* 0x20000004ff077230 */ /* 0x100fe40000004100 */
[CC--:B------:R-:W-:Y:S01]  /*80b0*/  FMUL.FTZ R27, R21.reuse, R26.reuse ;  /* 0x0000001a151b7220 */ /* 0x0c0fe20000410000 */
[----:B------:R-:W-:Y:S01]  /*80c0*/  FMUL.FTZ R21, R21, R25 ;  /* 0x0000001915157220 */ /* 0x000fe20000410000 */
[----:B------:R-:W-:Y:S02]  /*80d0*/  HADD2.F32 R4, -RZ, R4.H1_H1 ;  /* 0x30000004ff047230 */ /* 0x000fe40000004100 */
[--C-:B------:R-:W-:Y:S02]  /*80e0*/  HADD2.F32 R12, -RZ, R6.reuse.H0_H0 ;  /* 0x20000006ff0c7230 */ /* 0x100fe40000004100 */
[----:B------:R-:W-:Y:S01]  /*80f0*/  FFMA.FTZ R34, R20, R26, R21 ;  /* 0x0000001a14227223 */ /* 0x000fe20000010015 */
[----:B------:R-:W-:-:S02]  /*8100*/  HADD2.F32 R13, -RZ, R6.H1_H1 ;  /* 0x30000006ff0d7230 */ /* 0x000fc40000004100 */
[----:B------:R-:W-:Y:S01]  /*8110*/  FMUL.FTZ R28, R4, R33 ;  /* 0x00000021041c7220 */ /* 0x000fe20000410000 */
[--C-:B------:R-:W-:Y:S02]  /*8120*/  HADD2.F32 R21, -RZ, R32.reuse.H0_H0 ;  /* 0x20000020ff157230 */ /* 0x100fe40000004100 */
[----:B------:R-:W-:Y:S01]  /*8130*/  FFMA.FTZ R27, R20, R25, -R27 ;  /* 0x00000019141b7223 */ /* 0x000fe2000001081b */
[--C-:B------:R-:W-:Y:S02]  /*8140*/  HADD2.F32 R6, -RZ, R5.reuse.H0_H0 ;  /* 0x20000005ff067230 */ /* 0x100fe40000004100 */
[-C--:B------:R-:W-:Y:S01]  /*8150*/  FMUL.FTZ R26, R4, R24.reuse ;  /* 0x00000018041a7220 */ /* 0x080fe20000410000 */
[----:B------:R-:W-:Y:S02]  /*8160*/  HADD2.F32 R32, -RZ, R32.H1_H1 ;  /* 0x30000020ff207230 */ /* 0x000fe40000004100 */
        /* <DEDUP_REMOVED lines=18> */
.L_x_1684:
[----:B------:R-:W-:Y:S05]  /*8290*/  BSYNC B1 ;  /* 0x0000000000017941 */ /* 0x000fea0003800000 */
.L_x_1683:
[----:B------:R-:W-:Y:S05]  /*82a0*/  @P1 BRA `(.L_x_1682) ;  /* 0x0000001400f01947 */ /* 0x000fea0003800000 */
[----:B0-----:R-:W0:Y:S01]  /*82b0*/  LDS.128 R4, [R0+0x3000] ;  /* 0x0030000000047984 */ /* 0x001e220000000c00 */
[----:B------:R-:W-:Y:S01]  /*82c0*/  SHF.R.U32.HI R20, RZ, 0x10, R11 ;  /* 0x00000010ff147819 */ /* 0x000fe2000001160b */
[--C-:B------:R-:W-:Y:S01]  /*82d0*/  HADD2.F32 R13, -RZ, R14.reuse.H0_H0 ;  /* 0x2000000eff0d7230 */ /* 0x100fe20000004100 */
[----:B------:R-:W-:Y:S01]  /*82e0*/  SHF.R.U32.HI R12, RZ, 0x10, R9 ;  /* 0x00000010ff0c7819 */ /* 0x000fe20000011609 */
[----:B------:R-:W-:Y:S01]  /*82f0*/  HADD2.F32 R14, -RZ, R14.H1_H1 ;  /* 0x3000000eff0e7230 */ /* 0x000fe20000004100 */
[----:B------:R-:W-:Y:S01]  /*8300*/  SHF.R.U64 R25, R10, 0x10, R11 ;  /* 0x000000100a197819 */ /* 0x000fe2000000120b */
[----:B------:R-:W-:Y:S01]  /*8310*/  HADD2.F32 R20, -RZ, R20.H0_H0 ;  /* 0x20000014ff147230 */ /* 0x000fe20000004100 */
[----:B------:R-:W-:Y:S01]  /*8320*/  SHF.R.U64 R26, R8, 0x10, R9 ;  /* 0x00000010081a7819 */ /* 0x000fe20000001209 */
[----:B------:R-:W-:Y:S02]  /*8330*/  HADD2.F32 R12, -RZ, R12.H0_H0 ;  /* 0x2000000cff0c7230 */ /* 0x000fe40000004100 */
[----:B------:R-:W-:-:S02]  /*8340*/  HADD2.F32 R11, -RZ, R15.H0_H0 ;  /* 0x2000000fff0b7230 */ /* 0x000fc40000004100 */
[----:B------:R-:W-:Y:S02]  /*8350*/  HADD2.F32 R15, -RZ, R15.H1_H1 ;  /* 0x3000000fff0f7230 */ /* 0x000fe40000004100 */
[--C-:B0-----:R-:W-:Y:S02]  /*8360*/  HADD2.F32 R10, -RZ, R7.reuse.H1_H1 ;  /* 0x30000007ff0a7230 */ /* 0x101fe40000004100 */
[--C-:B------:R-:W-:Y:S02]  /*8370*/  HADD2.F32 R3, -RZ, R4.reuse.H0_H0 ;  /* 0x20000004ff037230 */ /* 0x100fe40000004100 */
[----:B------:R-:W-:Y:S02]  /*8380*/  HADD2.F32 R9, -RZ, R7.H0_H0 ;  /* 0x20000007ff097230 */ /* 0x000fe40000004100 */
[C---:B------:R-:W-:Y:S01]  /*8390*/  FMUL.FTZ R24, R10.reuse, R20 ;  /* 0x000000140a187220 */ /* 0x040fe20000410000 */
[----:B------:R-:W-:Y:S02]  /*83a0*/  HADD2.F32 R4, -RZ, R4.H1_H1 ;  /* 0x30000004ff047230 */ /* 0x000fe40000004100 */
[----:B------:R-:W-:Y:S01]  /*83b0*/  FMUL.FTZ R21, R10, R12 ;  /* 0x0000000c0a157220 */ /* 0x000fe20000410000 */
[----:B------:R-:W-:-:S02]  /*83c0*/  HADD2.F32 R7, -RZ, R6.H0_H0 ;  /* 0x20000006ff077230 */ /* 0x000fc40000004100 */
[C---:B------:R-:W-:Y:S01]  /*83d0*/  FFMA.FTZ R24, R9.reuse, R12, -R24 ;  /* 0x0000000c09187223 */ /* 0x040fe20000010818 */
[----:B------:R-:W-:Y:S02]  /*83e0*/  HADD2.F32 R8, -RZ, R6.H1_H1 ;  /* 0x30000006ff087230 */ /* 0x000fe40000004100 */
[C---:B------:R-:W-:Y:S01]  /*83f0*/  FMUL.FTZ R10, R4.reuse, R13 ;  /* 0x0000000d040a7220 */ /* 0x040fe20000410000 */
[--C-:B------:R-:W-:Y:S02]  /*8400*/  HADD2.F32 R6, -RZ, R5.reuse.H0_H0 ;  /* 0x20000005ff067230 */ /* 0x100fe40000004100 */
[----:B------:R-:W-:Y:S01]  /*8410*/  FFMA.FTZ R21, R9, R20, R21 ;  /* 0x0000001409157223 */ /* 0x000fe20000010015 */
[-C--:B------:R-:W-:Y:S01]  /*8420*/  FMUL.FTZ R12, R4, R11.reuse ;  /* 0x0000000b040c7220 */ /* 0x080fe20000410000 */
[----:B------:R-:W-:Y:S02]  /*8430*/  HADD2.F32 R5, -RZ, R5.H1_H1 ;  /* 0x30000005ff057230 */ /* 0x000fe40000004100 */
[----:B------:R-:W-:Y:S01]  /*8440*/  FFMA.FTZ R10, R3, R11, -R10 ;  /* 0x0000000b030a7223 */ /* 0x000fe2000001080a */
[----:B------:R-:W-:-:S02]  /*8450*/  HADD2.F32 R9, -RZ, R25.H0_H0 ;  /* 0x20000019ff097230 */ /* 0x000fc40000004100 */
[----:B------:R-:W-:Y:S01]  /*8460*/  FFMA.FTZ R3, R3, R13, R12 ;  /* 0x0000000d03037223 */ /* 0x000fe2000001000c */
[----:B------:R-:W-:Y:S02]  /*8470*/  HADD2.F32 R4, -RZ, R26.H0_H0 ;  /* 0x2000001aff047230 */ /* 0x000fe40000004100 */
[C---:B------:R-:W-:Y:S01]  /*8480*/  FMUL.FTZ R12, R8.reuse, R14 ;  /* 0x0000000e080c7220 */ /* 0x040fe20000410000 */
[----:B------:R-:W-:Y:S01]  /*8490*/  FMUL.FTZ R13, R8, R15 ;  /* 0x0000000f080d7220 */ /* 0x000fe20000410000 */
[C---:B------:R-:W-:Y:S01]  /*84a0*/  FMUL.FTZ R11, R5.reuse, R9 ;  /* 0x00000009050b7220 */ /* 0x040fe20000410000 */
[----:B------:R-:W-:Y:S01]  /*84b0*/  FMUL.FTZ R8, R5, R4 ;  /* 0x0000000405087220 */ /* 0x000fe20000410000 */
[C---:B------:R-:W-:Y:S01]  /*84c0*/  FFMA.FTZ R12, R7.reuse, R15, -R12 ;  /* 0x0000000f070c7223 */ /* 0x040fe2000001080c */
[----:B------:R-:W-:Y:S01]  /*84d0*/  FFMA.FTZ R13, R7, R14, R13 ;  /* 0x0000000e070d7223 */ /* 0x000fe2000001000d */
[C---:B------:R-:W-:Y:S01]  /*84e0*/  FFMA.FTZ R5, R6.reuse, R4, -R11 ;  /* 0x0000000406057223 */ /* 0x040fe2000001080b */
[----:B------:R-:W-:Y:S01]  /*84f0*/  FFMA.FTZ R8, R6, R9, R8 ;  /* 0x0000000906087223 */ /* 0x000fe20000010008 */
[----:B------:R-:W-:-:S02]  /*8500*/  F2FP.F16.F32.PACK_AB R7, R21, R24 ;  /* 0x000000181507723e */ /* 0x000fc400000000ff */
[----:B------:R-:W-:Y:S02]  /*8510*/  F2FP.F16.F32.PACK_AB R6, R13, R12 ;  /* 0x0000000c0d06723e */ /* 0x000fe400000000ff */
[----:B------:R-:W-:Y:S02]  /*8520*/  F2FP.F16.F32.PACK_AB R4, R3, R10 ;  /* 0x0000000a0304723e */ /* 0x000fe400000000ff */
[----:B------:R-:W-:-:S05]  /*8530*/  F2FP.F16.F32.PACK_AB R5, R8, R5 ;  /* 0x000000050805723e */ /* 0x000fca00000000ff */
[----:B------:R1:W-:Y:S01]  /*8540*/  STS.128 [R0+0x3000], R4 ;  /* 0x0030000400007388 */ /* 0x0003e20000000c00 */
[----:B------:R-:W-:Y:S05]  /*8550*/  BRA `(.L_x_1682) ;  /* 0x0000001400447947 */ /* 0x000fea0003800000 */
.L_x_1669:
[----:B------:R-:W1:Y:S01]  /*8560*/  S2R R0, SR_TID.X ;  /* 0x0000000000007919 */ /* 0x000e620000002100 */
[----:B------:R-:W2:Y:S01]  /*8570*/  LDC R21, c[0x0][0x448] ;  /* 0x00011200ff157b82 */ /* 0x000ea20000000800 */
[----:B------:R-:W-:Y:S01]  /*8580*/  ULDC.64 UR4, c[0x0][0x3f8] ;  /* 0x0000fe0000047ab9 */ /* 0x000fe20000000a00 */
[----:B------:R-:W-:Y:S01]  /*8590*/  ULDC.64 UR6, c[0x0][0x408] ;  /* 0x0001020000067ab9 */ /* 0x000fe20000000a00 */
[----:B------:R-:W-:Y:S02]  /*85a0*/  IMAD.MOV.U32 R4, RZ, RZ, R26 ;  /* 0x000000ffff047224 */ /* 0x000fe400078e001a */
[----:B------:R-:W-:Y:S02]  /*85b0*/  IMAD.MOV.U32 R6, RZ, RZ, R24 ;  /* 0x000000ffff067224 */ /* 0x000fe400078e0018 */
[----:B------:R-:W-:Y:S01]  /*85c0*/  IMAD.MOV.U32 R7, RZ, RZ, R31 ;  /* 0x000000ffff077224 */ /* 0x000fe200078e001f */
[----:B--2---:R-:W-:Y:S01]  /*85d0*/  ISETP.NE.AND P0, PT, R21, 0x1, PT ;  /* 0x000000011500780c */ /* 0x004fe20003f05270 */
[----:B-1----:R-:W-:-:S05]  /*85e0*/  VIADD R0, R0, 0xffffff80 ;  /* 0xffffff8000007836 */ /* 0x002fca0000000000 */
[----:B------:R-:W-:-:S07]  /*85f0*/  SHF.R.S32.HI R3, RZ, 0x1f, R0 ;  /* 0x0000001fff037819 */ /* 0x000fce0000011400 */
[----:B------:R-:W1:Y:S01]  /*8600*/  @P0 LDC R5, c[0x0][0x450] ;  /* 0x00011400ff050b82 */ /* 0x000e620000000800 */
[----:B------:R-:W-:-:S04]  /*8610*/  LEA.HI R3, R3, R0, RZ, 0x2 ;  /* 0x0000000003037211 */ /* 0x000fc800078f10ff */
[----:B------:R-:W-:-:S05]  /*8620*/  LOP3.LUT R3, R3, 0xfffffffc, RZ, 0xc0, !PT ;  /* 0xfffffffc03037812 */ /* 0x000fca00078ec0ff */
[----:B------:R-:W-:Y:S02]  /*8630*/  IMAD.IADD R3, R0, 0x1, -R3 ;  /* 0x0000000100037824 */ /* 0x000fe400078e0a03 */
[----:B------:R-:W2:Y:S02]  /*8640*/  @P0 LDC R0, c[0x0][0x44c] ;  /* 0x00011300ff000b82 */ /* 0x000ea40000000800 */
[----:B------:R-:W-:-:S04]  /*8650*/  IMAD R3, R3, 0x60, R39 ;  /* 0x0000006003037824 */ /* 0x000fc800078e0227 */
[----:B--2---:R-:W-:-:S05]  /*8660*/  @P0 IMAD.HI.U32 R0, R3, R0, RZ ;  /* 0x0000000003000227 */ /* 0x004fca00078e00ff */
[----:B-1----:R-:W-:Y:S01]  /*8670*/  @P0 SHF.R.U32.HI R3, RZ, R5, R0 ;  /* 0x00000005ff030219 */ /* 0x002fe20000011600 */
[----:B------:R-:W-:-:S03]  /*8680*/  IMAD.MOV.U32 R5, RZ, RZ, R29 ;  /* 0x000000ffff057224 */ /* 0x000fc600078e001d */
[----:B------:R-:W-:Y:S01]  /*8690*/  SHF.R.S32.HI R0, RZ, 0x1f, R3 ;  /* 0x0000001fff007819 */ /* 0x000fe20000011403 */
[----:B------:R-:W-:-:S04]  /*86a0*/  IMAD.WIDE.U32 R4, R3, UR4, R4 ;  /* 0x0000000403047c25 */ /* 0x000fc8000f8e0004 */
[C---:B------:R-:W-:Y:S02]  /*86b0*/  IMAD R8, R0.reuse, UR4, RZ ;  /* 0x0000000400087c24 */ /* 0x040fe4000f8e02ff */
[----:B------:R-:W-:Y:S02]  /*86c0*/  IMAD R0, R0, UR6, RZ ;  /* 0x0000000600007c24 */ /* 0x000fe4000f8e02ff */
[C---:B------:R-:W-:Y:S01]  /*86d0*/  IMAD R9, R3.reuse, UR5, R8 ;  /* 0x0000000503097c24 */ /* 0x040fe2000f8e0208 */
[----:B------:R-:W-:Y:S01]  /*86e0*/  ULDC.64 UR4, c[0x0][0x3e8] ;  /* 0x0000fa0000047ab9 */ /* 0x000fe20000000a00 */
[C---:B------:R-:W-:Y:S01]  /*86f0*/  IMAD.WIDE.U32 R6, R3.reuse, UR6, R6 ;  /* 0x0000000603067c25 */ /* 0x040fe2000f8e0006 */
[----:B------:R-:W-:Y:S01]  /*8700*/  LEA R25, P0, R4, UR4, 0x1 ;  /* 0x0000000404197c11 */ /* 0x000fe2000f8008ff */
[----:B------:R-:W-:Y:S02]  /*8710*/  UMOV UR4, 0xffffffff ;  /* 0xffffffff00047882 */ /* 0x000fe40000000000 */
[----:B------:R-:W-:Y:S01]  /*8720*/  IMAD R3, R3, UR7, R0 ;  /* 0x0000000703037c24 */ /* 0x000fe2000f8e0200 */
[----:B------:R-:W-:Y:S01]  /*8730*/  ULDC.64 UR6, c[0x0][0x400] ;  /* 0x0001000000067ab9 */ /* 0x000fe20000000a00 */
[----:B------:R-:W-:Y:S01]  /*8740*/  IMAD.IADD R5, R5, 0x1, R9 ;  /* 0x0000000105057824 */ /* 0x000fe200078e0209 */
[----:B------:R-:W-:Y:S01]  /*8750*/  LEA R27, P1, R6, UR6, 0x1 ;  /* 0x00000006061b7c11 */ /* 0x000fe2000f8208ff */
[----:B------:R-:W-:-:S03]  /*8760*/  IMAD.IADD R3, R7, 0x1, R3 ;  /* 0x0000000107037824 */ /* 0x000fc600078e0203 */
[----:B------:R-:W-:Y:S02]  /*8770*/  LEA.HI.X R26, R4, UR5, R5, 0x1, P0 ;  /* 0x00000005041a7c11 */ /* 0x000fe400080f0c05 */
[----:B------:R-:W-:Y:S01]  /*8780*/  LEA.HI.X R24, R6, UR7, R3, 0x1, P1 ;  /* 0x0000000706187c11 */ /* 0x000fe200088f0c03 */
[----:B------:R-:W-:Y:S06]  /*8790*/  BRA.DIV UR4, `(.L_x_1685) ;  /* 0x0000018204f87947 */ /* 0x000fec000b800000 */
[----:B------:R-:W1:Y:S01]  /*87a0*/  LDC R41, c[0x0][0x3f4] ;  /* 0x0000fd00ff297b82 */ /* 0x000e620000000800 */
[----:B------:R-:W2:Y:S01]  /*87b0*/  SHFL.IDX PT, R3, R25, RZ, 0x1c1f ;  /* 0x001c1fff19037589 */ /* 0x000ea200000e0000 */
[----:B------:R-:W-:-:S03]  /*87c0*/  IMAD R32, R156, R21, RZ ;  /* 0x000000159c207224 */ /* 0x000fc600078e02ff */
[----:B------:R-:W3:Y:S04]  /*87d0*/  SHFL.IDX PT, R0, R26, RZ, 0x1c1f ;  /* 0x001c1fff1a007589 */ /* 0x000ee800000e0000 */
[----:B0-----:R-:W0:Y:S04]  /*87e0*/  SHFL.IDX PT, R14, R27, RZ, 0x1c1f ;  /* 0x001c1fff1b0e7589 */ /* 0x001e2800000e0000 */
[----:B------:R-:W4:Y:S01]  /*87f0*/  SHFL.IDX PT, R4, R24, RZ, 0x1c1f ;  /* 0x001c1fff18047589 */ /* 0x000f2200000e0000 */
[----:B-1----:R-:W-:-:S04]  /*8800*/  ISETP.GE.AND P0, PT, R16, R41, PT ;  /* 0x000000291000720c */ /* 0x002fc80003f06270 */
[----:B------:R-:W-:-:S13]  /*8810*/  ISETP.GE.OR P1, PT, R39, R32, P0 ;  /* 0x000000202700720c */ /* 0x000fda0000726670 */
[C---:B------:R-:W-:Y:S01]  /*8820*/  @!P1 IMAD.SHL.U32 R5, R16.reuse, 0x2, RZ ;  /* 0x0000000210059824 */ /* 0x040fe200078e00ff */
[----:B------:R-:W-:-:S04]  /*8830*/  @!P1 SHF.L.U64.HI R21, R16, 0x1, R17 ;  /* 0x0000000110159819 */ /* 0x000fc80000010211 */
[----:B--2---:R-:W-:-:S05]  /*8840*/  @!P1 IADD3 R6, P2, R3, R5, RZ ;  /* 0x0000000503069210 */ /* 0x004fca0007f5e0ff */
[----:B---3--:R-:W-:-:S05]  /*8850*/  @!P1 IMAD.X R7, R0, 0x1, R21, P2 ;  /* 0x0000000100079824 */ /* 0x008fca00010e0615 */
[----:B------:R-:W2:Y:S01]  /*8860*/  @!P1 LD.E.128 R8, desc[UR42][R6.64] ;  /* 0x0000002a06089980 */ /* 0x000ea2000c101d00 */
[----:B0-----:R-:W-:-:S05]  /*8870*/  @!P1 IADD3 R14, P2, R14, R5, RZ ;  /* 0x000000050e0e9210 */ /* 0x001fca0007f5e0ff */
[----:B----4-:R-:W-:-:S04]  /*8880*/  @!P1 IMAD.X R3, R4, 0x1, R21, P2 ;  /* 0x0000000104039824 */ /* 0x010fc800010e0615 */
[----:B------:R-:W-:-:S05]  /*8890*/  @!P1 IMAD.MOV.U32 R15, RZ, RZ, R3 ;  /* 0x000000ffff0f9224 */ /* 0x000fca00078e0003 */
[----:B------:R0:W3:Y:S01]  /*88a0*/  @!P1 LD.E.128 R4, desc[UR42][R14.64] ;  /* 0x0000002a0e049980 */ /* 0x0000e2000c101d00 */
[----:B------:R-:W-:Y:S02]  /*88b0*/  CS2R R34, SRZ ;  /* 0x0000000000227805 */ /* 0x000fe4000001ff00 */
[----:B------:R-:W-:Y:S02]  /*88c0*/  CS2R R28, SRZ ;  /* 0x00000000001c7805 */ /* 0x000fe4000001ff00 */
[----:B------:R-:W-:Y:S01]  /*88d0*/  CS2R R20, SRZ ;  /* 0x0000000000147805 */ /* 0x000fe2000001ff00 */
[----:B------:R-:W1:Y:S01]  /*88e0*/  SHFL.IDX PT, R24, R24, 0x1, 0x1c1f ;  /* 0x003c1f0018187f89 */ /* 0x000e6200000e0000 */
[----:B------:R-:W-:-:S03]  /*88f0*/  CS2R R36, SRZ ;  /* 0x0000000000247805 */ /* 0x000fc6000001ff00 */
[----:B0-----:R0:W4:Y:S01]  /*8900*/  SHFL.IDX PT, R14, R27, 0x1, 0x1c1f ;  /* 0x003c1f001b0e7f89 */ /* 0x00112200000e0000 */
[----:B--2---:R-:W-:Y:S02]  /*8910*/  @!P1 IMAD.MOV.U32 R35, RZ, RZ, R9 ;  /* 0x000000ffff239224 */ /* 0x004fe400078e0009 */
[----:B------:R-:W-:Y:S02]  /*8920*/  @!P1 IMAD.MOV.U32 R34, RZ, RZ, R8 ;  /* 0x000000ffff229224 */ /* 0x000fe400078e0008 */
[----:B------:R-:W-:Y:S01]  /*8930*/  @!P1 IMAD.MOV.U32 R36, RZ, RZ, R10 ;  /* 0x000000ffff249224 */ /* 0x000fe200078e000a */
[----:B------:R-:W-:Y:S01]  /*8940*/  MOV R3, R35 ;  /* 0x0000002300037202 */ /* 0x000fe20000000f00 */
[----:B------:R-:W-:Y:S02]  /*8950*/  IMAD.MOV.U32 R0, RZ, RZ, R34 ;  /* 0x000000ffff007224 */ /* 0x000fe400078e0022 */
[----:B------:R-:W-:Y:S01]  /*8960*/  @!P1 IMAD.MOV.U32 R37, RZ, RZ, R11 ;  /* 0x000000ffff259224 */ /* 0x000fe200078e000b */
[----:B------:R-:W-:Y:S01]  /*8970*/  PRMT R43, R3, 0x7610, R43 ;  /* 0x00007610032b7816 */ /* 0x000fe2000000002b */
[----:B------:R-:W-:Y:S01]  /*8980*/  IMAD.MOV.U32 R8, RZ, RZ, R36 ;  /* 0x000000ffff087224 */ /* 0x000fe200078e0024 */
[----:B------:R-:W-:Y:S01]  /*8990*/  PRMT R42, R0, 0x7610, R42 ;  /* 0x00007610002a7816 */ /* 0x000fe2000000002a */
[----:B------:R0:W2:Y:S01]  /*89a0*/  SHFL.IDX PT, R3, R25, 0x1, 0x1c1f ;  /* 0x003c1f0019037f89 */ /* 0x0000a200000e0000 */
[----:B------:R-:W-:-:S02]  /*89b0*/  IMAD.MOV.U32 R9, RZ, RZ, R37 ;  /* 0x000000ffff097224 */ /* 0x000fc400078e0025 */
[----:B---3--:R-:W-:Y:S01]  /*89c0*/  @!P1 IMAD.MOV.U32 R28, RZ, RZ, R4 ;  /* 0x000000ffff1c9224 */ /* 0x008fe200078e0004 */
[----:B------:R0:W3:Y:S01]  /*89d0*/  SHFL.IDX PT, R0, R26, 0x1, 0x1c1f ;  /* 0x003c1f001a007f89 */ /* 0x0000e200000e0000 */
[----:B------:R-:W-:Y:S01]  /*89e0*/  @!P1 IMAD.MOV.U32 R29, RZ, RZ, R5 ;  /* 0x000000ffff1d9224 */ /* 0x000fe200078e0005 */
[----:B------:R-:W-:Y:S01]  /*89f0*/  PRMT R31, R8, 0x5410, R9 ;  /* 0x00005410081f7816 */ /* 0x000fe20000000009 */
[----:B------:R-:W-:Y:S02]  /*8a00*/  @!P1 IMAD.MOV.U32 R20, RZ, RZ, R6 ;  /* 0x000000ffff149224 */ /* 0x000fe400078e0006 */
[----:B------:R-:W-:Y:S02]  /*8a10*/  @!P1 IMAD.MOV.U32 R21, RZ, RZ, R7 ;  /* 0x000000ffff159224 */ /* 0x000fe400078e0007 */
[----:B------:R-:W-:Y:S02]  /*8a20*/  IMAD.MOV.U32 R4, RZ, RZ, R28 ;  /* 0x000000ffff047224 */ /* 0x000fe400078e001c */
[----:B------:R-:W-:-:S02]  /*8a30*/  IMAD.MOV.U32 R5, RZ, RZ, R29 ;  /* 0x000000ffff057224 */ /* 0x000fc400078e001d */
[----:B------:R-:W-:Y:S02]  /*8a40*/  IMAD.MOV.U32 R6, RZ, RZ, R20 ;  /* 0x000000ffff067224 */ /* 0x000fe400078e0014 */
[----:B------:R-:W-:Y:S01]  /*8a50*/  IMAD.MOV.U32 R7, RZ, RZ, R21 ;  /* 0x000000ffff077224 */ /* 0x000fe200078e0015 */
[----:B------:R-:W-:Y:S02]  /*8a60*/  PRMT R45, R5, 0x7610, R45 ;  /* 0x00007610052d7816 */ /* 0x000fe4000000002d */
[----:B------:R-:W-:Y:S02]  /*8a70*/  PRMT R56, R4, 0x5410, R6 ;  /* 0x0000541004387816 */ /* 0x000fe40000000006 */
[----:B------:R-:W-:Y:S02]  /*8a80*/  CS2R R4, SRZ ;  /* 0x0000000000047805 */ /* 0x000fe4000001ff00 */
[----:B012-4-:R-:W-:-:S07]  /*8a90*/  PRMT R42, R42, 0x5410, R7 ;  /* 0x000054102a2a7816 */ /* 0x017fce0000000007 */
.L_x_1975:
[----:B------:R-:W-:Y:S01]  /*8aa0*/  VIADD R39, R39, 0x60 ;  /* 0x0000006027277836 */ /* 0x000fe20000000000 */
[----:B------:R-:W-:Y:S01]  /*8ab0*/  BSSY B1, `(.L_x_1686) ;  /* 0x0000012000017945 */ /* 0x000fe20003800000 */
[----:B------:R-:W-:Y:S02]  /*8ac0*/  CS2R R6, SRZ ;  /* 0x0000000000067805 */ /* 0x000fe4000001ff00 */
[----:B------:R-:W-:Y:S02]  /*8ad0*/  CS2R R8, SRZ ;  /* 0x0000000000087805 */ /* 0x000fe4000001ff00 */
[----:B------:R-:W-:Y:S02]  /*8ae0*/  CS2R R10, SRZ ;  /* 0x00000000000a7805 */ /* 0x000fe4000001ff00 */
[----:B------:R-:W-:-:S13]  /*8af0*/  ISETP.GE.AND P1, PT, R39, R32, PT ;  /* 0x000000202700720c */ /* 0x000fda0003f26270 */
[----:B------:R-:W-:Y:S05]  /*8b00*/  @P1 BRA `(.L_x_1687) ;  /* 0x0000000000301947 */ /* 0x000fea0003800000 */
[----:B------:R-:W-:Y:S02]  /*8b10*/  CS2R R6, SRZ ;  /* 0x0000000000067805 */ /* 0x000fe4000001ff00 */
[----:B------:R-:W-:Y:S02]  /*8b20*/  CS2R R8, SRZ ;  /* 0x0000000000087805 */ /* 0x000fe4000001ff00 */
[----:B------:R-:W-:Y:S01]  /*8b30*/  CS2R R10, SRZ ;  /* 0x00000000000a7805 */ /* 0x000fe2000001ff00 */
[----:B------:R-:W-:Y:S06]  /*8b40*/  @P0 BRA `(.L_x_1687) ;  /* 0x0000000000200947 */ /* 0x000fec0003800000 */
[C---:B------:R-:W-:Y:S01]  /*8b50*/  IMAD.SHL.U32 R4, R16.reuse, 0x2, RZ ;  /* 0x0000000210047824 */ /* 0x040fe200078e00ff */
[----:B------:R-:W-:-:S04]  /*8b60*/  SHF.L.U64.HI R5, R16, 0x1, R17 ;  /* 0x0000000110057819 */ /* 0x000fc80000010211 */
[-C--:B------:R-:W-:Y:S02]  /*8b70*/  IADD3 R8, P1, R3, R4.reuse, RZ ;  /* 0x0000000403087210 */ /* 0x080fe40007f3e0ff */
[----:B------:R-:W-:-:S03]  /*8b80*/  IADD3 R4, P2, R14, R4, RZ ;  /* 0x000000040e047210 */ /* 0x000fc60007f5e0ff */
[--C-:B---3--:R-:W-:Y:S02]  /*8b90*/  IMAD.X R9, R0, 0x1, R5.reuse, P1 ;  /* 0x0000000100097824 */ /* 0x108fe400008e0605 */
[----:B------:R-:W-:-:S04]  /*8ba0*/  IMAD.X R5, R24, 0x1, R5, P2 ;  /* 0x0000000118057824 */ /* 0x000fc800010e0605 */
[----:B------:R-:W5:Y:S04]  /*8bb0*/  LD.E.128 R8, desc[UR42][R8.64] ;  /* 0x0000002a08087980 */ /* 0x000f68000c101d00 */
[----:B------:R-:W5:Y:S02]  /*8bc0*/  LD.E.128 R4, desc[UR42][R4.64] ;  /* 0x0000002a04047980 */ /* 0x000f64000c101d00 */
.L_x_1687:
[----:B------:R-:W-:Y:S05]  /*8bd0*/  BSYNC B1 ;  /* 0x0000000000017941 */ /* 0x000fea0003800000 */
.L_x_1686:
[----:B------:R-:W-:Y:S01]  /*8be0*/  ULEA.HI UR4, UR36, UR36, URZ, 0x1 ;  /* 0x0000002424047291 */ /* 0x000fe2000f8f083f */
[----:B---3--:R-:W0:Y:S01]  /*8bf0*/  S2R R0, SR_TID.X ;  /* 0x0000000000007919 */ /* 0x008e220000002100 */
[----:B------:R-:W-:Y:S01]  /*8c00*/  IMAD R32, R33, -0xc0, R32 ;  /* 0xffffff4021207824 */ /* 0x000fe200078e0220 */
[----:B------:R-:W-:Y:S01]  /*8c10*/  BSSY B1, `(.L_x_1688) ;  /* 0x000001e000017945 */ /* 0x000fe20003800000 */
[----:B------:R-:W-:Y:S01]  /*8c20*/  ULOP3.LUT UR4, UR4, 0xfffffffe, URZ, 0xc0, !UPT ;  /* 0xfffffffe04047892 */ /* 0x000fe2000f8ec03f */
[----:B-----5:R-:W-:Y:S02]  /*8c30*/  IMAD.MOV.U32 R12, RZ, RZ, R5 ;  /* 0x000000ffff0c7224 */ /* 0x020fe400078e0005 */
[----:B------:R-:W-:Y:S01]  /*8c40*/  VIMNMX R32, R32, 0xc0, PT ;  /* 0x000000c020207848 */ /* 0x000fe20003fe0100 */
[----:B------:R-:W-:Y:S02]  /*8c50*/  UIADD3 UR4, UR36, -UR4, URZ ;  /* 0x8000000424047290 */ /* 0x000fe4000fffe03f */
[----:B------:R-:W-:Y:S01]  /*8c60*/  PRMT R39, R12, 0x7610, R39 ;  /* 0x000076100c277816 */ /* 0x000fe20000000027 */
[----:B------:R-:W-:-:S03]  /*8c70*/  IMAD.MOV.U32 R12, RZ, RZ, R7 ;  /* 0x000000ffff0c7224 */ /* 0x000fc600078e0007 */
[----:B------:R-:W-:-:S05]  /*8c80*/  IMAD.U32 R3, RZ, RZ, UR4 ;  /* 0x00000004ff037e24 */ /* 0x000fca000f8e00ff */
[----:B------:R-:W-:-:S04]  /*8c90*/  SHF.L.U32 R3, R3, 0x1f, RZ ;  /* 0x0000001f03037819 */ /* 0x000fc800000006ff */
[----:B------:R-:W1:Y:S01]  /*8ca0*/  SYNCS.PHASECHK.TRANS64.TRYWAIT P1, [R2+URZ+0x16800], R3 ;  /* 0x01680003020075a7 */ /* 0x000e62000802017f */
[----:B0-----:R-:W-:-:S05]  /*8cb0*/  VIADD R0, R0, 0xffffff80 ;  /* 0xffffff8000007836 */ /* 0x001fca0000000000 */
[--C-:B------:R-:W-:Y:S02]  /*8cc0*/  SHF.R.S32.HI R13, RZ, 0x1f, R0.reuse ;  /* 0x0000001fff0d7819 */ /* 0x100fe40000011400 */
[----:B------:R-:W-:Y:S02]  /*8cd0*/  SHF.R.S32.HI R14, RZ, 0x1f, R0 ;  /* 0x0000001fff0e7819 */ /* 0x000fe40000011400 */
[-C--:B------:R-:W-:Y:S02]  /*8ce0*/  LEA.HI R13, R13, R0.reuse, RZ, 0x2 ;  /* 0x000000000d0d7211 */ /* 0x080fe400078f10ff */
[----:B------:R-:W-:Y:S01]  /*8cf0*/  LEA.HI R14, R14, R0, RZ, 0x2 ;  /* 0x000000000e0e7211 */ /* 0x000fe200078f10ff */
[----:B------:R-:W-:Y:S01]  /*8d00*/  IMAD.MOV.U32 R0, RZ, RZ, R4 ;  /* 0x000000ffff007224 */ /* 0x000fe200078e0004 */
[----:B------:R-:W-:Y:S02]  /*8d10*/  SHF.R.S32.HI R13, RZ, 0x2, R13 ;  /* 0x00000002ff0d7819 */ /* 0x000fe4000001140d */
[----:B------:R-:W-:-:S02]  /*8d20*/  SHF.R.S32.HI R14, RZ, 0x2, R14 ;  /* 0x00000002ff0e7819 */ /* 0x000fc4000001140e */
[----:B------:R-:W-:Y:S01]  /*8d30*/  PRMT R38, R38, 0x5410, R0 ;  /* 0x0000541026267816 */ /* 0x000fe20000000000 */
[----:B------:R-:W-:Y:S01]  /*8d40*/  VIADD R13, R13, 0x60 ;  /* 0x000000600d0d7836 */ /* 0x000fe20000000000 */
[-C--:B------:R-:W-:Y:S01]  /*8d50*/  ISETP.GE.OR P2, PT, R14, R32.reuse, P0 ;  /* 0x000000200e00720c */ /* 0x080fe20000746670 */
[----:B------:R-:W-:Y:S02]  /*8d60*/  IMAD.MOV.U32 R0, RZ, RZ, R6 ;  /* 0x000000ffff007224 */ /* 0x000fe400078e0006 */
[----:B------:R-:W-:Y:S01]  /*8d70*/  IMAD.MOV.U32 R14, RZ, RZ, R9 ;  /* 0x000000ffff0e7224 */ /* 0x000fe200078e0009 */
[----:B------:R-:W-:Y:S01]  /*8d80*/  ISETP.GE.OR P0, PT, R13, R32, P0 ;  /* 0x000000200d00720c */ /* 0x000fe20000706670 */
[----:B------:R-:W-:Y:S01]  /*8d90*/  IMAD.MOV.U32 R13, RZ, RZ, R8 ;  /* 0x000000ffff0d7224 */ /* 0x000fe200078e0008 */
[----:B------:R-:W-:Y:S01]  /*8da0*/  PRMT R33, R0, 0x5410, R12 ;  /* 0x0000541000217816 */ /* 0x000fe2000000000c */
[----:B------:R-:W-:Y:S01]  /*8db0*/  IMAD.IADD R32, R16, 0x1, R41 ;  /* 0x0000000110207824 */ /* 0x000fe200078e0229 */
[----:B------:R-:W-:-:S02]  /*8dc0*/  PRMT R39, R39, 0x5410, R14 ;  /* 0x0000541027277816 */ /* 0x000fc4000000000e */
[----:B------:R-:W-:Y:S01]  /*8dd0*/  PRMT R38, R13, 0x7610, R38 ;  /* 0x000076100d267816 */ /* 0x000fe20000000026 */
[----:B-1----:R-:W-:Y:S06]  /*8de0*/  @!P1 BRA `(.L_x_1689) ;  /* 0x0000018000cc9947 */ /* 0x002fec0003800000 */
.L_x_1976:
[----:B------:R-:W-:Y:S05]  /*8df0*/  BSYNC B1 ;  /* 0x0000000000017941 */ /* 0x000fea0003800000 */
.L_x_1688:
[----:B------:R-:W-:Y:S01]  /*8e00*/  BSSY B1, `(.L_x_1690) ;  /* 0x0000069000017945 */ /* 0x000fe20003800000 */
[----:B------:R-:W-:Y:S01]  /*8e10*/  IMAD.MOV.U32 R0, RZ, RZ, R10 ;  /* 0x000000ffff007224 */ /* 0x000fe200078e000a */
[----:B------:R-:W-:Y:S01]  /*8e20*/  LOP3.LUT R32, R32, 0x38, RZ, 0xc0, !PT ;  /* 0x0000003820207812 */ /* 0x000fe200078ec0ff */
[----:B0-----:R-:W-:Y:S01]  /*8e30*/  IMAD.MOV.U32 R3, RZ, RZ, R11 ;  /* 0x000000ffff037224 */ /* 0x001fe200078e000b */
[----:B------:R-:W-:Y:S06]  /*8e40*/  @P2 BRA `(.L_x_1691) ;  /* 0x0000000400902947 */ /* 0x000fec0003800000 */
[----:B------:R-:W2:Y:S01]  /*8e50*/  LDL R12, [R1+0x44] ;  /* 0x00004400010c7983 */ /* 0x000ea20000100800 */
[----:B------:R-:W0:Y:S02]  /*8e60*/  S2R R13, SR_TID.X ;  /* 0x00000000000d7919 */ /* 0x000e240000002100 */
[----:B0-----:R-:W-:-:S05]  /*8e70*/  VIADD R13, R13, 0xffffff80 ;  /* 0xffffff800d0d7836 */ /* 0x001fca0000000000 */
[----:B------:R-:W-:-:S04]  /*8e80*/  SHF.R.S32.HI R26, RZ, 0x1f, R13 ;  /* 0x0000001fff1a7819 */ /* 0x000fc8000001140d */
[----:B------:R-:W-:-:S04]  /*8e90*/  LEA.HI R26, R26, R13, RZ, 0x5 ;  /* 0x0000000d1a1a7211 */ /* 0x000fc800078f28ff */
[----:B------:R-:W-:Y:S01]  /*8ea0*/  SHF.R.S32.HI R26, RZ, 0x5, R26 ;  /* 0x00000005ff1a7819 */ /* 0x000fe2000001141a */
[----:B------:R-:W-:Y:S01]  /*8eb0*/  HADD2.F32 R45, -RZ, R45.H0_H0 ;  /* 0x2000002dff2d7230 */ /* 0x000fe20000004100 */
[----:B------:R-:W-:Y:S02]  /*8ec0*/  SHF.R.U64 R55, R34, 0x10, R35 ;  /* 0x0000001022377819 */ /* 0x000fe40000001223 */
[----:B------:R-:W-:Y:S01]  /*8ed0*/  SHF.R.U32.HI R44, RZ, 0x10, R29 ;  /* 0x00000010ff2c7819 */ /* 0x000fe2000001161d */
[----:B------:R-:W-:Y:S01]  /*8ee0*/  HADD2.F32 R43, -RZ, R43.H0_H0 ;  /* 0x2000002bff2b7230 */ /* 0x000fe20000004100 */
[----:B------:R-:W-:Y:S02]  /*8ef0*/  SHF.R.U64 R51, R20, 0x10, R21 ;  /* 0x0000001014337819 */ /* 0x000fe40000001215 */
[----:B------:R-:W-:Y:S01]  /*8f00*/  SHF.R.U32.HI R46, RZ, 0x10, R35 ;  /* 0x00000010ff2e7819 */ /* 0x000fe20000011623 */
[----:B------:R-:W-:Y:S01]  /*8f10*/  HADD2.F32 R44, -RZ, R44.H0_H0 ;  /* 0x2000002cff2c7230 */ /* 0x000fe20000004100 */
[----:B------:R-:W-:-:S02]  /*8f20*/  SHF.R.U64 R54, R36, 0x10, R37 ;  /* 0x0000001024367819 */ /* 0x000fc40000001225 */
[----:B------:R-:W-:Y:S02]  /*8f30*/  SHF.R.U32.HI R50, RZ, 0x10, R21 ;  /* 0x00000010ff327819 */ /* 0x000fe40000011615 */
[----:B------:R-:W-:Y:S02]  /*8f40*/  SHF.R.U64 R53, R28, 0x10, R29 ;  /* 0x000000101c357819 */ /* 0x000fe4000000121d */
[----:B------:R-:W-:Y:S01]  /*8f50*/  SHF.R.U32.HI R52, RZ, 0x10, R37 ;  /* 0x00000010ff347819 */ /* 0x000fe20000011625 */
        /* <DEDUP_REMOVED lines=8> */
[--C-:B------:R-:W-:Y:S02]  /*8fe0*/  IMAD R41, R41, 0x2, R2.reuse ;  /* 0x0000000229297824 */ /* 0x100fe400078e0202 */
[----:B------:R-:W-:-:S03]  /*8ff0*/  IMAD R40, R13, 0x2, R2 ;  /* 0x000000020d287824 */ /* 0x000fc600078e0202 */
[----:B------:R-:W0:Y:S04]  /*9000*/  LDS.128 R24, [R41+0x8400] ;  /* 0x0084000029187984 */ /* 0x000e280000000c00 */
[----:B------:R-:W1:Y:S01]  /*9010*/  LDS.128 R12, [R40+0x8400] ;  /* 0x00840000280c7984 */ /* 0x000e620000000c00 */
[--C-:B0-----:R-:W-:Y:S02]  /*9020*/  HADD2.F32 R34, -RZ, R25.reuse.H0_H0 ;  /* 0x20000019ff227230 */ /* 0x101fe40000004100 */
[----:B------:R-:W-:Y:S02]  /*9030*/  HADD2.F32 R35, -RZ, R25.H1_H1 ;  /* 0x30000019ff237230 */ /* 0x000fe40000004100 */
[----:B-1----:R-:W-:Y:S02]  /*9040*/  HADD2.F32 R20, -RZ, R13.H0_H0 ;  /* 0x2000000dff147230 */ /* 0x002fe40000004100 */
[C---:B------:R-:W-:Y:S01]  /*9050*/  FMUL.FTZ R47, R34.reuse, R45 ;  /* 0x0000002d222f7220 */ /* 0x040fe20000410000 */
[----:B------:R-:W-:Y:S01]  /*9060*/  FMUL.FTZ R49, R34, R43 ;  /* 0x0000002b22317220 */ /* 0x000fe20000410000 */
[----:B------:R-:W-:-:S02]  /*9070*/  HADD2.F32 R34, -RZ, R46.H0_H0 ;  /* 0x2000002eff227230 */ /* 0x000fc40000004100 */
[C---:B------:R-:W-:Y:S01]  /*9080*/  FFMA.FTZ R48, R20.reuse, R43, -R47 ;  /* 0x0000002b14307223 */ /* 0x040fe2000001082f */
[----:B------:R-:W-:Y:S02]  /*9090*/  HADD2.F32 R21, -RZ, R13.H1_H1 ;  /* 0x3000000dff157230 */ /* 0x000fe40000004100 */
[C---:B------:R-:W-:Y:S01]  /*90a0*/  FMUL.FTZ R46, R35.reuse, R44 ;  /* 0x0000002c232e7220 */ /* 0x040fe20000410000 */
[----:B------:R-:W-:Y:S02]  /*90b0*/  HADD2.F32 R36, -RZ, R27.H0_H0 ;  /* 0x2000001bff247230 */ /* 0x000fe40000004100 */
[----:B------:R-:W-:Y:S02]  /*90c0*/  HADD2.F32 R47, -RZ, R42.H1_H1 ;  /* 0x3000002aff2f7230 */ /* 0x000fe40000004100 */
[----:B------:R-:W-:Y:S02]  /*90d0*/  HADD2.F32 R43, -RZ, R31.H1_H1 ;  /* 0x3000001fff2b7230 */ /* 0x000fe40000004100 */
[----:B------:R-:W-:Y:S01]  /*90e0*/  FFMA.FTZ R49, R20, R45, R49 ;  /* 0x0000002d14317223 */ /* 0x000fe20000010031 */
[----:B------:R-:W-:Y:S01]  /*90f0*/  FMUL.FTZ R20, R35, R34 ;  /* 0x0000002223147220 */ /* 0x000fe20000410000 */
[----:B------:R-:W-:-:S02]  /*9100*/  HADD2.F32 R28, -RZ, R15.H0_H0 ;  /* 0x2000000fff1c7230 */ /* 0x000fc40000004100 */
[C---:B------:R-:W-:Y:S01]  /*9110*/  FFMA.FTZ R35, R21.reuse, R34, -R46 ;  /* 0x0000002215237223 */ /* 0x040fe2000001082e */
[C---:B------:R-:W-:Y:S01]  /*9120*/  FMUL.FTZ R45, R36.reuse, R47 ;  /* 0x0000002f242d7220 */ /* 0x040fe20000410000 */
[----:B------:R-:W-:Y:S02]  /*9130*/  HADD2.F32 R37, -RZ, R27.H1_H1 ;  /* 0x3000001bff257230 */ /* 0x000fe40000004100 */
[-C--:B------:R-:W-:Y:S01]  /*9140*/  FMUL.FTZ R36, R36, R43.reuse ;  /* 0x0000002b24247220 */ /* 0x080fe20000410000 */
[----:B------:R-:W-:Y:S02]  /*9150*/  HADD2.F32 R46, -RZ, R50.H0_H0 ;  /* 0x20000032ff2e7230 */ /* 0x000fe40000004100 */
[----:B------:R-:W-:Y:S01]  /*9160*/  FFMA.FTZ R44, R21, R44, R20 ;  /* 0x0000002c152c7223 */ /* 0x000fe20000010014 */
[----:B------:R-:W-:Y:S02]  /*9170*/  HADD2.F32 R29, -RZ, R15.H1_H1 ;  /* 0x3000000fff1d7230 */ /* 0x000fe40000004100 */
[----:B------:R-:W-:Y:S01]  /*9180*/  FFMA.FTZ R45, R28, R43, -R45 ;  /* 0x0000002b1c2d7223 */ /* 0x000fe2000001082d */
[----:B------:R-:W-:-:S02]  /*9190*/  HADD2.F32 R20, -RZ, R52.H0_H0 ;  /* 0x20000034ff147230 */ /* 0x000fc40000004100 */
[----:B------:R-:W-:Y:S01]  /*91a0*/  FFMA.FTZ R47, R28, R47, R36 ;  /* 0x0000002f1c2f7223 */ /* 0x000fe20000010024 */
[----:B------:R-:W-:Y:S02]  /*91b0*/  HADD2.F32 R25, -RZ, R24.H0_H0 ;  /* 0x20000018ff197230 */ /* 0x000fe40000004100 */
[C---:B------:R-:W-:Y:S01]  /*91c0*/  FMUL.FTZ R34, R37.reuse, R46 ;  /* 0x0000002e25227220 */ /* 0x040fe20000410000 */
[----:B------:R-:W-:Y:S02]  /*91d0*/  HADD2.F32 R28, -RZ, R56.H0_H0 ;  /* 0x20000038ff1c7230 */ /* 0x000fe40000004100 */
[----:B------:R-:W-:Y:S02]  /*91e0*/  HADD2.F32 R42, -RZ, R42.H0_H0 ;  /* 0x2000002aff2a7230 */ /* 0x000fe40000004100 */
[-C--:B------:R-:W-:Y:S01]  /*91f0*/  FMUL.FTZ R52, R37, R20.reuse ;  /* 0x0000001425347220 */ /* 0x080fe20000410000 */
[----:B------:R-:W-:Y:S02]  /*9200*/  HADD2.F32 R13, -RZ, R12.H0_H0 ;  /* 0x2000000cff0d7230 */ /* 0x000fe40000004100 */
[----:B------:R-:W-:Y:S01]  /*9210*/  FFMA.FTZ R50, R29, R20, -R34 ;  /* 0x000000141d327223 */ /* 0x000fe20000010822 */
[----:B------:R-:W-:-:S02]  /*9220*/  HADD2.F32 R27, -RZ, R26.H0_H0 ;  /* 0x2000001aff1b7230 */ /* 0x000fc40000004100 */
[C---:B------:R-:W-:Y:S01]  /*9230*/  FMUL.FTZ R36, R25.reuse, R28 ;  /* 0x0000001c19247220 */ /* 0x040fe20000410000 */
[----:B------:R-:W-:Y:S02]  /*9240*/  HADD2.F32 R34, -RZ, R56.H1_H1 ;  /* 0x30000038ff227230 */ /* 0x000fe40000004100 */
[----:B------:R-:W-:Y:S01]  /*9250*/  FMUL.FTZ R25, R25, R42 ;  /* 0x0000002a19197220 */ /* 0x000fe20000410000 */
[----:B------:R-:W-:Y:S02]  /*9260*/  HADD2.F32 R20, -RZ, R31.H0_H0 ;  /* 0x2000001fff147230 */ /* 0x000fe40000004100 */
[----:B------:R-:W-:Y:S01]  /*9270*/  FFMA.FTZ R52, R29, R46, R52 ;  /* 0x0000002e1d347223 */ /* 0x000fe20000010034 */
[----:B------:R-:W-:Y:S01]  /*9280*/  FFMA.FTZ R36, R13, R42, -R36 ;  /* 0x0000002a0d247223 */ /* 0x000fe20000010824 */
[----:B------:R-:W-:Y:S02]  /*9290*/  HADD2.F32 R15, -RZ, R14.H0_H0 ;  /* 0x2000000eff0f7230 */ /* 0x000fe40000004100 */
[----:B------:R-:W-:Y:S01]  /*92a0*/  FMUL.FTZ R46, R27, R34 ;  /* 0x000000221b2e7220 */ /* 0x000fe20000410000 */
[----:B------:R-:W-:Y:S01]  /*92b0*/  FFMA.FTZ R28, R13, R28, R25 ;  /* 0x0000001c0d1c7223 */ /* 0x000fe20000010019 */
[----:B------:R-:W-:Y:S01]  /*92c0*/  FMUL.FTZ R42, R27, R20 ;  /* 0x000000141b2a7220 */ /* 0x000fe20000410000 */
[----:B------:R-:W-:-:S02]  /*92d0*/  HADD2.F32 R24, -RZ, R24.H1_H1 ;  /* 0x30000018ff187230 */ /* 0x000fc40000004100 */
[----:B------:R-:W-:Y:S02]  /*92e0*/  HADD2.F32 R26, -RZ, R26.H1_H1 ;  /* 0x3000001aff1a7230 */ /* 0x000fe40000004100 */
[----:B------:R-:W-:Y:S02]  /*92f0*/  HADD2.F32 R25, -RZ, R53.H0_H0 ;  /* 0x20000035ff197230 */ /* 0x000fe40000004100 */
[----:B------:R-:W-:Y:S02]  /*9300*/  HADD2.F32 R27, -RZ, R51.H0_H0 ;  /* 0x20000033ff1b7230 */ /* 0x000fe40000004100 */
[----:B------:R-:W-:Y:S02]  /*9310*/  HADD2.F32 R13, -RZ, R55.H0_H0 ;  /* 0x20000037ff0d7230 */ /* 0x000fe40000004100 */
[----:B------:R-:W-:Y:S02]  /*9320*/  HADD2.F32 R21, -RZ, R54.H0_H0 ;  /* 0x20000036ff157230 */ /* 0x000fe40000004100 */
[----:B------:R-:W-:Y:S01]  /*9330*/  FFMA.FTZ R46, R15, R20, -R46 ;  /* 0x000000140f2e7223 */ /* 0x000fe2000001082e */
[----:B------:R-:W-:-:S02]  /*9340*/  HADD2.F32 R12, -RZ, R12.H1_H1 ;  /* 0x3000000cff0c7230 */ /* 0x000fc40000004100 */
[----:B------:R-:W-:Y:S01]  /*9350*/  FFMA.FTZ R42, R15, R34, R42 ;  /* 0x000000220f2a7223 */ /* 0x000fe2000001002a */
[----:B------:R-:W-:Y:S02]  /*9360*/  HADD2.F32 R14, -RZ, R14.H1_H1 ;  /* 0x3000000eff0e7230 */ /* 0x000fe40000004100 */
[----:B------:R-:W-:Y:S01]  /*9370*/  FMUL.FTZ R15, R24, R25 ;  /* 0x00000019180f7220 */ /* 0x000fe20000410000 */
[----:B------:R-:W-:Y:S01]  /*9380*/  FMUL.FTZ R37, R26, R27 ;  /* 0x0000001b1a257220 */ /* 0x000fe20000410000 */
[----:B------:R-:W-:Y:S01]  /*9390*/  FMUL.FTZ R24, R24, R13 ;  /* 0x0000000d18187220 */ /* 0x000fe20000410000 */
[----:B------:R-:W-:Y:S01]  /*93a0*/  FMUL.FTZ R26, R26, R21 ;  /* 0x000000151a1a7220 */ /* 0x000fe20000410000 */
[----:B------:R-:W-:Y:S01]  /*93b0*/  FFMA.FTZ R29, R12, R13, -R15 ;  /* 0x0000000d0c1d7223 */ /* 0x000fe2000001080f */
[----:B------:R-:W-:Y:S01]  /*93c0*/  FFMA.FTZ R37, R14, R21, -R37 ;  /* 0x000000150e257223 */ /* 0x000fe20000010825 */
        /* <DEDUP_REMOVED lines=12> */
.L_x_1691:
[----:B------:R-:W-:Y:S05]  /*9490*/  BSYNC B1 ;  /* 0x0000000000017941 */ /* 0x000fea0003800000 */
.L_x_1690:
[----:B------:R-:W-:Y:S01]  /*94a0*/  PRMT R34, R0, 0x5410, R3 ;  /* 0x0000541000227816 */ /* 0x000fe20000000003 */
[----:B------:R-:W-:Y:S06]  /*94b0*/  @P0 BRA `(.L_x_1682) ;  /* 0x00000004006c0947 */ /* 0x000fec0003800000 */
[----:B0-----:R-:W2:Y:S04]  /*94c0*/  LDL R13, [R1+0x38] ;  /* 0x00003800010d7983 */ /* 0x001ea80000100800 */
[----:B------:R-:W2:Y:S04]  /*94d0*/  LDL R12, [R1+0x64] ;  /* 0x00006400010c7983 */ /* 0x000ea80000100800 */
[----:B------:R-:W3:Y:S04]  /*94e0*/  LDL R20, [R1+0x48] ;  /* 0x0000480001147983 */ /* 0x000ee80000100800 */
[----:B------:R-:W4:Y:S01]  /*94f0*/  LDL R43, [R1+0x58] ;  /* 0x00005800012b7983 */ /* 0x000f220000100800 */
[----:B------:R-:W-:-:S02]  /*9500*/  SHF.R.U64 R41, R10, 0x10, R11 ;  /* 0x000000100a297819 */ /* 0x000fc4000000120b */
[----:B------:R-:W-:Y:S01]  /*9510*/  SHF.R.U32.HI R36, RZ, 0x10, R11 ;  /* 0x00000010ff247819 */ /* 0x000fe2000001160b */
[--C-:B------:R-:W-:Y:S01]  /*9520*/  HADD2.F32 R11, -RZ, R39.reuse.H1_H1 ;  /* 0x30000027ff0b7230 */ /* 0x100fe20000004100 */
[----:B------:R-:W-:Y:S01]  /*9530*/  SHF.R.U64 R42, R8, 0x10, R9 ;  /* 0x00000010082a7819 */ /* 0x000fe20000001209 */
[----:B------:R-:W-:Y:S01]  /*9540*/  HADD2.F32 R39, -RZ, R39.H0_H0 ;  /* 0x20000027ff277230 */ /* 0x000fe20000004100 */
[----:B------:R-:W-:Y:S02]  /*9550*/  SHF.R.U64 R40, R4, 0x10, R5 ;  /* 0x0000001004287819 */ /* 0x000fe40000001205 */
[----:B------:R-:W-:Y:S02]  /*9560*/  SHF.R.U32.HI R28, RZ, 0x10, R9 ;  /* 0x00000010ff1c7819 */ /* 0x000fe40000011609 */
[--C-:B------:R-:W-:Y:S02]  /*9570*/  SHF.R.U64 R37, R6, 0x10, R7.reuse ;  /* 0x0000001006257819 */ /* 0x100fe40000001207 */
[----:B------:R-:W-:-:S02]  /*9580*/  SHF.R.U32.HI R35, RZ, 0x10, R7 ;  /* 0x00000010ff237819 */ /* 0x000fc40000011607 */
[----:B--2---:R-:W-:-:S05]  /*9590*/  LOP3.LUT R32, R12, R32, R13, 0x1e, !PT ;  /* 0x000000200c207212 */ /* 0x004fca00078e1e0d */
[----:B---3--:R-:W-:Y:S01]  /*95a0*/  IMAD.IADD R3, R20, 0x1, R32 ;  /* 0x0000000114037824 */ /* 0x008fe200078e0220 */
[----:B------:R-:W-:Y:S01]  /*95b0*/  SHF.R.U32.HI R20, RZ, 0x10, R5 ;  /* 0x00000010ff147819 */ /* 0x000fe20000011605 */
[----:B----4-:R-:W0:Y:S02]  /*95c0*/  LDS.128 R12, [R43+0x8400] ;  /* 0x008400002b0c7984 */ /* 0x010e240000000c00 */
[----:B------:R-:W-:Y:S02]  /*95d0*/  IMAD R3, R3, 0x2, R2 ;  /* 0x0000000203037824 */ /* 0x000fe400078e0202 */
[----:B------:R-:W-:-:S03]  /*95e0*/  HADD2.F32 R20, -RZ, R20.H0_H0 ;  /* 0x20000014ff147230 */ /* 0x000fc60000004100 */
[----:B------:R-:W1:Y:S01]  /*95f0*/  LDS.128 R24, [R3+0x8400] ;  /* 0x0084000003187984 */ /* 0x000e620000000c00 */
[--C-:B0-----:R-:W-:Y:S02]  /*9600*/  HADD2.F32 R4, -RZ, R13.reuse.H0_H0 ;  /* 0x2000000dff047230 */ /* 0x101fe40000004100 */
[----:B------:R-:W-:Y:S02]  /*9610*/  HADD2.F32 R13, -RZ, R13.H1_H1 ;  /* 0x3000000dff0d7230 */ /* 0x000fe40000004100 */
[----:B------:R-:W-:Y:S02]  /*9620*/  HADD2.F32 R0, -RZ, R12.H0_H0 ;  /* 0x2000000cff007230 */ /* 0x000fe40000004100 */
[--C-:B-1----:R-:W-:Y:S02]  /*9630*/  HADD2.F32 R8, -RZ, R25.reuse.H0_H0 ;  /* 0x20000019ff087230 */ /* 0x102fe40000004100 */
[----:B------:R-:W-:Y:S02]  /*9640*/  HADD2.F32 R25, -RZ, R25.H1_H1 ;  /* 0x30000019ff197230 */ /* 0x000fe40000004100 */
[----:B------:R-:W-:-:S02]  /*9650*/  HADD2.F32 R7, -RZ, R24.H0_H0 ;  /* 0x20000018ff077230 */ /* 0x000fc40000004100 */
[C---:B------:R-:W-:Y:S01]  /*9660*/  FMUL.FTZ R21, R8.reuse, R39 ;  /* 0x0000002708157220 */ /* 0x040fe20000410000 */
[-C--:B------:R-:W-:Y:S01]  /*9670*/  FMUL.FTZ R31, R8, R11.reuse ;  /* 0x0000000b081f7220 */ /* 0x080fe20000410000 */
[----:B------:R-:W-:Y:S02]  /*9680*/  HADD2.F32 R8, -RZ, R28.H0_H0 ;  /* 0x2000001cff087230 */ /* 0x000fe40000004100 */
[C---:B------:R-:W-:Y:S01]  /*9690*/  FMUL.FTZ R28, R25.reuse, R20 ;  /* 0x00000014191c7220 */ /* 0x040fe20000410000 */
[C---:B------:R-:W-:Y:S01]  /*96a0*/  FFMA.FTZ R29, R4.reuse, R11, -R21 ;  /* 0x0000000b041d7223 */ /* 0x040fe20000010815 */
[--C-:B------:R-:W-:Y:S02]  /*96b0*/  HADD2.F32 R11, -RZ, R38.reuse.H1_H1 ;  /* 0x30000026ff0b7230 */ /* 0x100fe40000004100 */
[----:B------:R-:W-:Y:S01]  /*96c0*/  FFMA.FTZ R31, R4, R39, R31 ;  /* 0x00000027041f7223 */ /* 0x000fe2000001001f */
[----:B------:R-:W-:Y:S02]  /*96d0*/  HADD2.F32 R38, -RZ, R38.H0_H0 ;  /* 0x20000026ff267230 */ /* 0x000fe40000004100 */
[-C--:B------:R-:W-:Y:S01]  /*96e0*/  FMUL.FTZ R4, R25, R8.reuse ;  /* 0x0000000819047220 */ /* 0x080fe20000410000 */
[----:B------:R-:W-:Y:S01]  /*96f0*/  FFMA.FTZ R32, R13, R8, -R28 ;  /* 0x000000080d207223 */ /* 0x000fe2000001081c */
[----:B------:R-:W-:-:S02]  /*9700*/  HADD2.F32 R9, -RZ, R26.H0_H0 ;  /* 0x2000001aff097230 */ /* 0x000fc40000004100 */
[CC--:B------:R-:W-:Y:S01]  /*9710*/  FMUL.FTZ R21, R7.reuse, R11.reuse ;  /* 0x0000000b07157220 */ /* 0x0c0fe20000410000 */
[----:B------:R-:W-:Y:S02]  /*9720*/  HADD2.F32 R8, -RZ, R33.H0_H0 ;  /* 0x20000021ff087230 */ /* 0x000fe40000004100 */
[----:B------:R-:W-:Y:S01]  /*9730*/  FMUL.FTZ R28, R7, R38 ;  /* 0x00000026071c7220 */ /* 0x000fe20000410000 */
[----:B------:R-:W-:Y:S01]  /*9740*/  FFMA.FTZ R20, R13, R20, R4 ;  /* 0x000000140d147223 */ /* 0x000fe20000010004 */
[----:B------:R-:W-:Y:S02]  /*9750*/  HADD2.F32 R5, -RZ, R14.H0_H0 ;  /* 0x2000000eff057230 */ /* 0x000fe40000004100 */
[C---:B------:R-:W-:Y:S01]  /*9760*/  FFMA.FTZ R21, R0.reuse, R38, -R21 ;  /* 0x0000002600157223 */ /* 0x040fe20000010815 */
[----:B------:R-:W-:Y:S02]  /*9770*/  HADD2.F32 R4, -RZ, R34.H0_H0 ;  /* 0x20000022ff047230 */ /* 0x000fe40000004100 */
[----:B------:R-:W-:Y:S01]  /*9780*/  FFMA.FTZ R28, R0, R11, R28 ;  /* 0x0000000b001c7223 */ /* 0x000fe2000001001c */
[----:B------:R-:W-:Y:S01]  /*9790*/  FMUL.FTZ R0, R9, R8 ;  /* 0x0000000809007220 */ /* 0x000fe20000410000 */
[----:B------:R-:W-:-:S02]  /*97a0*/  HADD2.F32 R10, -RZ, R27.H0_H0 ;  /* 0x2000001bff0a7230 */ /* 0x000fc40000004100 */
[----:B------:R-:W-:Y:S02]  /*97b0*/  HADD2.F32 R7, -RZ, R34.H1_H1 ;  /* 0x30000022ff077230 */ /* 0x000fe40000004100 */
[-C--:B------:R-:W-:Y:S01]  /*97c0*/  FFMA.FTZ R25, R5, R4.reuse, -R0 ;  /* 0x0000000405197223 */ /* 0x080fe20000010800 */
[----:B------:R-:W-:Y:S02]  /*97d0*/  HADD2.F32 R33, -RZ, R33.H1_H1 ;  /* 0x30000021ff217230 */ /* 0x000fe40000004100 */
[----:B------:R-:W-:Y:S01]  /*97e0*/  FMUL.FTZ R34, R9, R4 ;  /* 0x0000000409227220 */ /* 0x000fe20000410000 */
[----:B------:R-:W-:Y:S02]  /*97f0*/  HADD2.F32 R6, -RZ, R15.H0_H0 ;  /* 0x2000000fff067230 */ /* 0x000fe40000004100 */
[----:B------:R-:W-:Y:S02]  /*9800*/  HADD2.F32 R0, -RZ, R36.H0_H0 ;  /* 0x20000024ff007230 */ /* 0x000fe40000004100 */
[----:B------:R-:W-:Y:S01]  /*9810*/  FMUL.FTZ R9, R10, R33 ;  /* 0x000000210a097220 */ /* 0x000fe20000410000 */
[----:B------:R-:W-:-:S02]  /*9820*/  HADD2.F32 R27, -RZ, R27.H1_H1 ;  /* 0x3000001bff1b7230 */ /* 0x000fc40000004100 */
[-C--:B------:R-:W-:Y:S01]  /*9830*/  FMUL.FTZ R36, R10, R7.reuse ;  /* 0x000000070a247220 */ /* 0x080fe20000410000 */
[----:B------:R-:W-:Y:S02]  /*9840*/  HADD2.F32 R4, -RZ, R35.H0_H0 ;  /* 0x20000023ff047230 */ /* 0x000fe40000004100 */
[----:B------:R-:W-:Y:S01]  /*9850*/  FFMA.FTZ R10, R5, R8, R34 ;  /* 0x00000008050a7223 */ /* 0x000fe20000010022 */
[----:B------:R-:W-:Y:S02]  /*9860*/  HADD2.F32 R15, -RZ, R15.H1_H1 ;  /* 0x3000000fff0f7230 */ /* 0x000fe40000004100 */
[C---:B------:R-:W-:Y:S01]  /*9870*/  FFMA.FTZ R8, R6.reuse, R7, -R9 ;  /* 0x0000000706087223 */ /* 0x040fe20000010809 */
[----:B------:R-:W-:Y:S01]  /*9880*/  FFMA.FTZ R36, R6, R33, R36 ;  /* 0x0000002106247223 */ /* 0x000fe20000010024 */
[----:B------:R-:W-:Y:S02]  /*9890*/  HADD2.F32 R24, -RZ, R24.H1_H1 ;  /* 0x30000018ff187230 */ /* 0x000fe40000004100 */
[----:B------:R-:W-:Y:S01]  /*98a0*/  FMUL.FTZ R34, R27, R4 ;  /* 0x000000041b227220 */ /* 0x000fe20000410000 */
[----:B------:R-:W-:-:S02]  /*98b0*/  HADD2.F32 R26, -RZ, R26.H1_H1 ;  /* 0x3000001aff1a7230 */ /* 0x000fc40000004100 */
[-C--:B------:R-:W-:Y:S01]  /*98c0*/  FMUL.FTZ R6, R27, R0.reuse ;  /* 0x000000001b067220 */ /* 0x080fe20000410000 */
[----:B------:R-:W-:Y:S02]  /*98d0*/  HADD2.F32 R9, -RZ, R40.H0_H0 ;  /* 0x20000028ff097230 */ /* 0x000fe40000004100 */
[C---:B------:R-:W-:Y:S01]  /*98e0*/  FFMA.FTZ R27, R15.reuse, R0, -R34 ;  /* 0x000000000f1b7223 */ /* 0x040fe20000010822 */
[----:B------:R-:W-:Y:S02]  /*98f0*/  HADD2.F32 R11, -RZ, R37.H0_H0 ;  /* 0x20000025ff0b7230 */ /* 0x000fe40000004100 */
[----:B------:R-:W-:Y:S01]  /*9900*/  FFMA.FTZ R33, R15, R4, R6 ;  /* 0x000000040f217223 */ /* 0x000fe20000010006 */
[----:B------:R-:W-:Y:S02]  /*9910*/  HADD2.F32 R5, -RZ, R42.H0_H0 ;  /* 0x2000002aff057230 */ /* 0x000fe40000004100 */
[----:B------:R-:W-:Y:S01]  /*9920*/  FMUL.FTZ R13, R24, R9 ;  /* 0x00000009180d7220 */ /* 0x000fe20000410000 */
[----:B------:R-:W-:-:S02]  /*9930*/  HADD2.F32 R7, -RZ, R41.H0_H0 ;  /* 0x20000029ff077230 */ /* 0x000fc40000004100 */
[----:B------:R-:W-:Y:S01]  /*9940*/  FMUL.FTZ R15, R26, R11 ;  /* 0x0000000b1a0f7220 */ /* 0x000fe20000410000 */
[----:B------:R-:W-:Y:S02]  /*9950*/  HADD2.F32 R12, -RZ, R12.H1_H1 ;  /* 0x3000000cff0c7230 */ /* 0x000fe40000004100 */
[----:B------:R-:W-:Y:S01]  /*9960*/  FMUL.FTZ R24, R24, R5 ;  /* 0x0000000518187220 */ /* 0x000fe20000410000 */
[----:B------:R-:W-:Y:S02]  /*9970*/  HADD2.F32 R14, -RZ, R14.H1_H1 ;  /* 0x3000000eff0e7230 */ /* 0x000fe40000004100 */
        /* <DEDUP_REMOVED lines=8> */
[----:B------:R-:W-:Y:S02]  /*9a00*/  F2FP.F16.F32.PACK_AB R6, R6, R25 ;  /* 0x000000190606723e */ /* 0x000fe400000000ff */
[----:B------:R-:W-:Y:S02]  /*9a10*/  F2FP.F16.F32.PACK_AB R11, R33, R36 ;  /* 0x00000024210b723e */ /* 0x000fe400000000ff */
[----:B------:R-:W-:Y:S01]  /*9a20*/  F2FP.F16.F32.PACK_AB R9, R20, R31 ;  /* 0x0000001f1409723e */ /* 0x000fe200000000ff */
[----:B------:R2:W-:Y:S01]  /*9a30*/  STS.128 [R43+0x8400], R4 ;  /* 0x008400042b007388 */ /* 0x0005e20000000c00 */
[----:B------:R-:W-:-:S02]  /*9a40*/  F2FP.F16.F32.PACK_AB R8, R13, R28 ;  /* 0x0000001c0d08723e */ /* 0x000fc400000000ff */
[----:B------:R-:W-:-:S05]  /*9a50*/  F2FP.F16.F32.PACK_AB R10, R15, R10 ;  /* 0x0000000a0f0a723e */ /* 0x000fca00000000ff */
[----:B------:R2:W-:Y:S02]  /*9a60*/  STS.128 [R3+0x8400], R8 ;  /* 0x0084000803007388 */ /* 0x0005e40000000c00 */
.L_x_1682:
[----:B------:R-:W-:Y:S05]  /*9a70*/  BSYNC B0 ;  /* 0x0000000000007941 */ /* 0x000fea0003800000 */
.L_x_1668:
[----:B------:R-:W-:Y:S01]  /*9a80*/  @!PT LDS RZ, [RZ] ;  /* 0x00000000fffff984 */ /* 0x000fe20000000800 */
[----:B------:R-:W-:Y:S01]  /*9a90*/  @!PT LDS RZ, [RZ] ;  /* 0x00000000fffff984 */ /* 0x000fe20000000800 */
[----:B------:R-:W-:Y:S01]  /*9aa0*/  @!PT LDS RZ, [RZ] ;  /* 0x00000000fffff984 */ /* 0x000fe20000000800 */
[----:B------:R-:W-:Y:S01]  /*9ab0*/  @!PT LDS RZ, [RZ] ;  /* 0x00000000fffff984 */ /* 0x000fe20000000800 */
[----:B------:R3:W-:Y:S06]  /*9ac0*/  MEMBAR.ALL.CTA ;  /* 0x0000000000007992 */ /* 0x0007ec0000008000 */
[----:B---3--:R-:W3:Y:S01]  /*9ad0*/  FENCE.VIEW.ASYNC.S ;  /* 0x00000000000073c6 */ /* 0x008ee20000000000 */
[----:B------:R-:W-:Y:S05]  /*9ae0*/  WARPSYNC.ALL ;  /* 0x0000000000007948 */ /* 0x000fea0003800000 */
[----:B---3--:R-:W-:Y:S06]  /*9af0*/  BAR.SYNC.DEFER_BLOCKING 0xd, 0x180 ;  /* 0x0346000000007b1d */ /* 0x008fec0000010000 */
.L_x_1665:
[----:B-1----:R-:W-:-:S05]  /*9b00*/  IMAD.U32 R0, RZ, RZ, UR39 ;  /* 0x00000027ff007e24 */ /* 0x002fca000f8e00ff */
[----:B------:R-:W-:-:S13]  /*9b10*/  ISETP.NE.AND P0, PT, R0, 0x3, PT ;  /* 0x000000030000780c */ /* 0x000fda0003f05270 */
[----:B------:R-:W-:Y:S05]  /*9b20*/  @!P0 BRA `(.L_x_1692) ;  /* 0x0000000000048947 */ /* 0x000fea0003800000 */
[----:B------:R-:W-:Y:S01]  /*9b30*/  BPT.TRAP 0x1 ;  /* 0x000000040000795c */ /* 0x000fe20000300000 */
.L_x_1692:
[----:B0-----:R-:W-:Y:S01]  /*9b40*/  IMAD R12, R22, 0x8, R2 ;  /* 0x00000008160c7824 */ /* 0x001fe200078e0202 */
[----:B--2---:R-:W-:-:S04]  /*9b50*/  SHF.L.U32 R3, R154, 0x1f, RZ ;  /* 0x0000001f9a037819 */ /* 0x004fc800000006ff */
[----:B------:R0:W1:Y:S01]  /*9b60*/  SYNCS.PHASECHK.TRANS64.TRYWAIT P1, [R12+URZ+0x16830], R3 ;  /* 0x016830030c0075a7 */ /* 0x000062000802017f */
[----:B------:R-:W-:Y:S05]  /*9b70*/  @!P0 BRA `(.L_x_1693) ;  /* 0x0000000000048947 */ /* 0x000fea0003800000 */
[----:B------:R-:W-:Y:S01]  /*9b80*/  BPT.TRAP 0x1 ;  /* 0x000000040000795c */ /* 0x000fe20000300000 */
.L_x_1693:
[----:B------:R-:W-:Y:S01]  /*9b90*/  VIADD R0, R2, 0xe400 ;  /* 0x0000e40002007836 */ /* 0x000fe20000000000 */
[----:B------:R-:W-:Y:S01]  /*9ba0*/  LOP3.LUT R8, R30, 0x10000, RZ, 0xfc, !PT ;  /* 0x000100001e087812 */ /* 0x000fe200078efcff */
[----:B------:R-:W-:-:S03]  /*9bb0*/  IMAD.MOV.U32 R9, RZ, RZ, 0x40000040 ;  /* 0x40000040ff097424 */ /* 0x000fc600078e00ff */
[----:B------:R-:W-:-:S04]  /*9bc0*/  SHF.R.U32.HI R0, RZ, 0x4, R0 ;  /* 0x00000004ff007819 */ /* 0x000fc80000011600 */
[----:B------:R-:W-:-:S04]  /*9bd0*/  LOP3.LUT R0, R0, 0x3fff, RZ, 0xc0, !PT ;  /* 0x00003fff00007812 */ /* 0x000fc800078ec0ff */
[----:B------:R-:W-:-:S05]  /*9be0*/  LOP3.LUT R0, R0, 0x10000, RZ, 0xfc, !PT ;  /* 0x0001000000007812 */ /* 0x000fca00078efcff */
[----:B------:R2:W-:Y:S01]  /*9bf0*/  STL [R1+0x30], R0 ;  /* 0x0000300001007387 */ /* 0x0005e20000100800 */
[----:B-1----:R-:W-:Y:S05]  /*9c00*/  @P1 BRA `(.L_x_1694) ;  /* 0x0000000000081947 */ /* 0x002fea0003800000 */
[----:B------:R-:W1:Y:S02]  /*9c10*/  SYNCS.PHASECHK.TRANS64.TRYWAIT P1, [R12+URZ+0x16830], R3 ;  /* 0x016830030c0075a7 */ /* 0x000e64000802017f */
[----:B-1----:R-:W-:Y:S05]  /*9c20*/  @!P1 BRA `(.L_x_1695) ;  /* 0x0000017400509947 */ /* 0x002fea0003800000 */
.L_x_1694:
[----:B--2---:R-:W2:Y:S01]  /*9c30*/  LDL R0, [R1+0x30] ;  /* 0x0000300001007983 */ /* 0x004ea20000100800 */
[----:B------:R-:W-:Y:S01]  /*9c40*/  IMAD.MOV.U32 R5, RZ, RZ, 0x40000040 ;  /* 0x40000040ff057424 */ /* 0x000fe200078e00ff */
[----:B------:R-:W-:Y:S05]  /*9c50*/  WARPSYNC.ALL ;  /* 0x0000000000007948 */ /* 0x000fea0003800000 */
[C---:B------:R-:W-:Y:S01]  /*9c60*/  R2UR UR4, R8.reuse ;  /* 0x00000000080472ca */ /* 0x040fe200000e0000 */
[----:B-----5:R-:W-:Y:S01]  /*9c70*/  WARPGROUP.ARRIVE ;  /* 0x00000000000079c5 */ /* 0x020fe20000000000 */
[----:B------:R-:W-:Y:S01]  /*9c80*/  R2UR UR5, R9 ;  /* 0x00000000090572ca */ /* 0x000fe200000e0000 */
[----:B------:R-:W-:Y:S01]  /*9c90*/  VIADD R20, R8, 0x2 ;  /* 0x0000000208147836 */ /* 0x000fe20000000000 */
[----:B------:R-:W-:Y:S01]  /*9ca0*/  R2UR UR7, R5 ;  /* 0x00000000050772ca */ /* 0x000fe200000e0000 */
[----:B------:R-:W-:-:S02]  /*9cb0*/  IMAD.MOV.U32 R21, RZ, RZ, 0x40000040 ;  /* 0x40000040ff157424 */ /* 0x000fc400078e00ff */
[----:B------:R-:W-:Y:S02]  /*9cc0*/  IMAD.MOV.U32 R7, RZ, RZ, 0x40000040 ;  /* 0x40000040ff077424 */ /* 0x000fe400078e00ff */
[C---:B------:R-:W-:Y:S01]  /*9cd0*/  VIADD R10, R8.reuse, 0x4 ;  /* 0x00000004080a7836 */ /* 0x040fe20000000000 */
[----:B------:R3:W-:Y:S01]  /*9ce0*/  STL.64 [R1+0x20], R20 ;  /* 0x0000201401007387 */ /* 0x0007e20000100a00 */
[----:B------:R-:W-:Y:S02]  /*9cf0*/  IMAD.MOV.U32 R11, RZ, RZ, 0x40000040 ;  /* 0x40000040ff0b7424 */ /* 0x000fe400078e00ff */
[----:B------:R-:W-:Y:S02]  /*9d00*/  VIADD R14, R8, 0x6 ;  /* 0x00000006080e7836 */ /* 0x000fe40000000000 */
[----:B------:R-:W-:Y:S01]  /*9d10*/  IMAD.MOV.U32 R15, RZ, RZ, 0x40000040 ;  /* 0x40000040ff0f7424 */ /* 0x000fe200078e00ff */
[----:B------:R3:W-:Y:S01]  /*9d20*/  STL.64 [R1+0x18], R10 ;  /* 0x0000180a01007387 */ /* 0x0007e20000100a00 */
[----:B------:R-:W-:Y:S01]  /*9d30*/  IMAD.MOV.U32 R5, RZ, RZ, 0x40000040 ;  /* 0x40000040ff057424 */ /* 0x000fe200078e00ff */
[----:B--2---:R-:W-:-:S04]  /*9d40*/  LEA R4, R22, R0, 0xa ;  /* 0x0000000016047211 */ /* 0x004fc800078e50ff */
[C---:B------:R-:W-:Y:S01]  /*9d50*/  R2UR UR6, R4.reuse ;  /* 0x00000000040672ca */ /* 0x040fe200000e0000 */
[----:B------:R-:W-:-:S12]  /*9d60*/  VIADD R6, R4, 0x2 ;  /* 0x0000000204067836 */ /* 0x000fd80000000000 */
[----:B------:R-:W-:Y:S01]  /*9d70*/  HGMMA.64x128x16.F32 R24, gdesc[UR4], RZ, !UPT, gsb0 ;  /* 0x01e00000041879f0 */ /* 0x000fe2000c0008ff */
[----:B------:R-:W-:Y:S02]  /*9d80*/  R2UR UR4, R20 ;  /* 0x00000000140472ca */ /* 0x000fe400000e0000 */
[----:B------:R-:W-:Y:S02]  /*9d90*/  R2UR UR5, R21 ;  /* 0x00000000150572ca */ /* 0x000fe400000e0000 */
[----:B------:R-:W-:Y:S01]  /*9da0*/  R2UR UR6, R6 ;  /* 0x00000000060672ca */ /* 0x000fe200000e0000 */
[C---:B------:R-:W-:Y:S01]  /*9db0*/  VIADD R6, R4.reuse, 0x4 ;  /* 0x0000000404067836 */ /* 0x040fe20000000000 */
[----:B------:R-:W-:Y:S01]  /*9dc0*/  R2UR UR7, R7 ;  /* 0x00000000070772ca */ /* 0x000fe200000e0000 */
[----:B------:R-:W-:Y:S02]  /*9dd0*/  IMAD.MOV.U32 R7, RZ, RZ, 0x40000040 ;  /* 0x40000040ff077424 */ /* 0x000fe400078e00ff */
[----:B------:R-:W-:Y:S01]  /*9de0*/  VIADD R4, R4, 0x6 ;  /* 0x0000000604047836 */ /* 0x000fe20000000000 */
[----:B------:R-:W-:-:S02]  /*9df0*/  WARPGROUP.DEPBAR.LE gsb0, 0x0 ;  /* 0x00008000000079c5 */ /* 0x000fc40000010000 */
        /* <DEDUP_REMOVED lines=17> */
[----:B---3--:R-:W-:Y:S05]  /*9f10*/  @!P0 BRA `(.L_x_1696) ;  /* 0x0000000000048947 */ /* 0x008fea0003800000 */
[----:B------:R-:W-:Y:S01]  /*9f20*/  BPT.TRAP 0x1 ;  /* 0x000000040000795c */ /* 0x000fe20000300000 */
.L_x_1696:
[----:B------:R-:W2:Y:S01]  /*9f30*/  LDL R4, [R1+0x34] ;  /* 0x0000340001047983 */ /* 0x000ea20000100800 */
[----:B------:R-:W3:Y:S03]  /*9f40*/  LDC R92, c[0x0][0x448] ;  /* 0x00011200ff5c7b82 */ /* 0x000ee60000000800 */
[----:B------:R-:W2:Y:S04]  /*9f50*/  LDL R91, [R1+0x14] ;  /* 0x00001400015b7983 */ /* 0x000ea80000100800 */
[----:B------:R-:W4:Y:S01]  /*9f60*/  LDL R93, [R1] ;  /* 0x00000000015d7983 */ /* 0x000f220000100800 */
[----:B------:R-:W5:Y:S01]  /*9f70*/  LDC.64 R10, c[0x0][0x9e0] ;  /* 0x00027800ff0a7b82 */ /* 0x000f620000000a00 */
[----:B------:R-:W-:Y:S01]  /*9f80*/  LOP3.LUT R18, R18, 0xfffffff7, RZ, 0xc0, !PT ;  /* 0xfffffff712127812 */ /* 0x000fe200078ec0ff */
[----:B------:R-:W-:Y:S01]  /*9f90*/  IMAD.U32 R5, RZ, RZ, UR38 ;  /* 0x00000026ff057e24 */ /* 0x000fe2000f8e00ff */
[----:B------:R-:W-:Y:S01]  /*9fa0*/  ULDC UR29, c[0x0][0x9dc] ;  /* 0x00027700001d7ab9 */ /* 0x000fe20000000800 */
[----:B---3--:R-:W-:-:S13]  /*9fb0*/  ISETP.NE.AND P1, PT, R92, 0x1, PT ;  /* 0x000000015c00780c */ /* 0x008fda0003f25270 */
[----:B------:R-:W3:Y:S08]  /*9fc0*/  @P1 LDC R0, c[0x0][0x44c] ;  /* 0x00011300ff001b82 */ /* 0x000ef00000000800 */
[----:B01----:R-:W0:Y:S01]  /*9fd0*/  @P1 LDC R3, c[0x0][0x450] ;  /* 0x00011400ff031b82 */ /* 0x003e220000000800 */
[----:B------:R-:W-:Y:S01]  /*9fe0*/  @P1 LOP3.LUT R18, R18, 0x8, RZ, 0xfc, !PT ;  /* 0x0000000812121812 */ /* 0x000fe200078efcff */
[----:B------:R-:W-:-:S03]  /*9ff0*/  ULOP3.LUT UR4, URZ, UR29, URZ, 0x33, !UPT ;  /* 0x0000001d3f047292 */ /* 0x000fc6000f8e333f */
[----:B------:R-:W-:Y:S01]  /*a000*/  LOP3.LUT R18, R18, 0xfffffffb, RZ, 0xc0, !PT ;  /* 0xfffffffb12127812 */ /* 0x000fe200078ec0ff */
[----:B--2---:R-:W-:-:S04]  /*a010*/  IMAD.IADD R13, R4, 0x1, R91 ;  /* 0x00000001040d7824 */ /* 0x004fc800078e025b */
[----:B---3--:R-:W-:-:S05]  /*a020*/  @P1 IMAD.HI.U32 R0, R13, R0, RZ ;  /* 0x000000000d001227 */ /* 0x008fca00078e00ff */
[----:B0-----:R-:W-:Y:S01]  /*a030*/  @P1 SHF.R.U32.HI R13, RZ, R3, R0 ;  /* 0x00000003ff0d1219 */ /* 0x001fe20000011600 */
[----:B------:R-:W-:-:S04]  /*a040*/  IMAD.MOV.U32 R3, RZ, RZ, -0x80 ;  /* 0xffffff80ff037424 */ /* 0x000fc800078e00ff */
[----:B------:R-:W0:Y:S01]  /*a050*/  SHFL.IDX PT, R21, R13, RZ, 0x1c1f ;  /* 0x001c1fff0d157589 */ /* 0x000e2200000e0000 */
[----:B------:R-:W-:Y:S01]  /*a060*/  IMAD R90, R88, R3, 0x80 ;  /* 0x00000080585a7424 */ /* 0x000fe200078e0203 */
[----:B-----5:R-:W-:Y:S01]  /*a070*/  ISETP.GE.AND P1, PT, R11, 0x1, PT ;  /* 0x000000010b00780c */ /* 0x020fe20003f26270 */
[----:B------:R-:W-:-:S03]  /*a080*/  VIADD R0, R12, 0x16840 ;  /* 0x000168400c007836 */ /* 0x000fc60000000000 */
[----:B------:R-:W-:-:S04]  /*a090*/  IADD3 R3, -R155, 0x1, R90 ;  /* 0x000000019b037810 */ /* 0x000fc80007ffe15a */
[----:B----4-:R-:W-:Y:S02]  /*a0a0*/  IADD3 R3, -R156, R3, R93 ;  /* 0x000000039c037210 */ /* 0x010fe40007ffe15d */
[----:B------:R-:W-:Y:S02]  /*a0b0*/  PRMT R0, R5, 0x654, R0 ;  /* 0x0000065405007816 */ /* 0x000fe40000000000 */
[----:B------:R-:W-:Y:S01]  /*a0c0*/  IADD3 R20, -R155, R93, R90 ;  /* 0x0000005d9b147210 */ /* 0x000fe20007ffe15a */
[C---:B------:R-:W-:Y:S01]  /*a0d0*/  IMAD.IADD R7, R3.reuse, 0x1, R10 ;  /* 0x0000000103077824 */ /* 0x040fe200078e020a */
[----:B------:R1:W-:Y:S01]  /*a0e0*/  SYNCS.ARRIVE.TRANS64.RED.A1T0 RZ, [R0+URZ], RZ ;  /* 0x000000ff00ff79a7 */ /* 0x0003e2000810043f */
[----:B------:R-:W-:Y:S01]  /*a0f0*/  VIADD R12, R3, UR4 ;  /* 0x00000004030c7c36 */ /* 0x000fe20008000000 */
[----:B------:R-:W-:Y:S02]  /*a100*/  @P1 LOP3.LUT R18, R18, 0x4, RZ, 0xfc, !PT ;  /* 0x0000000412121812 */ /* 0x000fe400078efcff */
[----:B-1----:R-:W-:Y:S01]  /*a110*/  LEA R0, R88, 0xffffff80, 0x7 ;  /* 0xffffff8058007811 */ /* 0x002fe200078e38ff */
[----:B0-----:R-:W-:Y:S01]  /*a120*/  IMAD.IADD R3, R12, 0x1, R21 ;  /* 0x000000010c037824 */ /* 0x001fe200078e0215 */
[----:B------:R-:W-:Y:S01]  /*a130*/  VIADDMNMX R6, R21, R7, R20, PT ;  /* 0x0000000715067246 */ /* 0x000fe20003800114 */
[----:B------:R-:W-:Y:S06]  /*a140*/  @!P1 BRA `(.L_x_1697) ;  /* 0x0000000000509947 */ /* 0x000fec0003800000 */
[----:B------:R-:W-:Y:S01]  /*a150*/  IADD3 R21, -R156, R93, R21 ;  /* 0x0000005d9c157210 */ /* 0x000fe20007ffe115 */
[----:B------:R-:W-:Y:S03]  /*a160*/  BSSY B0, `(.L_x_1698) ;  /* 0x000000e000007945 */ /* 0x000fe60003800000 */
[----:B------:R-:W-:-:S13]  /*a170*/  ISETP.GT.AND P1, PT, R21, -0x1, PT ;  /* 0xffffffff1500780c */ /* 0x000fda0003f24270 */
        /* <DEDUP_REMOVED lines=8> */
.L_x_1699:
[----:B------:R-:W-:-:S13]  /*a200*/  ISETP.NE.AND P1, PT, R11, 0x1, PT ;  /* 0x000000010b00780c */ /* 0x000fda0003f25270 */
[----:B------:R-:W0:Y:S02]  /*a210*/  @P1 LDC.64 R4, c[0x0][0x9e8] ;  /* 0x00027a00ff041b82 */ /* 0x000e240000000a00 */
[----:B0-----:R-:W-:-:S05]  /*a220*/  @P1 IMAD.HI.U32 R4, R21, R4, RZ ;  /* 0x0000000415041227 */ /* 0x001fca00078e00ff */
[----:B------:R-:W-:-:S07]  /*a230*/  @P1 SHF.R.U32.HI R21, RZ, R5, R4 ;  /* 0x00000005ff151219 */ /* 0x000fce0000011604 */
.L_x_1700:
[----:B------:R-:W-:Y:S05]  /*a240*/  BSYNC B0 ;  /* 0x0000000000007941 */ /* 0x000fea0003800000 */
.L_x_1698:
[----:B------:R-:W-:-:S04]  /*a250*/  IMAD R4, R21, R11, -R0 ;  /* 0x0000000b15047224 */ /* 0x000fc800078e0a00 */
[----:B------:R-:W-:-:S05]  /*a260*/  IMAD.IADD R4, R4, 0x1, -R155 ;  /* 0x0000000104047824 */ /* 0x000fca00078e0a9b */
[----:B------:R-:W-:Y:S02]  /*a270*/  VIMNMX R3, R3, R4, !PT ;  /* 0x0000000403037248 */ /* 0x000fe40007fe0100 */
[----:B------:R-:W-:-:S07]  /*a280*/  VIADDMNMX R6, R4, R11, R6, PT ;  /* 0x0000000b04067246 */ /* 0x000fce0003800106 */
.L_x_1697:
[C---:B------:R-:W-:Y:S02]  /*a290*/  ISETP.GE.AND P1, PT, R90.reuse, 0x2, PT ;  /* 0x000000025a00780c */ /* 0x040fe40003f26270 */
[C---:B------:R-:W-:Y:S02]  /*a2a0*/  ISETP.GE.AND P6, PT, R90.reuse, 0x9, PT ;  /* 0x000000095a00780c */ /* 0x040fe40003fc6270 */
[----:B------:R-:W-:Y:S02]  /*a2b0*/  ISETP.GT.AND P2, PT, R3, 0x1, !P1 ;  /* 0x000000010300780c */ /* 0x000fe40004f44270 */
[----:B------:R-:W-:Y:S02]  /*a2c0*/  ISETP.GE.AND P3, PT, R90, 0xa, PT ;  /* 0x0000000a5a00780c */ /* 0x000fe40003f66270 */
[----:B------:R-:W-:Y:S02]  /*a2d0*/  ISETP.LT.OR P2, PT, R6, 0x2, P2 ;  /* 0x000000020600780c */ /* 0x000fe40001741670 */
[----:B------:R-:W-:-:S02]  /*a2e0*/  LOP3.LUT R18, R18, 0xfffffffe, RZ, 0xc0, !PT ;  /* 0xfffffffe12127812 */ /* 0x000fc400078ec0ff */
[----:B------:R-:W-:Y:S02]  /*a2f0*/  FSEL R25, R25, -INF , !P2 ;  /* 0xff80000019197808 */ /* 0x000fe40005000000 */
[----:B------:R-:W-:Y:S02]  /*a300*/  ISETP.GT.AND P2, PT, R3, 0x8, !P6 ;  /* 0x000000080300780c */ /* 0x000fe40007744270 */
[----:B------:R-:W-:Y:S02]  /*a310*/  ISETP.GE.AND P5, PT, R90, 0x1, PT ;  /* 0x000000015a00780c */ /* 0x000fe40003fa6270 */
[----:B------:R-:W-:Y:S02]  /*a320*/  ISETP.LT.OR P2, PT, R6, 0x9, P2 ;  /* 0x000000090600780c */ /* 0x000fe40001741670 */
[----:B------:R-:W-:Y:S02]  /*a330*/  @P3 LOP3.LUT R18, R18, 0x1, RZ, 0xfc, !PT ;  /* 0x0000000112123812 */ /* 0x000fe400078efcff */
[----:B------:R-:W-:-:S02]  /*a340*/  FSEL R28, R28, -INF , !P2 ;  /* 0xff8000001c1c7808 */ /* 0x000fc40005000000 */
[----:B------:R-:W-:Y:S02]  /*a350*/  ISETP.GT.AND P2, PT, R3, 0x9, !P3 ;  /* 0x000000090300780c */ /* 0x000fe40005f44270 */
        /* <DEDUP_REMOVED lines=161> */
[----:B------:R-:W-:-:S04]  /*ad70*/  ISETP.GT.AND P4, PT, R3, RZ, !P5 ;  /* 0x000000ff0300720c */ /* 0x000fc80006f84270 */
[----:B------:R-:W-:-:S04]  /*ad80*/  ISETP.LT.OR P4, PT, R6, 0x1, P4 ;  /* 0x000000010600780c */ /* 0x000fc80002781670 */
[----:B------:R-:W-:Y:S02]  /*ad90*/  FSEL R24, R24, -INF , !P4 ;  /* 0xff80000018187808 */ /* 0x000fe40006000000 */
[----:B------:R-:W-:-:S13]  /*ada0*/  ISETP.GE.AND P4, PT, R90, 0x7a, PT ;  /* 0x0000007a5a00780c */ /* 0x000fda0003f86270 */
[----:B------:R-:W-:Y:S02]  /*adb0*/  @P4 LOP3.LUT R18, R18, 0x10000000, RZ, 0xfc, !PT ;  /* 0x1000000012124812 */ /* 0x000fe400078efcff */
[----:B------:R-:W-:Y:S02]  /*adc0*/  ISETP.GT.AND P4, PT, R3, 0x79, !P4 ;  /* 0x000000790300780c */ /* 0x000fe40006784270 */
[----:B------:R-:W0:Y:S02]  /*add0*/  SHFL.IDX PT, R3, R13, 0x1, 0x1c1f ;  /* 0x003c1f000d037f89 */ /* 0x000e2400000e0000 */
[----:B------:R-:W-:-:S04]  /*ade0*/  ISETP.LT.OR P4, PT, R6, 0x7a, P4 ;  /* 0x0000007a0600780c */ /* 0x000fc80002781670 */
[----:B------:R-:W-:Y:S02]  /*adf0*/  FSEL R85, R85, -INF , !P4 ;  /* 0xff80000055557808 */ /* 0x000fe40006000000 */
[----:B------:R-:W-:Y:S02]  /*ae00*/  ISETP.GE.AND P4, PT, R11, 0x1, PT ;  /* 0x000000010b00780c */ /* 0x000fe40003f86270 */
[----:B0-----:R-:W-:Y:S01]  /*ae10*/  VIADDMNMX R20, R3, R7, R20, PT ;  /* 0x0000000703147246 */ /* 0x001fe20003800114 */
[----:B------:R-:W-:-:S10]  /*ae20*/  IMAD.IADD R12, R12, 0x1, R3 ;  /* 0x000000010c0c7824 */ /* 0x000fd400078e0203 */
[----:B------:R-:W-:Y:S05]  /*ae30*/  @!P4 BRA `(.L_x_1701) ;  /* 0x000000000050c947 */ /* 0x000fea0003800000 */
        /* <DEDUP_REMOVED lines=11> */
.L_x_1703:
[----:B------:R-:W-:-:S13]  /*aef0*/  ISETP.NE.AND P4, PT, R11, 0x1, PT ;  /* 0x000000010b00780c */ /* 0x000fda0003f85270 */
[----:B------:R-:W0:Y:S02]  /*af00*/  @P4 LDC.64 R4, c[0x0][0x9e8] ;  /* 0x00027a00ff044b82 */ /* 0x000e240000000a00 */
[----:B0-----:R-:W-:-:S05]  /*af10*/  @P4 IMAD.HI.U32 R4, R3, R4, RZ ;  /* 0x0000000403044227 */ /* 0x001fca00078e00ff */
[----:B------:R-:W-:-:S07]  /*af20*/  @P4 SHF.R.U32.HI R3, RZ, R5, R4 ;  /* 0x00000005ff034219 */ /* 0x000fce0000011604 */
.L_x_1704:
[----:B------:R-:W-:Y:S05]  /*af30*/  BSYNC B0 ;  /* 0x0000000000007941 */ /* 0x000fea0003800000 */
.L_x_1702:
[----:B------:R-:W-:-:S04]  /*af40*/  IMAD R0, R3, R11, -R0 ;  /* 0x0000000b03007224 */ /* 0x000fc800078e0a00 */
[----:B------:R-:W-:-:S05]  /*af50*/  IMAD.IADD R3, R0, 0x1, -R155 ;  /* 0x0000000100037824 */ /* 0x000fca00078e0a9b */
[----:B------:R-:W-:Y:S02]  /*af60*/  VIMNMX R12, R12, R3, !PT ;  /* 0x000000030c0c7248 */ /* 0x000fe40007fe0100 */
[----:B------:R-:W-:-:S07]  /*af70*/  VIADDMNMX R20, R3, R11, R20, PT ;  /* 0x0000000b03147246 */ /* 0x000fce0003800114 */
.L_x_1701:
[C---:B------:R-:W-:Y:S01]  /*af80*/  ISETP.GT.AND P1, PT, R12.reuse, 0x1, !P1 ;  /* 0x000000010c00780c */ /* 0x040fe20004f24270 */
[----:B------:R-:W-:Y:S01]  /*af90*/  ULDC UR30, c[0x0][0x988] ;  /* 0x00026200001e7ab9 */ /* 0x000fe20000000800 */
[----:B------:R-:W-:Y:S02]  /*afa0*/  ISETP.GT.AND P6, PT, R12, 0x8, !P6 ;  /* 0x000000080c00780c */ /* 0x000fe400077c4270 */
[C---:B------:R-:W-:Y:S02]  /*afb0*/  ISETP.LT.OR P1, PT, R20.reuse, 0x2, P1 ;  /* 0x000000021400780c */ /* 0x040fe40000f21670 */
[----:B------:R-:W-:Y:S02]  /*afc0*/  ISETP.LT.OR P6, PT, R20, 0x9, P6 ;  /* 0x000000091400780c */ /* 0x000fe400037c1670 */
[----:B------:R-:W-:Y:S02]  /*afd0*/  FSEL R27, R27, -INF , !P1 ;  /* 0xff8000001b1b7808 */ /* 0x000fe40004800000 */
[----:B------:R-:W-:-:S02]  /*afe0*/  LOP3.LUT P1, RZ, R18, 0x1, RZ, 0xc0, !PT ;  /* 0x0000000112ff7812 */ /* 0x000fc4000782c0ff */
[----:B------:R-:W-:Y:S02]  /*aff0*/  FSEL R30, R30, -INF , !P6 ;  /* 0xff8000001e1e7808 */ /* 0x000fe40007000000 */
[----:B------:R-:W-:Y:S02]  /*b000*/  ISETP.GT.AND P1, PT, R12, 0x9, !P1 ;  /* 0x000000090c00780c */ /* 0x000fe40004f24270 */
[----:B------:R-:W-:Y:S02]  /*b010*/  LOP3.LUT P6, RZ, R18, 0x4000000, RZ, 0xc0, !PT ;  /* 0x0400000012ff7812 */ /* 0x000fe400078cc0ff */
[----:B------:R-:W-:Y:S02]  /*b020*/  ISETP.LT.OR P1, PT, R20, 0xa, P1 ;  /* 0x0000000a1400780c */ /* 0x000fe40000f21670 */
[----:B------:R-:W-:Y:S02]  /*b030*/  LOP3.LUT P4, RZ, R18, 0x2000000, RZ, 0xc0, !PT ;  /* 0x0200000012ff7812 */ /* 0x000fe4000788c0ff */
        /* <DEDUP_REMOVED lines=19> */
[----:B------:R-:W-:Y:S02]  /*b170*/  LOP3.LUT P6, RZ, R18, 0x8000, RZ, 0xc0, !PT ;  /* 0x0000800012ff7812 */ /* 0x000fe400078cc0ff */
[----:B------:R-:W-:Y:S02]  /*b180*/  ISETP.GT.AND P1, PT, R12, 0x19, !P1 ;  /* 0x000000190c00780c */ /* 0x000fe40004f24270 */
[----:B------:R-:W-:Y:S02]  /*b190*/  FMNMX.FTZ R0, R40, R3, !PT ;  /* 0x0000000328007209 */ /* 0x000fe40007810000 */
[----:B------:R-:W-:Y:S02]  /*b1a0*/  ISETP.LT.OR P1, PT, R20, 0x1a, P1 ;  /* 0x0000001a1400780c */ /* 0x000fe40000f21670 */
[----:B------:R-:W-:Y:S02]  /*b1b0*/  FMNMX.FTZ R3, R41, R0, !PT ;  /* 0x0000000029037209 */ /* 0x000fe40007810000 */
[----:B------:R-:W-:-:S02]  /*b1c0*/  FSEL R39, R39, -INF , !P1 ;  /* 0xff80000027277808 */ /* 0x000fc40004800000 */
[C---:B------:R-:W-:Y:S02]  /*b1d0*/  LOP3.LUT P1, RZ, R18.reuse, 0x800000, RZ, 0xc0, !PT ;  /* 0x0080000012ff7812 */ /* 0x040fe4000782c0ff */
[----:B------:R-:W-:Y:S02]  /*b1e0*/  LOP3.LUT P4, RZ, R18, 0x4000, RZ, 0xc0, !PT ;  /* 0x0000400012ff7812 */ /* 0x000fe4000788c0ff */
[----:B------:R-:W-:Y:S02]  /*b1f0*/  ISETP.GT.AND P1, PT, R12, 0x20, !P1 ;  /* 0x000000200c00780c */ /* 0x000fe40004f24270 */
[----:B------:R-:W-:Y:S02]  /*b200*/  FMNMX.FTZ R0, R44, R3, !PT ;  /* 0x000000032c007209 */ /* 0x000fe40007810000 */
[----:B------:R-:W-:Y:S02]  /*b210*/  ISETP.LT.OR P1, PT, R20, 0x21, P1 ;  /* 0x000000211400780c */ /* 0x000fe40000f21670 */
[----:B------:R-:W-:-:S02]  /*b220*/  FMNMX.FTZ R3, R45, R0, !PT ;  /* 0x000000002d037209 */ /* 0x000fc40007810000 */
[----:B------:R-:W-:Y:S02]  /*b230*/  FSEL R42, R42, -INF , !P1 ;  /* 0xff8000002a2a7808 */ /* 0x000fe40004800000 */
[----:B------:R-:W-:Y:S02]  /*b240*/  LOP3.LUT P1, RZ, R18, 0x400000, RZ, 0xc0, !PT ;  /* 0x0040000012ff7812 */ /* 0x000fe4000782c0ff */
[----:B------:R-:W-:Y:S02]  /*b250*/  FMNMX.FTZ R0, R48, R3, !PT ;  /* 0x0000000330007209 */ /* 0x000fe40007810000 */
[----:B------:R-:W-:Y:S02]  /*b260*/  ISETP.GT.AND P1, PT, R12, 0x21, !P1 ;  /* 0x000000210c00780c */ /* 0x000fe40004f24270 */
[----:B------:R-:W-:Y:S02]  /*b270*/  FMNMX.FTZ R3, R49, R0, !PT ;  /* 0x0000000031037209 */ /* 0x000fe40007810000 */
        /* <DEDUP_REMOVED lines=43> */
[C---:B------:R-:W-:Y:S01]  /*b530*/  ISETP.GT.AND P5, PT, R12.reuse, RZ, !P5 ;  /* 0x000000ff0c00720c */ /* 0x040fe20006fa4270 */
[----:B------:R-:W0:Y:S01]  /*b540*/  SHFL.BFLY PT, R3, R0, 0x2, 0x1f ;  /* 0x0c401f0000037f89 */ /* 0x000e2200000e0000 */
[----:B------:R-:W-:Y:S02]  /*b550*/  FSEL R55, R55, -INF , !P1 ;  /* 0xff80000037377808 */ /* 0x000fe40004800000 */
[----:B------:R-:W-:Y:S02]  /*b560*/  ISETP.GT.AND P1, PT, R12, 0x40, !P6 ;  /* 0x000000400c00780c */ /* 0x000fe40007724270 */
[C---:B------:R-:W-:Y:S02]  /*b570*/  ISETP.LT.OR P5, PT, R20.reuse, 0x1, P5 ;  /* 0x000000011400780c */ /* 0x040fe40002fa1670 */
[----:B------:R-:W-:Y:S02]  /*b580*/  ISETP.LT.OR P1, PT, R20, 0x41, P1 ;  /* 0x000000411400780c */ /* 0x000fe40000f21670 */
[----:B------:R-:W-:-:S02]  /*b590*/  FSEL R26, R26, -INF , !P5 ;  /* 0xff8000001a1a7808 */ /* 0x000fc40006800000 */
[----:B------:R-:W-:Y:S02]  /*b5a0*/  FSEL R58, R58, -INF , !P1 ;  /* 0xff8000003a3a7808 */ /* 0x000fe40004800000 */
[----:B------:R-:W-:Y:S02]  /*b5b0*/  ISETP.GT.AND P1, PT, R12, 0x41, !P4 ;  /* 0x000000410c00780c */ /* 0x000fe40006724270 */
[----:B------:R-:W-:Y:S02]  /*b5c0*/  LOP3.LUT P6, RZ, R18, 0x10, RZ, 0xc0, !PT ;  /* 0x0000001012ff7812 */ /* 0x000fe400078cc0ff */
[----:B------:R-:W-:Y:S02]  /*b5d0*/  ISETP.LT.OR P1, PT, R20, 0x42, P1 ;  /* 0x000000421400780c */ /* 0x000fe40000f21670 */
[----:B------:R-:W-:Y:S02]  /*b5e0*/  FMNMX.FTZ R13, R26, R27, !PT ;  /* 0x0000001b1a0d7209 */ /* 0x000fe40007810000 */
[----:B------:R-:W-:-:S02]  /*b5f0*/  FSEL R59, R59, -INF , !P1 ;  /* 0xff8000003b3b7808 */ /* 0x000fc40004800000 */
[----:B------:R-:W-:Y:S02]  /*b600*/  LOP3.LUT P1, RZ, R18, 0x2000, RZ, 0xc0, !PT ;  /* 0x0000200012ff7812 */ /* 0x000fe4000782c0ff */
[----:B0-----:R-:W-:Y:S02]  /*b610*/  FMNMX.FTZ R5, R0, R3, !PT ;  /* 0x0000000300057209 */ /* 0x001fe40007810000 */
[----:B------:R-:W-:Y:S02]  /*b620*/  ISETP.GT.AND P1, PT, R12, 0x48, !P1 ;  /* 0x000000480c00780c */ /* 0x000fe40004f24270 */
[----:B------:R-:W-:Y:S01]  /*b630*/  FMNMX.FTZ R0, R30, R13, !PT ;  /* 0x0000000d1e007209 */ /* 0x000fe20007810000 */
[----:B------:R-:W0:Y:S01]  /*b640*/  SHFL.BFLY PT, R4, R5, 0x1, 0x1f ;  /* 0x0c201f0005047f89 */ /* 0x000e2200000e0000 */
[----:B------:R-:W-:Y:S02]  /*b650*/  ISETP.LT.OR P1, PT, R20, 0x49, P1 ;  /* 0x000000491400780c */ /* 0x000fe40000f21670 */
[----:B------:R-:W-:-:S02]  /*b660*/  FMNMX.FTZ R13, R31, R0, !PT ;  /* 0x000000001f0d7209 */ /* 0x000fc40007810000 */
[----:B------:R-:W-:Y:S02]  /*b670*/  FSEL R62, R62, -INF , !P1 ;  /* 0xff8000003e3e7808 */ /* 0x000fe40004800000 */
[C---:B------:R-:W-:Y:S02]  /*b680*/  LOP3.LUT P1, RZ, R18.reuse, 0x1000, RZ, 0xc0, !PT ;  /* 0x0000100012ff7812 */ /* 0x040fe4000782c0ff */
[----:B------:R-:W-:Y:S02]  /*b690*/  LOP3.LUT P4, RZ, R18, 0x2, RZ, 0xc0, !PT ;  /* 0x0000000212ff7812 */ /* 0x000fe4000788c0ff */
        /* <DEDUP_REMOVED lines=8> */
[----:B0-----:R-:W-:-:S02]  /*b720*/  FMNMX.FTZ R3, R5, R4, !PT ;  /* 0x0000000405037209 */ /* 0x001fc40007810000 */
[----:B------:R-:W-:Y:S02]  /*b730*/  ISETP.LT.OR P1, PT, R20, 0x51, P1 ;  /* 0x000000511400780c */ /* 0x000fe40000f21670 */
[----:B------:R-:W-:Y:S01]  /*b740*/  FMNMX.FTZ R21, R39, R0, !PT ;  /* 0x0000000027157209 */ /* 0x000fe20007810000 */
[----:B------:R-:W-:Y:S01]  /*b750*/  FMUL.FTZ R4, R3, UR30 ;  /* 0x0000001e03047c20 */ /* 0x000fe20008410000 */
[----:B------:R-:W-:Y:S02]  /*b760*/  FSEL R66, R66, -INF , !P1 ;  /* 0xff80000042427808 */ /* 0x000fe40004800000 */
[----:B------:R-:W-:Y:S02]  /*b770*/  LOP3.LUT P1, RZ, R18, 0x400, RZ, 0xc0, !PT ;  /* 0x0000040012ff7812 */ /* 0x000fe4000782c0ff */
[----:B------:R-:W-:Y:S02]  /*b780*/  FMNMX.FTZ R0, R42, R21, !PT ;  /* 0x000000152a007209 */ /* 0x000fe40007810000 */
[----:B------:R-:W-:-:S02]  /*b790*/  ISETP.GT.AND P1, PT, R12, 0x51, !P1 ;  /* 0x000000510c00780c */ /* 0x000fc40004f24270 */
[----:B------:R-:W-:Y:S02]  /*b7a0*/  ISETP.GT.AND P2, PT, R12, 0x71, !P2 ;  /* 0x000000710c00780c */ /* 0x000fe40005744270 */
[----:B------:R-:W-:Y:S02]  /*b7b0*/  ISETP.LT.OR P1, PT, R20, 0x52, P1 ;  /* 0x000000521400780c */ /* 0x000fe40000f21670 */
[----:B------:R-:W-:Y:S02]  /*b7c0*/  ISETP.GT.AND P3, PT, R12, 0x78, !P3 ;  /* 0x000000780c00780c */ /* 0x000fe40005f64270 */
[----:B------:R-:W-:Y:S02]  /*b7d0*/  FSEL R67, R67, -INF , !P1 ;  /* 0xff80000043437808 */ /* 0x000fe40004800000 */
[----:B------:R-:W-:Y:S02]  /*b7e0*/  LOP3.LUT P1, RZ, R18, 0x200, RZ, 0xc0, !PT ;  /* 0x0000020012ff7812 */ /* 0x000fe4000782c0ff */
[----:B------:R-:W-:-:S02]  /*b7f0*/  ISETP.LT.OR P2, PT, R20, 0x72, P2 ;  /* 0x000000721400780c */ /* 0x000fc40001741670 */
[----:B------:R-:W-:Y:S02]  /*b800*/  ISETP.GT.AND P1, PT, R12, 0x58, !P1 ;  /* 0x000000580c00780c */ /* 0x000fe40004f24270 */
[C---:B------:R-:W-:Y:S02]  /*b810*/  ISETP.LT.OR P3, PT, R20.reuse, 0x79, P3 ;  /* 0x000000791400780c */ /* 0x040fe40001f61670 */
[----:B------:R-:W-:Y:S02]  /*b820*/  ISETP.LT.OR P1, PT, R20, 0x59, P1 ;  /* 0x000000591400780c */ /* 0x000fe40000f21670 */
[----:B------:R-:W-:Y:S02]  /*b830*/  FSEL R83, R83, -INF , !P2 ;  /* 0xff80000053537808 */ /* 0x000fe40005000000 */
[----:B------:R-:W-:Y:S02]  /*b840*/  FSEL R70, R70, -INF , !P1 ;  /* 0xff80000046467808 */ /* 0x000fe40004800000 */
[----:B------:R-:W-:-:S02]  /*b850*/  LOP3.LUT P1, RZ, R18, 0x100, RZ, 0xc0, !PT ;  /* 0x0000010012ff7812 */ /* 0x000fc4000782c0ff */
[----:B------:R-:W-:Y:S02]  /*b860*/  FSEL R86, R86, -INF , !P3 ;  /* 0xff80000056567808 */ /* 0x000fe40005800000 */
        /* <DEDUP_REMOVED lines=15> */
[----:B------:R-:W-:-:S04]  /*b960*/  ISETP.GT.AND P1, PT, R12, 0x69, !P6 ;  /* 0x000000690c00780c */ /* 0x000fc80007724270 */
[----:B------:R-:W-:-:S04]  /*b970*/  ISETP.LT.OR P1, PT, R20, 0x6a, P1 ;  /* 0x0000006a1400780c */ /* 0x000fc80000f21670 */
[----:B------:R-:W-:Y:S02]  /*b980*/  FSEL R79, R79, -INF , !P1 ;  /* 0xff8000004f4f7808 */ /* 0x000fe40004800000 */
[----:B------:R-:W-:Y:S02]  /*b990*/  ISETP.GT.AND P1, PT, R12, 0x70, !P4 ;  /* 0x000000700c00780c */ /* 0x000fe40006724270 */
[----:B------:R-:W-:Y:S02]  /*b9a0*/  LOP3.LUT P4, RZ, R18, 0x10000000, RZ, 0xc0, !PT ;  /* 0x1000000012ff7812 */ /* 0x000fe4000788c0ff */
[----:B------:R-:W-:-:S04]  /*b9b0*/  ISETP.LT.OR P1, PT, R20, 0x71, P1 ;  /* 0x000000711400780c */ /* 0x000fc80000f21670 */
[----:B------:R-:W-:Y:S02]  /*b9c0*/  FSEL R82, R82, -INF , !P1 ;  /* 0xff80000052527808 */ /* 0x000fe40004800000 */
[----:B------:R-:W-:-:S04]  /*b9d0*/  FSETP.NEU.FTZ.AND P1, PT, R3, -INF , PT ;  /* 0xff8000000300780b */ /* 0x000fc80003f3d000 */
[----:B------:R-:W-:Y:S02]  /*b9e0*/  FSEL R4, R4, RZ, P1 ;  /* 0x000000ff04047208 */ /* 0x000fe40000800000 */
[----:B------:R-:W-:Y:S02]  /*b9f0*/  ISETP.GT.AND P1, PT, R12, 0x79, !P4 ;  /* 0x000000790c00780c */ /* 0x000fe40006724270 */
[----:B------:R-:W-:Y:S01]  /*ba00*/  ISETP.NE.AND P4, PT, R92, 0x1, PT ;  /* 0x000000015c00780c */ /* 0x000fe20003f85270 */
[--C-:B------:R-:W-:Y:S01]  /*ba10*/  FFMA.FTZ R5, R25, UR30, -R4.reuse ;  /* 0x0000001e19057c23 */ /* 0x100fe20008010804 */
[----:B------:R-:W-:Y:S01]  /*ba20*/  FMNMX.FTZ R25, R43, R0, !PT ;  /* 0x000000002b197209 */ /* 0x000fe20007810000 */
[--C-:B------:R-:W-:Y:S01]  /*ba30*/  FFMA.FTZ R7, R29, UR30, -R4.reuse ;  /* 0x0000001e1d077c23 */ /* 0x100fe20008010804 */
[--C-:B------:R-:W-:Y:S01]  /*ba40*/  FFMA.FTZ R33, R33, UR30, -R4.reuse ;  /* 0x0000001e21217c23 */ /* 0x100fe20008010804 */
[--C-:B------:R-:W-:Y:S01]  /*ba50*/  FFMA.FTZ R37, R37, UR30, -R4.reuse ;  /* 0x0000001e25257c23 */ /* 0x100fe20008010804 */
[----:B------:R-:W-:Y:S01]  /*ba60*/  FMNMX.FTZ R0, R46, R25, !PT ;  /* 0x000000192e007209 */ /* 0x000fe20007810000 */
[--C-:B------:R-:W-:Y:S01]  /*ba70*/  FFMA.FTZ R41, R41, UR30, -R4.reuse ;  /* 0x0000001e29297c23 */ /* 0x100fe20008010804 */
[----:B------:R0:W-:Y:S01]  /*ba80*/  MUFU.EX2 R13, R33 ;  /* 0x00000021000d7308 */ /* 0x0001e20000000800 */
[--C-:B------:R-:W-:Y:S01]  /*ba90*/  FFMA.FTZ R45, R45, UR30, -R4.reuse ;  /* 0x0000001e2d2d7c23 */ /* 0x100fe20008010804 */
[----:B------:R-:W-:Y:S01]  /*baa0*/  FMNMX.FTZ R25, R47, R0, !PT ;  /* 0x000000002f197209 */ /* 0x000fe20007810000 */
[--C-:B------:R-:W-:Y:S01]  /*bab0*/  FFMA.FTZ R6, R57, UR30, -R4.reuse ;  /* 0x0000001e39067c23 */ /* 0x100fe20008010804 */
[----:B------:R-:W-:Y:S01]  /*bac0*/  ISETP.LT.OR P1, PT, R20, 0x7a, P1 ;  /* 0x0000007a1400780c */ /* 0x000fe20000f21670 */
[--C-:B------:R-:W-:Y:S01]  /*bad0*/  FFMA.FTZ R53, R53, UR30, -R4.reuse ;  /* 0x0000001e35357c23 */ /* 0x100fe20008010804 */
[----:B------:R-:W-:Y:S01]  /*bae0*/  FMNMX.FTZ R0, R50, R25, !PT ;  /* 0x0000001932007209 */ /* 0x000fe20007810000 */
[--C-:B------:R-:W-:Y:S01]  /*baf0*/  FFMA.FTZ R148, R24, UR30, -R4.reuse ;  /* 0x0000001e18947c23 */ /* 0x100fe20008010804 */
[----:B------:R1:W-:Y:S01]  /*bb00*/  MUFU.EX2 R21, R37 ;  /* 0x0000002500157308 */ /* 0x0003e20000000800 */
[----:B------:R-:W-:Y:S01]  /*bb10*/  FSEL R87, R87, -INF , !P1 ;  /* 0xff80000057577808 */ /* 0x000fe20004800000 */
[--C-:B------:R-:W-:Y:S01]  /*bb20*/  FFMA.FTZ R150, R28, UR30, -R4.reuse ;  /* 0x0000001e1c967c23 */ /* 0x100fe20008010804 */
[----:B------:R-:W-:Y:S01]  /*bb30*/  FMNMX.FTZ R29, R51, R0, !PT ;  /* 0x00000000331d7209 */ /* 0x000fe20007810000 */
[--C-:B------:R-:W-:Y:S01]  /*bb40*/  FFMA.FTZ R49, R49, UR30, -R4.reuse ;  /* 0x0000001e31317c23 */ /* 0x100fe20008010804 */
[--C-:B------:R-:W-:Y:S01]  /*bb50*/  FFMA.FTZ R144, R32, UR30, -R4.reuse ;  /* 0x0000001e20907c23 */ /* 0x100fe20008010804 */
[--C-:B------:R-:W-:Y:S01]  /*bb60*/  FFMA.FTZ R146, R36, UR30, -R4.reuse ;  /* 0x0000001e24927c23 */ /* 0x100fe20008010804 */
[----:B------:R-:W-:Y:S01]  /*bb70*/  FMNMX.FTZ R0, R54, R29, !PT ;  /* 0x0000001d36007209 */ /* 0x000fe20007810000 */
[----:B------:R2:W-:Y:S01]  /*bb80*/  MUFU.EX2 R25, R41 ;  /* 0x0000002900197308 */ /* 0x0005e20000000800 */
        /* <DEDUP_REMOVED lines=10> */
[----:B0-----:R-:W-:Y:S01]  /*bc30*/  FMNMX.FTZ R33, R59, R0, !PT ;  /* 0x000000003b217209 */ /* 0x001fe20007810000 */
[--C-:B------:R-:W-:Y:S01]  /*bc40*/  FFMA.FTZ R130, R68, UR30, -R4.reuse ;  /* 0x0000001e44827c23 */ /* 0x100fe20008010804 */
[--C-:B------:R-:W-:Y:S01]  /*bc50*/  FFMA.FTZ R124, R72, UR30, -R4.reuse ;  /* 0x0000001e487c7c23 */ /* 0x100fe20008010804 */
[--C-:B------:R-:W-:Y:S01]  /*bc60*/  FFMA.FTZ R126, R76, UR30, -R4.reuse ;  /* 0x0000001e4c7e7c23 */ /* 0x100fe20008010804 */
[----:B------:R-:W-:Y:S01]  /*bc70*/  FMNMX.FTZ R0, R62, R33, !PT ;  /* 0x000000213e007209 */ /* 0x000fe20007810000 */
[----:B------:R-:W-:Y:S01]  /*bc80*/  MUFU.EX2 R29, R45 ;  /* 0x0000002d001d7308 */ /* 0x000fe20000000800 */
[--C-:B------:R-:W-:Y:S01]  /*bc90*/  FFMA.FTZ R120, R80, UR30, -R4.reuse ;  /* 0x0000001e50787c23 */ /* 0x100fe20008010804 */
[----:B------:R-:W-:Y:S01]  /*bca0*/  FFMA.FTZ R122, R84, UR30, -R4 ;  /* 0x0000001e547a7c23 */ /* 0x000fe20008010804 */
[----:B------:R-:W-:-:S04]  /*bcb0*/  FMNMX.FTZ R33, R63, R0, !PT ;  /* 0x000000003f217209 */ /* 0x000fc80007810000 */
[----:B------:R-:W-:Y:S01]  /*bcc0*/  FMNMX.FTZ R0, R66, R33, !PT ;  /* 0x0000002142007209 */ /* 0x000fe20007810000 */
[----:B------:R-:W0:Y:S03]  /*bcd0*/  MUFU.EX2 R5, R5 ;  /* 0x0000000500057308 */ /* 0x000e260000000800 */
[----:B-1----:R-:W-:-:S04]  /*bce0*/  FMNMX.FTZ R37, R67, R0, !PT ;  /* 0x0000000043257209 */ /* 0x002fc80007810000 */
[----:B------:R-:W-:Y:S01]  /*bcf0*/  FMNMX.FTZ R0, R70, R37, !PT ;  /* 0x0000002546007209 */ /* 0x000fe20007810000 */
[----:B------:R-:W1:Y:S03]  /*bd00*/  MUFU.EX2 R150, R150 ;  /* 0x0000009600967308 */ /* 0x000e660000000800 */
[----:B------:R-:W-:-:S04]  /*bd10*/  FMNMX.FTZ R37, R71, R0, !PT ;  /* 0x0000000047257209 */ /* 0x000fc80007810000 */
[----:B------:R-:W-:Y:S01]  /*bd20*/  FMNMX.FTZ R0, R74, R37, !PT ;  /* 0x000000254a007209 */ /* 0x000fe20007810000 */
[----:B------:R-:W3:Y:S03]  /*bd30*/  MUFU.EX2 R7, R7 ;  /* 0x0000000700077308 */ /* 0x000ee60000000800 */
[----:B--2---:R-:W-:-:S04]  /*bd40*/  FMNMX.FTZ R41, R75, R0, !PT ;  /* 0x000000004b297209 */ /* 0x004fc80007810000 */
[----:B------:R-:W-:Y:S01]  /*bd50*/  FMNMX.FTZ R0, R78, R41, !PT ;  /* 0x000000294e007209 */ /* 0x000fe20007810000 */
[----:B------:R2:W-:Y:S03]  /*bd60*/  MUFU.EX2 R37, R53 ;  /* 0x0000003500257308 */ /* 0x0005e60000000800 */
[----:B------:R-:W-:-:S04]  /*bd70*/  FMNMX.FTZ R41, R79, R0, !PT ;  /* 0x000000004f297209 */ /* 0x000fc80007810000 */
[----:B------:R-:W-:Y:S01]  /*bd80*/  FMNMX.FTZ R0, R82, R41, !PT ;  /* 0x0000002952007209 */ /* 0x000fe20007810000 */
[----:B------:R4:W-:Y:S01]  /*bd90*/  MUFU.EX2 R33, R49 ;  /* 0x0000003100217308 */ /* 0x0009e20000000800 */
[----:B--2---:R-:W-:Y:S02]  /*bda0*/  FFMA.FTZ R53, R69, UR30, -R4 ;  /* 0x0000001e45357c23 */ /* 0x004fe40008010804 */
[----:B------:R-:W-:-:S04]  /*bdb0*/  FMNMX.FTZ R45, R83, R0, !PT ;  /* 0x00000000532d7209 */ /* 0x000fc80007810000 */
[----:B------:R-:W-:Y:S01]  /*bdc0*/  FMNMX.FTZ R0, R86, R45, !PT ;  /* 0x0000002d56007209 */ /* 0x000fe20007810000 */
[----:B------:R2:W-:Y:S01]  /*bdd0*/  MUFU.EX2 R41, R6 ;  /* 0x0000000600297308 */ /* 0x0005e20000000800 */
[--C-:B------:R-:W-:Y:S01]  /*bde0*/  FFMA.FTZ R45, R61, UR30, -R4.reuse ;  /* 0x0000001e3d2d7c23 */ /* 0x100fe20008010804 */
[--C-:B----4-:R-:W-:Y:S01]  /*bdf0*/  FFMA.FTZ R49, R65, UR30, -R4.reuse ;  /* 0x0000001e41317c23 */ /* 0x110fe20008010804 */
[----:B------:R-:W-:Y:S01]  /*be00*/  FMNMX.FTZ R0, R87, R0, !PT ;  /* 0x0000000057007209 */ /* 0x000fe20007810000 */
[--C-:B------:R-:W-:Y:S01]  /*be10*/  FFMA.FTZ R61, R77, UR30, -R4.reuse ;  /* 0x0000001e4d3d7c23 */ /* 0x100fe20008010804 */
[----:B------:R-:W-:-:S03]  /*be20*/  FFMA.FTZ R65, R81, UR30, -R4 ;  /* 0x0000001e51417c23 */ /* 0x000fc60008010804 */
[----:B------:R-:W2:Y:S01]  /*be30*/  SHFL.BFLY PT, R57, R0, 0x2, 0x1f ;  /* 0x0c401f0000397f89 */ /* 0x000ea200000e0000 */
[----:B------:R-:W4:Y:S08]  /*be40*/  MUFU.EX2 R144, R144 ;  /* 0x0000009000907308 */ /* 0x000f300000000800 */
[----:B------:R-:W5:Y:S08]  /*be50*/  MUFU.EX2 R146, R146 ;  /* 0x0000009200927308 */ /* 0x000f700000000800 */
[----:B------:R-:W-:Y:S01]  /*be60*/  MUFU.EX2 R140, R140 ;  /* 0x0000008c008c7308 */ /* 0x000fe20000000800 */
[----:B--2---:R-:W-:Y:S01]  /*be70*/  FMNMX.FTZ R6, R0, R57, !PT ;  /* 0x0000003900067209 */ /* 0x004fe20007810000 */
[----:B------:R-:W-:-:S06]  /*be80*/  FFMA.FTZ R57, R73, UR30, -R4 ;  /* 0x0000001e49397c23 */ /* 0x000fcc0008010804 */
[----:B------:R-:W-:Y:S01]  /*be90*/  MUFU.EX2 R142, R142 ;  /* 0x0000008e008e7308 */ /* 0x000fe20000000800 */
[----:B------:R-:W2:Y:S07]  /*bea0*/  SHFL.BFLY PT, R69, R6, 0x1, 0x1f ;  /* 0x0c201f0006457f89 */ /* 0x000eae00000e0000 */
[----:B------:R-:W-:Y:S08]  /*beb0*/  MUFU.EX2 R136, R136 ;  /* 0x0000008800887308 */ /* 0x000ff00000000800 */
[----:B------:R-:W-:Y:S08]  /*bec0*/  MUFU.EX2 R138, R138 ;  /* 0x0000008a008a7308 */ /* 0x000ff00000000800 */
[----:B------:R-:W-:Y:S01]  /*bed0*/  MUFU.EX2 R132, R132 ;  /* 0x0000008400847308 */ /* 0x000fe20000000800 */
[----:B--2---:R-:W-:Y:S01]  /*bee0*/  FMNMX.FTZ R0, R6, R69, !PT ;  /* 0x0000004506007209 */ /* 0x004fe20007810000 */
[----:B------:R-:W-:-:S03]  /*bef0*/  FFMA.FTZ R69, R85, UR30, -R4 ;  /* 0x0000001e55457c23 */ /* 0x000fc60008010804 */
[C---:B------:R-:W-:Y:S01]  /*bf00*/  FSETP.NEU.FTZ.AND P1, PT, R0.reuse, -INF , PT ;  /* 0xff8000000000780b */ /* 0x040fe20003f3d000 */
[----:B------:R-:W-:Y:S02]  /*bf10*/  FMUL.FTZ R6, R0, UR30 ;  /* 0x0000001e00067c20 */ /* 0x000fe40008410000 */
[----:B------:R-:W-:Y:S03]  /*bf20*/  MUFU.EX2 R134, R134 ;  /* 0x0000008600867308 */ /* 0x000fe60000000800 */
[----:B------:R-:W-:-:S05]  /*bf30*/  FSEL R6, R6, RZ, P1 ;  /* 0x000000ff06067208 */ /* 0x000fca0000800000 */
[----:B------:R-:W-:Y:S01]  /*bf40*/  MUFU.EX2 R45, R45 ;  /* 0x0000002d002d7308 */ /* 0x000fe20000000800 */
[--C-:B------:R-:W-:Y:S01]  /*bf50*/  FFMA.FTZ R149, R26, UR30, -R6.reuse ;  /* 0x0000001e1a957c23 */ /* 0x100fe20008010806 */
[--C-:B------:R-:W-:Y:S01]  /*bf60*/  FFMA.FTZ R4, R27, UR30, -R6.reuse ;  /* 0x0000001e1b047c23 */ /* 0x100fe20008010806 */
[--C-:B------:R-:W-:Y:S01]  /*bf70*/  FFMA.FTZ R151, R30, UR30, -R6.reuse ;  /* 0x0000001e1e977c23 */ /* 0x100fe20008010806 */
[----:B0-----:R-:W-:Y:S01]  /*bf80*/  FADD.FTZ R27, R148, R5 ;  /* 0x00000005941b7221 */ /* 0x001fe20000010000 */
[--C-:B------:R-:W-:Y:S01]  /*bf90*/  FFMA.FTZ R12, R31, UR30, -R6.reuse ;  /* 0x0000001e1f0c7c23 */ /* 0x100fe20008010806 */
[--C-:B------:R-:W-:Y:S01]  /*bfa0*/  FFMA.FTZ R145, R34, UR30, -R6.reuse ;  /* 0x0000001e22917c23 */ /* 0x100fe20008010806 */
[--C-:B------:R-:W-:Y:S01]  /*bfb0*/  FFMA.FTZ R20, R35, UR30, -R6.reuse ;  /* 0x0000001e23147c23 */ /* 0x100fe20008010806 */
[----:B------:R-:W-:Y:S01]  /*bfc0*/  MUFU.EX2 R149, R149 ;  /* 0x0000009500957308 */ /* 0x000fe20000000800 */
[----:B-1----:R-:W-:Y:S01]  /*bfd0*/  FADD.FTZ R34, R150, R27 ;  /* 0x0000001b96227221 */ /* 0x002fe20000010000 */
[--C-:B------:R-:W-:Y:S01]  /*bfe0*/  FFMA.FTZ R147, R38, UR30, -R6.reuse ;  /* 0x0000001e26937c23 */ /* 0x100fe20008010806 */
[--C-:B------:R-:W-:Y:S01]  /*bff0*/  FFMA.FTZ R24, R39, UR30, -R6.reuse ;  /* 0x0000001e27187c23 */ /* 0x100fe20008010806 */
[----:B------:R-:W-:Y:S01]  /*c000*/  FFMA.FTZ R141, R42, UR30, -R6 ;  /* 0x0000001e2a8d7c23 */ /* 0x000fe20008010806 */
[----:B---3--:R-:W-:Y:S01]  /*c010*/  FADD.FTZ R27, R7, R34 ;  /* 0x00000022071b7221 */ /* 0x008fe20000010000 */
[----:B------:R-:W0:Y:S01]  /*c020*/  @P4 LDC R35, c[0x0][0x44c] ;  /* 0x00011300ff234b82 */ /* 0x000e220000000800 */
[--C-:B------:R-:W-:Y:S01]  /*c030*/  FFMA.FTZ R26, R43, UR30, -R6.reuse ;  /* 0x0000001e2b1a7c23 */ /* 0x100fe20008010806 */
[----:B------:R-:W1:Y:S01]  /*c040*/  MUFU.EX2 R4, R4 ;  /* 0x0000000400047308 */ /* 0x000e620000000800 */
[----:B----4-:R-:W-:Y:S01]  /*c050*/  FADD.FTZ R36, R144, R27 ;  /* 0x0000001b90247221 */ /* 0x010fe20000010000 */
[--C-:B------:R-:W-:Y:S01]  /*c060*/  FFMA.FTZ R143, R46, UR30, -R6.reuse ;  /* 0x0000001e2e8f7c23 */ /* 0x100fe20008010806 */
[--C-:B------:R-:W-:Y:S01]  /*c070*/  FFMA.FTZ R28, R47, UR30, -R6.reuse ;  /* 0x0000001e2f1c7c23 */ /* 0x100fe20008010806 */
[----:B------:R-:W-:Y:S01]  /*c080*/  FFMA.FTZ R137, R50, UR30, -R6 ;  /* 0x0000001e32897c23 */ /* 0x000fe20008010806 */
[----:B------:R-:W-:Y:S01]  /*c090*/  FADD.FTZ R27, R13, R36 ;  /* 0x000000240d1b7221 */ /* 0x000fe20000010000 */
[----:B------:R-:W2:Y:S01]  /*c0a0*/  @P4 LDC R46, c[0x0][0x450] ;  /* 0x00011400ff2e4b82 */ /* 0x000ea20000000800 */
[--C-:B------:R-:W-:Y:S01]  /*c0b0*/  FFMA.FTZ R30, R51, UR30, -R6.reuse ;  /* 0x0000001e331e7c23 */ /* 0x100fe20008010806 */
[----:B------:R-:W3:Y:S01]  /*c0c0*/  MUFU.EX2 R151, R151 ;  /* 0x0000009700977308 */ /* 0x000ee20000000800 */
[----:B-----5:R-:W-:Y:S01]  /*c0d0*/  FADD.FTZ R36, R146, R27 ;  /* 0x0000001b92247221 */ /* 0x020fe20000010000 */
[--C-:B------:R-:W-:Y:S01]  /*c0e0*/  FFMA.FTZ R139, R54, UR30, -R6.reuse ;  /* 0x0000001e368b7c23 */ /* 0x100fe20008010806 */
[----:B------:R-:W-:Y:S01]  /*c0f0*/  FFMA.FTZ R32, R55, UR30, -R6 ;  /* 0x0000001e37207c23 */ /* 0x000fe20008010806 */
[----:B------:R-:W-:-:S02]  /*c100*/  IMAD.MOV.U32 R42, RZ, RZ, R91 ;  /* 0x000000ffff2a7224 */ /* 0x000fc400078e005b */
[----:B------:R-:W-:Y:S01]  /*c110*/  FADD.FTZ R31, R21, R36 ;  /* 0x00000024151f7221 */ /* 0x000fe20000010000 */
[--C-:B------:R-:W-:Y:S01]  /*c120*/  FFMA.FTZ R133, R58, UR30, -R6.reuse ;  /* 0x0000001e3a857c23 */ /* 0x100fe20008010806 */
[----:B------:R-:W-:Y:S01]  /*c130*/  FFMA.FTZ R34, R59, UR30, -R6 ;  /* 0x0000001e3b227c23 */ /* 0x000fe20008010806 */
[----:B------:R-:W4:Y:S01]  /*c140*/  MUFU.EX2 R12, R12 ;  /* 0x0000000c000c7308 */ /* 0x000f220000000800 */
[----:B-1----:R-:W-:Y:S01]  /*c150*/  FADD.FTZ R38, R149, R4 ;  /* 0x0000000495267221 */ /* 0x002fe20000010000 */
[----:B------:R-:W-:Y:S01]  /*c160*/  FADD.FTZ R40, R140, R31 ;  /* 0x0000001f8c287221 */ /* 0x000fe20000010000 */
[--C-:B------:R-:W-:Y:S01]  /*c170*/  FFMA.FTZ R135, R62, UR30, -R6.reuse ;  /* 0x0000001e3e877c23 */ /* 0x100fe20008010806 */
[--C-:B------:R-:W-:Y:S01]  /*c180*/  FFMA.FTZ R36, R63, UR30, -R6.reuse ;  /* 0x0000001e3f247c23 */ /* 0x100fe20008010806 */
[----:B------:R-:W-:Y:S01]  /*c190*/  FFMA.FTZ R129, R66, UR30, -R6 ;  /* 0x0000001e42817c23 */ /* 0x000fe20008010806 */
[----:B------:R-:W-:Y:S01]  /*c1a0*/  FADD.FTZ R31, R25, R40 ;  /* 0x00000028191f7221 */ /* 0x000fe20000010000 */
[----:B0-----:R-:W-:Y:S01]  /*c1b0*/  @P4 IMAD.HI.U32 R35, R91, R35, RZ ;  /* 0x000000235b234227 */ /* 0x001fe200078e00ff */
[----:B------:R-:W0:Y:S03]  /*c1c0*/  MUFU.EX2 R145, R145 ;  /* 0x0000009100917308 */ /* 0x000e260000000800 */
[----:B---3--:R-:W-:Y:S01]  /*c1d0*/  FADD.FTZ R27, R151, R38 ;  /* 0x00000026971b7221 */ /* 0x008fe20000010000 */
[--C-:B------:R-:W-:Y:S01]  /*c1e0*/  FFMA.FTZ R131, R70, UR30, -R6.reuse ;  /* 0x0000001e46837c23 */ /* 0x100fe20008010806 */
[--C-:B------:R-:W-:Y:S01]  /*c1f0*/  FFMA.FTZ R125, R74, UR30, -R6.reuse ;  /* 0x0000001e4a7d7c23 */ /* 0x100fe20008010806 */
[--C-:B------:R-:W-:Y:S01]  /*c200*/  FFMA.FTZ R75, R75, UR30, -R6.reuse ;  /* 0x0000001e4b4b7c23 */ /* 0x100fe20008010806 */
[--C-:B------:R-:W-:Y:S01]  /*c210*/  FFMA.FTZ R127, R78, UR30, -R6.reuse ;  /* 0x0000001e4e7f7c23 */ /* 0x100fe20008010806 */
[----:B--2---:R-:W-:Y:S01]  /*c220*/  @P4 SHF.R.U32.HI R42, RZ, R46, R35 ;  /* 0x0000002eff2a4219 */ /* 0x004fe20000011623 */
[--C-:B------:R-:W-:Y:S01]  /*c230*/  FFMA.FTZ R82, R82, UR30, -R6.reuse ;  /* 0x0000001e52527c23 */ /* 0x100fe20008010806 */
[----:B------:R-:W1:Y:S01]  /*c240*/  MUFU.EX2 R20, R20 ;  /* 0x0000001400147308 */ /* 0x000e620000000800 */
[----:B----4-:R-:W-:Y:S01]  /*c250*/  FADD.FTZ R38, R12, R27 ;  /* 0x0000001b0c267221 */ /* 0x010fe20000010000 */
[--C-:B------:R-:W-:Y:S01]  /*c260*/  FFMA.FTZ R83, R83, UR30, -R6.reuse ;  /* 0x0000001e53537c23 */ /* 0x100fe20008010806 */
[--C-:B------:R-:W-:Y:S01]  /*c270*/  FFMA.FTZ R86, R86, UR30, -R6.reuse ;  /* 0x0000001e56567c23 */ /* 0x100fe20008010806 */
[----:B------:R-:W-:Y:S01]  /*c280*/  FFMA.FTZ R87, R87, UR30, -R6 ;  /* 0x0000001e57577c23 */ /* 0x000fe20008010806 */
[----:B------:R-:W-:Y:S01]  /*c290*/  F2FP.F16.F32.PACK_AB R148, R5, R148 ;  /* 0x000000940594723e */ /* 0x000fe200000000ff */
[----:B------:R-:W-:Y:S01]  /*c2a0*/  IMAD.IADD R89, R89, 0x1, R42 ;  /* 0x0000000159597824 */ /* 0x000fe200078e022a */
[----:B------:R-:W-:Y:S01]  /*c2b0*/  F2FP.F16.F32.PACK_AB R150, R7, R150 ;  /* 0x000000960796723e */ /* 0x000fe200000000ff */
[----:B------:R-:W2:Y:S01]  /*c2c0*/  MUFU.EX2 R147, R147 ;  /* 0x0000009300937308 */ /* 0x000ea20000000800 */
[----:B0-----:R-:W-:Y:S01]  /*c2d0*/  FADD.FTZ R27, R145, R38 ;  /* 0x00000026911b7221 */ /* 0x001fe20000010000 */
[----:B------:R-:W-:Y:S01]  /*c2e0*/  FADD.FTZ R38, R142, R31 ;  /* 0x0000001f8e267221 */ /* 0x000fe20000010000 */
[----:B------:R-:W-:Y:S01]  /*c2f0*/  ISETP.GE.AND P4, PT, R11, 0x1, PT ;  /* 0x000000010b00780c */ /* 0x000fe20003f86270 */
[----:B------:R-:W-:Y:S01]  /*c300*/  IMAD.IADD R10, R89, 0x1, R10 ;  /* 0x00000001590a7824 */ /* 0x000fe200078e020a */
[----:B------:R-:W-:Y:S01]  /*c310*/  F2FP.F16.F32.PACK_AB R149, R4, R149 ;  /* 0x000000950495723e */ /* 0x000fe200000000ff */
[----:B------:R-:W-:Y:S01]  /*c320*/  FADD.FTZ R31, R29, R38 ;  /* 0x000000261d1f7221 */ /* 0x000fe20000010000 */
[----:B------:R-:W-:Y:S01]  /*c330*/  FFMA.FTZ R38, R67, UR30, -R6 ;  /* 0x0000001e43267c23 */ /* 0x000fe20008010806 */
        /* <DEDUP_REMOVED lines=11> */
[----:B------:R-:W-:Y:S01]  /*c3f0*/  F2FP.F16.F32.PACK_AB R136, R33, R136 ;  /* 0x000000882188723e */ /* 0x000fe200000000ff */
[C---:B------:R-:W-:Y:S01]  /*c400*/  FADD.FTZ R31, R37.reuse, R46 ;  /* 0x0000002e251f7221 */ /* 0x040fe20000010000 */
[----:B------:R-:W-:Y:S01]  /*c410*/  F2FP.F16.F32.PACK_AB R138, R37, R138 ;  /* 0x0000008a258a723e */ /* 0x000fe200000000ff */
[----:B------:R-:W2:Y:S01]  /*c420*/  MUFU.EX2 R26, R26 ;  /* 0x0000001a001a7308 */ /* 0x000ea20000000800 */
[----:B0-----:R-:W-:Y:S01]  /*c430*/  FADD.FTZ R40, R24, R27 ;  /* 0x0000001b18287221 */ /* 0x001fe20000010000 */
[----:B------:R-:W-:-:S02]  /*c440*/  F2FP.F16.F32.PACK_AB R151, R12, R151 ;  /* 0x000000970c97723e */ /* 0x000fc400000000ff */
[----:B------:R-:W-:Y:S02]  /*c450*/  F2FP.F16.F32.PACK_AB R145, R20, R145 ;  /* 0x000000911491723e */ /* 0x000fe400000000ff */
[----:B------:R-:W-:Y:S02]  /*c460*/  F2FP.F16.F32.PACK_AB R147, R24, R147 ;  /* 0x000000931893723e */ /* 0x000fe400000000ff */
[----:B------:R-:W0:Y:S01]  /*c470*/  MUFU.EX2 R143, R143 ;  /* 0x0000008f008f7308 */ /* 0x000e220000000800 */
[----:B-1----:R-:W-:Y:S01]  /*c480*/  FADD.FTZ R27, R141, R40 ;  /* 0x000000288d1b7221 */ /* 0x002fe20000010000 */
[----:B------:R-:W-:-:S06]  /*c490*/  FFMA.FTZ R40, R71, UR30, -R6 ;  /* 0x0000001e47287c23 */ /* 0x000fcc0008010806 */
[----:B------:R-:W1:Y:S01]  /*c4a0*/  MUFU.EX2 R28, R28 ;  /* 0x0000001c001c7308 */ /* 0x000e620000000800 */
[C---:B--2---:R-:W-:Y:S01]  /*c4b0*/  FADD.FTZ R44, R26.reuse, R27 ;  /* 0x0000001b1a2c7221 */ /* 0x044fe20000010000 */
[----:B------:R-:W-:-:S06]  /*c4c0*/  F2FP.F16.F32.PACK_AB R141, R26, R141 ;  /* 0x0000008d1a8d723e */ /* 0x000fcc00000000ff */
[----:B------:R-:W2:Y:S01]  /*c4d0*/  MUFU.EX2 R137, R137 ;  /* 0x0000008900897308 */ /* 0x000ea20000000800 */
[----:B0-----:R-:W-:Y:S01]  /*c4e0*/  FADD.FTZ R27, R143, R44 ;  /* 0x0000002c8f1b7221 */ /* 0x001fe20000010000 */
[----:B------:R-:W-:Y:S01]  /*c4f0*/  FADD.FTZ R44, R132, R31 ;  /* 0x0000001f842c7221 */ /* 0x000fe20000010000 */
[----:B------:R-:W-:-:S03]  /*c500*/  F2FP.F16.F32.PACK_AB R132, R41, R132 ;  /* 0x000000842984723e */ /* 0x000fc600000000ff */
[----:B------:R-:W-:Y:S01]  /*c510*/  FADD.FTZ R31, R41, R44 ;  /* 0x0000002c291f7221 */ /* 0x000fe20000010000 */
[----:B------:R-:W-:Y:S01]  /*c520*/  FFMA.FTZ R44, R79, UR30, -R6 ;  /* 0x0000001e4f2c7c23 */ /* 0x000fe20008010806 */
[----:B------:R-:W0:Y:S01]  /*c530*/  MUFU.EX2 R30, R30 ;  /* 0x0000001e001e7308 */ /* 0x000e220000000800 */
[----:B-1----:R-:W-:Y:S01]  /*c540*/  FADD.FTZ R46, R28, R27 ;  /* 0x0000001b1c2e7221 */ /* 0x002fe20000010000 */
[----:B------:R-:W-:Y:S01]  /*c550*/  FADD.FTZ R48, R134, R31 ;  /* 0x0000001f86307221 */ /* 0x000fe20000010000 */
[C---:B------:R-:W-:Y:S02]  /*c560*/  F2FP.F16.F32.PACK_AB R134, R45.reuse, R134 ;  /* 0x000000862d86723e */ /* 0x040fe400000000ff */
[----:B------:R-:W-:Y:S01]  /*c570*/  F2FP.F16.F32.PACK_AB R143, R28, R143 ;  /* 0x0000008f1c8f723e */ /* 0x000fe200000000ff */
[----:B------:R-:W-:Y:S02]  /*c580*/  FADD.FTZ R31, R45, R48 ;  /* 0x000000302d1f7221 */ /* 0x000fe40000010000 */
        /* <DEDUP_REMOVED lines=73> */
[----:B-1----:R-:W-:Y:S01]  /*ca20*/  FADD.FTZ R6, R122, R7 ;  /* 0x000000077a067221 */ /* 0x002fe20000010000 */
[C---:B--2---:R-:W-:Y:S01]  /*ca30*/  FADD.FTZ R5, R87.reuse, R4 ;  /* 0x0000000457057221 */ /* 0x044fe20000010000 */
[----:B------:R-:W-:Y:S01]  /*ca40*/  F2FP.F16.F32.PACK_AB R123, R87, R86 ;  /* 0x00000056577b723e */ /* 0x000fe200000000ff */
[----:B------:R-:W-:Y:S02]  /*ca50*/  VIADD R4, R88, 0xfffffffe ;  /* 0xfffffffe58047836 */ /* 0x000fe40000000000 */
[C---:B0-----:R-:W-:Y:S01]  /*ca60*/  FADD.FTZ R6, R69.reuse, R6 ;  /* 0x0000000645067221 */ /* 0x041fe20000010000 */
[----:B------:R-:W-:Y:S01]  /*ca70*/  F2FP.F16.F32.PACK_AB R122, R69, R122 ;  /* 0x0000007a457a723e */ /* 0x000fe200000000ff */
        /* <DEDUP_REMOVED lines=12> */
.L_x_1707:
[----:B------:R-:W-:-:S13]  /*cb40*/  ISETP.NE.AND P1, PT, R11, 0x1, PT ;  /* 0x000000010b00780c */ /* 0x000fda0003f25270 */
[----:B------:R-:W0:Y:S02]  /*cb50*/  @P1 LDC.64 R12, c[0x0][0x9e8] ;  /* 0x00027a00ff0c1b82 */ /* 0x000e240000000a00 */
[----:B0-----:R-:W-:-:S05]  /*cb60*/  @P1 IMAD.HI.U32 R12, R7, R12, RZ ;  /* 0x0000000c070c1227 */ /* 0x001fca00078e00ff */
[----:B------:R-:W-:-:S07]  /*cb70*/  @P1 SHF.R.U32.HI R7, RZ, R13, R12 ;  /* 0x0000000dff071219 */ /* 0x000fce000001160c */
.L_x_1708:
[----:B------:R-:W-:Y:S05]  /*cb80*/  BSYNC B0 ;  /* 0x0000000000007941 */ /* 0x000fea0003800000 */
.L_x_1706:
[----:B------:R-:W-:-:S05]  /*cb90*/  IMAD R7, R7, R11, R11 ;  /* 0x0000000b07077224 */ /* 0x000fca00078e020b */
[----:B------:R-:W-:-:S07]  /*cba0*/  VIMNMX R10, R10, R7, PT ;  /* 0x000000070a0a7248 */ /* 0x000fce0003fe0100 */
.L_x_1705:
[----:B------:R-:W2:Y:S01]  /*cbb0*/  LDL R11, [R1+0x3c] ;  /* 0x00003c00010b7983 */ /* 0x000ea20000100800 */
[----:B------:R-:W-:Y:S01]  /*cbc0*/  SHF.R.S32.HI R7, RZ, 0x1f, R10 ;  /* 0x0000001fff077819 */ /* 0x000fe2000001140a */
[----:B------:R-:W-:Y:S01]  /*cbd0*/  ULDC UR5, c[0x0][0x9e4] ;  /* 0x0002790000057ab9 */ /* 0x000fe20000000800 */
[----:B------:R-:W-:Y:S01]  /*cbe0*/  ULDC UR4, c[0x0][0x9e4] ;  /* 0x0002790000047ab9 */ /* 0x000fe20000000800 */
[----:B------:R-:W-:Y:S01]  /*cbf0*/  ULDC UR9, c[0x0][0x9dc] ;  /* 0x0002770000097ab9 */ /* 0x000fe20000000800 */
[----:B------:R-:W-:Y:S01]  /*cc00*/  LEA.HI R7, R7, R10, RZ, 0x7 ;  /* 0x0000000a07077211 */ /* 0x000fe200078f38ff */
[----:B------:R-:W-:Y:S01]  /*cc10*/  ULDC UR11, c[0x0][0x9dc] ;  /* 0x00027700000b7ab9 */ /* 0x000fe20000000800 */
[----:B------:R-:W-:Y:S01]  /*cc20*/  ULDC UR6, c[0x0][0x988] ;  /* 0x0002620000067ab9 */ /* 0x000fe20000000800 */
[----:B------:R-:W-:Y:S01]  /*cc30*/  ULDC UR7, c[0x0][0x988] ;  /* 0x0002620000077ab9 */ /* 0x000fe20000000800 */
[----:B------:R-:W-:Y:S01]  /*cc40*/  SHF.R.S32.HI R7, RZ, 0x7, R7 ;  /* 0x00000007ff077819 */ /* 0x000fe20000011407 */
[----:B------:R-:W-:Y:S01]  /*cc50*/  ULDC UR8, c[0x0][0x988] ;  /* 0x0002620000087ab9 */ /* 0x000fe20000000800 */
[----:B------:R-:W-:Y:S01]  /*cc60*/  ULDC UR28, c[0x0][0x9e0] ;  /* 0x00027800001c7ab9 */ /* 0x000fe20000000800 */
[----:B------:R-:W-:Y:S01]  /*cc70*/  ULDC UR10, c[0x0][0x9e0] ;  /* 0x00027800000a7ab9 */ /* 0x000fe20000000800 */
        /* <DEDUP_REMOVED lines=16> */
[----:B--2---:R-:W-:-:S04]  /*cd80*/  VIMNMX R11, R11, R7, !PT ;  /* 0x000000070b0b7248 */ /* 0x004fc80007fe0100 */
[----:B------:R-:W-:Y:S01]  /*cd90*/  ISETP.GE.AND P1, PT, R4, R11, PT ;  /* 0x0000000b0400720c */ /* 0x000fe20003f26270 */
[----:B------:R0:W-:-:S12]  /*cda0*/  STL [R1+0x28], R11 ;  /* 0x0000280b01007387 */ /* 0x0001d80000100800 */
[----:B0-----:R-:W-:Y:S05]  /*cdb0*/  @!P1 BRA `(.L_x_1709) ;  /* 0x0000003000309947 */ /* 0x001fea0003800000 */
[----:B------:R-:W-:-:S07]  /*cdc0*/  IMAD.MOV.U32 R119, RZ, RZ, RZ ;  /* 0x000000ffff777224 */ /* 0x000fce00078e00ff */
.L_x_1729:
[----:B------:R-:W2:Y:S01]  /*cdd0*/  LDL R10, [R1+0x2c] ;  /* 0x00002c00010a7983 */ /* 0x000ea20000100800 */
[----:B------:R-:W-:Y:S01]  /*cde0*/  VIADD R7, R22, 0x1 ;  /* 0x0000000116077836 */ /* 0x000fe20000000000 */
[----:B------:R-:W-:Y:S05]  /*cdf0*/  YIELD ;  /* 0x0000000000007946 */ /* 0x000fea0003800000 */
[----:B------:R-:W-:-:S04]  /*ce00*/  ISETP.NE.AND P2, PT, R7, 0x2, PT ;  /* 0x000000020700780c */ /* 0x000fc80003f45270 */
[----:B------:R-:W-:Y:S02]  /*ce10*/  SEL R11, RZ, 0x1, P2 ;  /* 0x00000001ff0b7807 */ /* 0x000fe40001000000 */
[----:B------:R-:W-:Y:S02]  /*ce20*/  SEL R7, R7, RZ, P2 ;  /* 0x000000ff07077207 */ /* 0x000fe40001000000 */
[----:B------:R-:W-:Y:S02]  /*ce30*/  LOP3.LUT R20, R154, R11, RZ, 0x3c, !PT ;  /* 0x0000000b9a147212 */ /* 0x000fe400078e3cff */
[----:B--2---:R-:W-:-:S13]  /*ce40*/  ISETP.NE.AND P1, PT, R10, RZ, PT ;  /* 0x000000ff0a00720c */ /* 0x004fda0003f25270 */
[----:B------:R-:W-:Y:S05]  /*ce50*/  @P1 BRA `(.L_x_1710) ;  /* 0x0000000000301947 */ /* 0x000fea0003800000 */
[----:B------:R-:W-:Y:S05]  /*ce60*/  @!P0 BRA `(.L_x_1711) ;  /* 0x0000000000048947 */ /* 0x000fea0003800000 */
[----:B------:R-:W-:Y:S01]  /*ce70*/  BPT.TRAP 0x1 ;  /* 0x000000040000795c */ /* 0x000fe20000300000 */
.L_x_1711:
[----:B------:R-:W-:Y:S01]  /*ce80*/  IMAD R11, R7, 0x8, R2 ;  /* 0x00000008070b7824 */ /* 0x000fe200078e0202 */
[----:B------:R-:W-:-:S04]  /*ce90*/  SHF.L.U32 R10, R20, 0x1f, RZ ;  /* 0x0000001f140a7819 */ /* 0x000fc800000006ff */
[----:B------:R0:W1:Y:S01]  /*cea0*/  SYNCS.PHASECHK.TRANS64.TRYWAIT P2, [R11+URZ+0x16830], R10 ;  /* 0x0168300a0b0075a7 */ /* 0x000062000804017f */
[----:B------:R-:W-:Y:S05]  /*ceb0*/  @!P0 BRA `(.L_x_1712) ;  /* 0x0000000000048947 */ /* 0x000fea0003800000 */
[----:B------:R-:W-:Y:S01]  /*cec0*/  BPT.TRAP 0x1 ;  /* 0x000000040000795c */ /* 0x000fe20000300000 */
.L_x_1712:
[----:B------:R-:W-:Y:S04]  /*ced0*/  BSSY B0, `(.L_x_1710) ;  /* 0x0000004000007945 */ /* 0x000fe80003800000 */
[----:B-1----:R-:W-:Y:S05]  /*cee0*/  @P2 BRA `(.L_x_1713) ;  /* 0x0000000000082947 */ /* 0x002fea0003800000 */
[----:B------:R-:W1:Y:S02]  /*cef0*/  SYNCS.PHASECHK.TRANS64.TRYWAIT P2, [R11+URZ+0x16830], R10 ;  /* 0x0168300a0b0075a7 */ /* 0x000e64000804017f */
[----:B-1----:R-:W-:Y:S05]  /*cf00*/  @!P2 BRA `(.L_x_1714) ;  /* 0x0000014000aca947 */ /* 0x002fea0003800000 */
.L_x_1713:
[----:B------:R-:W-:Y:S05]  /*cf10*/  BSYNC B0 ;  /* 0x0000000000007941 */ /* 0x000fea0003800000 */
.L_x_1710:
[----:B------:R-:W2:Y:S01]  /*cf20*/  LDL R12, [R1+0x30] ;  /* 0x00003000010c7983 */ /* 0x000ea20000100800 */
[----:B01----:R-:W0:Y:S01]  /*cf30*/  S2R R10, SR_TID.X ;  /* 0x00000000000a7919 */ /* 0x003e220000002100 */
[----:B------:R-:W-:Y:S01]  /*cf40*/  IMAD.MOV.U32 R11, RZ, RZ, 0x40000040 ;  /* 0x40000040ff0b7424 */ /* 0x000fe200078e00ff */
[----:B------:R-:W-:Y:S05]  /*cf50*/  WARPSYNC.ALL ;  /* 0x0000000000007948 */ /* 0x000fea0003800000 */
[----:B------:R-:W-:Y:S02]  /*cf60*/  R2UR UR23, R11 ;  /* 0x000000000b1772ca */ /* 0x000fe400000e0000 */
[----:B0-----:R-:W-:-:S05]  /*cf70*/  SHF.R.U32.HI R10, RZ, 0x7, R10 ;  /* 0x00000007ff0a7819 */ /* 0x001fca000001160a */
[----:B------:R-:W-:Y:S02]  /*cf80*/  VIADD R21, R10, 0x8 ;  /* 0x000000080a157836 */ /* 0x000fe40000000000 */
[----:B------:R-:W-:-:S05]  /*cf90*/  IMAD.MOV.U32 R13, RZ, RZ, 0x40000040 ;  /* 0x40000040ff0d7424 */ /* 0x000fca00078e00ff */
[----:B------:R-:W-:Y:S01]  /*cfa0*/  R2UR UR19, R13 ;  /* 0x000000000d1372ca */ /* 0x000fe200000e0000 */
[----:B------:R-:W-:Y:S01]  /*cfb0*/  IMAD.MOV.U32 R25, RZ, RZ, 0x40000040 ;  /* 0x40000040ff197424 */ /* 0x000fe200078e00ff */
[----:B------:R-:W-:Y:S02]  /*cfc0*/  R2UR UR12, R8 ;  /* 0x00000000080c72ca */ /* 0x000fe400000e0000 */
[----:B------:R-:W-:Y:S02]  /*cfd0*/  R2UR UR13, R9 ;  /* 0x00000000090d72ca */ /* 0x000fe400000e0000 */
[C---:B------:R-:W-:Y:S02]  /*cfe0*/  R2UR UR15, R25.reuse ;  /* 0x00000000190f72ca */ /* 0x040fe400000e0000 */
[----:B------:R-:W-:Y:S01]  /*cff0*/  R2UR UR27, R25 ;  /* 0x00000000191b72ca */ /* 0x000fe200000e0000 */
[----:B------:R0:W-:Y:S01]  /*d000*/  BAR.SYNC.DEFER_BLOCKING R21, 0x100 ;  /* 0x000400150000751d */ /* 0x0001e20000010000 */
[----:B--2---:R-:W-:-:S04]  /*d010*/  IMAD R24, R7, 0x400, R12 ;  /* 0x0000040007187824 */ /* 0x004fc800078e020c */
[----:B------:R-:W-:-:S05]  /*d020*/  VIADD R10, R24, 0x4 ;  /* 0x00000004180a7836 */ /* 0x000fca0000000000 */
[----:B------:R-:W-:Y:S02]  /*d030*/  R2UR UR22, R10 ;  /* 0x000000000a1672ca */ /* 0x000fe400000e0000 */
[----:B------:R-:W2:Y:S01]  /*d040*/  LDL.64 R10, [R1+0x20] ;  /* 0x00002000010a7983 */ /* 0x000ea20000100a00 */
[----:B------:R-:W-:-:S05]  /*d050*/  VIADD R12, R24, 0x2 ;  /* 0x00000002180c7836 */ /* 0x000fca0000000000 */
[----:B------:R-:W-:Y:S02]  /*d060*/  R2UR UR18, R12 ;  /* 0x000000000c1272ca */ /* 0x000fe400000e0000 */
[----:B------:R-:W3:Y:S01]  /*d070*/  LDL.64 R12, [R1+0x18] ;  /* 0x00001800010c7983 */ /* 0x000ee20000100a00 */
[C---:B------:R-:W-:Y:S01]  /*d080*/  R2UR UR14, R24.reuse ;  /* 0x00000000180e72ca */ /* 0x040fe200000e0000 */
[----:B------:R-:W-:-:S05]  /*d090*/  VIADD R24, R24, 0x6 ;  /* 0x0000000618187836 */ /* 0x000fca0000000000 */
[----:B------:R-:W-:Y:S02]  /*d0a0*/  R2UR UR26, R24 ;  /* 0x00000000181a72ca */ /* 0x000fe400000e0000 */
[----:B------:R-:W-:-:S06]  /*d0b0*/  WARPGROUP.ARRIVE ;  /* 0x00000000000079c5 */ /* 0x000fcc0000000000 */
[----:B------:R-:W-:Y:S03]  /*d0c0*/  HGMMA.64x128x16.F32 R24, gdesc[UR12], RZ, !UPT, gsb0 ;  /* 0x01e000000c1879f0 */ /* 0x000fe6000c0008ff */
[----:B------:R-:W-:Y:S02]  /*d0d0*/  WARPGROUP.DEPBAR.LE gsb0, 0x0 ;  /* 0x00008000000079c5 */ /* 0x000fe40000010000 */
[----:B------:R-:W-:Y:S01]  /*d0e0*/  WARPGROUP.ARRIVE ;  /* 0x00000000000079c5 */ /* 0x000fe20000000000 */
[----:B--2---:R-:W-:Y:S02]  /*d0f0*/  R2UR UR16, R10 ;  /* 0x000000000a1072ca */ /* 0x004fe400000e0000 */
[----:B------:R-:W-:-:S13]  /*d100*/  R2UR UR17, R11 ;  /* 0x000000000b1172ca */ /* 0x000fda00000e0000 */
[----:B------:R-:W-:Y:S01]  /*d110*/  HGMMA.64x128x16.F32 R24, gdesc[UR16], R24, gsb0 ;  /* 0x01e00000101879f0 */ /* 0x000fe20008000818 */
[----:B---3--:R-:W-:Y:S02]  /*d120*/  R2UR UR20, R12 ;  /* 0x000000000c1472ca */ /* 0x008fe400000e0000 */
        /* <DEDUP_REMOVED lines=13> */
.L_x_1716:
[----:B------:R-:W-:Y:S02]  /*d200*/  SHF.L.U32 R10, R154, 0x1f, RZ ;  /* 0x0000001f9a0a7819 */ /* 0x000fe400000006ff */
[----:B------:R-:W-:-:S04]  /*d210*/  LEA R11, R22, R2, 0x3 ;  /* 0x00000002160b7211 */ /* 0x000fc800078e18ff */
[----:B------:R0:W1:Y:S01]  /*d220*/  SYNCS.PHASECHK.TRANS64.TRYWAIT P1, [R11+URZ+0x16850], R10 ;  /* 0x0168500a0b0075a7 */ /* 0x000062000802017f */
[----:B------:R-:W-:Y:S05]  /*d230*/  @!P0 BRA `(.L_x_1717) ;  /* 0x0000000000048947 */ /* 0x000fea0003800000 */
[----:B------:R-:W-:Y:S01]  /*d240*/  BPT.TRAP 0x1 ;  /* 0x000000040000795c */ /* 0x000fe20000300000 */
.L_x_1717:
[----:B-1----:R-:W-:Y:S05]  /*d250*/  @P1 BRA `(.L_x_1715) ;  /* 0x0000000000081947 */ /* 0x002fea0003800000 */
[----:B------:R-:W1:Y:S02]  /*d260*/  SYNCS.PHASECHK.TRANS64.TRYWAIT P1, [R11+URZ+0x16850], R10 ;  /* 0x0168500a0b0075a7 */ /* 0x000e64000802017f */
[----:B-1----:R-:W-:Y:S05]  /*d270*/  @!P1 BRA `(.L_x_1718) ;  /* 0x0000013c00e49947 */ /* 0x002fea0003800000 */
.L_x_1715:
[----:B01----:R-:W-:Y:S01]  /*d280*/  VIADD R10, R2, 0x400 ;  /* 0x00000400020a7836 */ /* 0x003fe20000000000 */
[----:B------:R-:W-:Y:S05]  /*d290*/  WARPSYNC.ALL ;  /* 0x0000000000007948 */ /* 0x000fea0003800000 */
[----:B------:R-:W-:Y:S01]  /*d2a0*/  SHF.R.U32.HI R10, RZ, 0x4, R10 ;  /* 0x00000004ff0a7819 */ /* 0x000fe2000001160a */
[----:B------:R-:W-:Y:S01]  /*d2b0*/  IMAD.MOV.U32 R11, RZ, RZ, 0x40000040 ;  /* 0x40000040ff0b7424 */ /* 0x000fe200078e00ff */
[----:B------:R-:W-:Y:S01]  /*d2c0*/  WARPGROUP.ARRIVE ;  /* 0x00000000000079c5 */ /* 0x000fe20000000000 */
[----:B------:R-:W-:Y:S01]  /*d2d0*/  IMAD.MOV.U32 R13, RZ, RZ, 0x40000040 ;  /* 0x40000040ff0d7424 */ /* 0x000fe200078e00ff */
[----:B------:R-:W-:-:S04]  /*d2e0*/  LOP3.LUT R10, R10, 0x3fff, RZ, 0xc0, !PT ;  /* 0x00003fff0a0a7812 */ /* 0x000fc800078ec0ff */
[----:B------:R-:W0:Y:S01]  /*d2f0*/  S2R R154, SR_TID.X ;  /* 0x00000000009a7919 */ /* 0x000e220000002100 */
[----:B------:R-:W-:Y:S01]  /*d300*/  R2UR UR15, R11 ;  /* 0x000000000b0f72ca */ /* 0x000fe200000e0000 */
[----:B------:R-:W-:Y:S02]  /*d310*/  IMAD.MOV.U32 R11, RZ, RZ, 0x40000040 ;  /* 0x40000040ff0b7424 */ /* 0x000fe400078e00ff */
[----:B------:R-:W-:-:S04]  /*d320*/  IMAD R10, R22, 0x400, R10 ;  /* 0x00000400160a7824 */ /* 0x000fc800078e020a */
[C---:B------:R-:W-:Y:S01]  /*d330*/  VIADD R12, R10.reuse, 0x80 ;  /* 0x000000800a0c7836 */ /* 0x040fe20000000000 */
[----:B------:R-:W-:-:S13]  /*d340*/  R2UR UR14, R10 ;  /* 0x000000000a0e72ca */ /* 0x000fda00000e0000 */
[----:B------:R-:W-:Y:S01]  /*d350*/  HGMMA.64x64x16.F32 R88, R148, gdesc[UR12].tnspB, R88, gsb0 ;  /* 0x40e0000c94587df0 */ /* 0x000fe20008000858 */
[----:B------:R-:W-:Y:S01]  /*d360*/  R2UR UR14, R12 ;  /* 0x000000000c0e72ca */ /* 0x000fe200000e0000 */
[----:B------:R-:W-:Y:S01]  /*d370*/  VIADD R12, R10, 0x100 ;  /* 0x000001000a0c7836 */ /* 0x000fe20000000000 */
[----:B------:R-:W-:Y:S01]  /*d380*/  R2UR UR15, R13 ;  /* 0x000000000d0f72ca */ /* 0x000fe200000e0000 */
[----:B------:R-:W-:Y:S01]  /*d390*/  IMAD.MOV.U32 R13, RZ, RZ, 0x40000040 ;  /* 0x40000040ff0d7424 */ /* 0x000fe200078e00ff */
[----:B0-----:R-:W-:Y:S02]  /*d3a0*/  SHF.R.U32.HI R21, RZ, 0x7, R154 ;  /* 0x00000007ff157819 */ /* 0x001fe4000001169a */
[----:B------:R-:W-:Y:S01]  /*d3b0*/  ISETP.GE.U32.AND P1, PT, R154, 0x180, PT ;  /* 0x000001809a00780c */ /* 0x000fe20003f26070 */
        /* <DEDUP_REMOVED lines=27> */
[----:B------:R-:W-:Y:S02]  /*d570*/  IMAD.MOV.U32 R13, RZ, RZ, 0x40000040 ;  /* 0x40000040ff0d7424 */ /* 0x000fe400078e00ff */
        /* <DEDUP_REMOVED lines=9> */
[----:B------:R-:W-:Y:S01]  /*d610*/  R2UR UR14, R10 ;  /* 0x000000000a0e72ca */ /* 0x000fe200000e0000 */
[----:B------:R-:W-:Y:S01]  /*d620*/  VIADD R10, R21, 0x9 ;  /* 0x00000009150a7836 */ /* 0x000fe20000000000 */
[----:B------:R-:W-:-:S04]  /*d630*/  R2UR UR15, R11 ;  /* 0x000000000b0f72ca */ /* 0x000fc800000e0000 */
[----:B------:R-:W-:Y:S01]  /*d640*/  SEL R10, R10, 0x9, !P1 ;  /* 0x000000090a0a7807 */ /* 0x000fe20004800000 */
[----:B------:R-:W-:Y:S02]  /*d650*/  WARPGROUP.DEPBAR.LE gsb0, 0x0 ;  /* 0x00008000000079c5 */ /* 0x000fe40000010000 */
[----:B------:R-:W-:-:S06]  /*d660*/  WARPGROUP.ARRIVE ;  /* 0x00000000000079c5 */ /* 0x000fcc0000000000 */
[----:B------:R-:W-:Y:S03]  /*d670*/  HGMMA.64x64x16.F32 R88, R120, gdesc[UR12].tnspB, R88, gsb0 ;  /* 0x40e0000c78587df0 */ /* 0x000fe60008000858 */
[----:B------:R-:W-:Y:S02]  /*d680*/  WARPGROUP.DEPBAR.LE gsb0, 0x0 ;  /* 0x00008000000079c5 */ /* 0x000fe40000010000 */
[----:B------:R0:W-:Y:S06]  /*d690*/  BAR.ARV R10, 0x100 ;  /* 0x0004000a0000751d */ /* 0x0001ec0000002000 */
[----:B------:R-:W-:Y:S05]  /*d6a0*/  @!P0 BRA `(.L_x_1719) ;  /* 0x0000000000048947 */ /* 0x000fea0003800000 */
[----:B------:R-:W-:Y:S01]  /*d6b0*/  BPT.TRAP 0x1 ;  /* 0x000000040000795c */ /* 0x000fe20000300000 */
.L_x_1719:
[----:B------:R-:W2:Y:S01]  /*d6c0*/  LDL R13, [R1+0x14] ;  /* 0x00001400010d7983 */ /* 0x000ea20000100800 */
[----:B0-----:R-:W0:Y:S03]  /*d6d0*/  LDC R10, c[0x0][0x448] ;  /* 0x00011200ff0a7b82 */ /* 0x001e260000000800 */
[----:B------:R-:W2:Y:S04]  /*d6e0*/  LDL R12, [R1+0x34] ;  /* 0x00003400010c7983 */ /* 0x000ea80000100800 */
[----:B------:R-:W3:Y:S01]  /*d6f0*/  LDL R125, [R1] ;  /* 0x00000000017d7983 */ /* 0x000ee20000100800 */
[----:B0-----:R-:W-:-:S13]  /*d700*/  ISETP.NE.AND P1, PT, R10, 0x1, PT ;  /* 0x000000010a00780c */ /* 0x001fda0003f25270 */
[----:B------:R-:W0:Y:S08]  /*d710*/  @P1 LDC R11, c[0x0][0x44c] ;  /* 0x00011300ff0b1b82 */ /* 0x000e300000000800 */
[----:B------:R-:W1:Y:S01]  /*d720*/  @P1 LDC R10, c[0x0][0x450] ;  /* 0x00011400ff0a1b82 */ /* 0x000e620000000800 */
[----:B------:R-:W-:Y:S01]  /*d730*/  LOP3.LUT P3, RZ, R18, 0x4, RZ, 0xc0, !PT ;  /* 0x0000000412ff7812 */ /* 0x000fe2000786c0ff */
[----:B------:R-:W-:-:S02]  /*d740*/  UMOV UR29, UR9 ;  /* 0x00000009001d7c82 */ /* 0x000fc40008000000 */
[----:B------:R-:W-:Y:S01]  /*d750*/  ULOP3.LUT UR12, URZ, UR29, URZ, 0x33, !UPT ;  /* 0x0000001d3f0c7292 */ /* 0x000fe2000f8e333f */
[----:B--2---:R-:W-:-:S04]  /*d760*/  IMAD.IADD R122, R12, 0x1, R13 ;  /* 0x000000010c7a7824 */ /* 0x004fc800078e020d */
[----:B0-----:R-:W-:-:S05]  /*d770*/  @P1 IMAD.HI.U32 R11, R122, R11, RZ ;  /* 0x0000000b7a0b1227 */ /* 0x001fca00078e00ff */
[----:B-1----:R-:W-:Y:S01]  /*d780*/  @P1 SHF.R.U32.HI R122, RZ, R10, R11 ;  /* 0x0000000aff7a1219 */ /* 0x002fe2000001160b */
[----:B------:R-:W-:Y:S02]  /*d790*/  IMAD R10, R7, 0x8, R2 ;  /* 0x00000008070a7824 */ /* 0x000fe400078e0202 */
[----:B------:R-:W-:Y:S02]  /*d7a0*/  IMAD.U32 R11, RZ, RZ, UR38 ;  /* 0x00000026ff0b7e24 */ /* 0x000fe4000f8e00ff */
[----:B------:R-:W-:Y:S01]  /*d7b0*/  VIADD R10, R10, 0x16840 ;  /* 0x000168400a0a7836 */ /* 0x000fe20000000000 */
[----:B------:R-:W0:Y:S04]  /*d7c0*/  SHFL.IDX PT, R123, R122, RZ, 0x1c1f ;  /* 0x001c1fff7a7b7589 */ /* 0x000e2800000e0000 */
[----:B------:R-:W-:-:S04]  /*d7d0*/  PRMT R10, R11, 0x654, R10 ;  /* 0x000006540b0a7816 */ /* 0x000fc8000000000a */
[----:B------:R1:W-:Y:S02]  /*d7e0*/  SYNCS.ARRIVE.TRANS64.RED.A1T0 RZ, [R10+URZ], RZ ;  /* 0x000000ff0aff79a7 */ /* 0x0003e4000810043f */
[----:B-1----:R-:W-:-:S05]  /*d7f0*/  IMAD.SHL.U32 R10, R4, 0x80, RZ ;  /* 0x00000080040a7824 */ /* 0x002fca00078e00ff */
[----:B------:R-:W-:-:S04]  /*d800*/  IADD3 R13, -R155, 0x1, -R10 ;  /* 0x000000019b0d7810 */ /* 0x000fc80007ffe90a */
[----:B---3--:R-:W-:-:S05]  /*d810*/  IADD3 R13, -R156, R13, R125 ;  /* 0x0000000d9c0d7210 */ /* 0x008fca0007ffe17d */
[C---:B------:R-:W-:Y:S02]  /*d820*/  VIADD R21, R13.reuse, UR28 ;  /* 0x0000001c0d157c36 */ /* 0x040fe40008000000 */
[----:B------:R-:W-:Y:S02]  /*d830*/  VIADD R13, R13, UR12 ;  /* 0x0000000c0d0d7c36 */ /* 0x000fe40008000000 */
[--C-:B0-----:R-:W-:Y:S02]  /*d840*/  IMAD.IADD R12, R21, 0x1, R123.reuse ;  /* 0x00000001150c7824 */ /* 0x101fe400078e027b */
[----:B------:R-:W-:Y:S01]  /*d850*/  IMAD.IADD R11, R13, 0x1, R123 ;  /* 0x000000010d0b7824 */ /* 0x000fe200078e027b */
[----:B------:R-:W-:Y:S06]  /*d860*/  @!P3 BRA `(.L_x_1720) ;  /* 0x000000000058b947 */ /* 0x000fec0003800000 */
[----:B------:R-:W-:Y:S01]  /*d870*/  IADD3 R123, -R156, R125, R123 ;  /* 0x0000007d9c7b7210 */ /* 0x000fe20007ffe17b */
[----:B------:R-:W-:Y:S03]  /*d880*/  BSSY B0, `(.L_x_1721) ;  /* 0x0000010000007945 */ /* 0x000fe60003800000 */
        /* <DEDUP_REMOVED lines=10> */
.L_x_1722:
[----:B------:R-:W-:-:S05]  /*d930*/  IMAD.U32 R124, RZ, RZ, UR5 ;  /* 0x00000005ff7c7e24 */ /* 0x000fca000f8e00ff */
[----:B------:R-:W-:-:S13]  /*d940*/  ISETP.NE.AND P1, PT, R124, 0x1, PT ;  /* 0x000000017c00780c */ /* 0x000fda0003f25270 */
[----:B------:R-:W0:Y:S02]  /*d950*/  @P1 LDC.64 R120, c[0x0][0x9e8] ;  /* 0x00027a00ff781b82 */ /* 0x000e240000000a00 */
[----:B0-----:R-:W-:-:S05]  /*d960*/  @P1 IMAD.HI.U32 R120, R123, R120, RZ ;  /* 0x000000787b781227 */ /* 0x001fca00078e00ff */
[----:B------:R-:W-:-:S07]  /*d970*/  @P1 SHF.R.U32.HI R123, RZ, R121, R120 ;  /* 0x00000079ff7b1219 */ /* 0x000fce0000011678 */
.L_x_1723:
[----:B------:R-:W-:Y:S05]  /*d980*/  BSYNC B0 ;  /* 0x0000000000007941 */ /* 0x000fea0003800000 */
.L_x_1721:
[----:B------:R-:W-:-:S04]  /*d990*/  IMAD R123, R123, R124, -R10 ;  /* 0x0000007c7b7b7224 */ /* 0x000fc800078e0a0a */
[----:B------:R-:W-:-:S05]  /*d9a0*/  IMAD.IADD R123, R123, 0x1, -R155 ;  /* 0x000000017b7b7824 */ /* 0x000fca00078e0a9b */
[----:B------:R-:W-:Y:S02]  /*d9b0*/  VIMNMX R11, R11, R123, !PT ;  /* 0x0000007b0b0b7248 */ /* 0x000fe40007fe0100 */
[----:B------:R-:W-:-:S07]  /*d9c0*/  VIADDMNMX R12, R123, R124, R12, PT ;  /* 0x0000007c7b0c7246 */ /* 0x000fce000380010c */
.L_x_1720:
[----:B------:R-:W-:Y:S01]  /*d9d0*/  ISETP.GT.AND P5, PT, R4, -0x1, PT ;  /* 0xffffffff0400780c */ /* 0x000fe20003fa4270 */
[----:B------:R-:W0:Y:S03]  /*d9e0*/  SHFL.IDX PT, R122, R122, 0x1, 0x1c1f ;  /* 0x003c1f007a7a7f89 */ /* 0x000e2600000e0000 */
[C---:B------:R-:W-:Y:S02]  /*d9f0*/  ISETP.GT.AND P2, PT, R11.reuse, RZ, P5 ;  /* 0x000000ff0b00720c */ /* 0x040fe40002f44270 */
[----:B------:R-:W-:Y:S02]  /*da00*/  ISETP.GT.AND P1, PT, R11, 0x1, P5 ;  /* 0x000000010b00780c */ /* 0x000fe40002f24270 */
[C---:B------:R-:W-:Y:S02]  /*da10*/  ISETP.LT.OR P2, PT, R12.reuse, 0x1, P2 ;  /* 0x000000010c00780c */ /* 0x040fe40001741670 */
[----:B------:R-:W-:-:S02]  /*da20*/  ISETP.LT.OR P1, PT, R12, 0x2, P1 ;  /* 0x000000020c00780c */ /* 0x000fc40000f21670 */
[----:B------:R-:W-:Y:S02]  /*da30*/  FSEL R24, R24, -INF , !P2 ;  /* 0xff80000018187808 */ /* 0x000fe40005000000 */
[----:B------:R-:W-:Y:S02]  /*da40*/  FSEL R25, R25, -INF , !P1 ;  /* 0xff80000019197808 */ /* 0x000fe40004800000 */
[C---:B------:R-:W-:Y:S02]  /*da50*/  ISETP.GT.AND P2, PT, R11.reuse, 0x8, P5 ;  /* 0x000000080b00780c */ /* 0x040fe40002f44270 */
[----:B------:R-:W-:Y:S02]  /*da60*/  ISETP.GT.AND P1, PT, R11, 0x9, P5 ;  /* 0x000000090b00780c */ /* 0x000fe40002f24270 */
[C---:B------:R-:W-:Y:S02]  /*da70*/  ISETP.LT.OR P2, PT, R12.reuse, 0x9, P2 ;  /* 0x000000090c00780c */ /* 0x040fe40001741670 */
[----:B------:R-:W-:-:S02]  /*da80*/  ISETP.LT.OR P1, PT, R12, 0xa, P1 ;  /* 0x0000000a0c00780c */ /* 0x000fc40000f21670 */
[----:B------:R-:W-:Y:S01]  /*da90*/  FSEL R28, R28, -INF , !P2 ;  /* 0xff8000001c1c7808 */ /* 0x000fe20005000000 */
[----:B0-----:R-:W-:Y:S01]  /*daa0*/  IMAD.IADD R21, R21, 0x1, R122 ;  /* 0x0000000115157824 */ /* 0x001fe200078e027a */
[----:B------:R-:W-:Y:S02]  /*dab0*/  FSEL R29, R29, -INF , !P1 ;  /* 0xff8000001d1d7808 */ /* 0x000fe40004800000 */
[C---:B------:R-:W-:Y:S02]  /*dac0*/  ISETP.GT.AND P2, PT, R11.reuse, 0x10, P5 ;  /* 0x000000100b00780c */ /* 0x040fe40002f44270 */
        /* <DEDUP_REMOVED lines=78> */
[----:B------:R-:W-:Y:S01]  /*dfb0*/  ISETP.GT.AND P1, PT, R11, 0x79, P5 ;  /* 0x000000790b00780c */ /* 0x000fe20002f24270 */
[----:B------:R-:W-:Y:S01]  /*dfc0*/  IMAD.IADD R11, R13, 0x1, R122 ;  /* 0x000000010d0b7824 */ /* 0x000fe200078e027a */
[C---:B------:R-:W-:Y:S02]  /*dfd0*/  ISETP.LT.OR P2, PT, R12.reuse, 0x79, P2 ;  /* 0x000000790c00780c */ /* 0x040fe40001741670 */
[----:B------:R-:W-:-:S02]  /*dfe0*/  ISETP.LT.OR P1, PT, R12, 0x7a, P1 ;  /* 0x0000007a0c00780c */ /* 0x000fc40000f21670 */
[----:B------:R-:W-:Y:S02]  /*dff0*/  FSEL R84, R84, -INF , !P2 ;  /* 0xff80000054547808 */ /* 0x000fe40005000000 */
[----:B------:R-:W-:Y:S01]  /*e000*/  FSEL R85, R85, -INF , !P1 ;  /* 0xff80000055557808 */ /* 0x000fe20004800000 */
[----:B------:R-:W-:Y:S08]  /*e010*/  @!P3 BRA `(.L_x_1724) ;  /* 0x000000000058b947 */ /* 0x000ff00003800000 */
        /* <DEDUP_REMOVED lines=12> */
.L_x_1726:
[----:B------:R-:W-:-:S05]  /*e0e0*/  IMAD.U32 R120, RZ, RZ, UR5 ;  /* 0x00000005ff787e24 */ /* 0x000fca000f8e00ff */
[----:B------:R-:W-:-:S13]  /*e0f0*/  ISETP.NE.AND P1, PT, R120, 0x1, PT ;  /* 0x000000017800780c */ /* 0x000fda0003f25270 */
[----:B------:R-:W0:Y:S02]  /*e100*/  @P1 LDC.64 R12, c[0x0][0x9e8] ;  /* 0x00027a00ff0c1b82 */ /* 0x000e240000000a00 */
[----:B0-----:R-:W-:-:S05]  /*e110*/  @P1 IMAD.HI.U32 R12, R122, R12, RZ ;  /* 0x0000000c7a0c1227 */ /* 0x001fca00078e00ff */
[----:B------:R-:W-:-:S07]  /*e120*/  @P1 SHF.R.U32.HI R122, RZ, R13, R12 ;  /* 0x0000000dff7a1219 */ /* 0x000fce000001160c */
.L_x_1727:
[----:B------:R-:W-:Y:S05]  /*e130*/  BSYNC B0 ;  /* 0x0000000000007941 */ /* 0x000fea0003800000 */
.L_x_1725:
[----:B------:R-:W-:-:S04]  /*e140*/  IMAD R10, R122, R120, -R10 ;  /* 0x000000787a0a7224 */ /* 0x000fc800078e0a0a */
[----:B------:R-:W-:-:S05]  /*e150*/  IMAD.IADD R10, R10, 0x1, -R155 ;  /* 0x000000010a0a7824 */ /* 0x000fca00078e0a9b */
[----:B------:R-:W-:Y:S02]  /*e160*/  VIMNMX R11, R11, R10, !PT ;  /* 0x0000000a0b0b7248 */ /* 0x000fe40007fe0100 */
[----:B------:R-:W-:-:S07]  /*e170*/  VIADDMNMX R21, R10, R120, R21, PT ;  /* 0x000000780a157246 */ /* 0x000fce0003800115 */
.L_x_1724:
[C---:B------:R-:W-:Y:S01]  /*e180*/  ISETP.GT.AND P1, PT, R11.reuse, 0x1, P5 ;  /* 0x000000010b00780c */ /* 0x040fe20002f24270 */
[----:B------:R-:W-:Y:S01]  /*e190*/  UMOV UR30, UR7 ;  /* 0x00000007001e7c82 */ /* 0x000fe20008000000 */
[----:B------:R-:W-:Y:S02]  /*e1a0*/  ISETP.GT.AND P2, PT, R11, 0x8, P5 ;  /* 0x000000080b00780c */ /* 0x000fe40002f44270 */
[C---:B------:R-:W-:Y:S02]  /*e1b0*/  ISETP.LT.OR P1, PT, R21.reuse, 0x2, P1 ;  /* 0x000000021500780c */ /* 0x040fe40000f21670 */
[----:B------:R-:W-:Y:S02]  /*e1c0*/  ISETP.LT.OR P2, PT, R21, 0x9, P2 ;  /* 0x000000091500780c */ /* 0x000fe40001741670 */
[----:B------:R-:W-:Y:S02]  /*e1d0*/  FSEL R27, R27, -INF , !P1 ;  /* 0xff8000001b1b7808 */ /* 0x000fe40004800000 */
[----:B------:R-:W-:-:S02]  /*e1e0*/  ISETP.GT.AND P1, PT, R11, 0x9, P5 ;  /* 0x000000090b00780c */ /* 0x000fc40002f24270 */
[----:B------:R-:W-:Y:S02]  /*e1f0*/  FSEL R30, R30, -INF , !P2 ;  /* 0xff8000001e1e7808 */ /* 0x000fe40005000000 */
[----:B------:R-:W-:Y:S02]  /*e200*/  ISETP.LT.OR P1, PT, R21, 0xa, P1 ;  /* 0x0000000a1500780c */ /* 0x000fe40000f21670 */
[----:B------:R-:W-:Y:S02]  /*e210*/  ISETP.GT.AND P2, PT, R11, 0x10, P5 ;  /* 0x000000100b00780c */ /* 0x000fe40002f44270 */
[----:B------:R-:W-:Y:S02]  /*e220*/  FSEL R31, R31, -INF , !P1 ;  /* 0xff8000001f1f7808 */ /* 0x000fe40004800000 */
[----:B------:R-:W-:Y:S02]  /*e230*/  ISETP.GT.AND P1, PT, R11, 0x11, P5 ;  /* 0x000000110b00780c */ /* 0x000fe40002f24270 */
[----:B------:R-:W-:-:S02]  /*e240*/  ISETP.LT.OR P2, PT, R21, 0x11, P2 ;  /* 0x000000111500780c */ /* 0x000fc40001741670 */
[----:B------:R-:W-:Y:S02]  /*e250*/  ISETP.LT.OR P1, PT, R21, 0x12, P1 ;  /* 0x000000121500780c */ /* 0x000fe40000f21670 */
[----:B------:R-:W-:Y:S02]  /*e260*/  FSEL R34, R34, -INF , !P2 ;  /* 0xff80000022227808 */ /* 0x000fe40005000000 */
[----:B------:R-:W-:Y:S02]  /*e270*/  FSEL R35, R35, -INF , !P1 ;  /* 0xff80000023237808 */ /* 0x000fe40004800000 */
[C---:B------:R-:W-:Y:S02]  /*e280*/  ISETP.GT.AND P2, PT, R11.reuse, 0x18, P5 ;  /* 0x000000180b00780c */ /* 0x040fe40002f44270 */
        /* <DEDUP_REMOVED lines=55> */
[----:B------:R-:W-:-:S02]  /*e600*/  LOP3.LUT R18, R18, 0xbfffffff, RZ, 0xc0, !PT ;  /* 0xbfffffff12127812 */ /* 0x000fc400078ec0ff */
[C---:B------:R-:W-:Y:S02]  /*e610*/  ISETP.LT.OR P2, PT, R21.reuse, 0x61, P2 ;  /* 0x000000611500780c */ /* 0x040fe40001741670 */
[----:B------:R-:W-:Y:S02]  /*e620*/  ISETP.LT.OR P1, PT, R21, 0x62, P1 ;  /* 0x000000621500780c */ /* 0x000fe40000f21670 */
[----:B------:R-:W-:Y:S02]  /*e630*/  FMNMX.FTZ R10, R24, R3, !PT ;  /* 0x00000003180a7209 */ /* 0x000fe40007810000 */
[----:B------:R-:W-:Y:S02]  /*e640*/  @P0 LOP3.LUT R18, R18, 0x40000000, RZ, 0xfc, !PT ;  /* 0x4000000012120812 */ /* 0x000fe400078efcff */
[----:B------:R-:W-:Y:S02]  /*e650*/  FSEL R74, R74, -INF , !P2 ;  /* 0xff8000004a4a7808 */ /* 0x000fe40005000000 */
[----:B------:R-:W-:-:S02]  /*e660*/  FSEL R75, R75, -INF , !P1 ;  /* 0xff8000004b4b7808 */ /* 0x000fc40004800000 */
[C---:B------:R-:W-:Y:S02]  /*e670*/  ISETP.GT.AND P4, PT, R11.reuse, 0x68, P5 ;  /* 0x000000680b00780c */ /* 0x040fe40002f84270 */
[C---:B------:R-:W-:Y:S02]  /*e680*/  ISETP.GT.AND P6, PT, R11.reuse, 0x69, P5 ;  /* 0x000000690b00780c */ /* 0x040fe40002fc4270 */
[C---:B------:R-:W-:Y:S02]  /*e690*/  ISETP.GT.AND P3, PT, R11.reuse, 0x70, P5 ;  /* 0x000000700b00780c */ /* 0x040fe40002f64270 */
[C---:B------:R-:W-:Y:S02]  /*e6a0*/  ISETP.GT.AND P2, PT, R11.reuse, 0x71, P5 ;  /* 0x000000710b00780c */ /* 0x040fe40002f44270 */
[C---:B------:R-:W-:Y:S02]  /*e6b0*/  ISETP.GT.AND P1, PT, R11.reuse, 0x78, P5 ;  /* 0x000000780b00780c */ /* 0x040fe40002f24270 */
[----:B------:R-:W-:-:S02]  /*e6c0*/  ISETP.GT.AND P0, PT, R11, RZ, P5 ;  /* 0x000000ff0b00720c */ /* 0x000fc40002f04270 */
[----:B------:R-:W-:Y:S02]  /*e6d0*/  ISETP.GT.AND P5, PT, R11, 0x79, P5 ;  /* 0x000000790b00780c */ /* 0x000fe40002fa4270 */
[----:B------:R-:W-:Y:S02]  /*e6e0*/  FMNMX.FTZ R11, R25, R10, !PT ;  /* 0x0000000a190b7209 */ /* 0x000fe40007810000 */
[----:B------:R-:W-:Y:S02]  /*e6f0*/  ISETP.LT.OR P4, PT, R21, 0x69, P4 ;  /* 0x000000691500780c */ /* 0x000fe40002781670 */
[----:B------:R-:W-:Y:S02]  /*e700*/  FMNMX.FTZ R10, R28, R11, !PT ;  /* 0x0000000b1c0a7209 */ /* 0x000fe40007810000 */
[----:B------:R-:W-:Y:S02]  /*e710*/  LOP3.LUT R18, R18, 0xfffffffd, RZ, 0xc0, !PT ;  /* 0xfffffffd12127812 */ /* 0x000fe400078ec0ff */
[----:B------:R-:W-:-:S02]  /*e720*/  FMNMX.FTZ R11, R29, R10, !PT ;  /* 0x0000000a1d0b7209 */ /* 0x000fc40007810000 */
[----:B------:R-:W-:Y:S02]  /*e730*/  ISETP.LT.OR P0, PT, R21, 0x1, P0 ;  /* 0x000000011500780c */ /* 0x000fe40000701670 */
[----:B------:R-:W-:Y:S02]  /*e740*/  FMNMX.FTZ R10, R32, R11, !PT ;  /* 0x0000000b200a7209 */ /* 0x000fe40007810000 */
[----:B------:R-:W-:Y:S02]  /*e750*/  FSEL R26, R26, -INF , !P0 ;  /* 0xff8000001a1a7808 */ /* 0x000fe40004000000 */
[----:B------:R-:W-:Y:S02]  /*e760*/  FMNMX.FTZ R11, R33, R10, !PT ;  /* 0x0000000a210b7209 */ /* 0x000fe40007810000 */
[----:B------:R-:W-:Y:S02]  /*e770*/  @P4 LOP3.LUT R18, R18, 0x2, RZ, 0xfc, !PT ;  /* 0x0000000212124812 */ /* 0x000fe400078efcff */
[----:B------:R-:W-:-:S02]  /*e780*/  FMNMX.FTZ R10, R36, R11, !PT ;  /* 0x0000000b240a7209 */ /* 0x000fc40007810000 */
[----:B------:R-:W-:Y:S02]  /*e790*/  ISETP.LT.OR P4, PT, R21, 0x6a, P6 ;  /* 0x0000006a1500780c */ /* 0x000fe40003781670 */
[----:B------:R-:W-:Y:S02]  /*e7a0*/  FMNMX.FTZ R11, R37, R10, !PT ;  /* 0x0000000a250b7209 */ /* 0x000fe40007810000 */
[----:B------:R-:W-:Y:S02]  /*e7b0*/  ISETP.LT.OR P3, PT, R21, 0x71, P3 ;  /* 0x000000711500780c */ /* 0x000fe40001f61670 */
[----:B------:R-:W-:Y:S02]  /*e7c0*/  FMNMX.FTZ R10, R40, R11, !PT ;  /* 0x0000000b280a7209 */ /* 0x000fe40007810000 */
[----:B------:R-:W-:Y:S02]  /*e7d0*/  FSEL R79, R79, -INF , !P4 ;  /* 0xff8000004f4f7808 */ /* 0x000fe40006000000 */
[----:B------:R-:W-:-:S02]  /*e7e0*/  FMNMX.FTZ R11, R41, R10, !PT ;  /* 0x0000000a290b7209 */ /* 0x000fc40007810000 */
[----:B------:R-:W-:Y:S02]  /*e7f0*/  ISETP.LT.OR P2, PT, R21, 0x72, P2 ;  /* 0x000000721500780c */ /* 0x000fe40001741670 */
[----:B------:R-:W-:Y:S02]  /*e800*/  FMNMX.FTZ R10, R44, R11, !PT ;  /* 0x0000000b2c0a7209 */ /* 0x000fe40007810000 */
[----:B------:R-:W-:Y:S02]  /*e810*/  FSEL R82, R82, -INF , !P3 ;  /* 0xff80000052527808 */ /* 0x000fe40005800000 */
[----:B------:R-:W-:Y:S02]  /*e820*/  FMNMX.FTZ R11, R45, R10, !PT ;  /* 0x0000000a2d0b7209 */ /* 0x000fe40007810000 */
[----:B------:R-:W-:Y:S02]  /*e830*/  ISETP.LT.OR P1, PT, R21, 0x79, P1 ;  /* 0x000000791500780c */ /* 0x000fe40000f21670 */
[----:B------:R-:W-:-:S02]  /*e840*/  FMNMX.FTZ R10, R48, R11, !PT ;  /* 0x0000000b300a7209 */ /* 0x000fc40007810000 */
[----:B------:R-:W-:Y:S02]  /*e850*/  FSEL R83, R83, -INF , !P2 ;  /* 0xff80000053537808 */ /* 0x000fe40005000000 */
[----:B------:R-:W-:Y:S02]  /*e860*/  FMNMX.FTZ R11, R49, R10, !PT ;  /* 0x0000000a310b7209 */ /* 0x000fe40007810000 */
[----:B------:R-:W-:Y:S02]  /*e870*/  ISETP.LT.OR P5, PT, R21, 0x7a, P5 ;  /* 0x0000007a1500780c */ /* 0x000fe40002fa1670 */
[----:B------:R-:W-:Y:S02]  /*e880*/  FMNMX.FTZ R10, R52, R11, !PT ;  /* 0x0000000b340a7209 */ /* 0x000fe40007810000 */
[----:B------:R-:W-:Y:S02]  /*e890*/  FSEL R86, R86, -INF , !P1 ;  /* 0xff80000056567808 */ /* 0x000fe40004800000 */
[----:B------:R-:W-:-:S02]  /*e8a0*/  FMNMX.FTZ R11, R53, R10, !PT ;  /* 0x0000000a350b7209 */ /* 0x000fc40007810000 */
[----:B------:R-:W-:Y:S02]  /*e8b0*/  FSEL R87, R87, -INF , !P5 ;  /* 0xff80000057577808 */ /* 0x000fe40006800000 */
[----:B------:R-:W-:Y:S02]  /*e8c0*/  FMNMX.FTZ R10, R56, R11, !PT ;  /* 0x0000000b380a7209 */ /* 0x000fe40007810000 */
[----:B------:R-:W-:Y:S02]  /*e8d0*/  LOP3.LUT P0, RZ, R18, 0x40000000, RZ, 0xc0, !PT ;  /* 0x4000000012ff7812 */ /* 0x000fe4000780c0ff */
        /* <DEDUP_REMOVED lines=16> */
[----:B0-----:R-:W-:Y:S02]  /*e9e0*/  FMNMX.FTZ R13, R12, R11, !PT ;  /* 0x0000000b0c0d7209 */ /* 0x001fe40007810000 */
[----:B------:R-:W-:-:S03]  /*e9f0*/  FMNMX.FTZ R12, R26, R0, !PT ;  /* 0x000000001a0c7209 */ /* 0x000fc60007810000 */
[----:B------:R-:W0:Y:S02]  /*ea00*/  SHFL.BFLY PT, R10, R13, 0x1, 0x1f ;  /* 0x0c201f000d0a7f89 */ /* 0x000e2400000e0000 */
[----:B0-----:R-:W-:-:S04]  /*ea10*/  FMNMX.FTZ R10, R13, R10, !PT ;  /* 0x0000000a0d0a7209 */ /* 0x001fc80007810000 */
[C---:B------:R-:W-:Y:S01]  /*ea20*/  FSETP.NEU.FTZ.AND P6, PT, R10.reuse, -INF , PT ;  /* 0xff8000000a00780b */ /* 0x040fe20003fdd000 */
[----:B------:R-:W-:-:S03]  /*ea30*/  FMUL.FTZ R11, R10, UR30 ;  /* 0x0000001e0a0b7c20 */ /* 0x000fc60008410000 */
[----:B------:R-:W-:Y:S02]  /*ea40*/  FSEL R120, R10, RZ, P6 ;  /* 0x000000ff0a787208 */ /* 0x000fe40003000000 */
[----:B------:R-:W-:Y:S02]  /*ea50*/  FSEL R11, R11, RZ, P6 ;  /* 0x000000ff0b0b7208 */ /* 0x000fe40003000000 */
[----:B------:R-:W-:Y:S01]  /*ea60*/  LOP3.LUT P6, RZ, R18, 0x2, RZ, 0xc0, !PT ;  /* 0x0000000212ff7812 */ /* 0x000fe200078cc0ff */
[----:B------:R-:W-:Y:S02]  /*ea70*/  FADD.FTZ R3, -R120, R3 ;  /* 0x0000000378037221 */ /* 0x000fe40000010100 */
        /* <DEDUP_REMOVED lines=32> */
[----:B------:R-:W-:Y:S01]  /*ec80*/  FMNMX.FTZ R11, R27, R12, !PT ;  /* 0x0000000c1b0b7209 */ /* 0x000fe20007810000 */
[----:B------:R-:W-:Y:S01]  /*ec90*/  FMUL.FTZ R13, R3, UR30 ;  /* 0x0000001e030d7c20 */ /* 0x000fe20008410000 */
[----:B------:R-:W-:Y:S01]  /*eca0*/  FSEL R78, R78, -INF , !P6 ;  /* 0xff8000004e4e7808 */ /* 0x000fe20007000000 */
        /* <DEDUP_REMOVED lines=45> */
[----:B------:R-:W-:Y:S02]  /*ef80*/  MUFU.EX2 R53, R53 ;  /* 0x0000003500357308 */ /* 0x000fe40000000800 */
[----:B------:R-:W0:Y:S06]  /*ef90*/  SHFL.BFLY PT, R12, R11, 0x2, 0x1f ;  /* 0x0c401f000b0c7f89 */ /* 0x000e2c00000e0000 */
[----:B------:R-:W-:Y:S08]  /*efa0*/  MUFU.EX2 R56, R56 ;  /* 0x0000003800387308 */ /* 0x000ff00000000800 */
[----:B------:R-:W-:Y:S08]  /*efb0*/  MUFU.EX2 R57, R57 ;  /* 0x0000003900397308 */ /* 0x000ff00000000800 */
[----:B------:R-:W-:Y:S01]  /*efc0*/  MUFU.EX2 R60, R60 ;  /* 0x0000003c003c7308 */ /* 0x000fe20000000800 */
[----:B0-----:R-:W-:-:S05]  /*efd0*/  FMNMX.FTZ R11, R11, R12, !PT ;  /* 0x0000000c0b0b7209 */ /* 0x001fca0007810000 */
[----:B------:R-:W0:Y:S02]  /*efe0*/  SHFL.BFLY PT, R12, R11, 0x1, 0x1f ;  /* 0x0c201f000b0c7f89 */ /* 0x000e2400000e0000 */
[----:B------:R-:W-:Y:S08]  /*eff0*/  MUFU.EX2 R61, R61 ;  /* 0x0000003d003d7308 */ /* 0x000ff00000000800 */
[----:B------:R-:W-:Y:S08]  /*f000*/  MUFU.EX2 R64, R64 ;  /* 0x0000004000407308 */ /* 0x000ff00000000800 */
[----:B------:R-:W-:Y:S01]  /*f010*/  MUFU.EX2 R65, R65 ;  /* 0x0000004100417308 */ /* 0x000fe20000000800 */
[----:B0-----:R-:W-:-:S07]  /*f020*/  FMNMX.FTZ R11, R11, R12, !PT ;  /* 0x0000000c0b0b7209 */ /* 0x001fce0007810000 */
[----:B------:R-:W-:Y:S01]  /*f030*/  MUFU.EX2 R68, R68 ;  /* 0x0000004400447308 */ /* 0x000fe20000000800 */
[----:B------:R-:W-:-:S04]  /*f040*/  FSETP.NEU.FTZ.AND P1, PT, R11, -INF , PT ;  /* 0xff8000000b00780b */ /* 0x000fc80003f3d000 */
[----:B------:R-:W-:-:S03]  /*f050*/  FSEL R12, R11, RZ, P1 ;  /* 0x000000ff0b0c7208 */ /* 0x000fc60000800000 */
[----:B------:R-:W-:Y:S02]  /*f060*/  MUFU.EX2 R69, R69 ;  /* 0x0000004500457308 */ /* 0x000fe40000000800 */
[----:B------:R-:W-:Y:S01]  /*f070*/  FADD.FTZ R12, -R12, R0 ;  /* 0x000000000c0c7221 */ /* 0x000fe20000010100 */
[----:B------:R-:W-:-:S05]  /*f080*/  FMUL.FTZ R0, R11, UR30 ;  /* 0x0000001e0b007c20 */ /* 0x000fca0008410000 */
[----:B------:R-:W-:Y:S01]  /*f090*/  MUFU.EX2 R72, R72 ;  /* 0x0000004800487308 */ /* 0x000fe20000000800 */
[----:B------:R-:W-:-:S05]  /*f0a0*/  FSEL R3, R0, RZ, P1 ;  /* 0x000000ff00037208 */ /* 0x000fca0000800000 */
        /* <DEDUP_REMOVED lines=32> */
[----:B------:R-:W-:Y:S01]  /*f2b0*/  FMUL.FTZ R3, R12, UR30 ;  /* 0x0000001e0c037c20 */ /* 0x000fe20008410000 */
[----:B------:R-:W0:Y:S08]  /*f2c0*/  MUFU.EX2 R0, R13 ;  /* 0x0000000d00007308 */ /* 0x000e300000000800 */
[----:B------:R-:W-:Y:S08]  /*f2d0*/  MUFU.EX2 R26, R26 ;  /* 0x0000001a001a7308 */ /* 0x000ff00000000800 */
[----:B------:R-:W1:Y:S01]  /*f2e0*/  MUFU.EX2 R3, R3 ;  /* 0x0000000300037308 */ /* 0x000e620000000800 */
[----:B0-----:R-:W-:-:S04]  /*f2f0*/  FFMA.FTZ R6, R0, R6, R24 ;  /* 0x0000000600067223 */ /* 0x001fc80000010018 */
[----:B------:R-:W-:-:S03]  /*f300*/  FADD.FTZ R6, R25, R6 ;  /* 0x0000000619067221 */ /* 0x000fc60000010000 */
[----:B------:R-:W0:Y:S08]  /*f310*/  MUFU.EX2 R27, R27 ;  /* 0x0000001b001b7308 */ /* 0x000e300000000800 */
[----:B------:R-:W2:Y:S01]  /*f320*/  MUFU.EX2 R30, R30 ;  /* 0x0000001e001e7308 */ /* 0x000ea20000000800 */
[----:B-1----:R-:W-:-:S07]  /*f330*/  FFMA.FTZ R5, R3, R5, R26 ;  /* 0x0000000503057223 */ /* 0x002fce000001001a */
        /* <DEDUP_REMOVED lines=99> */
.L_x_1728:
[----:B------:R-:W2:Y:S01]  /*f970*/  LDL R21, [R1+0x28] ;  /* 0x0000280001157983 */ /* 0x000ea20000100800 */
[----:B------:R-:W-:Y:S02]  /*f980*/  IMAD R12, R22, 0x8, R2 ;  /* 0x00000008160c7824 */ /* 0x000fe400078e0202 */
[-C--:B------:R-:W-:Y:S01]  /*f990*/  FMUL.FTZ R88, R88, R0.reuse ;  /* 0x0000000058587220 */ /* 0x080fe20000410000 */
[----:B------:R-:W-:Y:S02]  /*f9a0*/  IMAD.U32 R13, RZ, RZ, UR38 ;  /* 0x00000026ff0d7e24 */ /* 0x000fe4000f8e00ff */
[-C--:B------:R-:W-:Y:S01]  /*f9b0*/  FMUL.FTZ R89, R89, R0.reuse ;  /* 0x0000000059597220 */ /* 0x080fe20000410000 */
[----:B------:R-:W-:Y:S02]  /*f9c0*/  VIADD R12, R12, 0x16860 ;  /* 0x000168600c0c7836 */ /* 0x000fe40000000000 */
[-C--:B------:R-:W-:Y:S01]  /*f9d0*/  FMUL.FTZ R92, R92, R0.reuse ;  /* 0x000000005c5c7220 */ /* 0x080fe20000410000 */
[-C--:B------:R-:W-:Y:S01]  /*f9e0*/  FMUL.FTZ R93, R93, R0.reuse ;  /* 0x000000005d5d7220 */ /* 0x080fe20000410000 */
[-C--:B------:R-:W-:Y:S01]  /*f9f0*/  FMUL.FTZ R96, R96, R0.reuse ;  /* 0x0000000060607220 */ /* 0x080fe20000410000 */
[-C--:B------:R-:W-:Y:S01]  /*fa00*/  FMUL.FTZ R97, R97, R0.reuse ;  /* 0x0000000061617220 */ /* 0x080fe20000410000 */
[----:B------:R-:W-:Y:S01]  /*fa10*/  PRMT R12, R13, 0x654, R12 ;  /* 0x000006540d0c7816 */ /* 0x000fe2000000000c */
[-C--:B------:R-:W-:Y:S01]  /*fa20*/  FMUL.FTZ R100, R100, R0.reuse ;  /* 0x0000000064647220 */ /* 0x080fe20000410000 */
[-C--:B------:R-:W-:Y:S01]  /*fa30*/  FMUL.FTZ R101, R101, R0.reuse ;  /* 0x0000000065657220 */ /* 0x080fe20000410000 */
        /* <DEDUP_REMOVED lines=60> */
[----:B------:R-:W-:Y:S02]  /*fe00*/  MOV R3, R10 ;  /* 0x0000000a00037202 */ /* 0x000fe40000000f00 */
[C---:B--2---:R-:W-:Y:S01]  /*fe10*/  ISETP.GT.AND P1, PT, R4.reuse, R21, PT ;  /* 0x000000150400720c */ /* 0x044fe20003f24270 */
[----:B------:R-:W-:-:S12]  /*fe20*/  VIADD R4, R4, 0xffffffff ;  /* 0xffffffff04047836 */ /* 0x000fd80000000000 */
[----:B0-----:R-:W-:Y:S05]  /*fe30*/  @P1 BRA `(.L_x_1729) ;  /* 0xffffffcc00e41947 */ /* 0x001fea000383ffff */
[----:B------:R-:W-:Y:S02]  /*fe40*/  IMAD.MOV.U32 R0, RZ, RZ, R11 ;  /* 0x000000ffff007224 */ /* 0x000fe400078e000b */
[----:B------:R-:W-:Y:S02]  /*fe50*/  IMAD.MOV.U32 R3, RZ, RZ, R10 ;  /* 0x000000ffff037224 */ /* 0x000fe400078e000a */
[----:B------:R-:W-:Y:S02]  /*fe60*/  IMAD.MOV.U32 R22, RZ, RZ, R7 ;  /* 0x000000ffff167224 */ /* 0x000fe400078e0007 */
[----:B------:R-:W-:-:S07]  /*fe70*/  IMAD.MOV.U32 R154, RZ, RZ, R20 ;  /* 0x000000ffff9a7224 */ /* 0x000fce00078e0014 */
.L_x_1709:
[----:B------:R-:W2:Y:S01]  /*fe80*/  LDL R13, [R1+0x14] ;  /* 0x00001400010d7983 */ /* 0x000ea20000100800 */
[----:B------:R-:W0:Y:S03]  /*fe90*/  LDC R7, c[0x0][0x448] ;  /* 0x00011200ff077b82 */ /* 0x000e260000000800 */
[----:B------:R-:W3:Y:S05]  /*fea0*/  LDL R12, [R1] ;  /* 0x00000000010c7983 */ /* 0x000eea0000100800 */
[----:B------:R-:W1:Y:S01]  /*feb0*/  LDC R20, c[0x0][0x9e4] ;  /* 0x00027900ff147b82 */ /* 0x000e620000000800 */
[----:B0-----:R-:W-:-:S02]  /*fec0*/  ISETP.NE.AND P4, PT, R7, 0x1, PT ;  /* 0x000000010700780c */ /* 0x001fc40003f85270 */
[----:B-1----:R-:W-:-:S11]  /*fed0*/  ISETP.GE.AND P5, PT, R20, 0x1, PT ;  /* 0x000000011400780c */ /* 0x002fd60003fa6270 */
[----:B------:R-:W0:Y:S08]  /*fee0*/  @P4 LDC R10, c[0x0][0x44c] ;  /* 0x00011300ff0a4b82 */ /* 0x000e300000000800 */
[----:B------:R-:W1:Y:S01]  /*fef0*/  @P4 LDC R11, c[0x0][0x450] ;  /* 0x00011400ff0b4b82 */ /* 0x000e620000000800 */
[----:B--2---:R-:W-:-:S04]  /*ff00*/  VIADD R7, R13, 0xbf ;  /* 0x000000bf0d077836 */ /* 0x004fc80000000000 */
[----:B0-----:R-:W-:Y:S01]  /*ff10*/  @P4 IMAD.HI.U32 R10, R7, R10, RZ ;  /* 0x0000000a070a4227 */ /* 0x001fe200078e00ff */
[----:B---3--:R-:W-:-:S04]  /*ff20*/  IADD3 R12, R12, 0x1, -R156 ;  /* 0x000000010c0c7810 */ /* 0x008fc80007ffe89c */
        /* <DEDUP_REMOVED lines=14> */
.L_x_1732:
[----:B------:R-:W-:-:S13]  /*10010*/  ISETP.NE.AND P1, PT, R20, 0x1, PT ;  /* 0x000000011400780c */ /* 0x000fda0003f25270 */
[----:B------:R-:W0:Y:S02]  /*10020*/  @P1 LDC.64 R10, c[0x0][0x9e8] ;  /* 0x00027a00ff0a1b82 */ /* 0x000e240000000a00 */
[----:B0-----:R-:W-:-:S05]  /*10030*/  @P1 IMAD.HI.U32 R10, R7, R10, RZ ;  /* 0x0000000a070a1227 */ /* 0x001fca00078e00ff */
[----:B------:R-:W-:-:S07]  /*10040*/  @P1 SHF.R.U32.HI R7, RZ, R11, R10 ;  /* 0x0000000bff071219 */ /* 0x000fce000001160a */
.L_x_1733:
[----:B------:R-:W-:Y:S05]  /*10050*/  BSYNC B0 ;  /* 0x0000000000007941 */ /* 0x000fea0003800000 */
.L_x_1731:
[----:B------:R-:W-:-:S05]  /*10060*/  IMAD R7, R7, R20, RZ ;  /* 0x0000001407077224 */ /* 0x000fca00078e02ff */
[----:B------:R-:W-:-:S07]  /*10070*/  VIMNMX R12, R12, R7, !PT ;  /* 0x000000070c0c7248 */ /* 0x000fce0007fe0100 */
.L_x_1730:
[----:B------:R-:W2:Y:S01]  /*10080*/  LDL R10, [R1+0x3c] ;  /* 0x00003c00010a7983 */ /* 0x000ea20000100800 */
[----:B------:R-:W-:-:S05]  /*10090*/  VIADD R12, R12, 0x7f ;  /* 0x0000007f0c0c7836 */ /* 0x000fca0000000000 */
[----:B------:R-:W-:-:S04]  /*100a0*/  SHF.R.S32.HI R7, RZ, 0x1f, R12 ;  /* 0x0000001fff077819 */ /* 0x000fc8000001140c */
[----:B------:R-:W-:-:S04]  /*100b0*/  LEA.HI R7, R7, R12, RZ, 0x7 ;  /* 0x0000000c07077211 */ /* 0x000fc800078f38ff */
[----:B------:R-:W-:-:S04]  /*100c0*/  SHF.R.S32.HI R7, RZ, 0x7, R7 ;  /* 0x00000007ff077819 */ /* 0x000fc80000011407 */
[----:B--2---:R-:W-:-:S04]  /*100d0*/  VIMNMX R10, R10, R7, !PT ;  /* 0x000000070a0a7248 */ /* 0x004fc80007fe0100 */
[----:B------:R-:W-:Y:S01]  /*100e0*/  ISETP.GE.AND P1, PT, R4, R10, PT ;  /* 0x0000000a0400720c */ /* 0x000fe20003f26270 */
[----:B------:R0:W-:-:S12]  /*100f0*/  STL [R1+0x28], R10 ;  /* 0x0000280a01007387 */ /* 0x0001d80000100800 */
[----:B0-----:R-:W-:Y:S05]  /*10100*/  @!P1 BRA `(.L_x_1734) ;  /* 0x0000001c00f89947 */ /* 0x001fea0003800000 */
[----:B------:R-:W-:Y:S02]  /*10110*/  IMAD.MOV.U32 R20, RZ, RZ, R0 ;  /* 0x000000ffff147224 */ /* 0x000fe400078e0000 */
[----:B------:R-:W-:Y:S02]  /*10120*/  IMAD.MOV.U32 R7, RZ, RZ, R3 ;  /* 0x000000ffff077224 */ /* 0x000fe400078e0003 */
[----:B------:R-:W-:Y:S02]  /*10130*/  IMAD.MOV.U32 R10, RZ, RZ, R154 ;  /* 0x000000ffff0a7224 */ /* 0x000fe400078e009a */
[----:B------:R-:W-:-:S07]  /*10140*/  IMAD.MOV.U32 R21, RZ, RZ, R22 ;  /* 0x000000ffff157224 */ /* 0x000fce00078e0016 */
.L_x_1746:
[----:B------:R-:W2:Y:S01]  /*10150*/  LDL R0, [R1+0x2c] ;  /* 0x00002c0001007983 */ /* 0x000ea20000100800 */
[----:B------:R-:W-:Y:S01]  /*10160*/  ISETP.NE.AND P1, PT, R21, 0x1, PT ;  /* 0x000000011500780c */ /* 0x000fe20003f25270 */
[----:B------:R-:W-:Y:S05]  /*10170*/  YIELD ;  /* 0x0000000000007946 */ /* 0x000fea0003800000 */
[----:B------:R-:W-:-:S04]  /*10180*/  SEL R3, RZ, 0x1, P1 ;  /* 0x00000001ff037807 */ /* 0x000fc80000800000 */
[----:B------:R-:W-:Y:S02]  /*10190*/  LOP3.LUT R154, R10, R3, RZ, 0x3c, !PT ;  /* 0x000000030a9a7212 */ /* 0x000fe400078e3cff */
[----:B--2---:R-:W-:-:S13]  /*101a0*/  ISETP.NE.AND P1, PT, R0, RZ, PT ;  /* 0x000000ff0000720c */ /* 0x004fda0003f25270 */
[----:B------:R-:W-:Y:S05]  /*101b0*/  @P1 BRA `(.L_x_1735) ;  /* 0x00000000003c1947 */ /* 0x000fea0003800000 */
[----:B------:R-:W-:Y:S05]  /*101c0*/  @!P0 BRA `(.L_x_1736) ;  /* 0x0000000000048947 */ /* 0x000fea0003800000 */
[----:B------:R-:W-:Y:S01]  /*101d0*/  BPT.TRAP 0x1 ;  /* 0x000000040000795c */ /* 0x000fe20000300000 */
.L_x_1736:
[----:B------:R-:W-:-:S05]  /*101e0*/  VIADD R0, R21, 0x1 ;  /* 0x0000000115007836 */ /* 0x000fca0000000000 */
[----:B------:R-:W-:-:S04]  /*101f0*/  ISETP.NE.AND P2, PT, R0, 0x2, PT ;  /* 0x000000020000780c */ /* 0x000fc80003f45270 */
[----:B------:R-:W-:Y:S02]  /*10200*/  SEL R3, R0, RZ, P2 ;  /* 0x000000ff00037207 */ /* 0x000fe40001000000 */
[----:B------:R-:W-:-:S03]  /*10210*/  SHF.L.U32 R0, R154, 0x1f, RZ ;  /* 0x0000001f9a007819 */ /* 0x000fc600000006ff */
[----:B------:R-:W-:-:S04]  /*10220*/  IMAD R3, R3, 0x8, R2 ;  /* 0x0000000803037824 */ /* 0x000fc800078e0202 */
[----:B------:R0:W1:Y:S01]  /*10230*/  SYNCS.PHASECHK.TRANS64.TRYWAIT P2, [R3+URZ+0x16830], R0 ;  /* 0x01683000030075a7 */ /* 0x000062000804017f */
[----:B------:R-:W-:Y:S05]  /*10240*/  @!P0 BRA `(.L_x_1737) ;  /* 0x0000000000048947 */ /* 0x000fea0003800000 */
[----:B------:R-:W-:Y:S01]  /*10250*/  BPT.TRAP 0x1 ;  /* 0x000000040000795c */ /* 0x000fe20000300000 */
.L_x_1737:
[----:B------:R-:W-:Y:S04]  /*10260*/  BSSY B0, `(.L_x_1735) ;  /* 0x0000004000007945 */ /* 0x000fe80003800000 */
[----:B-1----:R-:W-:Y:S05]  /*10270*/  @P2 BRA `(.L_x_1738) ;  /* 0x0000000000082947 */ /* 0x002fea0003800000 */
[----:B------:R-:W1:Y:S02]  /*10280*/  SYNCS.PHASECHK.TRANS64.TRYWAIT P2, [R3+URZ+0x16830], R0 ;  /* 0x01683000030075a7 */ /* 0x000e64000804017f */
[----:B-1----:R-:W-:Y:S05]  /*10290*/  @!P2 BRA `(.L_x_1739) ;  /* 0x0000010c00f0a947 */ /* 0x002fea0003800000 */
.L_x_1738:
[----:B------:R-:W-:Y:S05]  /*102a0*/  BSYNC B0 ;  /* 0x0000000000007941 */ /* 0x000fea0003800000 */
.L_x_1735:
[----:B------:R-:W2:Y:S04]  /*102b0*/  LDL R11, [R1+0x30] ;  /* 0x00003000010b7983 */ /* 0x000ea80000100800 */
[----:B------:R3:W-:Y:S01]  /*102c0*/  STL [R1+0x68], R2 ;  /* 0x0000680201007387 */ /* 0x0007e20000100800 */
[----:B01----:R-:W0:Y:S03]  /*102d0*/  S2R R0, SR_TID.X ;  /* 0x0000000000007919 */ /* 0x003e260000002100 */
[----:B---3--:R-:W3:Y:S01]  /*102e0*/  LDL.64 R2, [R1+0x20] ;  /* 0x0000200001027983 */ /* 0x008ee20000100a00 */
[----:B------:R-:W-:Y:S01]  /*102f0*/  VIADD R22, R21, 0x1 ;  /* 0x0000000115167836 */ /* 0x000fe20000000000 */
[----:B------:R-:W-:Y:S05]  /*10300*/  WARPSYNC.ALL ;  /* 0x0000000000007948 */ /* 0x000fea0003800000 */
[----:B------:R-:W-:Y:S01]  /*10310*/  ISETP.NE.AND P2, PT, R22, 0x2, PT ;  /* 0x000000021600780c */ /* 0x000fe20003f45270 */
[----:B------:R-:W-:Y:S01]  /*10320*/  IMAD.MOV.U32 R13, RZ, RZ, 0x40000040 ;  /* 0x40000040ff0d7424 */ /* 0x000fe200078e00ff */
[----:B------:R-:W-:Y:S01]  /*10330*/  R2UR UR12, R8 ;  /* 0x00000000080c72ca */ /* 0x000fe200000e0000 */
[----:B------:R-:W-:Y:S01]  /*10340*/  IMAD.MOV.U32 R27, RZ, RZ, 0x40000040 ;  /* 0x40000040ff1b7424 */ /* 0x000fe200078e00ff */
[----:B------:R-:W-:Y:S01]  /*10350*/  SEL R22, R22, RZ, P2 ;  /* 0x000000ff16167207 */ /* 0x000fe20001000000 */
[----:B------:R-:W-:Y:S01]  /*10360*/  IMAD.MOV.U32 R25, RZ, RZ, 0x40000040 ;  /* 0x40000040ff197424 */ /* 0x000fe200078e00ff */
[----:B------:R-:W-:-:S02]  /*10370*/  R2UR UR23, R13 ;  /* 0x000000000d1772ca */ /* 0x000fc400000e0000 */
[----:B------:R-:W-:Y:S02]  /*10380*/  R2UR UR13, R9 ;  /* 0x00000000090d72ca */ /* 0x000fe400000e0000 */
[----:B------:R-:W-:Y:S02]  /*10390*/  R2UR UR15, R27 ;  /* 0x000000001b0f72ca */ /* 0x000fe400000e0000 */
[----:B------:R-:W-:Y:S02]  /*103a0*/  R2UR UR19, R25 ;  /* 0x00000000191372ca */ /* 0x000fe400000e0000 */
[----:B0-----:R-:W-:-:S05]  /*103b0*/  SHF.R.U32.HI R0, RZ, 0x7, R0 ;  /* 0x00000007ff007819 */ /* 0x001fca0000011600 */
[----:B------:R-:W-:Y:S01]  /*103c0*/  VIADD R0, R0, 0x8 ;  /* 0x0000000800007836 */ /* 0x000fe20000000000 */
[----:B------:R-:W-:-:S04]  /*103d0*/  R2UR UR27, R27 ;  /* 0x000000001b1b72ca */ /* 0x000fc800000e0000 */
[----:B------:R0:W-:Y:S01]  /*103e0*/  BAR.SYNC.DEFER_BLOCKING R0, 0x100 ;  /* 0x000400000000751d */ /* 0x0001e20000010000 */
[----:B--2---:R-:W-:-:S04]  /*103f0*/  IMAD R26, R22, 0x400, R11 ;  /* 0x00000400161a7824 */ /* 0x004fc800078e020b */
[C---:B------:R-:W-:Y:S01]  /*10400*/  VIADD R12, R26.reuse, 0x4 ;  /* 0x000000041a0c7836 */ /* 0x040fe20000000000 */
[C---:B------:R-:W-:Y:S01]  /*10410*/  R2UR UR14, R26.reuse ;  /* 0x000000001a0e72ca */ /* 0x040fe200000e0000 */
[C---:B------:R-:W-:Y:S02]  /*10420*/  VIADD R24, R26.reuse, 0x2 ;  /* 0x000000021a187836 */ /* 0x040fe40000000000 */
[----:B------:R-:W-:Y:S01]  /*10430*/  VIADD R26, R26, 0x6 ;  /* 0x000000061a1a7836 */ /* 0x000fe20000000000 */
[----:B------:R-:W-:Y:S02]  /*10440*/  R2UR UR22, R12 ;  /* 0x000000000c1672ca */ /* 0x000fe400000e0000 */
[----:B------:R-:W2:Y:S01]  /*10450*/  LDL.64 R12, [R1+0x18] ;  /* 0x00001800010c7983 */ /* 0x000ea20000100a00 */
[----:B------:R-:W-:Y:S02]  /*10460*/  R2UR UR18, R24 ;  /* 0x00000000181272ca */ /* 0x000fe400000e0000 */
[----:B------:R-:W-:-:S02]  /*10470*/  R2UR UR26, R26 ;  /* 0x000000001a1a72ca */ /* 0x000fc400000e0000 */
[----:B------:R-:W-:-:S06]  /*10480*/  WARPGROUP.ARRIVE ;  /* 0x00000000000079c5 */ /* 0x000fcc0000000000 */
[----:B------:R-:W-:Y:S01]  /*10490*/  HGMMA.64x128x16.F32 R24, gdesc[UR12], RZ, !UPT, gsb0 ;  /* 0x01e000000c1879f0 */ /* 0x000fe2000c0008ff */
[----:B---3--:R-:W-:Y:S02]  /*104a0*/  R2UR UR16, R2 ;  /* 0x00000000021072ca */ /* 0x008fe400000e0000 */
[----:B------:R-:W-:Y:S01]  /*104b0*/  R2UR UR17, R3 ;  /* 0x00000000031172ca */ /* 0x000fe200000e0000 */
[----:B------:R0:W5:Y:S01]  /*104c0*/  LDL.LU R2, [R1+0x68] ;  /* 0x0000680001027983 */ /* 0x0001620000300800 */
[----:B------:R-:W-:Y:S02]  /*104d0*/  WARPGROUP.DEPBAR.LE gsb0, 0x0 ;  /* 0x00008000000079c5 */ /* 0x000fe40000010000 */
[----:B------:R-:W-:-:S09]  /*104e0*/  WARPGROUP.ARRIVE ;  /* 0x00000000000079c5 */ /* 0x000fd20000000000 */
[----:B------:R-:W-:Y:S01]  /*104f0*/  HGMMA.64x128x16.F32 R24, gdesc[UR16], R24, gsb0 ;  /* 0x01e00000101879f0 */ /* 0x000fe20008000818 */
[----:B------:R-:W-:Y:S02]  /*10500*/  R2UR UR24, R14 ;  /* 0x000000000e1872ca */ /* 0x000fe400000e0000 */
[----:B------:R-:W-:Y:S01]  /*10510*/  R2UR UR25, R15 ;  /* 0x000000000f1972ca */ /* 0x000fe200000e0000 */
[----:B------:R-:W-:Y:S02]  /*10520*/  WARPGROUP.DEPBAR.LE gsb0, 0x0 ;  /* 0x00008000000079c5 */ /* 0x000fe40000010000 */
[----:B------:R-:W-:Y:S01]  /*10530*/  WARPGROUP.ARRIVE ;  /* 0x00000000000079c5 */ /* 0x000fe20000000000 */
[----:B--2---:R-:W-:Y:S02]  /*10540*/  R2UR UR20, R12 ;  /* 0x000000000c1472ca */ /* 0x004fe400000e0000 */
[----:B------:R-:W-:-:S13]  /*10550*/  R2UR UR21, R13 ;  /* 0x000000000d1572ca */ /* 0x000fda00000e0000 */
        /* <DEDUP_REMOVED lines=8> */
.L_x_1741:
[----:B------:R-:W-:Y:S01]  /*105e0*/  SHF.L.U32 R0, R10, 0x1f, RZ ;  /* 0x0000001f0a007819 */ /* 0x000fe200000006ff */
[----:B-----5:R-:W-:-:S04]  /*105f0*/  IMAD R3, R21, 0x8, R2 ;  /* 0x0000000815037824 */ /* 0x020fc800078e0202 */
[----:B------:R0:W1:Y:S01]  /*10600*/  SYNCS.PHASECHK.TRANS64.TRYWAIT P1, [R3+URZ+0x16850], R0 ;  /* 0x01685000030075a7 */ /* 0x000062000802017f */
[----:B------:R-:W-:Y:S05]  /*10610*/  @!P0 BRA `(.L_x_1742) ;  /* 0x0000000000048947 */ /* 0x000fea0003800000 */
[----:B------:R-:W-:Y:S01]  /*10620*/  BPT.TRAP 0x1 ;  /* 0x000000040000795c */ /* 0x000fe20000300000 */
.L_x_1742:
[----:B-1----:R-:W-:Y:S05]  /*10630*/  @P1 BRA `(.L_x_1740) ;  /* 0x0000000000081947 */ /* 0x002fea0003800000 */
[----:B------:R-:W1:Y:S02]  /*10640*/  SYNCS.PHASECHK.TRANS64.TRYWAIT P1, [R3+URZ+0x16850], R0 ;  /* 0x01685000030075a7 */ /* 0x000e64000802017f */
[----:B-1----:R-:W-:Y:S05]  /*10650*/  @!P1 BRA `(.L_x_1743) ;  /* 0x0000010c00149947 */ /* 0x002fea0003800000 */
.L_x_1740:
[----:B01---5:R-:W-:Y:S01]  /*10660*/  VIADD R0, R2, 0x400 ;  /* 0x0000040002007836 */ /* 0x023fe20000000000 */
        /* <DEDUP_REMOVED lines=8> */
[----:B------:R-:W-:Y:S02]  /*106f0*/  IMAD R10, R21, 0x400, R0 ;  /* 0x00000400150a7824 */ /* 0x000fe400078e0200 */
[----:B------:R-:W0:Y:S02]  /*10700*/  S2R R0, SR_TID.X ;  /* 0x0000000000007919 */ /* 0x000e240000002100 */
        /* <DEDUP_REMOVED lines=57> */
.L_x_1744:
[----:B0-----:R-:W-:Y:S01]  /*10aa0*/  IMAD R0, R22, 0x8, R2 ;  /* 0x0000000816007824 */ /* 0x001fe200078e0202 */
[----:B------:R-:W-:Y:S01]  /*10ab0*/  FMNMX.FTZ R10, R24, R7, !PT ;  /* 0x00000007180a7209 */ /* 0x000fe20007810000 */
[----:B------:R-:W-:Y:S01]  /*10ac0*/  IMAD.U32 R3, RZ, RZ, UR38 ;  /* 0x00000026ff037e24 */ /* 0x000fe2000f8e00ff */
[----:B------:R-:W-:Y:S01]  /*10ad0*/  UMOV UR30, UR8 ;  /* 0x00000008001e7c82 */ /* 0x000fe20008000000 */
[----:B------:R-:W-:-:S05]  /*10ae0*/  VIADD R0, R0, 0x16840 ;  /* 0x0001684000007836 */ /* 0x000fca0000000000 */
[----:B------:R-:W-:Y:S02]  /*10af0*/  PRMT R0, R3, 0x654, R0 ;  /* 0x0000065403007816 */ /* 0x000fe40000000000 */
[----:B------:R-:W-:Y:S02]  /*10b00*/  FMNMX.FTZ R3, R25, R10, !PT ;  /* 0x0000000a19037209 */ /* 0x000fe40007810000 */
[----:B------:R0:W-:Y:S02]  /*10b10*/  SYNCS.ARRIVE.TRANS64.RED.A1T0 RZ, [R0+URZ], RZ ;  /* 0x000000ff00ff79a7 */ /* 0x0001e4000810043f */
[----:B------:R-:W-:-:S04]  /*10b20*/  FMNMX.FTZ R10, R28, R3, !PT ;  /* 0x000000031c0a7209 */ /* 0x000fc80007810000 */
[----:B------:R-:W-:Y:S02]  /*10b30*/  FMNMX.FTZ R3, R29, R10, !PT ;  /* 0x0000000a1d037209 */ /* 0x000fe40007810000 */
[----:B0-----:R-:W-:Y:S02]  /*10b40*/  FMNMX.FTZ R0, R26, R20, !PT ;  /* 0x000000141a007209 */ /* 0x001fe40007810000 */
        /* <DEDUP_REMOVED lines=56> */
[----:B------:R-:W0:Y:S01]  /*10ed0*/  SHFL.BFLY PT, R3, R10, 0x2, 0x1f ;  /* 0x0c401f000a037f89 */ /* 0x000e2200000e0000 */
[----:B------:R-:W-:-:S04]  /*10ee0*/  FMNMX.FTZ R11, R83, R0, !PT ;  /* 0x00000000530b7209 */ /* 0x000fc80007810000 */
[----:B------:R-:W-:Y:S02]  /*10ef0*/  FMNMX.FTZ R0, R86, R11, !PT ;  /* 0x0000000b56007209 */ /* 0x000fe40007810000 */
[----:B0-----:R-:W-:-:S05]  /*10f00*/  FMNMX.FTZ R12, R10, R3, !PT ;  /* 0x000000030a0c7209 */ /* 0x001fca0007810000 */
[----:B------:R-:W0:Y:S02]  /*10f10*/  SHFL.BFLY PT, R3, R12, 0x1, 0x1f ;  /* 0x0c201f000c037f89 */ /* 0x000e2400000e0000 */
[----:B0-----:R-:W-:Y:S02]  /*10f20*/  FMNMX.FTZ R3, R12, R3, !PT ;  /* 0x000000030c037209 */ /* 0x001fe40007810000 */
[----:B------:R-:W-:-:S03]  /*10f30*/  FMNMX.FTZ R12, R87, R0, !PT ;  /* 0x00000000570c7209 */ /* 0x000fc60007810000 */
[----:B------:R-:W-:Y:S02]  /*10f40*/  FADD.FTZ R7, -R3, R7 ;  /* 0x0000000703077221 */ /* 0x000fe40000010100 */
[----:B------:R-:W0:Y:S02]  /*10f50*/  SHFL.BFLY PT, R11, R12, 0x2, 0x1f ;  /* 0x0c401f000c0b7f89 */ /* 0x000e2400000e0000 */
[----:B------:R-:W-:-:S06]  /*10f60*/  FMUL.FTZ R7, R7, UR30 ;  /* 0x0000001e07077c20 */ /* 0x000fcc0008410000 */
[----:B------:R-:W-:Y:S01]  /*10f70*/  MUFU.EX2 R7, R7 ;  /* 0x0000000700077308 */ /* 0x000fe20000000800 */
[----:B0-----:R-:W-:Y:S01]  /*10f80*/  FMNMX.FTZ R13, R12, R11, !PT ;  /* 0x0000000b0c0d7209 */ /* 0x001fe20007810000 */
[----:B------:R-:W-:-:S04]  /*10f90*/  FMUL.FTZ R11, R3, UR30 ;  /* 0x0000001e030b7c20 */ /* 0x000fc80008410000 */
[----:B------:R-:W0:Y:S01]  /*10fa0*/  SHFL.BFLY PT, R0, R13, 0x1, 0x1f ;  /* 0x0c201f000d007f89 */ /* 0x000e2200000e0000 */
[--C-:B------:R-:W-:Y:S01]  /*10fb0*/  FFMA.FTZ R24, R24, UR30, -R11.reuse ;  /* 0x0000001e18187c23 */ /* 0x100fe2000801080b */
[--C-:B------:R-:W-:Y:S01]  /*10fc0*/  FFMA.FTZ R25, R25, UR30, -R11.reuse ;  /* 0x0000001e19197c23 */ /* 0x100fe2000801080b */
[--C-:B------:R-:W-:Y:S01]  /*10fd0*/  FFMA.FTZ R28, R28, UR30, -R11.reuse ;  /* 0x0000001e1c1c7c23 */ /* 0x100fe2000801080b */
[--C-:B------:R-:W-:Y:S01]  /*10fe0*/  FFMA.FTZ R29, R29, UR30, -R11.reuse ;  /* 0x0000001e1d1d7c23 */ /* 0x100fe2000801080b */
[--C-:B------:R-:W-:Y:S01]  /*10ff0*/  FFMA.FTZ R32, R32, UR30, -R11.reuse ;  /* 0x0000001e20207c23 */ /* 0x100fe2000801080b */
[--C-:B------:R-:W-:Y:S01]  /*11000*/  FFMA.FTZ R33, R33, UR30, -R11.reuse ;  /* 0x0000001e21217c23 */ /* 0x100fe2000801080b */
[----:B------:R-:W1:Y:S01]  /*11010*/  MUFU.EX2 R24, R24 ;  /* 0x0000001800187308 */ /* 0x000e620000000800 */
        /* <DEDUP_REMOVED lines=16> */
[----:B0-----:R-:W-:Y:S01]  /*11120*/  FMNMX.FTZ R0, R13, R0, !PT ;  /* 0x000000000d007209 */ /* 0x001fe20007810000 */
[----:B-1----:R-:W-:Y:S01]  /*11130*/  FFMA.FTZ R6, R7, R6, R24 ;  /* 0x0000000607067223 */ /* 0x002fe20000010018 */
[--C-:B------:R-:W-:Y:S01]  /*11140*/  FFMA.FTZ R64, R64, UR30, -R11.reuse ;  /* 0x0000001e40407c23 */ /* 0x100fe2000801080b */
[--C-:B------:R-:W-:Y:S01]  /*11150*/  FFMA.FTZ R65, R65, UR30, -R11.reuse ;  /* 0x0000001e41417c23 */ /* 0x100fe2000801080b */
[--C-:B------:R-:W-:Y:S01]  /*11160*/  FFMA.FTZ R68, R68, UR30, -R11.reuse ;  /* 0x0000001e44447c23 */ /* 0x100fe2000801080b */
[C---:B------:R-:W-:Y:S01]  /*11170*/  FADD.FTZ R10, -R0.reuse, R20 ;  /* 0x00000014000a7221 */ /* 0x040fe20000010100 */
[----:B------:R-:W-:Y:S01]  /*11180*/  FMUL.FTZ R12, R0, UR30 ;  /* 0x0000001e000c7c20 */ /* 0x000fe20008410000 */
[----:B------:R-:W-:Y:S01]  /*11190*/  MUFU.EX2 R29, R29 ;  /* 0x0000001d001d7308 */ /* 0x000fe20000000800 */
[--C-:B------:R-:W-:Y:S01]  /*111a0*/  FFMA.FTZ R69, R69, UR30, -R11.reuse ;  /* 0x0000001e45457c23 */ /* 0x100fe2000801080b */
[----:B------:R-:W-:Y:S01]  /*111b0*/  FMUL.FTZ R10, R10, UR30 ;  /* 0x0000001e0a0a7c20 */ /* 0x000fe20008410000 */
        /* <DEDUP_REMOVED lines=29> */
[----:B------:R-:W2:Y:S01]  /*11390*/  MUFU.EX2 R30, R30 ;  /* 0x0000001e001e7308 */ /* 0x000ea20000000800 */
[--C-:B------:R-:W-:Y:S01]  /*113a0*/  FFMA.FTZ R78, R78, UR30, -R12.reuse ;  /* 0x0000001e4e4e7c23 */ /* 0x100fe2000801080c */
[--C-:B------:R-:W-:Y:S01]  /*113b0*/  FFMA.FTZ R79, R79, UR30, -R12.reuse ;  /* 0x0000001e4f4f7c23 */ /* 0x100fe2000801080c */
[--C-:B------:R-:W-:Y:S01]  /*113c0*/  FFMA.FTZ R82, R82, UR30, -R12.reuse ;  /* 0x0000001e52527c23 */ /* 0x100fe2000801080c */
[--C-:B------:R-:W-:Y:S01]  /*113d0*/  FFMA.FTZ R83, R83, UR30, -R12.reuse ;  /* 0x0000001e53537c23 */ /* 0x100fe2000801080c */
[--C-:B------:R-:W-:Y:S01]  /*113e0*/  FFMA.FTZ R86, R86, UR30, -R12.reuse ;  /* 0x0000001e56567c23 */ /* 0x100fe2000801080c */
[----:B------:R-:W-:Y:S01]  /*113f0*/  FFMA.FTZ R123, R87, UR30, -R12 ;  /* 0x0000001e577b7c23 */ /* 0x000fe2000801080c */
[----:B0-----:R-:W-:Y:S01]  /*11400*/  FFMA.FTZ R12, R10, R5, R26 ;  /* 0x000000050a0c7223 */ /* 0x001fe2000001001a */
[----:B------:R-:W0:Y:S01]  /*11410*/  MUFU.EX2 R31, R31 ;  /* 0x0000001f001f7308 */ /* 0x000e220000000800 */
[----:B------:R-:W-:Y:S01]  /*11420*/  FADD.FTZ R5, R25, R6 ;  /* 0x0000000619057221 */ /* 0x000fe20000010000 */
[--C-:B------:R-:W-:Y:S01]  /*11430*/  FFMA.FTZ R72, R72, UR30, -R11.reuse ;  /* 0x0000001e48487c23 */ /* 0x100fe2000801080b */
[----:B-1----:R-:W-:Y:S01]  /*11440*/  FADD.FTZ R13, R27, R12 ;  /* 0x0000000c1b0d7221 */ /* 0x002fe20000010000 */
[----:B------:R-:W-:Y:S01]  /*11450*/  FFMA.FTZ R73, R73, UR30, -R11 ;  /* 0x0000001e49497c23 */ /* 0x000fe2000801080b */
[----:B------:R-:W-:Y:S01]  /*11460*/  FADD.FTZ R6, R28, R5 ;  /* 0x000000051c067221 */ /* 0x000fe20000010000 */
[--C-:B------:R-:W-:Y:S01]  /*11470*/  FFMA.FTZ R76, R76, UR30, -R11.reuse ;  /* 0x0000001e4c4c7c23 */ /* 0x100fe2000801080b */
[----:B------:R-:W-:Y:S01]  /*11480*/  FFMA.FTZ R77, R77, UR30, -R11 ;  /* 0x0000001e4d4d7c23 */ /* 0x000fe2000801080b */
[----:B------:R-:W1:Y:S01]  /*11490*/  MUFU.EX2 R32, R32 ;  /* 0x0000002000207308 */ /* 0x000e620000000800 */
[----:B--2---:R-:W-:Y:S01]  /*114a0*/  FADD.FTZ R12, R30, R13 ;  /* 0x0000000d1e0c7221 */ /* 0x004fe20000010000 */
[----:B------:R-:W-:Y:S01]  /*114b0*/  FADD.FTZ R5, R29, R6 ;  /* 0x000000061d057221 */ /* 0x000fe20000010000 */
[--C-:B------:R-:W-:Y:S01]  /*114c0*/  FFMA.FTZ R80, R80, UR30, -R11.reuse ;  /* 0x0000001e50507c23 */ /* 0x100fe2000801080b */
[--C-:B------:R-:W-:Y:S01]  /*114d0*/  FFMA.FTZ R81, R81, UR30, -R11.reuse ;  /* 0x0000001e51517c23 */ /* 0x100fe2000801080b */
[--C-:B------:R-:W-:Y:S01]  /*114e0*/  FFMA.FTZ R84, R84, UR30, -R11.reuse ;  /* 0x0000001e54547c23 */ /* 0x100fe2000801080b */
[----:B------:R-:W-:-:S02]  /*114f0*/  FFMA.FTZ R11, R85, UR30, -R11 ;  /* 0x0000001e550b7c23 */ /* 0x000fc4000801080b */
        /* <DEDUP_REMOVED lines=114> */
.L_x_1745:
        /* <DEDUP_REMOVED lines=73> */
[C---:B--2---:R-:W-:Y:S01]  /*120b0*/  ISETP.GT.AND P1, PT, R4.reuse, R20, PT ;  /* 0x000000140400720c */ /* 0x044fe20003f24270 */
[----:B------:R-:W-:Y:S02]  /*120c0*/  VIADD R4, R4, 0xffffffff ;  /* 0xffffffff04047836 */ /* 0x000fe40000000000 */
[----:B------:R-:W-:-:S10]  /*120d0*/  IMAD.MOV.U32 R20, RZ, RZ, R0 ;  /* 0x000000ffff147224 */ /* 0x000fd400078e0000 */
[----:B0-----:R-:W-:Y:S05]  /*120e0*/  @P1 BRA `(.L_x_1746) ;  /* 0xffffffe000181947 */ /* 0x001fea000383ffff */
.L_x_1734:
[----:B------:R-:W2:Y:S02]  /*120f0*/  LDL R7, [R1+0x3c] ;  /* 0x00003c0001077983 */ /* 0x000ea40000100800 */
[----:B--2---:R-:W-:-:S13]  /*12100*/  ISETP.GE.AND P1, PT, R4, R7, PT ;  /* 0x000000070400720c */ /* 0x004fda0003f26270 */
[----:B------:R-:W-:Y:S05]  /*12110*/  @!P1 BRA `(.L_x_1747) ;  /* 0x00000030001c9947 */ /* 0x000fea0003800000 */
[----:B------:R-:W-:Y:S02]  /*12120*/  IMAD.MOV.U32 R7, RZ, RZ, R0 ;  /* 0x000000ffff077224 */ /* 0x000fe400078e0000 */
[----:B------:R-:W-:Y:S02]  /*12130*/  IMAD.MOV.U32 R20, RZ, RZ, R3 ;  /* 0x000000ffff147224 */ /* 0x000fe400078e0003 */
[----:B------:R-:W-:Y:S02]  /*12140*/  IMAD.MOV.U32 R10, RZ, RZ, R154 ;  /* 0x000000ffff0a7224 */ /* 0x000fe400078e009a */
[----:B------:R-:W-:-:S07]  /*12150*/  IMAD.MOV.U32 R21, RZ, RZ, R22 ;  /* 0x000000ffff157224 */ /* 0x000fce00078e0016 */
.L_x_1767:
        /* <DEDUP_REMOVED lines=9> */
.L_x_1749:
        /* <DEDUP_REMOVED lines=8> */
.L_x_1750:
[----:B------:R-:W-:Y:S04]  /*12270*/  BSSY B0, `(.L_x_1748) ;  /* 0x0000004000007945 */ /* 0x000fe80003800000 */
[----:B-1----:R-:W-:Y:S05]  /*12280*/  @P2 BRA `(.L_x_1751) ;  /* 0x0000000000082947 */ /* 0x002fea0003800000 */
[----:B------:R-:W1:Y:S02]  /*12290*/  SYNCS.PHASECHK.TRANS64.TRYWAIT P2, [R3+URZ+0x16830], R0 ;  /* 0x01683000030075a7 */ /* 0x000e64000804017f */
[----:B-1----:R-:W-:Y:S05]  /*122a0*/  @!P2 BRA `(.L_x_1752) ;  /* 0x000000f00014a947 */ /* 0x002fea0003800000 */
.L_x_1751:
[----:B------:R-:W-:Y:S05]  /*122b0*/  BSYNC B0 ;  /* 0x0000000000007941 */ /* 0x000fea0003800000 */
.L_x_1748:
        /* <DEDUP_REMOVED lines=51> */
.L_x_1754:
[----:B------:R-:W-:Y:S01]  /*125f0*/  SHF.L.U32 R0, R10, 0x1f, RZ ;  /* 0x0000001f0a007819 */ /* 0x000fe200000006ff */
[----:B-----5:R-:W-:-:S04]  /*12600*/  IMAD R3, R21, 0x8, R2 ;  /* 0x0000000815037824 */ /* 0x020fc800078e0202 */
[----:B------:R0:W1:Y:S01]  /*12610*/  SYNCS.PHASECHK.TRANS64.TRYWAIT P1, [R3+URZ+0x16850], R0 ;  /* 0x01685000030075a7 */ /* 0x000062000802017f */
[----:B------:R-:W-:Y:S05]  /*12620*/  @!P0 BRA `(.L_x_1755) ;  /* 0x0000000000048947 */ /* 0x000fea0003800000 */
[----:B------:R-:W-:Y:S01]  /*12630*/  BPT.TRAP 0x1 ;  /* 0x000000040000795c */ /* 0x000fe20000300000 */
.L_x_1755:
[----:B-1----:R-:W-:Y:S05]  /*12640*/  @P1 BRA `(.L_x_1753) ;  /* 0x0000000000081947 */ /* 0x002fea0003800000 */
[----:B------:R-:W1:Y:S02]  /*12650*/  SYNCS.PHASECHK.TRANS64.TRYWAIT P1, [R3+URZ+0x16850], R0 ;  /* 0x01685000030075a7 */ /* 0x000e64000802017f */
[----:B-1----:R-:W-:Y:S05]  /*12660*/  @!P1 BRA `(.L_x_1756) ;  /* 0x000000ec00389947 */ /* 0x002fea0003800000 */
.L_x_1753:
        /* <DEDUP_REMOVED lines=34> */
[----:B------:R-:W-:Y:S02]  /*12890*/  R2UR UR15, R13 ;  /* 0x000000000d0f72ca */ /* 0x000fe400000e0000 */
[----:B------:R-:W-:Y:S01]  /*128a0*/  MOV R13, 0x40000040 ;  /* 0x40000040000d7802 */ /* 0x000fe20000000f00 */
        /* <DEDUP_REMOVED lines=32> */
.L_x_1757:
[----:B------:R-:W2:Y:S01]  /*12ab0*/  LDL R11, [R1+0x14] ;  /* 0x00001400010b7983 */ /* 0x000ea20000100800 */
[----:B------:R-:W1:Y:S03]  /*12ac0*/  @P4 LDC R10, c[0x0][0x44c] ;  /* 0x00011300ff0a4b82 */ /* 0x000e660000000800 */
[----:B------:R-:W2:Y:S04]  /*12ad0*/  LDL R3, [R1+0x34] ;  /* 0x0000340001037983 */ /* 0x000ea80000100800 */
[----:B------:R-:W3:Y:S01]  /*12ae0*/  LDL R124, [R1] ;  /* 0x00000000017c7983 */ /* 0x000ee20000100800 */
[----:B0-----:R-:W0:Y:S01]  /*12af0*/  @P4 LDC R0, c[0x0][0x450] ;  /* 0x00011400ff004b82 */ /* 0x001e220000000800 */
[----:B------:R-:W-:Y:S01]  /*12b00*/  ULOP3.LUT UR12, URZ, UR11, URZ, 0x33, !UPT ;  /* 0x0000000b3f0c7292 */ /* 0x000fe2000f8e333f */
[----:B--2---:R-:W-:-:S04]  /*12b10*/  IMAD.IADD R13, R3, 0x1, R11 ;  /* 0x00000001030d7824 */ /* 0x004fc800078e020b */
[----:B-1----:R-:W-:-:S05]  /*12b20*/  @P4 IMAD.HI.U32 R3, R13, R10, RZ ;  /* 0x0000000a0d034227 */ /* 0x002fca00078e00ff */
[----:B0-----:R-:W-:Y:S01]  /*12b30*/  @P4 SHF.R.U32.HI R13, RZ, R0, R3 ;  /* 0x00000000ff0d4219 */ /* 0x001fe20000011603 */
        /* <DEDUP_REMOVED lines=26> */
.L_x_1760:
[----:B------:R-:W-:-:S05]  /*12ce0*/  IMAD.U32 R123, RZ, RZ, UR4 ;  /* 0x00000004ff7b7e24 */ /* 0x000fca000f8e00ff */
[----:B------:R-:W-:-:S13]  /*12cf0*/  ISETP.NE.AND P1, PT, R123, 0x1, PT ;  /* 0x000000017b00780c */ /* 0x000fda0003f25270 */
[----:B------:R-:W0:Y:S02]  /*12d00*/  @P1 LDC.64 R120, c[0x0][0x9e8] ;  /* 0x00027a00ff781b82 */ /* 0x000e240000000a00 */
[----:B0-----:R-:W-:-:S05]  /*12d10*/  @P1 IMAD.HI.U32 R120, R122, R120, RZ ;  /* 0x000000787a781227 */ /* 0x001fca00078e00ff */
[----:B------:R-:W-:-:S07]  /*12d20*/  @P1 SHF.R.U32.HI R122, RZ, R121, R120 ;  /* 0x00000079ff7a1219 */ /* 0x000fce0000011678 */
.L_x_1761:
[----:B------:R-:W-:Y:S05]  /*12d30*/  BSYNC B0 ;  /* 0x0000000000007941 */ /* 0x000fea0003800000 */
.L_x_1759:
[----:B------:R-:W-:-:S04]  /*12d40*/  IMAD R122, R122, R123, -R0 ;  /* 0x0000007b7a7a7224 */ /* 0x000fc800078e0a00 */
[----:B------:R-:W-:-:S05]  /*12d50*/  IMAD.IADD R122, R122, 0x1, -R155 ;  /* 0x000000017a7a7824 */ /* 0x000fca00078e0a9b */
[----:B------:R-:W-:Y:S02]  /*12d60*/  VIMNMX R3, R3, R122, !PT ;  /* 0x0000007a03037248 */ /* 0x000fe40007fe0100 */
[----:B------:R-:W-:-:S07]  /*12d70*/  VIADDMNMX R10, R122, R123, R10, PT ;  /* 0x0000007b7a0a7246 */ /* 0x000fce000380010a */
.L_x_1758:
        /* <DEDUP_REMOVED lines=113> */
.L_x_1764:
[----:B------:R-:W-:-:S05]  /*13490*/  IMAD.U32 R120, RZ, RZ, UR4 ;  /* 0x00000004ff787e24 */ /* 0x000fca000f8e00ff */
[----:B------:R-:W-:-:S13]  /*134a0*/  ISETP.NE.AND P2, PT, R120, 0x1, PT ;  /* 0x000000017800780c */ /* 0x000fda0003f45270 */
[----:B------:R-:W0:Y:S02]  /*134b0*/  @P2 LDC.64 R10, c[0x0][0x9e8] ;  /* 0x00027a00ff0a2b82 */ /* 0x000e240000000a00 */
[----:B0-----:R-:W-:-:S05]  /*134c0*/  @P2 IMAD.HI.U32 R10, R13, R10, RZ ;  /* 0x0000000a0d0a2227 */ /* 0x001fca00078e00ff */
[----:B------:R-:W-:-:S07]  /*134d0*/  @P2 SHF.R.U32.HI R13, RZ, R11, R10 ;  /* 0x0000000bff0d2219 */ /* 0x000fce000001160a */
.L_x_1765:
[----:B------:R-:W-:Y:S05]  /*134e0*/  BSYNC B0 ;  /* 0x0000000000007941 */ /* 0x000fea0003800000 */
.L_x_1763:
[----:B------:R-:W-:-:S04]  /*134f0*/  IMAD R0, R13, R120, -R0 ;  /* 0x000000780d007224 */ /* 0x000fc800078e0a00 */
[----:B------:R-:W-:-:S05]  /*13500*/  IMAD.IADD R11, R0, 0x1, -R155 ;  /* 0x00000001000b7824 */ /* 0x000fca00078e0a9b */
[----:B------:R-:W-:Y:S02]  /*13510*/  VIADDMNMX R12, R11, R120, R12, PT ;  /* 0x000000780b0c7246 */ /* 0x000fe4000380010c */
[----:B------:R-:W-:-:S07]  /*13520*/  VIMNMX R3, R3, R11, !PT ;  /* 0x0000000b03037248 */ /* 0x000fce0007fe0100 */
.L_x_1762:
[C---:B------:R-:W-:Y:S01]  /*13530*/  ISETP.GT.AND P2, PT, R3.reuse, 0x1, P1 ;  /* 0x000000010300780c */ /* 0x040fe20000f44270 */
[----:B------:R-:W-:Y:S01]  /*13540*/  UMOV UR30, UR6 ;  /* 0x00000006001e7c82 */ /* 0x000fe20008000000 */
[----:B------:R-:W-:Y:S02]  /*13550*/  FMNMX.FTZ R0, R24, R20, !PT ;  /* 0x0000001418007209 */ /* 0x000fe40007810000 */
[----:B------:R-:W-:Y:S02]  /*13560*/  ISETP.LT.OR P3, PT, R12, 0x2, P2 ;  /* 0x000000020c00780c */ /* 0x000fe40001761670 */
[----:B------:R-:W-:Y:S02]  /*13570*/  ISETP.GT.AND P2, PT, R3, 0x8, P1 ;  /* 0x000000080300780c */ /* 0x000fe40000f44270 */
[----:B------:R-:W-:Y:S02]  /*13580*/  FSEL R27, R27, -INF , !P3 ;  /* 0xff8000001b1b7808 */ /* 0x000fe40005800000 */
[----:B------:R-:W-:-:S02]  /*13590*/  ISETP.GT.AND P3, PT, R3, 0x9, P1 ;  /* 0x000000090300780c */ /* 0x000fc40000f64270 */
[----:B------:R-:W-:Y:S02]  /*135a0*/  FMNMX.FTZ R11, R25, R0, !PT ;  /* 0x00000000190b7209 */ /* 0x000fe40007810000 */
[C---:B------:R-:W-:Y:S02]  /*135b0*/  ISETP.LT.OR P2, PT, R12.reuse, 0x9, P2 ;  /* 0x000000090c00780c */ /* 0x040fe40001741670 */
[----:B------:R-:W-:Y:S02]  /*135c0*/  ISETP.LT.OR P3, PT, R12, 0xa, P3 ;  /* 0x0000000a0c00780c */ /* 0x000fe40001f61670 */
[----:B------:R-:W-:Y:S02]  /*135d0*/  FMNMX.FTZ R0, R28, R11, !PT ;  /* 0x0000000b1c007209 */ /* 0x000fe40007810000 */
[----:B------:R-:W-:Y:S02]  /*135e0*/  FSEL R30, R30, -INF , !P2 ;  /* 0xff8000001e1e7808 */ /* 0x000fe40005000000 */
[----:B------:R-:W-:-:S02]  /*135f0*/  FSEL R31, R31, -INF , !P3 ;  /* 0xff8000001f1f7808 */ /* 0x000fc40005800000 */
[C---:B------:R-:W-:Y:S02]  /*13600*/  ISETP.GT.AND P2, PT, R3.reuse, 0x10, P1 ;  /* 0x000000100300780c */ /* 0x040fe40000f44270 */
[----:B------:R-:W-:Y:S02]  /*13610*/  ISETP.GT.AND P3, PT, R3, 0x11, P1 ;  /* 0x000000110300780c */ /* 0x000fe40000f64270 */
[----:B------:R-:W-:Y:S02]  /*13620*/  FMNMX.FTZ R11, R29, R0, !PT ;  /* 0x000000001d0b7209 */ /* 0x000fe40007810000 */
[C---:B------:R-:W-:Y:S02]  /*13630*/  ISETP.LT.OR P2, PT, R12.reuse, 0x11, P2 ;  /* 0x000000110c00780c */ /* 0x040fe40001741670 */
[----:B------:R-:W-:Y:S02]  /*13640*/  ISETP.LT.OR P3, PT, R12, 0x12, P3 ;  /* 0x000000120c00780c */ /* 0x000fe40001f61670 */
[----:B------:R-:W-:-:S02]  /*13650*/  FMNMX.FTZ R0, R32, R11, !PT ;  /* 0x0000000b20007209 */ /* 0x000fc40007810000 */
[----:B------:R-:W-:Y:S02]  /*13660*/  FSEL R34, R34, -INF , !P2 ;  /* 0xff80000022227808 */ /* 0x000fe40005000000 */
[----:B------:R-:W-:Y:S02]  /*13670*/  FSEL R35, R35, -INF , !P3 ;  /* 0xff80000023237808 */ /* 0x000fe40005800000 */
[C---:B------:R-:W-:Y:S02]  /*13680*/  ISETP.GT.AND P2, PT, R3.reuse, 0x18, P1 ;  /* 0x000000180300780c */ /* 0x040fe40000f44270 */
[----:B------:R-:W-:Y:S02]  /*13690*/  ISETP.GT.AND P3, PT, R3, 0x19, P1 ;  /* 0x000000190300780c */ /* 0x000fe40000f64270 */
[----:B------:R-:W-:Y:S02]  /*136a0*/  FMNMX.FTZ R0, R33, R0, !PT ;  /* 0x0000000021007209 */ /* 0x000fe40007810000 */
[----:B------:R-:W-:-:S02]  /*136b0*/  ISETP.LT.OR P2, PT, R12, 0x19, P2 ;  /* 0x000000190c00780c */ /* 0x000fc40001741670 */
[----:B------:R-:W-:Y:S02]  /*136c0*/  ISETP.LT.OR P3, PT, R12, 0x1a, P3 ;  /* 0x0000001a0c00780c */ /* 0x000fe40001f61670 */
[----:B------:R-:W-:Y:S02]  /*136d0*/  FMNMX.FTZ R0, R36, R0, !PT ;  /* 0x0000000024007209 */ /* 0x000fe40007810000 */
[----:B------:R-:W-:Y:S02]  /*136e0*/  FSEL R38, R38, -INF , !P2 ;  /* 0xff80000026267808 */ /* 0x000fe40005000000 */
[----:B------:R-:W-:Y:S02]  /*136f0*/  FSEL R39, R39, -INF , !P3 ;  /* 0xff80000027277808 */ /* 0x000fe40005800000 */
[C---:B------:R-:W-:Y:S02]  /*13700*/  ISETP.GT.AND P2, PT, R3.reuse, 0x20, P1 ;  /* 0x000000200300780c */ /* 0x040fe40000f44270 */
[----:B------:R-:W-:-:S02]  /*13710*/  ISETP.GT.AND P3, PT, R3, 0x21, P1 ;  /* 0x000000210300780c */ /* 0x000fc40000f64270 */
[----:B------:R-:W-:Y:S02]  /*13720*/  FMNMX.FTZ R11, R37, R0, !PT ;  /* 0x00000000250b7209 */ /* 0x000fe40007810000 */
[C---:B------:R-:W-:Y:S02]  /*13730*/  ISETP.LT.OR P2, PT, R12.reuse, 0x21, P2 ;  /* 0x000000210c00780c */ /* 0x040fe40001741670 */
[----:B------:R-:W-:Y:S02]  /*13740*/  ISETP.LT.OR P3, PT, R12, 0x22, P3 ;  /* 0x000000220c00780c */ /* 0x000fe40001f61670 */
[----:B------:R-:W-:Y:S02]  /*13750*/  FMNMX.FTZ R0, R40, R11, !PT ;  /* 0x0000000b28007209 */ /* 0x000fe40007810000 */
[----:B------:R-:W-:Y:S02]  /*13760*/  FSEL R42, R42, -INF , !P2 ;  /* 0xff8000002a2a7808 */ /* 0x000fe40005000000 */
[----:B------:R-:W-:-:S02]  /*13770*/  FSEL R43, R43, -INF , !P3 ;  /* 0xff8000002b2b7808 */ /* 0x000fc40005800000 */
[----:B------:R-:W-:Y:S02]  /*13780*/  FMNMX.FTZ R11, R41, R0, !PT ;  /* 0x00000000290b7209 */ /* 0x000fe40007810000 */
[C---:B------:R-:W-:Y:S02]  /*13790*/  ISETP.GT.AND P2, PT, R3.reuse, 0x28, P1 ;  /* 0x000000280300780c */ /* 0x040fe40000f44270 */
[----:B------:R-:W-:Y:S02]  /*137a0*/  ISETP.GT.AND P3, PT, R3, 0x29, P1 ;  /* 0x000000290300780c */ /* 0x000fe40000f64270 */
[----:B------:R-:W-:Y:S02]  /*137b0*/  FMNMX.FTZ R0, R44, R11, !PT ;  /* 0x0000000b2c007209 */ /* 0x000fe40007810000 */
[C---:B------:R-:W-:Y:S02]  /*137c0*/  ISETP.LT.OR P2, PT, R12.reuse, 0x29, P2 ;  /* 0x000000290c00780c */ /* 0x040fe40001741670 */
[----:B------:R-:W-:-:S02]  /*137d0*/  ISETP.LT.OR P3, PT, R12, 0x2a, P3 ;  /* 0x0000002a0c00780c */ /* 0x000fc40001f61670 */
[----:B------:R-:W-:Y:S02]  /*137e0*/  FMNMX.FTZ R11, R45, R0, !PT ;  /* 0x000000002d0b7209 */ /* 0x000fe40007810000 */
[----:B------:R-:W-:Y:S02]  /*137f0*/  FSEL R46, R46, -INF , !P2 ;  /* 0xff8000002e2e7808 */ /* 0x000fe40005000000 */
[----:B------:R-:W-:Y:S02]  /*13800*/  FSEL R47, R47, -INF , !P3 ;  /* 0xff8000002f2f7808 */ /* 0x000fe40005800000 */
[C---:B------:R-:W-:Y:S02]  /*13810*/  ISETP.GT.AND P2, PT, R3.reuse, 0x30, P1 ;  /* 0x000000300300780c */ /* 0x040fe40000f44270 */
[----:B------:R-:W-:Y:S02]  /*13820*/  ISETP.GT.AND P3, PT, R3, 0x31, P1 ;  /* 0x000000310300780c */ /* 0x000fe40000f64270 */
[----:B------:R-:W-:-:S02]  /*13830*/  FMNMX.FTZ R0, R48, R11, !PT ;  /* 0x0000000b30007209 */ /* 0x000fc40007810000 */
[C---:B------:R-:W-:Y:S02]  /*13840*/  ISETP.LT.OR P2, PT, R12.reuse, 0x31, P2 ;  /* 0x000000310c00780c */ /* 0x040fe40001741670 */
[----:B------:R-:W-:Y:S02]  /*13850*/  ISETP.LT.OR P3, PT, R12, 0x32, P3 ;  /* 0x000000320c00780c */ /* 0x000fe40001f61670 */
[----:B------:R-:W-:Y:S02]  /*13860*/  FMNMX.FTZ R11, R49, R0, !PT ;  /* 0x00000000310b7209 */ /* 0x000fe40007810000 */
[----:B------:R-:W-:Y:S02]  /*13870*/  FSEL R50, R50, -INF , !P2 ;  /* 0xff80000032327808 */ /* 0x000fe40005000000 */
[----:B------:R-:W-:Y:S02]  /*13880*/  FSEL R51, R51, -INF , !P3 ;  /* 0xff80000033337808 */ /* 0x000fe40005800000 */
[----:B------:R-:W-:-:S02]  /*13890*/  ISETP.GT.AND P2, PT, R3, 0x38, P1 ;  /* 0x000000380300780c */ /* 0x000fc40000f44270 */
[----:B------:R-:W-:Y:S02]  /*138a0*/  ISETP.GT.AND P3, PT, R3, 0x39, P1 ;  /* 0x000000390300780c */ /* 0x000fe40000f64270 */
[----:B------:R-:W-:Y:S02]  /*138b0*/  FMNMX.FTZ R0, R52, R11, !PT ;  /* 0x0000000b34007209 */ /* 0x000fe40007810000 */
[C---:B------:R-:W-:Y:S02]  /*138c0*/  ISETP.LT.OR P2, PT, R12.reuse, 0x39, P2 ;  /* 0x000000390c00780c */ /* 0x040fe40001741670 */
[----:B------:R-:W-:Y:S02]  /*138d0*/  ISETP.LT.OR P3, PT, R12, 0x3a, P3 ;  /* 0x0000003a0c00780c */ /* 0x000fe40001f61670 */
[----:B------:R-:W-:Y:S02]  /*138e0*/  FMNMX.FTZ R11, R53, R0, !PT ;  /* 0x00000000350b7209 */ /* 0x000fe40007810000 */
[----:B------:R-:W-:-:S02]  /*138f0*/  FSEL R54, R54, -INF , !P2 ;  /* 0xff80000036367808 */ /* 0x000fc40005000000 */
[----:B------:R-:W-:Y:S02]  /*13900*/  FSEL R55, R55, -INF , !P3 ;  /* 0xff80000037377808 */ /* 0x000fe40005800000 */
        /* <DEDUP_REMOVED lines=8> */
[----:B------:R-:W-:Y:S02]  /*13990*/  FMNMX.FTZ R0, R60, R11, !PT ;  /* 0x0000000b3c007209 */ /* 0x000fe40007810000 */
        /* <DEDUP_REMOVED lines=42> */
[----:B------:R-:W-:Y:S02]  /*13c40*/  ISETP.GT.AND P3, PT, R3, RZ, P1 ;  /* 0x000000ff0300720c */ /* 0x000fe40000f64270 */
[----:B------:R-:W-:-:S02]  /*13c50*/  FMNMX.FTZ R10, R84, R11, !PT ;  /* 0x0000000b540a7209 */ /* 0x000fc40007810000 */
[C---:B------:R-:W-:Y:S02]  /*13c60*/  ISETP.LT.OR P2, PT, R12.reuse, 0x71, P2 ;  /* 0x000000710c00780c */ /* 0x040fe40001741670 */
[----:B------:R-:W-:Y:S02]  /*13c70*/  ISETP.LT.OR P3, PT, R12, 0x1, P3 ;  /* 0x000000010c00780c */ /* 0x000fe40001f61670 */
[----:B------:R-:W-:Y:S02]  /*13c80*/  FMNMX.FTZ R10, R85, R10, !PT ;  /* 0x0000000a550a7209 */ /* 0x000fe40007810000 */
[----:B------:R-:W-:Y:S02]  /*13c90*/  FSEL R82, R82, -INF , !P2 ;  /* 0xff80000052527808 */ /* 0x000fe40005000000 */
[----:B------:R-:W-:Y:S02]  /*13ca0*/  FSEL R26, R26, -INF , !P3 ;  /* 0xff8000001a1a7808 */ /* 0x000fe40005800000 */
[----:B------:R-:W-:-:S02]  /*13cb0*/  ISETP.GT.AND P2, PT, R3, 0x71, P1 ;  /* 0x000000710300780c */ /* 0x000fc40000f44270 */
[C---:B------:R-:W-:Y:S02]  /*13cc0*/  ISETP.GT.AND P3, PT, R3.reuse, 0x78, P1 ;  /* 0x000000780300780c */ /* 0x040fe40000f64270 */
[----:B------:R-:W-:Y:S02]  /*13cd0*/  ISETP.GT.AND P1, PT, R3, 0x79, P1 ;  /* 0x000000790300780c */ /* 0x000fe40000f24270 */
[----:B------:R-:W0:Y:S01]  /*13ce0*/  SHFL.BFLY PT, R3, R10, 0x2, 0x1f ;  /* 0x0c401f000a037f89 */ /* 0x000e2200000e0000 */
[----:B------:R-:W-:Y:S02]  /*13cf0*/  FMNMX.FTZ R120, R26, R7, !PT ;  /* 0x000000071a787209 */ /* 0x000fe40007810000 */
[C---:B------:R-:W-:Y:S02]  /*13d00*/  ISETP.LT.OR P2, PT, R12.reuse, 0x72, P2 ;  /* 0x000000720c00780c */ /* 0x040fe40001741670 */
[----:B------:R-:W-:Y:S02]  /*13d10*/  ISETP.LT.OR P3, PT, R12, 0x79, P3 ;  /* 0x000000790c00780c */ /* 0x000fe40001f61670 */
[----:B------:R-:W-:-:S02]  /*13d20*/  FSEL R83, R83, -INF , !P2 ;  /* 0xff80000053537808 */ /* 0x000fc40005000000 */
[----:B------:R-:W-:Y:S02]  /*13d30*/  ISETP.LT.OR P1, PT, R12, 0x7a, P1 ;  /* 0x0000007a0c00780c */ /* 0x000fe40000f21670 */
[----:B------:R-:W-:Y:S02]  /*13d40*/  FSEL R86, R86, -INF , !P3 ;  /* 0xff80000056567808 */ /* 0x000fe40005800000 */
[----:B------:R-:W-:Y:S02]  /*13d50*/  FSEL R87, R87, -INF , !P1 ;  /* 0xff80000057577808 */ /* 0x000fe40004800000 */
[----:B0-----:R-:W-:Y:S02]  /*13d60*/  FMNMX.FTZ R0, R10, R3, !PT ;  /* 0x000000030a007209 */ /* 0x001fe40007810000 */
        /* <DEDUP_REMOVED lines=19> */
[----:B------:R-:W-:Y:S02]  /*13ea0*/  FMNMX.FTZ R10, R66, R3, !PT ;  /* 0x00000003420a7209 */ /* 0x000fe40007810000 */
[----:B------:R-:W0:Y:S02]  /*13eb0*/  SHFL.BFLY PT, R3, R0, 0x1, 0x1f ;  /* 0x0c201f0000037f89 */ /* 0x000e2400000e0000 */
[----:B------:R-:W-:-:S04]  /*13ec0*/  FMNMX.FTZ R11, R67, R10, !PT ;  /* 0x0000000a430b7209 */ /* 0x000fc80007810000 */
[----:B------:R-:W-:-:S04]  /*13ed0*/  FMNMX.FTZ R10, R70, R11, !PT ;  /* 0x0000000b460a7209 */ /* 0x000fc80007810000 */
[----:B------:R-:W-:-:S04]  /*13ee0*/  FMNMX.FTZ R11, R71, R10, !PT ;  /* 0x0000000a470b7209 */ /* 0x000fc80007810000 */
[----:B------:R-:W-:-:S04]  /*13ef0*/  FMNMX.FTZ R10, R74, R11, !PT ;  /* 0x0000000b4a0a7209 */ /* 0x000fc80007810000 */
[----:B------:R-:W-:-:S04]  /*13f00*/  FMNMX.FTZ R11, R75, R10, !PT ;  /* 0x0000000a4b0b7209 */ /* 0x000fc80007810000 */
[----:B------:R-:W-:Y:S02]  /*13f10*/  FMNMX.FTZ R10, R78, R11, !PT ;  /* 0x0000000b4e0a7209 */ /* 0x000fe40007810000 */
[----:B0-----:R-:W-:Y:S02]  /*13f20*/  FMNMX.FTZ R3, R0, R3, !PT ;  /* 0x0000000300037209 */ /* 0x001fe40007810000 */
[----:B------:R-:W-:Y:S02]  /*13f30*/  FMNMX.FTZ R11, R79, R10, !PT ;  /* 0x0000000a4f0b7209 */ /* 0x000fe40007810000 */
[C---:B------:R-:W-:Y:S01]  /*13f40*/  FSETP.NEU.FTZ.AND P2, PT, R3.reuse, -INF , PT ;  /* 0xff8000000300780b */ /* 0x040fe20003f5d000 */
[----:B------:R-:W-:Y:S01]  /*13f50*/  FMUL.FTZ R0, R3, UR30 ;  /* 0x0000001e03007c20 */ /* 0x000fe20008410000 */
[----:B------:R-:W-:-:S04]  /*13f60*/  FMNMX.FTZ R10, R82, R11, !PT ;  /* 0x0000000b520a7209 */ /* 0x000fc80007810000 */
[----:B------:R-:W-:Y:S02]  /*13f70*/  FMNMX.FTZ R11, R83, R10, !PT ;  /* 0x0000000a530b7209 */ /* 0x000fe40007810000 */
[----:B------:R-:W-:Y:S02]  /*13f80*/  FSEL R0, R0, RZ, P2 ;  /* 0x000000ff00007208 */ /* 0x000fe40001000000 */
[----:B------:R-:W-:Y:S02]  /*13f90*/  FMNMX.FTZ R10, R86, R11, !PT ;  /* 0x0000000b560a7209 */ /* 0x000fe40007810000 */
[----:B------:R-:W-:Y:S01]  /*13fa0*/  FSEL R11, R3, RZ, P2 ;  /* 0x000000ff030b7208 */ /* 0x000fe20001000000 */
        /* <DEDUP_REMOVED lines=33> */
[----:B------:R-:W-:Y:S01]  /*141c0*/  FADD.FTZ R10, -R11, R20 ;  /* 0x000000140b0a7221 */ /* 0x000fe20000010100 */
[----:B------:R-:W-:Y:S03]  /*141d0*/  MUFU.EX2 R24, R24 ;  /* 0x0000001800187308 */ /* 0x000fe60000000800 */
[----:B------:R-:W0:Y:S05]  /*141e0*/  SHFL.BFLY PT, R11, R0, 0x2, 0x1f ;  /* 0x0c401f00000b7f89 */ /* 0x000e2a00000e0000 */
        /* <DEDUP_REMOVED lines=10> */
[C---:B------:R-:W-:Y:S01]  /*14290*/  FSETP.NEU.FTZ.AND P1, PT, R0.reuse, -INF , PT ;  /* 0xff8000000000780b */ /* 0x040fe20003f3d000 */
[----:B------:R-:W-:-:S03]  /*142a0*/  FMUL.FTZ R121, R0, UR30 ;  /* 0x0000001e00797c20 */ /* 0x000fc60008410000 */
[----:B------:R-:W-:-:S03]  /*142b0*/  FSEL R122, R0, RZ, P1 ;  /* 0x000000ff007a7208 */ /* 0x000fc60000800000 */
[----:B------:R-:W-:Y:S01]  /*142c0*/  MUFU.EX2 R40, R40 ;  /* 0x0000002800287308 */ /* 0x000fe20000000800 */
[----:B------:R-:W-:Y:S01]  /*142d0*/  FSEL R121, R121, RZ, P1 ;  /* 0x000000ff79797208 */ /* 0x000fe20000800000 */
[----:B------:R-:W-:Y:S01]  /*142e0*/  FADD.FTZ R122, -R122, R7 ;  /* 0x000000077a7a7221 */ /* 0x000fe20000010100 */
[----:B------:R-:W-:-:S03]  /*142f0*/  FMUL.FTZ R7, R10, UR30 ;  /* 0x0000001e0a077c20 */ /* 0x000fc60008410000 */
[--C-:B------:R-:W-:Y:S01]  /*14300*/  FFMA.FTZ R149, R26, UR30, -R121.reuse ;  /* 0x0000001e1a957c23 */ /* 0x100fe20008010879 */
[--C-:B------:R-:W-:Y:S01]  /*14310*/  FFMA.FTZ R120, R27, UR30, -R121.reuse ;  /* 0x0000001e1b787c23 */ /* 0x100fe20008010879 */
[----:B------:R-:W-:Y:S01]  /*14320*/  FMUL.FTZ R10, R122, UR30 ;  /* 0x0000001e7a0a7c20 */ /* 0x000fe20008410000 */
        /* <DEDUP_REMOVED lines=19> */
[----:B0-----:R-:W-:Y:S01]  /*14460*/  FFMA.FTZ R6, R7, R6, R24 ;  /* 0x0000000607067223 */ /* 0x001fe20000010018 */
[--C-:B------:R-:W-:Y:S01]  /*14470*/  FFMA.FTZ R135, R62, UR30, -R121.reuse ;  /* 0x0000001e3e877c23 */ /* 0x100fe20008010879 */
[--C-:B------:R-:W-:Y:S01]  /*14480*/  FFMA.FTZ R46, R63, UR30, -R121.reuse ;  /* 0x0000001e3f2e7c23 */ /* 0x100fe20008010879 */
[--C-:B------:R-:W-:Y:S01]  /*14490*/  FFMA.FTZ R129, R66, UR30, -R121.reuse ;  /* 0x0000001e42817c23 */ /* 0x100fe20008010879 */
[----:B------:R-:W-:Y:S01]  /*144a0*/  FADD.FTZ R47, R25, R6 ;  /* 0x00000006192f7221 */ /* 0x000fe20000010000 */
        /* <DEDUP_REMOVED lines=14> */
[--C-:B------:R-:W-:Y:S01]  /*14590*/  FFMA.FTZ R34, R83, UR30, -R121.reuse ;  /* 0x0000001e53227c23 */ /* 0x100fe20008010879 */
[--C-:B------:R-:W-:Y:S01]  /*145a0*/  FFMA.FTZ R123, R86, UR30, -R121.reuse ;  /* 0x0000001e567b7c23 */ /* 0x100fe20008010879 */
[----:B------:R-:W-:-:S02]  /*145b0*/  FFMA.FTZ R31, R87, UR30, -R121 ;  /* 0x0000001e571f7c23 */ /* 0x000fc40008010879 */
[----:B------:R-:W1:Y:S01]  /*145c0*/  MUFU.EX2 R30, R30 ;  /* 0x0000001e001e7308 */ /* 0x000e620000000800 */
[----:B0-----:R-:W-:-:S07]  /*145d0*/  FADD.FTZ R6, R120, R5 ;  /* 0x0000000578067221 */ /* 0x001fce0000010000 */
[----:B------:R-:W0:Y:S01]  /*145e0*/  MUFU.EX2 R145, R145 ;  /* 0x0000009100917308 */ /* 0x000e220000000800 */
[----:B--2---:R-:W-:-:S07]  /*145f0*/  FADD.FTZ R5, R151, R6 ;  /* 0x0000000697057221 */ /* 0x004fce0000010000 */
        /* <DEDUP_REMOVED lines=104> */
[----:B--2---:R-:W-:-:S03]  /*14c80*/  FADD.FTZ R6, R85, R50 ;  /* 0x0000003255067221 */ /* 0x004fc60000010000 */
[----:B-1----:R-:W-:Y:S01]  /*14c90*/  FADD.FTZ R5, R31, R54 ;  /* 0x000000361f057221 */ /* 0x002fe20000010000 */
[----:B------:R-:W-:Y:S06]  /*14ca0*/  @!P0 BRA `(.L_x_1766) ;  /* 0x0000000000048947 */ /* 0x000fec0003800000 */
[----:B------:R-:W-:Y:S01]  /*14cb0*/  BPT.TRAP 0x1 ;  /* 0x000000040000795c */ /* 0x000fe20000300000 */
.L_x_1766:
[----:B------:R-:W2:Y:S01]  /*14cc0*/  LDL R47, [R1+0x3c] ;  /* 0x00003c00012f7983 */ /* 0x000ea20000100800 */
[----:B------:R-:W-:Y:S01]  /*14cd0*/  IMAD R21, R21, 0x8, R2 ;  /* 0x0000000815157824 */ /* 0x000fe200078e0202 */
[----:B------:R-:W-:Y:S01]  /*14ce0*/  F2FP.F16.F32.PACK_AB R149, R120, R149 ;  /* 0x000000957895723e */ /* 0x000fe200000000ff */
[----:B------:R-:W-:Y:S01]  /*14cf0*/  IMAD.U32 R50, RZ, RZ, UR38 ;  /* 0x00000026ff327e24 */ /* 0x000fe2000f8e00ff */
[----:B------:R-:W-:Y:S01]  /*14d00*/  F2FP.F16.F32.PACK_AB R141, R20, R141 ;  /* 0x0000008d148d723e */ /* 0x000fe200000000ff */
        /* <DEDUP_REMOVED lines=41> */
[----:B------:R-:W-:Y:S01]  /*14fa0*/  F2FP.F16.F32.PACK_AB R144, R33, R32 ;  /* 0x000000202190723e */ /* 0x000fe200000000ff */
[----:B0-----:R-:W-:Y:S01]  /*14fb0*/  IMAD.MOV.U32 R21, RZ, RZ, R22 ;  /* 0x000000ffff157224 */ /* 0x001fe200078e0016 */
        /* <DEDUP_REMOVED lines=26> */
[C---:B--2---:R-:W-:Y:S01]  /*15160*/  ISETP.GT.AND P1, PT, R4.reuse, R47, PT ;  /* 0x0000002f0400720c */ /* 0x044fe20003f24270 */
[----:B------:R-:W-:-:S12]  /*15170*/  VIADD R4, R4, 0xffffffff ;  /* 0xffffffff04047836 */ /* 0x000fd80000000000 */
[----:B------:R-:W-:Y:S05]  /*15180*/  @P1 BRA `(.L_x_1767) ;  /* 0xffffffcc00f41947 */ /* 0x000fea000383ffff */
.L_x_1747:
[----:B------:R-:W-:Y:S05]  /*15190*/  WARPSYNC.ALL ;  /* 0x0000000000007948 */ /* 0x000fea0003800000 */
[----:B------:R-:W-:Y:S06]  /*151a0*/  BAR.ARV 0x8, 0x200 ;  /* 0x0208000000007b1d */ /* 0x000fec0000002000 */
[----:B------:R-:W-:Y:S05]  /*151b0*/  @!P0 BRA `(.L_x_1768) ;  /* 0x0000000000048947 */ /* 0x000fea0003800000 */
[----:B------:R-:W-:Y:S01]  /*151c0*/  BPT.TRAP 0x1 ;  /* 0x000000040000795c */ /* 0x000fe20000300000 */
.L_x_1768:
[----:B------:R-:W-:Y:S01]  /*151d0*/  IMAD R11, R22, 0x8, R2 ;  /* 0x00000008160b7824 */ /* 0x000fe200078e0202 */
[----:B------:R-:W-:-:S04]  /*151e0*/  SHF.L.U32 R4, R154, 0x1f, RZ ;  /* 0x0000001f9a047819 */ /* 0x000fc800000006ff */
[----:B------:R0:W1:Y:S01]  /*151f0*/  SYNCS.PHASECHK.TRANS64.TRYWAIT P1, [R11+URZ+0x16850], R4 ;  /* 0x016850040b0075a7 */ /* 0x000062000802017f */
[----:B------:R-:W-:Y:S05]  /*15200*/  @!P0 BRA `(.L_x_1769) ;  /* 0x0000000000048947 */ /* 0x000fea0003800000 */
[----:B------:R-:W-:Y:S01]  /*15210*/  BPT.TRAP 0x1 ;  /* 0x000000040000795c */ /* 0x000fe20000300000 */
.L_x_1769:
[----:B------:R-:W-:-:S05]  /*15220*/  VIADD R2, R2, 0x400 ;  /* 0x0000040002027836 */ /* 0x000fca0000000000 */
[----:B------:R-:W-:-:S04]  /*15230*/  SHF.R.U32.HI R2, RZ, 0x4, R2 ;  /* 0x00000004ff027819 */ /* 0x000fc80000011602 */
[----:B------:R-:W-:Y:S01]  /*15240*/  LOP3.LUT R9, R2, 0x3fff, RZ, 0xc0, !PT ;  /* 0x00003fff02097812 */ /* 0x000fe200078ec0ff */
[----:B-1----:R-:W-:Y:S06]  /*15250*/  @P1 BRA `(.L_x_1770) ;  /* 0x0000000000081947 */ /* 0x002fec0003800000 */
[----:B------:R-:W1:Y:S02]  /*15260*/  SYNCS.PHASECHK.TRANS64.TRYWAIT P1, [R11+URZ+0x16850], R4 ;  /* 0x016850040b0075a7 */ /* 0x000e64000802017f */
[----:B-1----:R-:W-:Y:S05]  /*15270*/  @!P1 BRA `(.L_x_1771) ;  /* 0x000000c000489947 */ /* 0x002fea0003800000 */
.L_x_1770:
[----:B------:R-:W-:Y:S01]  /*15280*/  IMAD R8, R22, 0x400, R9 ;  /* 0x0000040016087824 */ /* 0x000fe200078e0209 */
[----:B------:R-:W-:Y:S05]  /*15290*/  WARPSYNC.ALL ;  /* 0x0000000000007948 */ /* 0x000fea0003800000 */
[----:B------:R-:W-:Y:S01]  /*152a0*/  IMAD.MOV.U32 R9, RZ, RZ, 0x40000040 ;  /* 0x40000040ff097424 */ /* 0x000fe200078e00ff */
[C---:B------:R-:W-:Y:S01]  /*152b0*/  R2UR UR6, R8.reuse ;  /* 0x00000000080672ca */ /* 0x040fe200000e0000 */
[----:B------:R-:W-:Y:S01]  /*152c0*/  WARPGROUP.ARRIVE ;  /* 0x00000000000079c5 */ /* 0x000fe20000000000 */
[----:B------:R-:W-:Y:S01]  /*152d0*/  VIADD R12, R8, 0x80 ;  /* 0x00000080080c7836 */ /* 0x000fe20000000000 */
[----:B------:R-:W2:Y:S01]  /*152e0*/  SHFL.BFLY PT, R7, R6, 0x2, 0x1f ;  /* 0x0c401f0006077f89 */ /* 0x000ea200000e0000 */
[----:B------:R-:W-:Y:S01]  /*152f0*/  R2UR UR7, R9 ;  /* 0x00000000090772ca */ /* 0x000fe200000e0000 */
[----:B------:R-:W-:-:S02]  /*15300*/  IMAD.MOV.U32 R13, RZ, RZ, 0x40000040 ;  /* 0x40000040ff0d7424 */ /* 0x000fc400078e00ff */
[----:B------:R-:W0:Y:S01]  /*15310*/  SHFL.BFLY PT, R2, R5, 0x2, 0x1f ;  /* 0x0c401f0005027f89 */ /* 0x000e2200000e0000 */
[----:B------:R-:W-:Y:S02]  /*15320*/  IMAD.MOV.U32 R9, RZ, RZ, 0x40000040 ;  /* 0x40000040ff097424 */ /* 0x000fe400078e00ff */
[----:B------:R-:W-:Y:S02]  /*15330*/  IMAD.MOV.U32 R27, RZ, RZ, -0x800000 ;  /* 0xff800000ff1b7424 */ /* 0x000fe400078e00ff */
[----:B------:R-:W-:-:S05]  /*15340*/  IMAD.MOV.U32 R26, RZ, RZ, -0x800000 ;  /* 0xff800000ff1a7424 */ /* 0x000fca00078e00ff */
[----:B------:R-:W-:Y:S01]  /*15350*/  HGMMA.64x64x16.F32 R88, R148, gdesc[UR4].tnspB, R88, gsb0 ;  /* 0x40e0000494587df0 */ /* 0x000fe20008000858 */
[----:B------:R-:W-:Y:S01]  /*15360*/  R2UR UR6, R12 ;  /* 0x000000000c0672ca */ /* 0x000fe200000e0000 */
[----:B------:R-:W-:Y:S01]  /*15370*/  VIADD R12, R8, 0x100 ;  /* 0x00000100080c7836 */ /* 0x000fe20000000000 */
[----:B------:R-:W-:Y:S01]  /*15380*/  R2UR UR7, R13 ;  /* 0x000000000d0772ca */ /* 0x000fe200000e0000 */
[----:B------:R-:W-:Y:S02]  /*15390*/  IMAD.MOV.U32 R13, RZ, RZ, 0x40000040 ;  /* 0x40000040ff0d7424 */ /* 0x000fe400078e00ff */
[----:B--2---:R-:W-:Y:S01]  /*153a0*/  FADD.FTZ R7, R7, R6 ;  /* 0x0000000607077221 */ /* 0x004fe20000010000 */
[----:B------:R-:W-:Y:S02]  /*153b0*/  IMAD.MOV.U32 R6, RZ, RZ, RZ ;  /* 0x000000ffff067224 */ /* 0x000fe400078e00ff */
[----:B01----:R-:W-:Y:S02]  /*153c0*/  FADD.FTZ R4, R2, R5 ;  /* 0x0000000502047221 */ /* 0x003fe40000010000 */
[----:B------:R-:W0:Y:S02]  /*153d0*/  SHFL.BFLY PT, R2, R7, 0x1, 0x1f ;  /* 0x0c201f0007027f89 */ /* 0x000e2400000e0000 */
[----:B0-----:R-:W-:Y:S01]  /*153e0*/  FADD.FTZ R10, R7, R2 ;  /* 0x00000002070a7221 */ /* 0x001fe20000010000 */
[----:B------:R-:W-:-:S04]  /*153f0*/  IMAD.MOV.U32 R2, RZ, RZ, RZ ;  /* 0x000000ffff027224 */ /* 0x000fc800078e00ff */
[----:B------:R-:W-:-:S13]  /*15400*/  FSETP.NE.FTZ.AND P1, PT, R10, RZ, PT ;  /* 0x000000ff0a00720b */ /* 0x000fda0003f35000 */
[----:B------:R-:W0:Y:S08]  /*15410*/  @P1 MUFU.LG2 R5, R10 ;  /* 0x0000000a00051308 */ /* 0x000e300000000c00 */
[----:B------:R-:W-:Y:S01]  /*15420*/  @P1 MUFU.RCP R2, R10 ;  /* 0x0000000a00021308 */ /* 0x000fe20000001000 */
[----:B0-----:R-:W-:Y:S01]  /*15430*/  @P1 FMUL.FTZ R5, R5, 0.69314718246459960938 ;  /* 0x3f31721805051820 */ /* 0x001fe20000410000 */
[----:B------:R-:W-:-:S02]  /*15440*/  WARPGROUP.DEPBAR.LE gsb0, 0x0 ;  /* 0x00008000000079c5 */ /* 0x000fc40000010000 */
[----:B------:R-:W-:-:S06]  /*15450*/  WARPGROUP.ARRIVE ;  /* 0x00000000000079c5 */ /* 0x000fcc0000000000 */
        /* <DEDUP_REMOVED lines=30> */
[----:B------:R-:W-:Y:S01]  /*15640*/  R2UR UR6, R12 ;  /* 0x000000000c0672ca */ /* 0x000fe200000e0000 */
[----:B------:R-:W-:Y:S01]  /*15650*/  IMAD.U32 R12, RZ, RZ, UR30 ;  /* 0x0000001eff0c7e24 */ /* 0x000fe2000f8e00ff */
[----:B------:R-:W-:Y:S01]  /*15660*/  R2UR UR7, R13 ;  /* 0x000000000d0772ca */ /* 0x000fe200000e0000 */
[----:B------:R-:W-:Y:S02]  /*15670*/  WARPGROUP.DEPBAR.LE gsb0, 0x0 ;  /* 0x00008000000079c5 */ /* 0x000fe40000010000 */
[----:B------:R-:W-:-:S10]  /*15680*/  WARPGROUP.ARRIVE ;  /* 0x00000000000079c5 */ /* 0x000fd40000000000 */
[----:B------:R-:W-:Y:S01]  /*15690*/  HGMMA.64x64x16.F32 R88, R124, gdesc[UR4].tnspB, R88, gsb0 ;  /* 0x40e000047c587df0 */ /* 0x000fe20008000858 */
[----:B------:R-:W-:Y:S02]  /*156a0*/  R2UR UR6, R8 ;  /* 0x00000000080672ca */ /* 0x000fe400000e0000 */
[----:B------:R-:W-:Y:S02]  /*156b0*/  R2UR UR7, R9 ;  /* 0x00000000090772ca */ /* 0x000fe400000e0000 */
[----:B------:R-:W0:Y:S02]  /*156c0*/  SHFL.BFLY PT, R9, R4, 0x1, 0x1f ;  /* 0x0c201f0004097f89 */ /* 0x000e2400000e0000 */
[----:B0-----:R-:W-:Y:S01]  /*156d0*/  FADD.FTZ R9, R4, R9 ;  /* 0x0000000904097221 */ /* 0x001fe20000010000 */
[----:B------:R-:W-:-:S04]  /*156e0*/  IMAD.U32 R4, RZ, RZ, UR30 ;  /* 0x0000001eff047e24 */ /* 0x000fc8000f8e00ff */
[----:B------:R-:W-:Y:S01]  /*156f0*/  FSETP.NE.FTZ.AND P2, PT, R9, RZ, PT ;  /* 0x000000ff0900720b */ /* 0x000fe20003f55000 */
[----:B------:R-:W-:-:S04]  /*15700*/  @P1 FMUL.FTZ R4, R4, 0.69314718246459960938 ;  /* 0x3f31721804041820 */ /* 0x000fc80000410000 */
[----:B------:R-:W-:-:S08]  /*15710*/  @P1 FFMA.FTZ R27, R4, R3, R5 ;  /* 0x00000003041b1223 */ /* 0x000fd00000010005 */
        /* <DEDUP_REMOVED lines=11> */
.L_x_1772:
[----:B------:R-:W-:Y:S02]  /*157d0*/  VIADD R0, R11, 0x16860 ;  /* 0x000168600b007836 */ /* 0x000fe40000000000 */
[-C--:B------:R-:W-:Y:S01]  /*157e0*/  FMUL.FTZ R20, R88, R2.reuse ;  /* 0x0000000258147220 */ /* 0x080fe20000410000 */
[----:B------:R-:W-:Y:S02]  /*157f0*/  IMAD.U32 R3, RZ, RZ, UR38 ;  /* 0x00000026ff037e24 */ /* 0x000fe4000f8e00ff */
[-C--:B------:R-:W-:Y:S01]  /*15800*/  FMUL.FTZ R21, R89, R2.reuse ;  /* 0x0000000259157220 */ /* 0x080fe20000410000 */
        /* <DEDUP_REMOVED lines=9> */
[----:B------:R-:W-:Y:S01]  /*158a0*/  SEL R3, RZ, 0x1, P1 ;  /* 0x00000001ff037807 */ /* 0x000fe20000800000 */
        /* <DEDUP_REMOVED lines=26> */
[----:B------:R-:W-:Y:S01]  /*15a50*/  LOP3.LUT R154, R154, R3, RZ, 0x3c, !PT ;  /* 0x000000039a9a7212 */ /* 0x000fe200078e3cff */
[----:B------:R-:W-:Y:S01]  /*15a60*/  UIADD3 UR36, UR36, 0x1, URZ ;  /* 0x0000000124247890 */ /* 0x000fe2000fffe03f */
[----:B0-----:R-:W-:-:S11]  /*15a70*/  SEL R22, R22, RZ, P1 ;  /* 0x000000ff16167207 */ /* 0x001fd60000800000 */
.L_x_1657:
[----:B------:R-:W0:Y:S01]  /*15a80*/  S2R R0, SR_TID.X ;  /* 0x0000000000007919 */ /* 0x000e220000002100 */
[----:B------:R-:W-:Y:S05]  /*15a90*/  WARPSYNC.ALL ;  /* 0x0000000000007948 */ /* 0x000fea0003800000 */
[----:B0----5:R-:W-:-:S05]  /*15aa0*/  VIADD R38, R0, 0xffffff80 ;  /* 0xffffff8000267836 */ /* 0x021fca0000000000 */
[----:B------:R-:W-:-:S04]  /*15ab0*/  SHF.R.S32.HI R48, RZ, 0x1f, R38 ;  /* 0x0000001fff307819 */ /* 0x000fc80000011426 */
[----:B------:R-:W-:-:S04]  /*15ac0*/  LEA.HI R48, R48, R38, RZ, 0x3 ;  /* 0x0000002630307211 */ /* 0x000fc800078f18ff */
[----:B------:R-:W-:-:S05]  /*15ad0*/  LOP3.LUT R48, R48, 0xfffffff8, RZ, 0xc0, !PT ;  /* 0xfffffff830307812 */ /* 0x000fca00078ec0ff */
[----:B------:R-:W-:-:S04]  /*15ae0*/  IMAD.IADD R48, R38, 0x1, -R48 ;  /* 0x0000000126307824 */ /* 0x000fc800078e0a30 */
[----:B------:R-:W-:-:S05]  /*15af0*/  IMAD.SHL.U32 R44, R48, 0x8, RZ ;  /* 0x00000008302c7824 */ /* 0x000fca00078e00ff */
[----:B------:R-:W-:Y:S01]  /*15b00*/  SHF.R.S32.HI R43, RZ, 0x1f, R44 ;  /* 0x0000001fff2b7819 */ /* 0x000fe2000001142c */
[----:B------:R-:W0:Y:S08]  /*15b10*/  S2UR UR38, SR_CgaCtaId ;  /* 0x00000000002679c3 */ /* 0x000e300000008800 */
[----:B------:R-:W-:Y:S06]  /*15b20*/  BAR.SYNC.DEFER_BLOCKING 0x5, 0x200 ;  /* 0x0148000000007b1d */ /* 0x000fec0000010000 */
[----:B------:R-:W-:Y:S01]  /*15b30*/  UMOV UR4, 0x400 ;  /* 0x0000040000047882 */ /* 0x000fe20000000000 */
[----:B------:R-:W-:Y:S01]  /*15b40*/  BSSY B0, `(.L_x_1773) ;  /* 0x000023a000007945 */ /* 0x000fe20003800000 */
[----:B0-----:R-:W-:-:S06]  /*15b50*/  ULEA UR4, UR38, UR4, 0x18 ;  /* 0x0000000426047291 */ /* 0x001fcc000f8ec03f */
[----:B------:R-:W-:-:S05]  /*15b60*/  IMAD.U32 R2, RZ, RZ, UR4 ;  /* 0x00000004ff027e24 */ /* 0x000fca000f8e00ff */
[----:B------:R0:W1:Y:S01]  /*15b70*/  LDS.128 R32, [R2+0x168d0] ;  /* 0x0168d00002207984 */ /* 0x0000620000000c00 */
[----:B------:R-:W-:Y:S06]  /*15b80*/  BAR.ARV 0x4, 0x200 ;  /* 0x0108000000007b1d */ /* 0x000fec0000002000 */
[----:B------:R-:W-:Y:S05]  /*15b90*/  @P0 BRA `(.L_x_1774) ;  /* 0x00000018003c0947 */ /* 0x000fea0003800000 */
[----:B------:R-:W2:Y:S01]  /*15ba0*/  LDL R0, [R1+0x60] ;  /* 0x0000600001007983 */ /* 0x000ea20000100800 */
[----:B------:R-:W-:Y:S01]  /*15bb0*/  ULDC UR4, c[0x0][0xad4] ;  /* 0x0002b50000047ab9 */ /* 0x000fe20000000800 */
[----:B------:R-:W3:Y:S02]  /*15bc0*/  LDC.64 R28, c[0x0][0xc00] ;  /* 0x00030000ff1c7b82 */ /* 0x000ee40000000a00 */
[----:B------:R-:W4:Y:S04]  /*15bd0*/  LDL.LU R30, [R1+0x4c] ;  /* 0x00004c00011e7983 */ /* 0x000f280000300800 */
[----:B------:R-:W3:Y:S01]  /*15be0*/  LDL R39, [R1+0x50] ;  /* 0x0000500001277983 */ /* 0x000ee20000100800 */
[----:B------:R-:W0:Y:S01]  /*15bf0*/  S2R R3, SR_SWINHI ;  /* 0x0000000000037919 */ /* 0x000e220000002f00 */
[----:B------:R-:W-:-:S02]  /*15c00*/  MOV R24, R2 ;  /* 0x0000000200187202 */ /* 0x000fc40000000f00 */
[----:B0-----:R-:W-:Y:S02]  /*15c10*/  MOV R25, R3 ;  /* 0x0000000300197202 */ /* 0x001fe40000000f00 */
[----:B------:R-:W-:Y:S02]  /*15c20*/  F2FP.F16.F32.PACK_AB R12, R21, R20 ;  /* 0x00000014150c723e */ /* 0x000fe400000000ff */
[----:B------:R-:W-:Y:S01]  /*15c30*/  F2FP.F16.F32.PACK_AB R14, R93, R92 ;  /* 0x0000005c5d0e723e */ /* 0x000fe200000000ff */
[----:B--2---:R-:W-:-:S03]  /*15c40*/  IMAD.WIDE R8, R0, 0x2, R24 ;  /* 0x0000000200087825 */ /* 0x004fc600078e0218 */
[----:B------:R-:W-:-:S05]  /*15c50*/  IADD3 R15, P0, R8, 0x60, RZ ;  /* 0x00000060080f7810 */ /* 0x000fca0007f1e0ff */
[----:B------:R-:W-:Y:S01]  /*15c60*/  IMAD.X R5, RZ, RZ, R9, P0 ;  /* 0x000000ffff057224 */ /* 0x000fe200000e0609 */
[----:B----4-:R-:W-:-:S04]  /*15c70*/  ISETP.NE.AND P0, PT, R30, RZ, PT ;  /* 0x000000ff1e00720c */ /* 0x010fc80003f05270 */
[----:B------:R-:W-:Y:S01]  /*15c80*/  SEL R37, R30, UR4, P0 ;  /* 0x000000041e257c07 */ /* 0x000fe20008000000 */
[----:B------:R-:W-:Y:S05]  /*15c90*/  WARPSYNC.ALL ;  /* 0x0000000000007948 */ /* 0x000fea0003800000 */
[C---:B------:R-:W-:Y:S01]  /*15ca0*/  LOP3.LUT R3, R8.reuse, 0x380, RZ, 0xc0, !PT ;  /* 0x0000038008037812 */ /* 0x040fe200078ec0ff */
[----:B------:R-:W-:Y:S01]  /*15cb0*/  ULDC.64 UR6, c[0x0][0xc08] ;  /* 0x0003020000067ab9 */ /* 0x000fe20000000a00 */
[----:B------:R-:W-:Y:S01]  /*15cc0*/  BAR.SYNC.DEFER_BLOCKING 0x1, 0x180 ;  /* 0x0046000000007b1d */ /* 0x000fe20000010000 */
[C---:B------:R-:W-:Y:S02]  /*15cd0*/  IADD3 R6, P1, R8.reuse, 0x40, RZ ;  /* 0x0000004008067810 */ /* 0x040fe40007f3e0ff */
[----:B------:R-:W-:-:S02]  /*15ce0*/  IADD3 R13, P2, R8, 0x20, RZ ;  /* 0x00000020080d7810 */ /* 0x000fc40007f5e0ff */
[----:B------:R-:W-:Y:S01]  /*15cf0*/  SHF.R.U64 R3, R3, 0x3, RZ ;  /* 0x0000000303037819 */ /* 0x000fe200000012ff */
[----:B------:R-:W-:Y:S01]  /*15d00*/  ULDC.64 UR4, c[0x0][0xc00] ;  /* 0x0003000000047ab9 */ /* 0x000fe20000000a00 */
[----:B------:R-:W-:Y:S02]  /*15d10*/  LOP3.LUT R4, R6, 0x380, RZ, 0xc0, !PT ;  /* 0x0000038006047812 */ /* 0x000fe400078ec0ff */
[----:B------:R-:W-:Y:S02]  /*15d20*/  LOP3.LUT R0, R13, 0x380, RZ, 0xc0, !PT ;  /* 0x000003800d007812 */ /* 0x000fe400078ec0ff */
[----:B------:R-:W-:Y:S02]  /*15d30*/  LOP3.LUT R10, R15, 0x380, RZ, 0xc0, !PT ;  /* 0x000003800f0a7812 */ /* 0x000fe400078ec0ff */
[----:B------:R-:W-:Y:S02]  /*15d40*/  ISETP.NE.U32.AND P0, PT, RZ, UR6, PT ;  /* 0x00000006ff007c0c */ /* 0x000fe4000bf05070 */
[----:B------:R-:W-:-:S02]  /*15d50*/  LOP3.LUT R8, R3, R8, RZ, 0x3c, !PT ;  /* 0x0000000803087212 */ /* 0x000fc400078e3cff */
[----:B------:R-:W-:Y:S02]  /*15d60*/  SHF.R.U64 R3, R4, 0x3, RZ ;  /* 0x0000000304037819 */ /* 0x000fe400000012ff */
[----:B------:R-:W-:Y:S02]  /*15d70*/  SHF.R.U64 R0, R0, 0x3, RZ ;  /* 0x0000000300007819 */ /* 0x000fe400000012ff */
[----:B------:R-:W-:Y:S02]  /*15d80*/  SHF.R.U64 R4, R10, 0x3, RZ ;  /* 0x000000030a047819 */ /* 0x000fe400000012ff */
[----:B------:R-:W-:Y:S01]  /*15d90*/  ISETP.NE.AND.EX P0, PT, RZ, UR7, PT, P0 ;  /* 0x00000007ff007c0c */ /* 0x000fe2000bf05300 */
[--C-:B------:R-:W-:Y:S01]  /*15da0*/  IMAD.X R7, RZ, RZ, R9.reuse, P1 ;  /* 0x000000ffff077224 */ /* 0x100fe200008e0609 */
[----:B------:R-:W-:Y:S01]  /*15db0*/  LOP3.LUT R10, R0, R13, RZ, 0x3c, !PT ;  /* 0x0000000d000a7212 */ /* 0x000fe200078e3cff */
[----:B------:R-:W-:Y:S01]  /*15dc0*/  IMAD.X R11, RZ, RZ, R9, P2 ;  /* 0x000000ffff0b7224 */ /* 0x000fe200010e0609 */
[----:B------:R-:W-:-:S02]  /*15dd0*/  LOP3.LUT R4, R4, R15, RZ, 0x3c, !PT ;  /* 0x0000000f04047212 */ /* 0x000fc400078e3cff */
[----:B------:R-:W-:Y:S02]  /*15de0*/  LOP3.LUT R6, R3, R6, RZ, 0x3c, !PT ;  /* 0x0000000603067212 */ /* 0x000fe400078e3cff */
[----:B------:R-:W-:Y:S02]  /*15df0*/  MOV R9, R8 ;  /* 0x0000000800097202 */ /* 0x000fe40000000f00 */
[----:B------:R-:W-:Y:S02]  /*15e00*/  F2FP.F16.F32.PACK_AB R13, R91, R90 ;  /* 0x0000005a5b0d723e */ /* 0x000fe400000000ff */
[----:B------:R-:W-:Y:S01]  /*15e10*/  F2FP.F16.F32.PACK_AB R15, R95, R94 ;  /* 0x0000005e5f0f723e */ /* 0x000fe200000000ff */
[----:B------:R-:W0:Y:S01]  /*15e20*/  @P0 LDC.64 R30, c[0x0][0xc08] ;  /* 0x00030200ff1e0b82 */ /* 0x000e220000000a00 */
[----:B-1----:R-:W-:Y:S02]  /*15e30*/  MOV R32, R6 ;  /* 0x0000000600207202 */ /* 0x002fe40000000f00 */
[----:B------:R-:W-:Y:S01]  /*15e40*/  MOV R0, R4 ;  /* 0x0000000400007202 */ /* 0x000fe20000000f00 */
[----:B------:R1:W-:Y:S01]  /*15e50*/  STSM.16.M88.4 [R9], R12 ;  /* 0x0000000c09007844 */ /* 0x0003e20000000200 */
[----:B------:R-:W-:-:S02]  /*15e60*/  MOV R36, R10 ;  /* 0x0000000a00247202 */ /* 0x000fc40000000f00 */
[----:B------:R-:W-:Y:S02]  /*15e70*/  F2FP.F16.F32.PACK_AB R4, R97, R96 ;  /* 0x000000606104723e */ /* 0x000fe400000000ff */
[----:B------:R-:W-:Y:S02]  /*15e80*/  F2FP.F16.F32.PACK_AB R5, R99, R98 ;  /* 0x000000626305723e */ /* 0x000fe400000000ff */
[----:B------:R-:W-:Y:S02]  /*15e90*/  F2FP.F16.F32.PACK_AB R6, R101, R100 ;  /* 0x000000646506723e */ /* 0x000fe400000000ff */
[----:B------:R-:W-:Y:S02]  /*15ea0*/  F2FP.F16.F32.PACK_AB R7, R103, R102 ;  /* 0x000000666707723e */ /* 0x000fe400000000ff */
[----:B------:R-:W-:Y:S02]  /*15eb0*/  F2FP.F16.F32.PACK_AB R8, R105, R104 ;  /* 0x000000686908723e */ /* 0x000fe400000000ff */
[----:B------:R-:W-:-:S02]  /*15ec0*/  F2FP.F16.F32.PACK_AB R10, R109, R108 ;  /* 0x0000006c6d0a723e */ /* 0x000fc400000000ff */
[----:B------:R-:W-:Y:S02]  /*15ed0*/  F2FP.F16.F32.PACK_AB R11, R111, R110 ;  /* 0x0000006e6f0b723e */ /* 0x000fe400000000ff */
[----:B-1----:R-:W-:Y:S02]  /*15ee0*/  F2FP.F16.F32.PACK_AB R9, R107, R106 ;  /* 0x0000006a6b09723e */ /* 0x002fe400000000ff */
[----:B------:R-:W-:Y:S02]  /*15ef0*/  F2FP.F16.F32.PACK_AB R12, R113, R112 ;  /* 0x00000070710c723e */ /* 0x000fe400000000ff */
[----:B------:R-:W-:Y:S02]  /*15f00*/  F2FP.F16.F32.PACK_AB R13, R115, R114 ;  /* 0x00000072730d723e */ /* 0x000fe400000000ff */
[----:B------:R-:W-:Y:S02]  /*15f10*/  F2FP.F16.F32.PACK_AB R14, R117, R116 ;  /* 0x00000074750e723e */ /* 0x000fe400000000ff */
[----:B------:R-:W-:Y:S01]  /*15f20*/  F2FP.F16.F32.PACK_AB R15, R119, R118 ;  /* 0x00000076770f723e */ /* 0x000fe200000000ff */
[----:B------:R0:W-:Y:S04]  /*15f30*/  STSM.16.M88.4 [R36], R4 ;  /* 0x0000000424007844 */ /* 0x0001e80000000200 */
[----:B------:R-:W-:Y:S04]  /*15f40*/  STSM.16.M88.4 [R32], R8 ;  /* 0x0000000820007844 */ /* 0x000fe80000000200 */
[----:B------:R1:W-:Y:S01]  /*15f50*/  STSM.16.M88.4 [R0], R12 ;  /* 0x0000000c00007844 */ /* 0x0003e20000000200 */
[----:B------:R-:W-:-:S04]  /*15f60*/  ISETP.NE.U32.AND P3, PT, RZ, UR4, PT ;  /* 0x00000004ff007c0c */ /* 0x000fc8000bf65070 */
[----:B------:R-:W-:Y:S01]  /*15f70*/  ISETP.NE.AND.EX P3, PT, RZ, UR5, PT, P3 ;  /* 0x00000005ff007c0c */ /* 0x000fe2000bf65330 */
[----:B------:R-:W-:Y:S01]  /*15f80*/  ULDC UR6, c[0x0][0xa88] ;  /* 0x0002a20000067ab9 */ /* 0x000fe20000000800 */
[----:B------:R-:W-:Y:S02]  /*15f90*/  IMAD.MOV.U32 R3, RZ, RZ, RZ ;  /* 0x000000ffff037224 */ /* 0x000fe400078e00ff */
[----:B------:R-:W-:Y:S02]  /*15fa0*/  IMAD.U32 R45, RZ, RZ, UR6 ;  /* 0x00000006ff2d7e24 */ /* 0x000fe4000f8e00ff */
[C---:B---3--:R-:W-:Y:S01]  /*15fb0*/  IMAD.WIDE R28, R39.reuse, 0x4, R28 ;  /* 0x00000004271c7825 */ /* 0x048fe200078e021c */
[----:B------:R-:W-:Y:S03]  /*15fc0*/  BAR.SYNC.DEFER_BLOCKING 0x1, 0x180 ;  /* 0x0046000000007b1d */ /* 0x000fe60000010000 */
[----:B0-----:R-:W-:Y:S01]  /*15fd0*/  @P0 IMAD.WIDE R4, R39, 0x4, R30 ;  /* 0x0000000427040825 */ /* 0x001fe200078e021e */
[----:B------:R-:W-:-:S04]  /*15fe0*/  ISETP.GT.AND P1, PT, R37, 0x1, PT ;  /* 0x000000012500780c */ /* 0x000fc80003f24270 */
[----:B-1----:R-:W0:Y:S01]  /*15ff0*/  LDC R0, c[0x0][0xbe8] ;  /* 0x0002fa00ff007b82 */ /* 0x002e220000000800 */
[----:B------:R1:W5:Y:S04]  /*16000*/  @P3 LDG.E R3, desc[UR42][R28.64] ;  /* 0x0000002a1c033981 */ /* 0x000368000c1e1900 */
[----:B------:R1:W5:Y:S01]  /*16010*/  @P0 LDG.E R45, desc[UR42][R4.64] ;  /* 0x0000002a042d0981 */ /* 0x000362000c1e1900 */
[----:B------:R-:W-:-:S05]  /*16020*/  IMAD.MOV.U32 R6, RZ, RZ, 0x9b8 ;  /* 0x000009b8ff067424 */ /* 0x000fca00078e00ff */
[----:B------:R-:W-:-:S04]  /*16030*/  SEL R6, R6, 0x978, P1 ;  /* 0x0000097806067807 */ /* 0x000fc80000800000 */
[----:B------:R1:W2:Y:S08]  /*16040*/  LDC.64 R12, c[0x0][R6+0x220] ;  /* 0x00008800060c7b82 */ /* 0x0002b00000000a00 */
[----:B------:R1:W3:Y:S08]  /*16050*/  LDC.64 R14, c[0x0][R6+0x218] ;  /* 0x00008600060e7b82 */ /* 0x0002f00000000a00 */
[----:B------:R1:W4:Y:S01]  /*16060*/  LDC.64 R10, c[0x0][R6+0x228] ;  /* 0x00008a00060a7b82 */ /* 0x0003220000000a00 */
[----:B0-----:R-:W-:Y:S01]  /*16070*/  ISETP.NE.AND P2, PT, R0, 0x1, PT ;  /* 0x000000010000780c */ /* 0x001fe20003f45270 */
[----:B-1----:R-:W-:-:S12]  /*16080*/  @P0 BRA `(.L_x_1775) ;  /* 0x0000000000100947 */ /* 0x002fd80003800000 */
[----:B------:R-:W-:Y:S05]  /*16090*/  @!P3 BRA `(.L_x_1775) ;  /* 0x00000000000cb947 */ /* 0x000fea0003800000 */
[----:B------:R-:W2:Y:S04]  /*160a0*/  LDG.E R4, desc[UR42][R28.64] ;  /* 0x0000002a1c047981 */ /* 0x000ea8000c1e1900 */
[----:B-----5:R-:W2:Y:S02]  /*160b0*/  LDG.E R45, desc[UR42][R28.64+0x4] ;  /* 0x0000042a1c2d7981 */ /* 0x020ea4000c1e1900 */
[----:B--2---:R-:W-:-:S07]  /*160c0*/  IMAD.IADD R45, R45, 0x1, -R4 ;  /* 0x000000012d2d7824 */ /* 0x004fce00078e0a04 */
.L_x_1775:
[----:B------:R-:W4:Y:S04]  /*160d0*/  LDL R29, [R1+0x34] ;  /* 0x00003400011d7983 */ /* 0x000f280000100800 */
[----:B------:R-:W4:Y:S04]  /*160e0*/  LDL R51, [R1+0x14] ;  /* 0x0000140001337983 */ /* 0x000f280000100800 */
[----:B------:R-:W4:Y:S01]  /*160f0*/  LDL R49, [R1+0x54] ;  /* 0x0000540001317983 */ /* 0x000f220000100800 */
[----:B------:R-:W0:Y:S01]  /*16100*/  LDC.64 R6, c[0x0][R6+0x210] ;  /* 0x0000840006067b82 */ /* 0x000e220000000a00 */
[----:B------:R-:W-:-:S02]  /*16110*/  ISETP.NE.U32.AND P0, PT, RZ, UR4, PT ;  /* 0x00000004ff007c0c */ /* 0x000fc4000bf05070 */
[----:B------:R-:W4:Y:S01]  /*16120*/  LDL R36, [R1+0x5c] ;  /* 0x00005c0001247983 */ /* 0x000f220000100800 */
[----:B------:R-:W-:Y:S02]  /*16130*/  SHF.R.S32.HI R9, RZ, 0x1f, R39 ;  /* 0x0000001fff097819 */ /* 0x000fe40000011427 */
[----:B------:R-:W-:Y:S02]  /*16140*/  ISETP.NE.AND.EX P0, PT, RZ, UR5, PT, P0 ;  /* 0x00000005ff007c0c */ /* 0x000fe4000bf05300 */
[----:B------:R-:W1:Y:S02]  /*16150*/  @P2 LDC R28, c[0x0][0xbec] ;  /* 0x0002fb00ff1c2b82 */ /* 0x000e640000000800 */
[----:B------:R-:W-:Y:S02]  /*16160*/  SEL R8, R39, RZ, !P0 ;  /* 0x000000ff27087207 */ /* 0x000fe40004000000 */
[----:B------:R-:W-:-:S03]  /*16170*/  SEL R9, R9, RZ, !P0 ;  /* 0x000000ff09097207 */ /* 0x000fc60004000000 */
[----:B--2---:R-:W-:Y:S01]  /*16180*/  IMAD R13, R13, R8, RZ ;  /* 0x000000080d0d7224 */ /* 0x004fe200078e02ff */
[----:B------:R-:W2:Y:S08]  /*16190*/  @P2 LDC R37, c[0x0][0xbf0] ;  /* 0x0002fc00ff252b82 */ /* 0x000eb00000000800 */
[----:B------:R-:W0:Y:S01]  /*161a0*/  LDC.64 R4, c[0x0][0xba8] ;  /* 0x0002ea00ff047b82 */ /* 0x000e220000000a00 */
[----:B------:R-:W1:Y:S01]  /*161b0*/  S2R R32, SR_TID.X ;  /* 0x0000000000207919 */ /* 0x000e620000002100 */
[----:B------:R-:W-:-:S02]  /*161c0*/  IMAD R31, R12, R9, R13 ;  /* 0x000000090c1f7224 */ /* 0x000fc400078e020d */
[-C--:B---3--:R-:W-:Y:S02]  /*161d0*/  IMAD R9, R15, R157.reuse, RZ ;  /* 0x0000009d0f097224 */ /* 0x088fe400078e02ff */
[----:B------:R-:W-:-:S04]  /*161e0*/  IMAD.WIDE.U32 R14, R14, R157, RZ ;  /* 0x0000009d0e0e7225 */ /* 0x000fc800078e00ff */
[----:B------:R-:W-:-:S03]  /*161f0*/  IMAD.WIDE.U32 R12, R12, R8, RZ ;  /* 0x000000080c0c7225 */ /* 0x000fc600078e00ff */
[----:B-----5:R-:W-:Y:S01]  /*16200*/  IADD3 R14, P0, P3, R12, R14, R3 ;  /* 0x0000000e0c0e7210 */ /* 0x020fe20007b1e003 */
[----:B------:R-:W-:Y:S02]  /*16210*/  IMAD.IADD R31, R13, 0x1, R31 ;  /* 0x000000010d1f7824 */ /* 0x000fe400078e021f */
[----:B------:R-:W-:Y:S01]  /*16220*/  IMAD.IADD R30, R15, 0x1, R9 ;  /* 0x000000010f1e7824 */ /* 0x000fe200078e0209 */
[----:B------:R-:W-:Y:S01]  /*16230*/  SHF.R.S32.HI R9, RZ, 0x1f, R3 ;  /* 0x0000001fff097819 */ /* 0x000fe20000011403 */
[----:B0-----:R-:W0:Y:S08]  /*16240*/  @!P1 LDC R4, c[0x0][0xb50] ;  /* 0x0002d400ff049b82 */ /* 0x001e300000000800 */
[----:B------:R-:W3:Y:S01]  /*16250*/  @!P1 LDC R5, c[0x0][0xb54] ;  /* 0x0002d500ff059b82 */ /* 0x000ee20000000800 */
[----:B-1----:R-:W-:-:S05]  /*16260*/  VIADD R40, R32, 0xffffff80 ;  /* 0xffffff8020287836 */ /* 0x002fca0000000000 */
[----:B------:R-:W-:-:S04]  /*16270*/  SHF.R.S32.HI R32, RZ, 0x1f, R40 ;  /* 0x0000001fff207819 */ /* 0x000fc80000011428 */
[----:B------:R-:W-:-:S04]  /*16280*/  LEA.HI R32, R32, R40, RZ, 0x7 ;  /* 0x0000002820207211 */ /* 0x000fc800078f38ff */
[----:B------:R-:W-:Y:S01]  /*16290*/  LOP3.LUT R32, R32, 0xffffff80, RZ, 0xc0, !PT ;  /* 0xffffff8020207812 */ /* 0x000fe200078ec0ff */
[----:B------:R-:W-:-:S04]  /*162a0*/  IMAD R45, R45, R0, RZ ;  /* 0x000000002d2d7224 */ /* 0x000fc800078e02ff */
[----:B------:R-:W-:Y:S02]  /*162b0*/  IMAD.IADD R32, R40, 0x1, -R32 ;  /* 0x0000000128207824 */ /* 0x000fe400078e0a20 */
[----:B----4-:R-:W-:-:S04]  /*162c0*/  IMAD.IADD R39, R29, 0x1, R51 ;  /* 0x000000011d277824 */ /* 0x010fc800078e0233 */
[----:B------:R-:W-:Y:S01]  /*162d0*/  @P2 IMAD.HI.U32 R12, R39, R28, RZ ;  /* 0x0000001c270c2227 */ /* 0x000fe200078e00ff */
[----:B------:R-:W-:-:S03]  /*162e0*/  SEL R29, R49, RZ, P1 ;  /* 0x000000ff311d7207 */ /* 0x000fc60000800000 */
[----:B------:R-:W-:Y:S01]  /*162f0*/  IMAD.MOV.U32 R13, RZ, RZ, R39 ;  /* 0x000000ffff0d7224 */ /* 0x000fe200078e0027 */
[----:B--2---:R-:W-:Y:S01]  /*16300*/  @P2 SHF.R.U32.HI R13, RZ, R37, R12 ;  /* 0x00000025ff0d2219 */ /* 0x004fe2000001160c */
[-C--:B------:R-:W-:Y:S02]  /*16310*/  IMAD R15, R11, R29.reuse, RZ ;  /* 0x0000001d0b0f7224 */ /* 0x080fe400078e02ff */
[----:B------:R-:W-:Y:S01]  /*16320*/  IMAD.WIDE.U32 R10, R10, R29, RZ ;  /* 0x0000001d0a0a7225 */ /* 0x000fe200078e00ff */
[----:B------:R-:W-:-:S03]  /*16330*/  IADD3.X R12, R31, R30, R9, P0, P3 ;  /* 0x0000001e1f0c7210 */ /* 0x000fc600007e6409 */
[----:B------:R-:W-:Y:S01]  /*16340*/  IMAD.MOV R29, RZ, RZ, -R13 ;  /* 0x000000ffff1d7224 */ /* 0x000fe200078e0a0d */
[----:B------:R-:W-:Y:S01]  /*16350*/  IADD3 R10, P0, P3, R13, R14, R10 ;  /* 0x0000000e0d0a7210 */ /* 0x000fe20007b1e00a */
[----:B------:R-:W-:Y:S01]  /*16360*/  IMAD.IADD R15, R11, 0x1, R15 ;  /* 0x000000010b0f7824 */ /* 0x000fe200078e020f */
        /* <DEDUP_REMOVED lines=8> */
[----:B0-----:R-:W-:-:S04]  /*163f0*/  LEA R12, P0, R6, R4, 0x2 ;  /* 0x00000004060c7211 */ /* 0x001fc800078010ff */
[----:B---3--:R-:W-:Y:S01]  /*16400*/  LEA.HI.X R7, R6, R5, R7, 0x2, P0 ;  /* 0x0000000506077211 */ /* 0x008fe200000f1407 */
[----:B------:R-:W-:Y:S01]  /*16410*/  SHFL.IDX PT, R4, R12, RZ, 0x1c1f ;  /* 0x001c1fff0c047589 */ /* 0x000fe200000e0000 */
[----:B------:R-:W-:-:S03]  /*16420*/  IMAD.IADD R28, R36, 0x1, R51 ;  /* 0x00000001241c7824 */ /* 0x000fc600078e0233 */
        /* <DEDUP_REMOVED lines=16> */
[----:B0-----:R-:W-:Y:S02]  /*16530*/  IMAD R10, R9, UR4, RZ ;  /* 0x00000004090a7c24 */ /* 0x001fe4000f8e02ff */
[----:B------:R-:W-:Y:S02]  /*16540*/  LEA R5, R50, R44, 0x6 ;  /* 0x0000002c32057211 */ /* 0x000fe400078e30ff */
[C---:B------:R-:W-:Y:S02]  /*16550*/  IMAD R9, R3.reuse, UR5, R10 ;  /* 0x0000000503097c24 */ /* 0x040fe4000f8e020a */
[----:B------:R-:W-:Y:S01]  /*16560*/  IMAD.WIDE.U32 R10, R3, UR4, RZ ;  /* 0x00000004030a7c25 */ /* 0x000fe2000f8e00ff */
[----:B------:R-:W-:-:S03]  /*16570*/  ULDC.64 UR4, c[0x0][0xae8] ;  /* 0x0002ba0000047ab9 */ /* 0x000fc60000000a00 */
[----:B------:R-:W-:-:S04]  /*16580*/  IMAD.WIDE R24, R5, 0x2, R24 ;  /* 0x0000000205187825 */ /* 0x000fc800078e0218 */
[----:B------:R-:W-:Y:S01]  /*16590*/  IMAD R3, R48, 0x30, R50 ;  /* 0x0000003030037824 */ /* 0x000fe200078e0232 */
[C---:B------:R-:W-:Y:S01]  /*165a0*/  IADD3 R27, P0, R24.reuse, 0x1800, RZ ;  /* 0x00001800181b7810 */ /* 0x040fe20007f1e0ff */
[----:B------:R-:W-:Y:S01]  /*165b0*/  IMAD.IADD R11, R11, 0x1, R9 ;  /* 0x000000010b0b7824 */ /* 0x000fe200078e0209 */
[C---:B------:R-:W-:Y:S02]  /*165c0*/  IADD3 R29, P1, R24.reuse, 0x3000, RZ ;  /* 0x00003000181d7810 */ /* 0x040fe40007f3e0ff */
[----:B------:R-:W-:Y:S01]  /*165d0*/  IADD3 R37, P3, R24, 0x4800, RZ ;  /* 0x0000480018257810 */ /* 0x000fe20007f7e0ff */
[----:B------:R-:W-:Y:S01]  /*165e0*/  IMAD.IADD R12, R51, 0x1, R3 ;  /* 0x00000001330c7824 */ /* 0x000fe200078e0203 */
[----:B------:R-:W-:Y:S01]  /*165f0*/  LOP3.LUT R26, R27, 0x380, RZ, 0xc0, !PT ;  /* 0x000003801b1a7812 */ /* 0x000fe200078ec0ff */
[----:B------:R-:W-:Y:S01]  /*16600*/  IMAD.WIDE.U32 R10, R157, UR4, R10 ;  /* 0x000000049d0a7c25 */ /* 0x000fe2000f8e000a */
[----:B------:R-:W-:Y:S02]  /*16610*/  LOP3.LUT R28, R29, 0x380, RZ, 0xc0, !PT ;  /* 0x000003801d1c7812 */ /* 0x000fe400078ec0ff */
[----:B------:R-:W-:-:S02]  /*16620*/  LOP3.LUT R36, R37, 0x380, RZ, 0xc0, !PT ;  /* 0x0000038025247812 */ /* 0x000fc400078ec0ff */
[----:B------:R-:W-:Y:S01]  /*16630*/  LOP3.LUT R5, R24, 0x380, RZ, 0xc0, !PT ;  /* 0x0000038018057812 */ /* 0x000fe200078ec0ff */
[----:B-1----:R-:W-:Y:S01]  /*16640*/  @P2 IMAD.HI.U32 R3, R12, R13, RZ ;  /* 0x0000000d0c032227 */ /* 0x002fe200078e00ff */
[----:B------:R-:W-:Y:S02]  /*16650*/  SHF.R.S32.HI R9, RZ, 0x1f, R8 ;  /* 0x0000001fff097819 */ /* 0x000fe40000011408 */
[----:B------:R-:W-:Y:S01]  /*16660*/  SHF.R.U64 R26, R26, 0x3, RZ ;  /* 0x000000031a1a7819 */ /* 0x000fe200000012ff */
[----:B------:R-:W-:Y:S01]  /*16670*/  IMAD R11, R157, UR5, R11 ;  /* 0x000000059d0b7c24 */ /* 0x000fe2000f8e020b */
        /* <DEDUP_REMOVED lines=12> */
[----:B------:R-:W-:Y:S01]  /*16740*/  IMAD.X R37, RZ, RZ, R25, P3 ;  /* 0x000000ffff257224 */ /* 0x000fe200018e0619 */
[----:B--2---:R-:W-:Y:S01]  /*16750*/  @P2 SHF.R.U32.HI R13, RZ, R14, R3 ;  /* 0x0000000eff0d2219 */ /* 0x004fe20000011603 */
[----:B------:R-:W-:-:S02]  /*16760*/  IMAD.MOV.U32 R5, RZ, RZ, R25 ;  /* 0x000000ffff057224 */ /* 0x000fc400078e0019 */
[C---:B------:R-:W-:Y:S01]  /*16770*/  IMAD R15, R8.reuse, UR5, R9 ;  /* 0x00000005080f7c24 */ /* 0x040fe2000f8e0209 */
[----:B------:R-:W5:Y:S01]  /*16780*/  LD.E.128 R24, desc[UR42][R26.64] ;  /* 0x0000002a1a187980 */ /* 0x000f62000c101d00 */
[----:B------:R-:W-:Y:S01]  /*16790*/  IMAD.WIDE.U32 R8, R8, UR4, R10 ;  /* 0x0000000408087c25 */ /* 0x000fe2000f8e000a */
[--C-:B------:R-:W-:Y:S01]  /*167a0*/  SHF.R.S32.HI R10, RZ, 0x1f, R13.reuse ;  /* 0x0000001fff0a7819 */ /* 0x100fe2000001140d */
[----:B------:R-:W-:Y:S01]  /*167b0*/  ULDC.64 UR4, c[0x0][0xae0] ;  /* 0x0002b80000047ab9 */ /* 0x000fe20000000a00 */
[----:B------:R-:W5:Y:S01]  /*167c0*/  LD.E.128 R4, desc[UR42][R4.64] ;  /* 0x0000002a04047980 */ /* 0x000f62000c101d00 */
[----:B------:R-:W-:-:S03]  /*167d0*/  IMAD.MOV R11, RZ, RZ, -R13 ;  /* 0x000000ffff0b7224 */ /* 0x000fc600078e0a0d */
[----:B------:R-:W5:Y:S01]  /*167e0*/  LD.E.128 R28, desc[UR42][R28.64] ;  /* 0x0000002a1c1c7980 */ /* 0x000f62000c101d00 */
[----:B------:R-:W-:-:S03]  /*167f0*/  IMAD R11, R0, R11, R12 ;  /* 0x0000000b000b7224 */ /* 0x000fc600078e020c */
[----:B------:R-:W5:Y:S01]  /*16800*/  LD.E.128 R36, desc[UR42][R36.64] ;  /* 0x0000002a24247980 */ /* 0x000f62000c101d00 */
[----:B------:R-:W-:Y:S01]  /*16810*/  IMAD.IADD R9, R9, 0x1, R15 ;  /* 0x0000000109097824 */ /* 0x000fe200078e020f */
[----:B------:R-:W-:Y:S01]  /*16820*/  @!PT LDS RZ, [RZ] ;  /* 0x00000000fffff984 */ /* 0x000fe20000000800 */
[----:B------:R-:W-:Y:S01]  /*16830*/  @!PT LDS RZ, [RZ] ;  /* 0x00000000fffff984 */ /* 0x000fe20000000800 */
[----:B------:R-:W-:Y:S01]  /*16840*/  @!PT LDS RZ, [RZ] ;  /* 0x00000000fffff984 */ /* 0x000fe20000000800 */
[----:B------:R-:W-:Y:S01]  /*16850*/  @!PT LDS RZ, [RZ] ;  /* 0x00000000fffff984 */ /* 0x000fe20000000800 */
[----:B------:R0:W-:Y:S06]  /*16860*/  MEMBAR.ALL.CTA ;  /* 0x0000000000007992 */ /* 0x0001ec0000008000 */
[----:B0-----:R-:W0:Y:S01]  /*16870*/  FENCE.VIEW.ASYNC.S ;  /* 0x00000000000073c6 */ /* 0x001e220000000000 */
[----:B------:R-:W-:Y:S01]  /*16880*/  IMAD R10, R10, UR4, RZ ;  /* 0x000000040a0a7c24 */ /* 0x000fe2000f8e02ff */
[----:B------:R-:W-:Y:S01]  /*16890*/  SHF.R.S32.HI R0, RZ, 0x1f, R11 ;  /* 0x0000001fff007819 */ /* 0x000fe2000001140b */
[----:B------:R-:W-:-:S04]  /*168a0*/  IMAD.WIDE.U32 R8, R13, UR4, R8 ;  /* 0x000000040d087c25 */ /* 0x000fc8000f8e0008 */
[----:B------:R-:W-:Y:S01]  /*168b0*/  IMAD R15, R13, UR5, R10 ;  /* 0x000000050d0f7c24 */ /* 0x000fe2000f8e020a */
[----:B------:R-:W-:Y:S02]  /*168c0*/  ULDC.64 UR4, c[0x0][0xad8] ;  /* 0x0002b60000047ab9 */ /* 0x000fe40000000a00 */
[----:B------:R-:W-:Y:S02]  /*168d0*/  IMAD R0, R0, UR4, RZ ;  /* 0x0000000400007c24 */ /* 0x000fe4000f8e02ff */
[----:B------:R-:W-:Y:S02]  /*168e0*/  IMAD.IADD R9, R9, 0x1, R15 ;  /* 0x0000000109097824 */ /* 0x000fe400078e020f */
[----:B------:R-:W-:Y:S02]  /*168f0*/  VIADD R3, R2, 0x16820 ;  /* 0x0001682002037836 */ /* 0x000fe40000000000 */
[----:B------:R-:W-:-:S04]  /*16900*/  IMAD.WIDE.U32 R8, R11, UR4, R8 ;  /* 0x000000040b087c25 */ /* 0x000fc8000f8e0008 */
[----:B------:R-:W-:Y:S01]  /*16910*/  IMAD R41, R11, UR5, R0 ;  /* 0x000000050b297c24 */ /* 0x000fe2000f8e0200 */
[----:B------:R-:W-:Y:S01]  /*16920*/  ULDC.64 UR4, c[0x0][0xa80] ;  /* 0x0002a00000047ab9 */ /* 0x000fe20000000a00 */
[----:B------:R-:W-:Y:S02]  /*16930*/  PRMT R3, RZ, 0x654, R3 ;  /* 0x00000654ff037816 */ /* 0x000fe40000000003 */
[----:B------:R-:W-:Y:S01]  /*16940*/  IMAD.IADD R41, R9, 0x1, R41 ;  /* 0x0000000109297824 */ /* 0x000fe200078e0229 */
[C---:B------:R-:W-:Y:S01]  /*16950*/  LEA R40, P0, R8.reuse, UR4, 0x1 ;  /* 0x0000000408287c11 */ /* 0x040fe2000f8008ff */
[----:B------:R-:W-:Y:S01]  /*16960*/  UMOV UR4, 0xffffffff ;  /* 0xffffffff00047882 */ /* 0x000fe20000000000 */
[----:B0-----:R0:W-:Y:S02]  /*16970*/  SYNCS.ARRIVE.TRANS64.RED.A1T0 RZ, [R3+URZ], RZ ;  /* 0x000000ff03ff79a7 */ /* 0x0011e4000810043f */
[----:B------:R-:W-:Y:S01]  /*16980*/  LEA.HI.X R41, R8, UR5, R41, 0x1, P0 ;  /* 0x0000000508297c11 */ /* 0x000fe200080f0c29 */
[----:B------:R-:W-:Y:S08]  /*16990*/  BRA.DIV UR4, `(.L_x_1777) ;  /* 0x000000aa04947947 */ /* 0x000ff0000b800000 */
[----:B0-----:R-:W0:Y:S01]  /*169a0*/  SHFL.IDX PT, R3, R40, RZ, 0x181f ;  /* 0x00181fff28037589 */ /* 0x001e2200000e0000 */
[----:B------:R-:W-:Y:S01]  /*169b0*/  ULDC UR4, c[0x0][0xac8] ;  /* 0x0002b20000047ab9 */ /* 0x000fe20000000800 */
[----:B------:R-:W-:Y:S01]  /*169c0*/  IMAD.IADD R42, R50, 0x1, R51 ;  /* 0x00000001322a7824 */ /* 0x000fe200078e0233 */
[----:B------:R-:W-:Y:S01]  /*169d0*/  ISETP.GE.AND P0, PT, R44, UR4, PT ;  /* 0x000000042c007c0c */ /* 0x000fe2000bf06270 */
[----:B------:R-:W1:Y:S02]  /*169e0*/  SHFL.IDX PT, R9, R40, 0x1, 0x181f ;  /* 0x00381f0028097f89 */ /* 0x000e6400000e0000 */
[C---:B------:R-:W-:Y:S01]  /*169f0*/  VIADD R12, R42.reuse, 0x30 ;  /* 0x000000302a0c7836 */ /* 0x040fe20000000000 */
[CC--:B------:R-:W-:Y:S01]  /*16a00*/  ISETP.GE.OR P2, PT, R42.reuse, R45.reuse, P0 ;  /* 0x0000002d2a00720c */ /* 0x0c0fe20000746670 */
[----:B------:R-:W2:Y:S01]  /*16a10*/  SHFL.IDX PT, R0, R41, RZ, 0x181f ;  /* 0x00181fff29007589 */ /* 0x000ea200000e0000 */
[----:B------:R-:W-:Y:S02]  /*16a20*/  VIADD R20, R42, 0x60 ;  /* 0x000000602a147836 */ /* 0x000fe40000000000 */
[-C--:B------:R-:W-:Y:S01]  /*16a30*/  ISETP.GE.OR P3, PT, R12, R45.reuse, P0 ;  /* 0x0000002d0c00720c */ /* 0x080fe20000766670 */
[----:B------:R-:W3:Y:S02]  /*16a40*/  SHFL.IDX PT, R14, R40, 0x2, 0x181f ;  /* 0x00581f00280e7f89 */ /* 0x000ee400000e0000 */
[----:B------:R-:W-:-:S02]  /*16a50*/  ISETP.GE.OR P4, PT, R20, R45, P0 ;  /* 0x0000002d1400720c */ /* 0x000fc40000786670 */
[----:B------:R-:W4:Y:S04]  /*16a60*/  SHFL.IDX PT, R8, R41, 0x1, 0x181f ;  /* 0x00381f0029087f89 */ /* 0x000f2800000e0000 */
[----:B------:R-:W4:Y:S01]  /*16a70*/  SHFL.IDX PT, R10, R41, 0x2, 0x181f ;  /* 0x00581f00290a7f89 */ /* 0x000f2200000e0000 */
[----:B0-----:R-:W-:-:S03]  /*16a80*/  @!P2 LEA R32, P5, R44, R3, 0x1 ;  /* 0x000000032c20a211 */ /* 0x001fc600078a08ff */
[C---:B-1----:R-:W-:Y:S02]  /*16a90*/  @!P3 LEA R20, P1, R44.reuse, R9, 0x1 ;  /* 0x000000092c14b211 */ /* 0x042fe400078208ff */
[C---:B--2---:R-:W-:Y:S02]  /*16aa0*/  @!P2 LEA.HI.X R3, R44.reuse, R0, R43, 0x1, P5 ;  /* 0x000000002c03a211 */ /* 0x044fe400028f0c2b */
[----:B------:R-:W0:Y:S01]  /*16ab0*/  SHFL.IDX PT, R0, R41, 0x3, 0x181f ;  /* 0x00781f0029007f89 */ /* 0x000e2200000e0000 */
[C---:B---3--:R-:W-:Y:S02]  /*16ac0*/  @!P4 LEA R46, P5, R44.reuse, R14, 0x1 ;  /* 0x0000000e2c2ec211 */ /* 0x048fe400078a08ff */
[----:B------:R-:W-:Y:S01]  /*16ad0*/  @!P2 IMAD.MOV.U32 R9, RZ, RZ, R3 ;  /* 0x000000ffff09a224 */ /* 0x000fe200078e0003 */
[----:B------:R-:W1:Y:S01]  /*16ae0*/  SHFL.IDX PT, R14, R40, 0x3, 0x181f ;  /* 0x00781f00280e7f89 */ /* 0x000e6200000e0000 */
[C-C-:B----4-:R-:W-:Y:S01]  /*16af0*/  @!P3 LEA.HI.X R21, R44.reuse, R8, R43.reuse, 0x1, P1 ;  /* 0x000000082c15b211 */ /* 0x150fe200008f0c2b */
[----:B------:R-:W-:Y:S01]  /*16b00*/  @!P2 IMAD.MOV.U32 R8, RZ, RZ, R32 ;  /* 0x000000ffff08a224 */ /* 0x000fe200078e0020 */
[----:B------:R-:W-:-:S04]  /*16b10*/  @!P4 LEA.HI.X R47, R44, R10, R43, 0x1, P5 ;  /* 0x0000000a2c2fc211 */ /* 0x000fc800028f0c2b */
[----:B-----5:R2:W-:Y:S04]  /*16b20*/  @!P2 ST.E.128 desc[UR42][R8.64], R4 ;  /* 0x000000040800a985 */ /* 0x0205e8000c101d2a */
[----:B------:R3:W-:Y:S01]  /*16b30*/  @!P3 ST.E.128 desc[UR42][R20.64], R24 ;  /* 0x000000181400b985 */ /* 0x0007e2000c101d2a */
[----:B--2---:R-:W-:Y:S02]  /*16b40*/  @!P4 IMAD.MOV.U32 R4, RZ, RZ, R46 ;  /* 0x000000ffff04c224 */ /* 0x004fe400078e002e */
[----:B------:R-:W-:-:S05]  /*16b50*/  @!P4 IMAD.MOV.U32 R5, RZ, RZ, R47 ;  /* 0x000000ffff05c224 */ /* 0x000fca00078e002f */
[----:B01----:R3:W-:Y:S02]  /*16b60*/  @!P4 ST.E.128 desc[UR42][R4.64], R28 ;  /* 0x0000001c0400c985 */ /* 0x0037e4000c101d2a */
.L_x_1985:
[----:B------:R-:W-:-:S05]  /*16b70*/  VIADD R42, R42, 0x90 ;  /* 0x000000902a2a7836 */ /* 0x000fca0000000000 */
[----:B------:R-:W-:-:S13]  /*16b80*/  ISETP.GE.OR P0, PT, R42, R45, P0 ;  /* 0x0000002d2a00720c */ /* 0x000fda0000706670 */
[----:B------:R-:W-:Y:S05]  /*16b90*/  @P0 BRA `(.L_x_1778) ;  /* 0x0000001000d00947 */ /* 0x000fea0003800000 */
[----:B------:R-:W-:-:S04]  /*16ba0*/  LEA R14, P0, R44, R14, 0x1 ;  /* 0x0000000e2c0e7211 */ /* 0x000fc800078008ff */
[----:B------:R-:W-:-:S05]  /*16bb0*/  LEA.HI.X R15, R44, R0, R43, 0x1, P0 ;  /* 0x000000002c0f7211 */ /* 0x000fca00000f0c2b */
[----:B------:R0:W-:Y:S01]  /*16bc0*/  ST.E.128 desc[UR42][R14.64], R36 ;  /* 0x000000240e007985 */ /* 0x0001e2000c101d2a */
[----:B------:R-:W-:Y:S05]  /*16bd0*/  BRA `(.L_x_1778) ;  /* 0x0000001000c07947 */ /* 0x000fea0003800000 */
.L_x_1776:
[----:B------:R-:W1:Y:S01]  /*16be0*/  @P2 LDC R12, c[0x0][0xbec] ;  /* 0x0002fb00ff0c2b82 */ /* 0x000e620000000800 */
[----:B------:R-:W-:Y:S01]  /*16bf0*/  ULDC.64 UR4, c[0x0][0xb08] ;  /* 0x0002c20000047ab9 */ /* 0x000fe20000000a00 */
[----:B------:R-:W-:Y:S01]  /*16c00*/  ULDC.64 UR6, c[0x0][0xb30] ;  /* 0x0002cc0000067ab9 */ /* 0x000fe20000000a00 */
[----:B0-----:R-:W-:Y:S02]  /*16c10*/  IMAD R10, R9, UR4, RZ ;  /* 0x00000004090a7c24 */ /* 0x001fe4000f8e02ff */
[----:B------:R-:W-:-:S03]  /*16c20*/  IMAD.WIDE.U32 R4, R3, UR4, RZ ;  /* 0x0000000403047c25 */ /* 0x000fc6000f8e00ff */
[----:B------:R-:W0:Y:S01]  /*16c30*/  @P2 LDC R11, c[0x0][0xbf0] ;  /* 0x0002fc00ff0b2b82 */ /* 0x000e220000000800 */
[----:B------:R-:W-:Y:S01]  /*16c40*/  IMAD R3, R3, UR5, R10 ;  /* 0x0000000503037c24 */ /* 0x000fe2000f8e020a */
[----:B------:R-:W-:Y:S01]  /*16c50*/  ULDC.64 UR4, c[0x0][0xb38] ;  /* 0x0002ce0000047ab9 */ /* 0x000fe20000000a00 */
[----:B------:R-:W-:Y:S02]  /*16c60*/  VIADD R29, R155, 0x8 ;  /* 0x000000089b1d7836 */ /* 0x000fe40000000000 */
[----:B------:R-:W-:Y:S01]  /*16c70*/  IMAD.IADD R5, R5, 0x1, R3 ;  /* 0x0000000105057824 */ /* 0x000fe200078e0203 */
[----:B------:R-:W-:Y:S01]  /*16c80*/  SHF.R.S32.HI R3, RZ, 0x1f, R8 ;  /* 0x0000001fff037819 */ /* 0x000fe20000011408 */
[----:B------:R-:W-:Y:S01]  /*16c90*/  VIADD R31, R155, 0x10 ;  /* 0x000000109b1f7836 */ /* 0x000fe20000000000 */
[----:B------:R-:W-:Y:S01]  /*16ca0*/  SHF.R.S32.HI R30, RZ, 0x1f, R29 ;  /* 0x0000001fff1e7819 */ /* 0x000fe2000001141d */
[----:B------:R-:W-:-:S03]  /*16cb0*/  IMAD.WIDE.U32 R4, R157, UR4, R4 ;  /* 0x000000049d047c25 */ /* 0x000fc6000f8e0004 */
[----:B------:R-:W-:Y:S01]  /*16cc0*/  SHF.R.S32.HI R32, RZ, 0x1f, R31 ;  /* 0x0000001fff207819 */ /* 0x000fe2000001141f */
[----:B------:R-:W-:Y:S01]  /*16cd0*/  IMAD R5, R157, UR5, R5 ;  /* 0x000000059d057c24 */ /* 0x000fe2000f8e0205 */
[----:B------:R-:W-:Y:S01]  /*16ce0*/  ULDC.64 UR4, c[0x0][0xb40] ;  /* 0x0002d00000047ab9 */ /* 0x000fe20000000a00 */
[----:B------:R-:W-:Y:S02]  /*16cf0*/  VIADD R37, R155, 0x18 ;  /* 0x000000189b257836 */ /* 0x000fe40000000000 */
[----:B------:R-:W-:Y:S02]  /*16d00*/  IMAD R3, R3, UR4, RZ ;  /* 0x0000000403037c24 */ /* 0x000fe4000f8e02ff */
[----:B-1----:R-:W-:Y:S01]  /*16d10*/  @P2 IMAD.HI.U32 R12, R39, R12, RZ ;  /* 0x0000000c270c2227 */ /* 0x002fe200078e00ff */
[----:B------:R-:W-:-:S03]  /*16d20*/  SHF.R.S32.HI R36, RZ, 0x1f, R37 ;  /* 0x0000001fff247819 */ /* 0x000fc60000011425 */
[C---:B------:R-:W-:Y:S02]  /*16d30*/  IMAD R7, R8.reuse, UR5, R3 ;  /* 0x0000000508077c24 */ /* 0x040fe4000f8e0203 */
[----:B------:R-:W-:Y:S01]  /*16d40*/  IMAD.WIDE.U32 R8, R8, UR4, R4 ;  /* 0x0000000408087c25 */ /* 0x000fe2000f8e0004 */
[----:B------:R-:W-:-:S03]  /*16d50*/  ULDC.64 UR4, c[0x0][0xb48] ;  /* 0x0002d20000047ab9 */ /* 0x000fc60000000a00 */
[----:B------:R-:W-:Y:S01]  /*16d60*/  IMAD.MOV.U32 R3, RZ, RZ, R39 ;  /* 0x000000ffff037224 */ /* 0x000fe200078e0027 */
[----:B0-----:R-:W-:Y:S01]  /*16d70*/  @P2 SHF.R.U32.HI R3, RZ, R11, R12 ;  /* 0x0000000bff032219 */ /* 0x001fe2000001160c */
[----:B------:R-:W-:Y:S02]  /*16d80*/  IMAD.IADD R9, R9, 0x1, R7 ;  /* 0x0000000109097824 */ /* 0x000fe400078e0207 */
[----:B------:R-:W-:Y:S01]  /*16d90*/  VIADD R41, R155, 0x28 ;  /* 0x000000289b297836 */ /* 0x000fe20000000000 */
[--C-:B------:R-:W-:Y:S01]  /*16da0*/  SHF.R.S32.HI R10, RZ, 0x1f, R3.reuse ;  /* 0x0000001fff0a7819 */ /* 0x100fe20000011403 */
[----:B------:R-:W-:Y:S02]  /*16db0*/  IMAD.MOV R7, RZ, RZ, -R3 ;  /* 0x000000ffff077224 */ /* 0x000fe400078e0a03 */
[----:B------:R-:W-:Y:S01]  /*16dc0*/  IMAD.WIDE.U32 R4, R49, UR4, R8 ;  /* 0x0000000431047c25 */ /* 0x000fe2000f8e0008 */
[----:B------:R-:W-:-:S03]  /*16dd0*/  SHF.R.S32.HI R40, RZ, 0x1f, R41 ;  /* 0x0000001fff287819 */ /* 0x000fc60000011429 */
[----:B------:R-:W-:Y:S02]  /*16de0*/  IMAD R7, R0, R7, R39 ;  /* 0x0000000700077224 */ /* 0x000fe400078e0227 */
[----:B------:R-:W-:Y:S02]  /*16df0*/  IMAD R10, R10, UR6, RZ ;  /* 0x000000060a0a7c24 */ /* 0x000fe4000f8e02ff */
[----:B------:R-:W-:Y:S01]  /*16e00*/  IMAD R5, R49, UR5, R5 ;  /* 0x0000000531057c24 */ /* 0x000fe2000f8e0205 */
[----:B------:R-:W-:Y:S01]  /*16e10*/  SHF.R.S32.HI R0, RZ, 0x1f, R7 ;  /* 0x0000001fff007819 */ /* 0x000fe20000011407 */
[C---:B------:R-:W-:Y:S01]  /*16e20*/  IMAD R9, R3.reuse, UR7, R10 ;  /* 0x0000000703097c24 */ /* 0x040fe2000f8e020a */
[----:B------:R-:W-:Y:S01]  /*16e30*/  ULDC.64 UR4, c[0x0][0xb28] ;  /* 0x0002ca0000047ab9 */ /* 0x000fe20000000a00 */
[----:B------:R-:W-:-:S04]  /*16e40*/  IMAD.WIDE.U32 R4, R3, UR6, R4 ;  /* 0x0000000603047c25 */ /* 0x000fc8000f8e0004 */
[----:B------:R-:W-:Y:S02]  /*16e50*/  IMAD R0, R0, UR4, RZ ;  /* 0x0000000400007c24 */ /* 0x000fe4000f8e02ff */
[----:B------:R-:W-:Y:S02]  /*16e60*/  IMAD.IADD R5, R5, 0x1, R9 ;  /* 0x0000000105057824 */ /* 0x000fe400078e0209 */
[----:B------:R-:W-:Y:S02]  /*16e70*/  VIADD R8, R2, 0x16820 ;  /* 0x0001682002087836 */ /* 0x000fe40000000000 */
[C---:B------:R-:W-:Y:S02]  /*16e80*/  IMAD R3, R7.reuse, UR5, R0 ;  /* 0x0000000507037c24 */ /* 0x040fe4000f8e0200 */
[----:B------:R-:W-:Y:S01]  /*16e90*/  IMAD.WIDE.U32 R4, R7, UR4, R4 ;  /* 0x0000000407047c25 */ /* 0x000fe2000f8e0004 */
[----:B------:R-:W-:Y:S01]  /*16ea0*/  ULDC.64 UR4, c[0x0][0xb00] ;  /* 0x0002c00000047ab9 */ /* 0x000fe20000000a00 */
[----:B------:R-:W-:-:S02]  /*16eb0*/  PRMT R8, RZ, 0x654, R8 ;  /* 0x00000654ff087816 */ /* 0x000fc40000000008 */
[----:B------:R-:W-:Y:S01]  /*16ec0*/  IMAD.IADD R5, R5, 0x1, R3 ;  /* 0x0000000105057824 */ /* 0x000fe200078e0203 */
[C---:B------:R-:W-:Y:S01]  /*16ed0*/  LEA R3, P0, R4.reuse, UR4, 0x2 ;  /* 0x0000000404037c11 */ /* 0x040fe2000f8010ff */
[C---:B------:R-:W-:Y:S01]  /*16ee0*/  VIADD R39, R155.reuse, 0x20 ;  /* 0x000000209b277836 */ /* 0x040fe20000000000 */
[----:B------:R-:W-:Y:S01]  /*16ef0*/  UMOV UR4, 0xffffffff ;  /* 0xffffffff00047882 */ /* 0x000fe20000000000 */
[C---:B------:R-:W-:Y:S01]  /*16f00*/  VIADD R43, R155.reuse, 0x30 ;  /* 0x000000309b2b7836 */ /* 0x040fe20000000000 */
[----:B------:R0:W-:Y:S01]  /*16f10*/  SYNCS.ARRIVE.TRANS64.RED.A1T0 RZ, [R8+URZ], RZ ;  /* 0x000000ff08ff79a7 */ /* 0x0001e2000810043f */
[----:B------:R-:W-:Y:S01]  /*16f20*/  VIADD R47, R155, 0x38 ;  /* 0x000000389b2f7836 */ /* 0x000fe20000000000 */
[----:B------:R-:W-:Y:S02]  /*16f30*/  LEA.HI.X R4, R4, UR5, R5, 0x2, P0 ;  /* 0x0000000504047c11 */ /* 0x000fe400080f1405 */
[----:B------:R-:W-:Y:S02]  /*16f40*/  SHF.R.S32.HI R7, RZ, 0x1f, R155 ;  /* 0x0000001fff077819 */ /* 0x000fe4000001149b */
[----:B------:R-:W-:-:S02]  /*16f50*/  SHF.R.S32.HI R38, RZ, 0x1f, R39 ;  /* 0x0000001fff267819 */ /* 0x000fc40000011427 */
[----:B------:R-:W-:Y:S02]  /*16f60*/  SHF.R.S32.HI R42, RZ, 0x1f, R43 ;  /* 0x0000001fff2a7819 */ /* 0x000fe4000001142b */
[----:B------:R-:W-:Y:S01]  /*16f70*/  SHF.R.S32.HI R44, RZ, 0x1f, R47 ;  /* 0x0000001fff2c7819 */ /* 0x000fe2000001142f */
[----:B0-----:R-:W-:Y:S06]  /*16f80*/  BRA.DIV UR4, `(.L_x_1779) ;  /* 0x000000aa04207947 */ /* 0x001fec000b800000 */
[----:B------:R0:W1:Y:S04]  /*16f90*/  SHFL.IDX PT, R0, R4, RZ, 0x1c1f ;  /* 0x001c1fff04007589 */ /* 0x00006800000e0000 */
[----:B------:R0:W2:Y:S02]  /*16fa0*/  SHFL.IDX PT, R14, R3, RZ, 0x1c1f ;  /* 0x001c1fff030e7589 */ /* 0x0000a400000e0000 */
.L_x_1988:
        /* <DEDUP_REMOVED lines=8> */
[-C--:B--2---:R-:W-:Y:S02]  /*17030*/  @!P1 LEA R8, P3, R155, R14.reuse, 0x2 ;  /* 0x0000000e9b089211 */ /* 0x084fe400078610ff */
[----:B------:R-:W-:Y:S02]  /*17040*/  @!P2 LEA R10, P4, R29, R14, 0x2 ;  /* 0x0000000e1d0aa211 */ /* 0x000fe400078810ff */
[-C--:B-1----:R-:W-:Y:S02]  /*17050*/  @!P1 LEA.HI.X R9, R155, R0.reuse, R7, 0x2, P3 ;  /* 0x000000009b099211 */ /* 0x082fe400018f1407 */
[----:B------:R-:W-:Y:S02]  /*17060*/  @!P2 LEA.HI.X R11, R29, R0, R30, 0x2, P4 ;  /* 0x000000001d0ba211 */ /* 0x000fe400020f141e */
[----:B------:R-:W-:Y:S01]  /*17070*/  @!P5 LEA R12, P3, R31, R14, 0x2 ;  /* 0x0000000e1f0cd211 */ /* 0x000fe200078610ff */
[----:B------:R1:W-:Y:S01]  /*17080*/  @!P1 ST.E.64 desc[UR42][R8.64], R20 ;  /* 0x0000001408009985 */ /* 0x0003e2000c101b2a */
[----:B------:R-:W-:-:S02]  /*17090*/  ISETP.GE.AND P1, PT, R39, UR4, PT ;  /* 0x0000000427007c0c */ /* 0x000fc4000bf26270 */
[----:B------:R-:W-:Y:S01]  /*170a0*/  @!P5 LEA.HI.X R13, R31, R0, R32, 0x2, P3 ;  /* 0x000000001f0dd211 */ /* 0x000fe200018f1420 */
[----:B------:R2:W-:Y:S01]  /*170b0*/  @!P2 ST.E.64 desc[UR42][R10.64], R92 ;  /* 0x0000005c0a00a985 */ /* 0x0005e2000c101b2a */
[----:B------:R-:W-:Y:S02]  /*170c0*/  ISETP.GE.AND P2, PT, R41, UR4, PT ;  /* 0x0000000429007c0c */ /* 0x000fe4000bf46270 */
[----:B------:R-:W-:Y:S01]  /*170d0*/  @!P0 LEA R24, P4, R37, R14, 0x2 ;  /* 0x0000000e25188211 */ /* 0x000fe200078810ff */
[----:B------:R3:W-:Y:S01]  /*170e0*/  @!P5 ST.E.64 desc[UR42][R12.64], R96 ;  /* 0x000000600c00d985 */ /* 0x0007e2000c101b2a */
[----:B------:R-:W-:Y:S02]  /*170f0*/  ISETP.GE.AND P3, PT, R43, UR4, PT ;  /* 0x000000042b007c0c */ /* 0x000fe4000bf66270 */
[----:B------:R-:W-:Y:S02]  /*17100*/  ISETP.GE.AND P5, PT, R47, UR4, PT ;  /* 0x000000042f007c0c */ /* 0x000fe4000bfa6270 */
[----:B------:R-:W-:-:S02]  /*17110*/  @!P0 LEA.HI.X R25, R37, R0, R36, 0x2, P4 ;  /* 0x0000000025198211 */ /* 0x000fc400020f1424 */
[----:B------:R-:W-:-:S03]  /*17120*/  @!P1 LEA R26, P4, R39, R14, 0x2 ;  /* 0x0000000e271a9211 */ /* 0x000fc600078810ff */
[----:B------:R3:W-:Y:S01]  /*17130*/  @!P0 ST.E.64 desc[UR42][R24.64], R100 ;  /* 0x0000006418008985 */ /* 0x0007e2000c101b2a */
[----:B-1----:R-:W-:Y:S02]  /*17140*/  @!P2 LEA R8, P0, R41, R14, 0x2 ;  /* 0x0000000e2908a211 */ /* 0x002fe400078010ff */
[----:B------:R-:W-:Y:S02]  /*17150*/  @!P1 LEA.HI.X R27, R39, R0, R38, 0x2, P4 ;  /* 0x00000000271b9211 */ /* 0x000fe400020f1426 */
[----:B--2---:R-:W-:Y:S02]  /*17160*/  @!P3 LEA R10, P4, R43, R14, 0x2 ;  /* 0x0000000e2b0ab211 */ /* 0x004fe400078810ff */
[----:B------:R-:W-:Y:S01]  /*17170*/  @!P2 LEA.HI.X R9, R41, R0, R40, 0x2, P0 ;  /* 0x000000002909a211 */ /* 0x000fe200000f1428 */
[----:B------:R3:W-:Y:S01]  /*17180*/  @!P1 ST.E.64 desc[UR42][R26.64], R104 ;  /* 0x000000681a009985 */ /* 0x0007e2000c101b2a */
[----:B------:R-:W-:Y:S02]  /*17190*/  @!P5 LEA R14, P0, R47, R14, 0x2 ;  /* 0x0000000e2f0ed211 */ /* 0x000fe400078010ff */
[-C--:B------:R-:W-:Y:S01]  /*171a0*/  @!P3 LEA.HI.X R11, R43, R0.reuse, R42, 0x2, P4 ;  /* 0x000000002b0bb211 */ /* 0x080fe200020f142a */
[----:B------:R3:W-:Y:S01]  /*171b0*/  @!P2 ST.E.64 desc[UR42][R8.64], R108 ;  /* 0x0000006c0800a985 */ /* 0x0007e2000c101b2a */
[----:B------:R-:W-:-:S03]  /*171c0*/  @!P5 LEA.HI.X R15, R47, R0, R44, 0x2, P0 ;  /* 0x000000002f0fd211 */ /* 0x000fc600000f142c */
[----:B------:R3:W-:Y:S04]  /*171d0*/  @!P3 ST.E.64 desc[UR42][R10.64], R112 ;  /* 0x000000700a00b985 */ /* 0x0007e8000c101b2a */
[----:B------:R3:W-:Y:S02]  /*171e0*/  @!P5 ST.E.64 desc[UR42][R14.64], R116 ;  /* 0x000000740e00d985 */ /* 0x0007e4000c101b2a */
.L_x_1781:
[----:B------:R-:W-:Y:S05]  /*171f0*/  BSYNC B1 ;  /* 0x0000000000017941 */ /* 0x000fea0003800000 */
.L_x_1780:
[----:B------:R-:W-:-:S03]  /*17200*/  UMOV UR4, 0xffffffff ;  /* 0xffffffff00047882 */ /* 0x000fc60000000000 */
[----:B------:R-:W-:Y:S05]  /*17210*/  BRA.DIV UR4, `(.L_x_1782) ;  /* 0x000000a604b07947 */ /* 0x000fea000b800000 */
[----:B-1----:R1:W4:Y:S04]  /*17220*/  SHFL.IDX PT, R0, R4, 0x1, 0x1c1f ;  /* 0x003c1f0004007f89 */ /* 0x00232800000e0000 */
[----:B--23--:R1:W2:Y:S02]  /*17230*/  SHFL.IDX PT, R14, R3, 0x1, 0x1c1f ;  /* 0x003c1f00030e7f89 */ /* 0x00c2a400000e0000 */
.L_x_1992:
[----:B------:R-:W-:-:S13]  /*17240*/  ISETP.GE.AND P0, PT, R6, R45, PT ;  /* 0x0000002d0600720c */ /* 0x000fda0003f06270 */
[----:B------:R-:W-:Y:S05]  /*17250*/  @P0 BRA `(.L_x_1778) ;  /* 0x0000000c00200947 */ /* 0x000fea0003800000 */
[----:B------:R-:W-:Y:S02]  /*17260*/  ULDC UR4, c[0x0][0xac8] ;  /* 0x0002b20000047ab9 */ /* 0x000fe40000000800 */
[----:B------:R-:W-:Y:S02]  /*17270*/  ISETP.GE.AND P0, PT, R155, UR4, PT ;  /* 0x000000049b007c0c */ /* 0x000fe4000bf06270 */
[----:B------:R-:W-:Y:S02]  /*17280*/  ISETP.GE.AND P5, PT, R29, UR4, PT ;  /* 0x000000041d007c0c */ /* 0x000fe4000bfa6270 */
[----:B------:R-:W-:Y:S02]  /*17290*/  ISETP.GE.AND P3, PT, R31, UR4, PT ;  /* 0x000000041f007c0c */ /* 0x000fe4000bf66270 */
[----:B------:R-:W-:-:S07]  /*172a0*/  ISETP.GE.AND P2, PT, R37, UR4, PT ;  /* 0x0000000425007c0c */ /* 0x000fce000bf46270 */
[-C--:B012---:R-:W-:Y:S02]  /*172b0*/  @!P0 LEA R4, P1, R155, R14.reuse, 0x2 ;  /* 0x0000000e9b048211 */ /* 0x087fe400078210ff */
[----:B------:R-:W-:Y:S02]  /*172c0*/  @!P5 LEA R6, P4, R29, R14, 0x2 ;  /* 0x0000000e1d06d211 */ /* 0x000fe400078810ff */
[-C--:B----4-:R-:W-:Y:S02]  /*172d0*/  @!P0 LEA.HI.X R5, R155, R0.reuse, R7, 0x2, P1 ;  /* 0x000000009b058211 */ /* 0x090fe400008f1407 */
[----:B------:R-:W-:Y:S02]  /*172e0*/  ISETP.GE.AND P1, PT, R39, UR4, PT ;  /* 0x0000000427007c0c */ /* 0x000fe4000bf26270 */
[----:B------:R-:W-:Y:S01]  /*172f0*/  @!P5 LEA.HI.X R7, R29, R0, R30, 0x2, P4 ;  /* 0x000000001d07d211 */ /* 0x000fe200020f141e */
[----:B------:R0:W-:Y:S01]  /*17300*/  @!P0 ST.E.64 desc[UR42][R4.64], R90 ;  /* 0x0000005a04008985 */ /* 0x0001e2000c101b2a */
[----:B------:R-:W-:-:S02]  /*17310*/  ISETP.GE.AND P0, PT, R41, UR4, PT ;  /* 0x0000000429007c0c */ /* 0x000fc4000bf06270 */
[-C--:B------:R-:W-:Y:S01]  /*17320*/  @!P3 LEA R8, P4, R31, R14.reuse, 0x2 ;  /* 0x0000000e1f08b211 */ /* 0x080fe200078810ff */
[----:B------:R3:W-:Y:S01]  /*17330*/  @!P5 ST.E.64 desc[UR42][R6.64], R94 ;  /* 0x0000005e0600d985 */ /* 0x0007e2000c101b2a */
[----:B------:R-:W-:Y:S02]  /*17340*/  @!P2 LEA R10, P5, R37, R14, 0x2 ;  /* 0x0000000e250aa211 */ /* 0x000fe400078a10ff */
[-C--:B------:R-:W-:Y:S02]  /*17350*/  @!P3 LEA.HI.X R9, R31, R0.reuse, R32, 0x2, P4 ;  /* 0x000000001f09b211 */ /* 0x080fe400020f1420 */
[----:B------:R-:W-:Y:S02]  /*17360*/  ISETP.GE.AND P4, PT, R43, UR4, PT ;  /* 0x000000042b007c0c */ /* 0x000fe4000bf86270 */
[----:B------:R-:W-:Y:S01]  /*17370*/  @!P2 LEA.HI.X R11, R37, R0, R36, 0x2, P5 ;  /* 0x00000000250ba211 */ /* 0x000fe200028f1424 */
[----:B------:R3:W-:Y:S01]  /*17380*/  @!P3 ST.E.64 desc[UR42][R8.64], R98 ;  /* 0x000000620800b985 */ /* 0x0007e2000c101b2a */
[----:B------:R-:W-:-:S03]  /*17390*/  @!P1 LEA R12, P5, R39, R14, 0x2 ;  /* 0x0000000e270c9211 */ /* 0x000fc600078a10ff */
[----:B------:R3:W-:Y:S01]  /*173a0*/  @!P2 ST.E.64 desc[UR42][R10.64], R102 ;  /* 0x000000660a00a985 */ /* 0x0007e2000c101b2a */
[----:B------:R-:W-:Y:S02]  /*173b0*/  @!P1 LEA.HI.X R13, R39, R0, R38, 0x2, P5 ;  /* 0x00000000270d9211 */ /* 0x000fe400028f1426 */
[----:B------:R-:W-:-:S03]  /*173c0*/  @!P0 LEA R20, P5, R41, R14, 0x2 ;  /* 0x0000000e29148211 */ /* 0x000fc600078a10ff */
[----:B------:R3:W-:Y:S01]  /*173d0*/  @!P1 ST.E.64 desc[UR42][R12.64], R106 ;  /* 0x0000006a0c009985 */ /* 0x0007e2000c101b2a */
[----:B------:R-:W-:Y:S02]  /*173e0*/  @!P0 LEA.HI.X R21, R41, R0, R40, 0x2, P5 ;  /* 0x0000000029158211 */ /* 0x000fe400028f1428 */
[----:B0-----:R-:W-:-:S03]  /*173f0*/  @!P4 LEA R4, P5, R43, R14, 0x2 ;  /* 0x0000000e2b04c211 */ /* 0x001fc600078a10ff */
[----:B------:R3:W-:Y:S01]  /*17400*/  @!P0 ST.E.64 desc[UR42][R20.64], R110 ;  /* 0x0000006e14008985 */ /* 0x0007e2000c101b2a */
[----:B------:R-:W-:Y:S02]  /*17410*/  @!P4 LEA.HI.X R5, R43, R0, R42, 0x2, P5 ;  /* 0x000000002b05c211 */ /* 0x000fe400028f142a */
[----:B------:R-:W-:-:S03]  /*17420*/  ISETP.GE.AND P0, PT, R47, UR4, PT ;  /* 0x000000042f007c0c */ /* 0x000fc6000bf06270 */
[----:B------:R3:W-:Y:S10]  /*17430*/  @!P4 ST.E.64 desc[UR42][R4.64], R114 ;  /* 0x000000720400c985 */ /* 0x0007f4000c101b2a */
[----:B------:R-:W-:Y:S05]  /*17440*/  @P0 BRA `(.L_x_1778) ;  /* 0x0000000800a40947 */ /* 0x000fea0003800000 */
[----:B------:R-:W-:-:S04]  /*17450*/  LEA R14, P0, R47, R14, 0x2 ;  /* 0x0000000e2f0e7211 */ /* 0x000fc800078010ff */
[----:B------:R-:W-:-:S05]  /*17460*/  LEA.HI.X R15, R47, R0, R44, 0x2, P0 ;  /* 0x000000002f0f7211 */ /* 0x000fca00000f142c */
[----:B------:R0:W-:Y:S01]  /*17470*/  ST.E.64 desc[UR42][R14.64], R118 ;  /* 0x000000760e007985 */ /* 0x0001e2000c101b2a */
[----:B------:R-:W-:Y:S05]  /*17480*/  BRA `(.L_x_1778) ;  /* 0x0000000800947947 */ /* 0x000fea0003800000 */
.L_x_1774:
[----:B------:R-:W2:Y:S01]  /*17490*/  LDL R0, [R1+0x50] ;  /* 0x0000500001007983 */ /* 0x000ea20000100800 */
[----:B------:R-:W-:Y:S01]  /*174a0*/  ULDC.64 UR4, c[0x0][0xc08] ;  /* 0x0003020000047ab9 */ /* 0x000fe20000000a00 */
[----:B------:R-:W2:Y:S01]  /*174b0*/  LDC.64 R4, c[0x0][0xc00] ;  /* 0x00030000ff047b82 */ /* 0x000ea20000000a00 */
[----:B------:R-:W-:Y:S01]  /*174c0*/  ISETP.NE.U32.AND P0, PT, RZ, UR4, PT ;  /* 0x00000004ff007c0c */ /* 0x000fe2000bf05070 */
[----:B------:R-:W3:Y:S01]  /*174d0*/  LDL R8, [R1+0x4c] ;  /* 0x00004c0001087983 */ /* 0x000ee20000100800 */
[----:B------:R-:W-:Y:S02]  /*174e0*/  IMAD.MOV.U32 R3, RZ, RZ, RZ ;  /* 0x000000ffff037224 */ /* 0x000fe400078e00ff */
[----:B------:R-:W-:Y:S01]  /*174f0*/  ISETP.NE.AND.EX P1, PT, RZ, UR5, PT, P0 ;  /* 0x00000005ff007c0c */ /* 0x000fe2000bf25300 */
[----:B------:R-:W-:Y:S02]  /*17500*/  ULDC.64 UR4, c[0x0][0xc00] ;  /* 0x0003000000047ab9 */ /* 0x000fe40000000a00 */
[----:B------:R-:W-:-:S04]  /*17510*/  ISETP.NE.U32.AND P0, PT, RZ, UR4, PT ;  /* 0x00000004ff007c0c */ /* 0x000fc8000bf05070 */
[----:B------:R-:W-:-:S06]  /*17520*/  ISETP.NE.AND.EX P0, PT, RZ, UR5, PT, P0 ;  /* 0x00000005ff007c0c */ /* 0x000fcc000bf05300 */
[----:B------:R-:W4:Y:S01]  /*17530*/  @P1 LDC.64 R6, c[0x0][0xc08] ;  /* 0x00030200ff061b82 */ /* 0x000f220000000a00 */
[----:B------:R-:W-:Y:S02]  /*17540*/  ULDC UR4, c[0x0][0xa88] ;  /* 0x0002a20000047ab9 */ /* 0x000fe40000000800 */
[----:B------:R-:W-:Y:S01]  /*17550*/  IMAD.U32 R24, RZ, RZ, UR4 ;  /* 0x00000004ff187e24 */ /* 0x000fe2000f8e00ff */
[----:B------:R-:W1:Y:S01]  /*17560*/  S2R R9, SR_TID.X ;  /* 0x0000000000097919 */ /* 0x000e620000002100 */
[----:B--2---:R-:W-:-:S04]  /*17570*/  IMAD.WIDE R4, R0, 0x4, R4 ;  /* 0x0000000400047825 */ /* 0x004fc800078e0204 */
[----:B----4-:R-:W-:Y:S01]  /*17580*/  @P1 IMAD.WIDE R6, R0, 0x4, R6 ;  /* 0x0000000400061825 */ /* 0x010fe200078e0206 */
[----:B------:R2:W5:Y:S01]  /*17590*/  @P0 LDG.E R3, desc[UR42][R4.64] ;  /* 0x0000002a04030981 */ /* 0x000562000c1e1900 */
[----:B---3--:R-:W-:Y:S02]  /*175a0*/  ISETP.NE.AND P2, PT, R8, RZ, PT ;  /* 0x000000ff0800720c */ /* 0x008fe40003f45270 */
[----:B-1----:R-:W-:Y:S01]  /*175b0*/  VIADD R32, R9, 0xffffff80 ;  /* 0xffffff8009207836 */ /* 0x002fe20000000000 */
[----:B------:R2:W5:Y:S01]  /*175c0*/  @P1 LDG.E R24, desc[UR42][R6.64] ;  /* 0x0000002a06181981 */ /* 0x000562000c1e1900 */
[----:B------:R-:W-:-:S03]  /*175d0*/  SHF.R.S32.HI R26, RZ, 0x1f, R0 ;  /* 0x0000001fff1a7819 */ /* 0x000fc60000011400 */
[----:B------:R-:W-:-:S06]  /*175e0*/  ISETP.GT.AND P3, PT, R32, 0xbf, PT ;  /* 0x000000bf2000780c */ /* 0x000fcc0003f64270 */
[----:B------:R-:W1:Y:S02]  /*175f0*/  @!P2 LDC R8, c[0x0][0xad4] ;  /* 0x0002b500ff08ab82 */ /* 0x000e640000000800 */
[----:B-1----:R2:W-:Y:S01]  /*17600*/  @!P2 STL [R1+0x4c], R8 ;  /* 0x00004c080100a387 */ /* 0x0025e20000100800 */
[----:B------:R-:W-:Y:S01]  /*17610*/  ISETP.GT.AND P2, PT, R8, 0x1, PT ;  /* 0x000000010800780c */ /* 0x000fe20003f44270 */
[----:B------:R-:W-:-:S12]  /*17620*/  @P1 BRA `(.L_x_1783) ;  /* 0x0000000000101947 */ /* 0x000fd80003800000 */
[----:B------:R-:W-:Y:S05]  /*17630*/  @!P0 BRA `(.L_x_1783) ;  /* 0x00000000000c8947 */ /* 0x000fea0003800000 */
[----:B--2---:R-:W2:Y:S04]  /*17640*/  LDG.E R7, desc[UR42][R4.64] ;  /* 0x0000002a04077981 */ /* 0x004ea8000c1e1900 */
[----:B-----5:R-:W2:Y:S02]  /*17650*/  LDG.E R24, desc[UR42][R4.64+0x4] ;  /* 0x0000042a04187981 */ /* 0x020ea4000c1e1900 */
[----:B--2---:R-:W-:-:S07]  /*17660*/  IMAD.IADD R24, R24, 0x1, -R7 ;  /* 0x0000000118187824 */ /* 0x004fce00078e0a07 */
.L_x_1783:
[----:B------:R-:W-:Y:S01]  /*17670*/  BSSY B1, `(.L_x_1784) ;  /* 0x0000037000017945 */ /* 0x000fe20003800000 */
[----:B------:R-:W-:Y:S02]  /*17680*/  SEL R27, R0, RZ, !P0 ;  /* 0x000000ff001b7207 */ /* 0x000fe40004000000 */
[----:B------:R-:W-:Y:S02]  /*17690*/  SEL R26, R26, RZ, !P0 ;  /* 0x000000ff1a1a7207 */ /* 0x000fe40004000000 */
[----:B-----5:R-:W-:Y:S01]  /*176a0*/  SHF.R.S32.HI R20, RZ, 0x1f, R3 ;  /* 0x0000001fff147819 */ /* 0x020fe20000011403 */
[----:B------:R-:W-:Y:S06]  /*176b0*/  @P3 BRA `(.L_x_1785) ;  /* 0x0000000000c83947 */ /* 0x000fec0003800000 */
[----:B--2---:R-:W2:Y:S01]  /*176c0*/  LDL R4, [R1+0x14] ;  /* 0x0000140001047983 */ /* 0x004ea20000100800 */
[----:B------:R-:W1:Y:S02]  /*176d0*/  LDC R37, c[0x0][0xbe8] ;  /* 0x0002fa00ff257b82 */ /* 0x000e640000000800 */
[----:B-1----:R-:W-:Y:S01]  /*176e0*/  IMAD R0, R24, R37, RZ ;  /* 0x0000002518007224 */ /* 0x002fe200078e02ff */
[----:B--2---:R-:W-:-:S04]  /*176f0*/  IADD3 R29, R4, -0x80, R9 ;  /* 0xffffff80041d7810 */ /* 0x004fc80007ffe009 */
[----:B------:R-:W-:-:S13]  /*17700*/  ISETP.GE.AND P0, PT, R29, R0, PT ;  /* 0x000000001d00720c */ /* 0x000fda0003f06270 */
[----:B------:R-:W-:Y:S05]  /*17710*/  @P0 BRA `(.L_x_1785) ;  /* 0x0000000000b00947 */ /* 0x000fea0003800000 */
[----:B------:R-:W2:Y:S01]  /*17720*/  LDL.LU R28, [R1+0x54] ;  /* 0x00005400011c7983 */ /* 0x000ea20000300800 */
[----:B------:R-:W-:Y:S01]  /*17730*/  IMAD.MOV.U32 R14, RZ, RZ, 0x9b8 ;  /* 0x000009b8ff0e7424 */ /* 0x000fe200078e00ff */
[----:B------:R-:W-:Y:S01]  /*17740*/  ISETP.GT.AND P0, PT, R8, 0x1, PT ;  /* 0x000000010800780c */ /* 0x000fe20003f04270 */
[----:B------:R-:W1:Y:S01]  /*17750*/  LDC.64 R30, c[0x0][0xba8] ;  /* 0x0002ea00ff1e7b82 */ /* 0x000e620000000a00 */
[----:B------:R-:W-:Y:S01]  /*17760*/  ISETP.NE.AND P1, PT, R37, 0x1, PT ;  /* 0x000000012500780c */ /* 0x000fe20003f25270 */
[----:B------:R-:W-:Y:S01]  /*17770*/  IMAD.MOV.U32 R15, RZ, RZ, R29 ;  /* 0x000000ffff0f7224 */ /* 0x000fe200078e001d */
[----:B------:R-:W-:-:S05]  /*17780*/  SEL R14, R14, 0x978, P0 ;  /* 0x000009780e0e7807 */ /* 0x000fca0000000000 */
[----:B------:R-:W3:Y:S08]  /*17790*/  LDC.64 R6, c[0x0][R14+0x220] ;  /* 0x000088000e067b82 */ /* 0x000ef00000000a00 */
[----:B------:R-:W4:Y:S08]  /*177a0*/  LDC.64 R4, c[0x0][R14+0x218] ;  /* 0x000086000e047b82 */ /* 0x000f300000000a00 */
[----:B------:R-:W5:Y:S08]  /*177b0*/  LDC.64 R8, c[0x0][R14+0x228] ;  /* 0x00008a000e087b82 */ /* 0x000f700000000a00 */
[----:B------:R-:W0:Y:S08]  /*177c0*/  @P1 LDC R0, c[0x0][0xbec] ;  /* 0x0002fb00ff001b82 */ /* 0x000e300000000800 */
[----:B------:R-:W5:Y:S08]  /*177d0*/  LDC.64 R10, c[0x0][R14+0x210] ;  /* 0x000084000e0a7b82 */ /* 0x000f700000000a00 */
[----:B------:R-:W5:Y:S01]  /*177e0*/  @P1 LDC R25, c[0x0][0xbf0] ;  /* 0x0002fc00ff191b82 */ /* 0x000f620000000800 */
[----:B0-----:R-:W-:-:S07]  /*177f0*/  @P1 IMAD.HI.U32 R0, R29, R0, RZ ;  /* 0x000000001d001227 */ /* 0x001fce00078e00ff */
[----:B-1----:R-:W0:Y:S01]  /*17800*/  @!P0 LDC R30, c[0x0][0xb50] ;  /* 0x0002d400ff1e8b82 */ /* 0x002e220000000800 */
[-C--:B---3--:R-:W-:Y:S02]  /*17810*/  IMAD R7, R7, R27.reuse, RZ ;  /* 0x0000001b07077224 */ /* 0x088fe400078e02ff */
[----:B------:R-:W-:-:S05]  /*17820*/  IMAD.WIDE.U32 R12, R6, R27, RZ ;  /* 0x0000001b060c7225 */ /* 0x000fca00078e00ff */
[----:B------:R-:W1:Y:S01]  /*17830*/  @!P0 LDC R31, c[0x0][0xb54] ;  /* 0x0002d500ff1f8b82 */ /* 0x000e620000000800 */
[-C--:B----4-:R-:W-:Y:S02]  /*17840*/  IMAD R21, R5, R157.reuse, RZ ;  /* 0x0000009d05157224 */ /* 0x090fe400078e02ff */
[----:B------:R-:W-:Y:S01]  /*17850*/  IMAD.WIDE.U32 R4, R4, R157, RZ ;  /* 0x0000009d04047225 */ /* 0x000fe200078e00ff */
[----:B-----5:R-:W-:-:S03]  /*17860*/  @P1 SHF.R.U32.HI R15, RZ, R25, R0 ;  /* 0x00000019ff0f1219 */ /* 0x020fc60000011600 */
[----:B------:R-:W-:Y:S01]  /*17870*/  IMAD R25, R6, R26, R7 ;  /* 0x0000001a06197224 */ /* 0x000fe200078e0207 */
[----:B------:R-:W-:Y:S02]  /*17880*/  IADD3 R21, R5, R21, RZ ;  /* 0x0000001505157210 */ /* 0x000fe40007ffe0ff */
[----:B------:R-:W-:Y:S01]  /*17890*/  IADD3 R0, P1, P3, R12, R4, R3 ;  /* 0x000000040c007210 */ /* 0x000fe20007b3e003 */
[----:B------:R-:W-:Y:S02]  /*178a0*/  IMAD.MOV R6, RZ, RZ, -R15 ;  /* 0x000000ffff067224 */ /* 0x000fe400078e0a0f */
        /* <DEDUP_REMOVED lines=19> */
.L_x_1785:
[----:B------:R-:W-:Y:S05]  /*179e0*/  BSYNC B1 ;  /* 0x0000000000017941 */ /* 0x000fea0003800000 */
.L_x_1784:
[----:B------:R-:W-:Y:S05]  /*179f0*/  @P2 BRA `(.L_x_1778) ;  /* 0x0000000400382947 */ /* 0x000fea0003800000 */
[----:B------:R-:W3:Y:S01]  /*17a00*/  LDL R29, [R1+0x14] ;  /* 0x00001400011d7983 */ /* 0x000ee20000100800 */
[----:B------:R-:W4:Y:S01]  /*17a10*/  LDC R25, c[0x0][0xbe8] ;  /* 0x0002fa00ff197b82 */ /* 0x000f220000000800 */
[----:B------:R-:W-:Y:S01]  /*17a20*/  SHF.R.S32.HI R28, RZ, 0x1f, R32 ;  /* 0x0000001fff1c7819 */ /* 0x000fe20000011420 */
[----:B------:R-:W-:Y:S01]  /*17a30*/  ULDC.64 UR4, c[0x0][0xaa0] ;  /* 0x0002a80000047ab9 */ /* 0x000fe20000000a00 */
[----:B------:R-:W-:Y:S01]  /*17a40*/  ULDC.64 UR6, c[0x0][0xaf0] ;  /* 0x0002bc0000067ab9 */ /* 0x000fe20000000a00 */
[----:B------:R-:W-:Y:S01]  /*17a50*/  IMAD R0, R20, UR4, RZ ;  /* 0x0000000414007c24 */ /* 0x000fe2000f8e02ff */
[----:B------:R-:W-:Y:S01]  /*17a60*/  LEA.HI R28, R28, R32, RZ, 0x3 ;  /* 0x000000201c1c7211 */ /* 0x000fe200078f18ff */
[----:B-12---:R-:W-:-:S03]  /*17a70*/  IMAD.WIDE.U32 R4, R3, UR4, RZ ;  /* 0x0000000403047c25 */ /* 0x006fc6000f8e00ff */
[----:B------:R-:W-:Y:S01]  /*17a80*/  SHF.R.S32.HI R28, RZ, 0x3, R28 ;  /* 0x00000003ff1c7819 */ /* 0x000fe2000001141c */
[----:B------:R-:W-:Y:S01]  /*17a90*/  IMAD R7, R3, UR5, R0 ;  /* 0x0000000503077c24 */ /* 0x000fe2000f8e0200 */
[----:B------:R-:W-:-:S03]  /*17aa0*/  ULDC.64 UR4, c[0x0][0xae8] ;  /* 0x0002ba0000047ab9 */ /* 0x000fc60000000a00 */
[----:B------:R-:W-:Y:S02]  /*17ab0*/  IMAD R0, R48, 0x30, R28 ;  /* 0x0000003030007824 */ /* 0x000fe400078e021c */
[----:B------:R-:W-:Y:S02]  /*17ac0*/  IMAD.IADD R5, R5, 0x1, R7 ;  /* 0x0000000105057824 */ /* 0x000fe400078e0207 */
[----:B------:R-:W-:Y:S01]  /*17ad0*/  IMAD.WIDE.U32 R4, R157, UR4, R4 ;  /* 0x000000049d047c25 */ /* 0x000fe2000f8e0004 */
[----:B----4-:R-:W-:-:S03]  /*17ae0*/  ISETP.NE.AND P0, PT, R25, 0x1, PT ;  /* 0x000000011900780c */ /* 0x010fc60003f05270 */
[----:B------:R-:W-:Y:S01]  /*17af0*/  IMAD R5, R157, UR5, R5 ;  /* 0x000000059d057c24 */ /* 0x000fe2000f8e0205 */
[----:B------:R-:W-:Y:S01]  /*17b00*/  ULDC.64 UR4, c[0x0][0xae0] ;  /* 0x0002b80000047ab9 */ /* 0x000fe20000000a00 */
[----:B------:R-:W-:-:S08]  /*17b10*/  IMAD.WIDE.U32 R4, R27, UR6, R4 ;  /* 0x000000061b047c25 */ /* 0x000fd0000f8e0004 */
[----:B------:R-:W1:Y:S08]  /*17b20*/  @P0 LDC R6, c[0x0][0xbec] ;  /* 0x0002fb00ff060b82 */ /* 0x000e700000000800 */
[----:B------:R-:W2:Y:S01]  /*17b30*/  @P0 LDC R11, c[0x0][0xbf0] ;  /* 0x0002fc00ff0b0b82 */ /* 0x000ea20000000800 */
[----:B---3--:R-:W-:-:S04]  /*17b40*/  IMAD.IADD R9, R29, 0x1, R0 ;  /* 0x000000011d097824 */ /* 0x008fc800078e0200 */
[----:B-1----:R-:W-:-:S04]  /*17b50*/  @P0 IMAD.HI.U32 R0, R9, R6, RZ ;  /* 0x0000000609000227 */ /* 0x002fc800078e00ff */
[----:B------:R-:W-:Y:S01]  /*17b60*/  IMAD.MOV.U32 R3, RZ, RZ, R9 ;  /* 0x000000ffff037224 */ /* 0x000fe200078e0009 */
[----:B--2---:R-:W-:Y:S01]  /*17b70*/  @P0 SHF.R.U32.HI R3, RZ, R11, R0 ;  /* 0x0000000bff030219 */ /* 0x004fe20000011600 */
        /* <DEDUP_REMOVED lines=14> */
[C---:B------:R-:W-:Y:S01]  /*17c60*/  IMAD.WIDE.U32 R20, R7.reuse, UR4, R4 ;  /* 0x0000000407147c25 */ /* 0x040fe2000f8e0004 */
[----:B------:R-:W-:Y:S02]  /*17c70*/  ULDC UR4, c[0x0][0xac8] ;  /* 0x0002b20000047ab9 */ /* 0x000fe40000000800 */
[----:B------:R-:W-:Y:S01]  /*17c80*/  ISETP.GE.AND P0, PT, R44, UR4, PT ;  /* 0x000000042c007c0c */ /* 0x000fe2000bf06270 */
[----:B------:R-:W-:Y:S01]  /*17c90*/  IMAD R3, R7, UR5, R0 ;  /* 0x0000000507037c24 */ /* 0x000fe2000f8e0200 */
[----:B------:R-:W-:Y:S01]  /*17ca0*/  LEA R7, P1, R20, UR6, 0x1 ;  /* 0x0000000614077c11 */ /* 0x000fe2000f8208ff */
[----:B------:R-:W-:-:S02]  /*17cb0*/  UMOV UR4, 0xffffffff ;  /* 0xffffffff00047882 */ /* 0x000fc40000000000 */
[----:B------:R-:W-:-:S05]  /*17cc0*/  IMAD.IADD R3, R21, 0x1, R3 ;  /* 0x0000000115037824 */ /* 0x000fca00078e0203 */
[----:B------:R-:W-:Y:S01]  /*17cd0*/  LEA.HI.X R20, R20, UR7, R3, 0x1, P1 ;  /* 0x0000000714147c11 */ /* 0x000fe200088f0c03 */
[----:B------:R-:W-:Y:S06]  /*17ce0*/  BRA.DIV UR4, `(.L_x_1786) ;  /* 0x0000009e04447947 */ /* 0x000fec000b800000 */
[----:B------:R-:W1:Y:S01]  /*17cf0*/  SHFL.IDX PT, R3, R7, RZ, 0x181f ;  /* 0x00181fff07037589 */ /* 0x000e6200000e0000 */
[----:B------:R-:W-:Y:S02]  /*17d00*/  IMAD R21, R24, R25, RZ ;  /* 0x0000001918157224 */ /* 0x000fe400078e02ff */
[----:B------:R-:W-:Y:S01]  /*17d10*/  IMAD.IADD R24, R28, 0x1, R29 ;  /* 0x000000011c187824 */ /* 0x000fe200078e021d */
[----:B------:R-:W2:Y:S03]  /*17d20*/  SHFL.IDX PT, R0, R20, RZ, 0x181f ;  /* 0x00181fff14007589 */ /* 0x000ea600000e0000 */
[C---:B------:R-:W-:Y:S01]  /*17d30*/  VIADD R8, R24.reuse, 0x30 ;  /* 0x0000003018087836 */ /* 0x040fe20000000000 */
[----:B------:R-:W3:Y:S01]  /*17d40*/  SHFL.IDX PT, R5, R7, 0x1, 0x181f ;  /* 0x00381f0007057f89 */ /* 0x000ee200000e0000 */
[C---:B------:R-:W-:Y:S01]  /*17d50*/  ISETP.GE.OR P2, PT, R24.reuse, R21, P0 ;  /* 0x000000151800720c */ /* 0x040fe20000746670 */
[----:B------:R-:W-:-:S02]  /*17d60*/  VIADD R10, R24, 0x60 ;  /* 0x00000060180a7836 */ /* 0x000fc40000000000 */
[----:B------:R-:W4:Y:S01]  /*17d70*/  SHFL.IDX PT, R14, R7, 0x2, 0x181f ;  /* 0x00581f00070e7f89 */ /* 0x000f2200000e0000 */
[-C--:B------:R-:W-:Y:S02]  /*17d80*/  ISETP.GE.OR P3, PT, R8, R21.reuse, P0 ;  /* 0x000000150800720c */ /* 0x080fe40000766670 */
[----:B------:R-:W-:Y:S01]  /*17d90*/  ISETP.GE.OR P4, PT, R10, R21, P0 ;  /* 0x000000150a00720c */ /* 0x000fe20000786670 */
[----:B------:R-:W5:Y:S04]  /*17da0*/  SHFL.IDX PT, R4, R20, 0x1, 0x181f ;  /* 0x00381f0014047f89 */ /* 0x000f6800000e0000 */
[----:B------:R-:W0:Y:S02]  /*17db0*/  SHFL.IDX PT, R6, R20, 0x2, 0x181f ;  /* 0x00581f0014067f89 */ /* 0x000e2400000e0000 */
[----:B-1----:R-:W-:-:S04]  /*17dc0*/  @!P2 LEA R10, P5, R44, R3, 0x1 ;  /* 0x000000032c0aa211 */ /* 0x002fc800078a08ff */
[C---:B--2---:R-:W-:Y:S02]  /*17dd0*/  @!P2 LEA.HI.X R3, R44.reuse, R0, R43, 0x1, P5 ;  /* 0x000000002c03a211 */ /* 0x044fe400028f0c2b */
[----:B------:R1:W2:Y:S01]  /*17de0*/  SHFL.IDX PT, R0, R20, 0x3, 0x181f ;  /* 0x00781f0014007f89 */ /* 0x0002a200000e0000 */
[C---:B---3--:R-:W-:Y:S02]  /*17df0*/  @!P3 LEA R8, P1, R44.reuse, R5, 0x1 ;  /* 0x000000052c08b211 */ /* 0x048fe400078208ff */
[----:B------:R-:W-:Y:S01]  /*17e00*/  @!P2 IMAD.MOV.U32 R11, RZ, RZ, R3 ;  /* 0x000000ffff0ba224 */ /* 0x000fe200078e0003 */
[----:B----4-:R-:W-:-:S04]  /*17e10*/  @!P4 LEA R25, P5, R44, R14, 0x1 ;  /* 0x0000000e2c19c211 */ /* 0x010fc800078a08ff */
[----:B------:R1:W-:Y:S01]  /*17e20*/  @!P2 ST.E.128 desc[UR42][R10.64], RZ ;  /* 0x000000ff0a00a985 */ /* 0x0003e2000c101d2a */
[C---:B-----5:R-:W-:Y:S01]  /*17e30*/  @!P3 LEA.HI.X R9, R44.reuse, R4, R43, 0x1, P1 ;  /* 0x000000042c09b211 */ /* 0x060fe200008f0c2b */
[----:B------:R-:W-:Y:S02]  /*17e40*/  @!P4 IMAD.MOV.U32 R4, RZ, RZ, R25 ;  /* 0x000000ffff04c224 */ /* 0x000fe400078e0019 */
[----:B------:R1:W3:Y:S01]  /*17e50*/  SHFL.IDX PT, R14, R7, 0x3, 0x181f ;  /* 0x00781f00070e7f89 */ /* 0x0002e200000e0000 */
[----:B0-----:R-:W-:-:S03]  /*17e60*/  @!P4 LEA.HI.X R5, R44, R6, R43, 0x1, P5 ;  /* 0x000000062c05c211 */ /* 0x001fc600028f0c2b */
[----:B------:R1:W-:Y:S04]  /*17e70*/  @!P3 ST.E.128 desc[UR42][R8.64], RZ ;  /* 0x000000ff0800b985 */ /* 0x0003e8000c101d2a */
[----:B------:R1:W-:Y:S02]  /*17e80*/  @!P4 ST.E.128 desc[UR42][R4.64], RZ ;  /* 0x000000ff0400c985 */ /* 0x0003e4000c101d2a */
.L_x_2001:
[----:B------:R-:W-:-:S05]  /*17e90*/  VIADD R24, R24, 0x90 ;  /* 0x0000009018187836 */ /* 0x000fca0000000000 */
[----:B------:R-:W-:-:S13]  /*17ea0*/  ISETP.GE.OR P0, PT, R24, R21, P0 ;  /* 0x000000151800720c */ /* 0x000fda0000706670 */
[----:B---3--:R-:W-:-:S04]  /*17eb0*/  @!P0 LEA R14, P1, R44, R14, 0x1 ;  /* 0x0000000e2c0e8211 */ /* 0x008fc800078208ff */
[----:B--2---:R-:W-:-:S05]  /*17ec0*/  @!P0 LEA.HI.X R15, R44, R0, R43, 0x1, P1 ;  /* 0x000000002c0f8211 */ /* 0x004fca00008f0c2b */
[----:B------:R0:W-:Y:S04]  /*17ed0*/  @!P0 ST.E.128 desc[UR42][R14.64], RZ ;  /* 0x000000ff0e008985 */ /* 0x0001e8000c101d2a */
.L_x_1778:
[----:B------:R-:W-:Y:S05]  /*17ee0*/  BSYNC B0 ;  /* 0x0000000000007941 */ /* 0x000fea0003800000 */
.L_x_1773:
[----:B------:R-:W-:Y:S02]  /*17ef0*/  ULDC UR4, c[0x0][0xc3c] ;  /* 0x00030f0000047ab9 */ /* 0x000fe40000000800 */
[----:B------:R-:W-:-:S13]  /*17f00*/  ISETP.GE.AND P0, PT, R35, UR4, PT ;  /* 0x0000000423007c0c */ /* 0x000fda000bf06270 */
[----:B------:R-:W-:Y:S05]  /*17f10*/  @!P0 BRA `(.L_x_1787) ;  /* 0xfffffe90003c8947 */ /* 0x000fea000383ffff */
[----:B------:R-:W-:Y:S05]  /*17f20*/  BRA `(.L_x_1571) ;  /* 0x0000007c00c87947 */ /* 0x000fea0003800000 */
.L_x_1569:
        /* <DEDUP_REMOVED lines=13> */
[----:B------:R-:W0:Y:S01]  /*18000*/  LDS.128 R24, [UR4+0x168d0] ;  /* 0x0168d004ff187984 */ /* 0x000e220008000c00 */
[----:B------:R-:W-:Y:S06]  /*18010*/  BAR.ARV 0x4, 0x200 ;  /* 0x0108000000007b1d */ /* 0x000fec0000002000 */
[----:B------:R-:W-:Y:S05]  /*18020*/  BRA `(.L_x_1789) ;  /* 0x0000000c00987947 */ /* 0x000fea0003800000 */
.L_x_1788:
        /* <DEDUP_REMOVED lines=44> */
.L_x_1792:
[----:B------:R-:W0:Y:S01]  /*182f0*/  LDC R2, c[0x0][0xc3c] ;  /* 0x00030f00ff027b82 */ /* 0x000e220000000800 */
[----:B------:R-:W-:Y:S01]  /*18300*/  UIADD3 UR4, UR4, 0x1f, URZ ;  /* 0x0000001f04047890 */ /* 0x000fe2000fffe03f */
[----:B------:R-:W-:Y:S02]  /*18310*/  ULDC UR7, c[0x0][0xc3c] ;  /* 0x00030f0000077ab9 */ /* 0x000fe40000000800 */
[----:B------:R-:W-:-:S03]  /*18320*/  IMAD.U32 R27, RZ, RZ, UR7 ;  /* 0x00000007ff1b7e24 */ /* 0x000fc6000f8e00ff */
[----:B0-----:R-:W-:-:S13]  /*18330*/  ISETP.LE.AND P6, PT, R2, UR4, PT ;  /* 0x0000000402007c0c */ /* 0x001fda000bfc3270 */
[----:B------:R-:W-:Y:S05]  /*18340*/  @P6 BRA `(.L_x_1791) ;  /* 0x0000000800ac6947 */ /* 0x000fea0003800000 */
[----:B------:R-:W-:Y:S02]  /*18350*/  VIADD R9, R0, UR4 ;  /* 0x0000000400097c36 */ /* 0x000fe40008000000 */
[----:B------:R-:W-:Y:S02]  /*18360*/  IMAD.MOV.U32 R25, RZ, RZ, RZ ;  /* 0x000000ffff197224 */ /* 0x000fe400078e00ff */
[----:B------:R-:W-:Y:S01]  /*18370*/  IMAD.MOV.U32 R6, RZ, RZ, RZ ;  /* 0x000000ffff067224 */ /* 0x000fe200078e00ff */
[----:B------:R-:W-:-:S13]  /*18380*/  ISETP.GE.OR P6, PT, R9, R2, !P0 ;  /* 0x000000020900720c */ /* 0x000fda00047c6670 */
[----:B------:R-:W0:Y:S08]  /*18390*/  @!P6 LDC.64 R4, c[0x0][0xc80] ;  /* 0x00032000ff04eb82 */ /* 0x000e300000000a00 */
[----:B------:R-:W1:Y:S01]  /*183a0*/  @!P6 LDC.64 R2, c[0x0][0xc78] ;  /* 0x00031e00ff02eb82 */ /* 0x000e620000000a00 */
[----:B0-----:R-:W-:-:S05]  /*183b0*/  @!P6 IMAD.WIDE R4, R9, 0x4, R4 ;  /* 0x000000040904e825 */ /* 0x001fca00078e0204 */
[----:B------:R-:W2:Y:S01]  /*183c0*/  @!P6 LDG.E R25, desc[UR42][R4.64] ;  /* 0x0000002a0419e981 */ /* 0x000ea2000c1e1900 */
[----:B-1----:R-:W-:-:S05]  /*183d0*/  @!P6 IMAD.WIDE R2, R9, 0x4, R2 ;  /* 0x000000040902e825 */ /* 0x002fca00078e0202 */
        /* <DEDUP_REMOVED lines=22> */
.L_x_1790:
        /* <DEDUP_REMOVED lines=11> */
[----:B------:R-:W-:-:S05]  /*185f0*/  VIADD R3, R27, 0xffffffff ;  /* 0xffffffff1b037836 */ /* 0x000fca0000000000 */
[----:B------:R0:W1:Y:S02]  /*18600*/  SHFL.IDX PT, R24, R2, R3, 0x1f ;  /* 0x00001f0302187589 */ /* 0x00006400000e0000 */
.L_x_1793:
[----:B-1----:R-:W-:Y:S01]  /*18610*/  IMAD R24, R24, UR5, R5 ;  /* 0x0000000518187c24 */ /* 0x002fe2000f8e0205 */
[----:B------:R-:W-:-:S04]  /*18620*/  IADD3 R27, R27, UR4, RZ ;  /* 0x000000041b1b7c10 */ /* 0x000fc8000fffe0ff */
[----:B------:R-:W-:Y:S01]  /*18630*/  IADD3 R4, -R24, UR6, RZ ;  /* 0x0000000618047c10 */ /* 0x000fe2000fffe1ff */
[----:B------:R-:W-:Y:S06]  /*18640*/  @!P1 BRA `(.L_x_1794) ;  /* 0x0000000000e89947 */ /* 0x000fec0003800000 */
[----:B--2---:R-:W-:Y:S02]  /*18650*/  IABS R7, R25 ;  /* 0x0000001900077213 */ /* 0x004fe40000000000 */
[----:B------:R-:W-:Y:S02]  /*18660*/  IABS R5, R6 ;  /* 0x0000000600057213 */ /* 0x000fe40000000000 */
[----:B------:R-:W1:Y:S08]  /*18670*/  I2F.RP R8, R7 ;  /* 0x0000000700087306 */ /* 0x000e700000209400 */
[----:B-1----:R-:W0:Y:S02]  /*18680*/  MUFU.RCP R8, R8 ;  /* 0x0000000800087308 */ /* 0x002e240000001000 */
[----:B0-----:R-:W-:Y:S01]  /*18690*/  VIADD R2, R8, 0xffffffe ;  /* 0x0ffffffe08027836 */ /* 0x001fe20000000000 */
[----:B------:R-:W-:-:S05]  /*186a0*/  IABS R8, R4 ;  /* 0x0000000400087213 */ /* 0x000fca0000000000 */
[----:B------:R0:W1:Y:S02]  /*186b0*/  F2I.FTZ.U32.TRUNC.NTZ R3, R2 ;  /* 0x0000000200037305 */ /* 0x000064000021f000 */
[----:B0-----:R-:W-:Y:S02]  /*186c0*/  IMAD.MOV.U32 R2, RZ, RZ, RZ ;  /* 0x000000ffff027224 */ /* 0x001fe400078e00ff */
[----:B-1----:R-:W-:-:S04]  /*186d0*/  IMAD.MOV R10, RZ, RZ, -R3 ;  /* 0x000000ffff0a7224 */ /* 0x002fc800078e0a03 */
[----:B------:R-:W-:Y:S01]  /*186e0*/  IMAD R9, R10, R7, RZ ;  /* 0x000000070a097224 */ /* 0x000fe200078e02ff */
[----:B------:R-:W-:-:S03]  /*186f0*/  IABS R10, R25 ;  /* 0x00000019000a7213 */ /* 0x000fc60000000000 */
[----:B------:R-:W-:Y:S02]  /*18700*/  IMAD.HI.U32 R3, R3, R9, R2 ;  /* 0x0000000903037227 */ /* 0x000fe400078e0002 */
[----:B------:R-:W0:Y:S02]  /*18710*/  I2F.RP R9, R5 ;  /* 0x0000000500097306 */ /* 0x000e240000209400 */
[----:B------:R-:W-:Y:S01]  /*18720*/  IMAD.MOV R11, RZ, RZ, -R10 ;  /* 0x000000ffff0b7224 */ /* 0x000fe200078e0a0a */
[----:B------:R-:W-:Y:S01]  /*18730*/  IABS R10, R6 ;  /* 0x00000006000a7213 */ /* 0x000fe20000000000 */
[----:B------:R-:W-:-:S04]  /*18740*/  IMAD.HI.U32 R2, R3, R8, RZ ;  /* 0x0000000803027227 */ /* 0x000fc800078e00ff */
[----:B------:R-:W-:Y:S02]  /*18750*/  IMAD R8, R2, R11, R8 ;  /* 0x0000000b02087224 */ /* 0x000fe400078e0208 */
[----:B------:R-:W-:-:S03]  /*18760*/  IMAD.MOV R10, RZ, RZ, -R10 ;  /* 0x000000ffff0a7224 */ /* 0x000fc600078e0a0a */
[----:B------:R-:W-:Y:S01]  /*18770*/  ISETP.GT.U32.AND P1, PT, R7, R8, PT ;  /* 0x000000080700720c */ /* 0x000fe20003f24070 */
[----:B0-----:R-:W0:-:S12]  /*18780*/  MUFU.RCP R9, R9 ;  /* 0x0000000900097308 */ /* 0x001e180000001000 */
[----:B------:R-:W-:Y:S02]  /*18790*/  @!P1 IMAD.IADD R8, R8, 0x1, -R7 ;  /* 0x0000000108089824 */ /* 0x000fe400078e0a07 */
[----:B------:R-:W-:Y:S01]  /*187a0*/  @!P1 VIADD R2, R2, 0x1 ;  /* 0x0000000102029836 */ /* 0x000fe20000000000 */
[----:B------:R-:W-:Y:S02]  /*187b0*/  ISETP.NE.AND P1, PT, R25, RZ, PT ;  /* 0x000000ff1900720c */ /* 0x000fe40003f25270 */
[----:B------:R-:W-:Y:S01]  /*187c0*/  ISETP.GE.U32.AND P0, PT, R8, R7, PT ;  /* 0x000000070800720c */ /* 0x000fe20003f06070 */
[----:B0-----:R-:W-:Y:S01]  /*187d0*/  VIADD R3, R9, 0xffffffe ;  /* 0x0ffffffe09037836 */ /* 0x001fe20000000000 */
[----:B------:R-:W-:-:S04]  /*187e0*/  LOP3.LUT R7, R4, R25, RZ, 0x3c, !PT ;  /* 0x0000001904077212 */ /* 0x000fc800078e3cff */
[----:B------:R-:W-:Y:S01]  /*187f0*/  ISETP.GE.AND P2, PT, R7, RZ, PT ;  /* 0x000000ff0700720c */ /* 0x000fe20003f46270 */
[----:B------:R-:W0:Y:S06]  /*18800*/  F2I.FTZ.U32.TRUNC.NTZ R3, R3 ;  /* 0x0000000300037305 */ /* 0x000e2c000021f000 */
[----:B------:R-:W-:-:S04]  /*18810*/  @P0 VIADD R2, R2, 0x1 ;  /* 0x0000000102020836 */ /* 0x000fc80000000000 */
[----:B------:R-:W-:-:S04]  /*18820*/  IMAD.MOV.U32 R9, RZ, RZ, R2 ;  /* 0x000000ffff097224 */ /* 0x000fc800078e0002 */
[----:B------:R-:W-:Y:S01]  /*18830*/  @!P2 IMAD.MOV R9, RZ, RZ, -R9 ;  /* 0x000000ffff09a224 */ /* 0x000fe200078e0a09 */
[----:B------:R-:W-:Y:S01]  /*18840*/  @!P1 LOP3.LUT R9, RZ, R25, RZ, 0x33, !PT ;  /* 0x00000019ff099212 */ /* 0x000fe200078e33ff */
[----:B0-----:R-:W-:-:S03]  /*18850*/  IMAD.MOV R2, RZ, RZ, -R3 ;  /* 0x000000ffff027224 */ /* 0x001fc600078e0a03 */
[----:B------:R-:W-:Y:S01]  /*18860*/  IABS R8, R9 ;  /* 0x0000000900087213 */ /* 0x000fe20000000000 */
[----:B------:R-:W-:Y:S02]  /*18870*/  IMAD R7, R2, R5, RZ ;  /* 0x0000000502077224 */ /* 0x000fe400078e02ff */
[----:B------:R-:W-:-:S04]  /*18880*/  IMAD.MOV.U32 R2, RZ, RZ, RZ ;  /* 0x000000ffff027224 */ /* 0x000fc800078e00ff */
[----:B------:R-:W-:-:S04]  /*18890*/  IMAD.HI.U32 R2, R3, R7, R2 ;  /* 0x0000000703027227 */ /* 0x000fc800078e0002 */
[----:B------:R-:W-:Y:S02]  /*188a0*/  IMAD.MOV.U32 R3, RZ, RZ, R8 ;  /* 0x000000ffff037224 */ /* 0x000fe400078e0008 */
[----:B------:R-:W-:Y:S02]  /*188b0*/  IMAD.MOV.U32 R8, RZ, RZ, R10 ;  /* 0x000000ffff087224 */ /* 0x000fe400078e000a */
        /* <DEDUP_REMOVED lines=9> */
[----:B------:R-:W-:-:S12]  /*18950*/  IMAD.MOV R5, RZ, RZ, -R9 ;  /* 0x000000ffff057224 */ /* 0x000fd800078e0a09 */
[----:B------:R-:W-:-:S04]  /*18960*/  @P0 VIADD R2, R2, 0x1 ;  /* 0x0000000102020836 */ /* 0x000fc80000000000 */
        /* <DEDUP_REMOVED lines=8> */
.L_x_1794:
[----:B0-----:R-:W0:Y:S02]  /*189f0*/  LDC.64 R2, c[0x0][0xc90] ;  /* 0x00032400ff027b82 */ /* 0x001e240000000a00 */
        /* <DEDUP_REMOVED lines=14> */
[----:B------:R-:W-:Y:S02]  /*18ae0*/  IMAD.MOV.U32 R9, RZ, RZ, R11 ;  /* 0x000000ffff097224 */ /* 0x000fe400078e000b */
        /* <DEDUP_REMOVED lines=16> */
[----:B------:R-:W-:Y:S02]  /*18bf0*/  IMAD R4, R5, R2, R4 ;  /* 0x0000000205047224 */ /* 0x000fe400078e0204 */
[----:B------:R-:W-:Y:S01]  /*18c00*/  IMAD.MOV.U32 R2, RZ, RZ, RZ ;  /* 0x000000ffff027224 */ /* 0x000fe200078e00ff */
[----:B------:R-:W-:Y:S02]  /*18c10*/  VIADDMNMX R6, R3, UR5, R6, PT ;  /* 0x0000000503067c46 */ /* 0x000fe4000b800106 */
[----:B------:R-:W-:-:S02]  /*18c20*/  IABS R10, R4 ;  /* 0x00000004000a7213 */ /* 0x000fc40000000000 */
[----:B------:R-:W-:Y:S01]  /*18c30*/  IABS R8, R6 ;  /* 0x0000000600087213 */ /* 0x000fe20000000000 */
[----:B------:R-:W-:Y:S01]  /*18c40*/  IMAD.MOV R26, RZ, RZ, -R6 ;  /* 0x000000ffff1a7224 */ /* 0x000fe200078e0a06 */
[----:B------:R-:W-:Y:S02]  /*18c50*/  IADD3 R7, R7, 0x1000000, R4 ;  /* 0x0100000007077810 */ /* 0x000fe40007ffe004 */
[----:B------:R-:W0:Y:S08]  /*18c60*/  I2F.RP R9, R8 ;  /* 0x0000000800097306 */ /* 0x000e300000209400 */
[----:B0-----:R-:W0:Y:S02]  /*18c70*/  MUFU.RCP R9, R9 ;  /* 0x0000000900097308 */ /* 0x001e240000001000 */
[----:B0-----:R-:W-:-:S06]  /*18c80*/  VIADD R3, R9, 0xffffffe ;  /* 0x0ffffffe09037836 */ /* 0x001fcc0000000000 */
[----:B------:R-:W0:Y:S02]  /*18c90*/  F2I.FTZ.U32.TRUNC.NTZ R3, R3 ;  /* 0x0000000300037305 */ /* 0x000e24000021f000 */
[----:B0-----:R-:W-:-:S04]  /*18ca0*/  IMAD.MOV R11, RZ, RZ, -R3 ;  /* 0x000000ffff0b7224 */ /* 0x001fc800078e0a03 */
[----:B------:R-:W-:Y:S01]  /*18cb0*/  IMAD R5, R11, R8, RZ ;  /* 0x000000080b057224 */ /* 0x000fe200078e02ff */
[----:B------:R-:W-:-:S03]  /*18cc0*/  IABS R11, R6 ;  /* 0x00000006000b7213 */ /* 0x000fc60000000000 */
[----:B------:R-:W-:-:S04]  /*18cd0*/  IMAD.HI.U32 R2, R3, R5, R2 ;  /* 0x0000000503027227 */ /* 0x000fc800078e0002 */
[----:B------:R-:W-:Y:S02]  /*18ce0*/  IMAD.MOV.U32 R5, RZ, RZ, R10 ;  /* 0x000000ffff057224 */ /* 0x000fe400078e000a */
[----:B------:R-:W-:Y:S02]  /*18cf0*/  IMAD.MOV R3, RZ, RZ, -R11 ;  /* 0x000000ffff037224 */ /* 0x000fe400078e0a0b */
[----:B------:R-:W-:-:S04]  /*18d00*/  IMAD.HI.U32 R2, R2, R5, RZ ;  /* 0x0000000502027227 */ /* 0x000fc800078e00ff */
[----:B------:R-:W-:-:S05]  /*18d10*/  IMAD R3, R2, R3, R5 ;  /* 0x0000000302037224 */ /* 0x000fca00078e0205 */
[----:B------:R-:W-:-:S13]  /*18d20*/  ISETP.GT.U32.AND P1, PT, R8, R3, PT ;  /* 0x000000030800720c */ /* 0x000fda0003f24070 */
[----:B------:R-:W-:Y:S01]  /*18d30*/  @!P1 IMAD.IADD R3, R3, 0x1, -R8 ;  /* 0x0000000103039824 */ /* 0x000fe200078e0a08 */
[----:B------:R-:W-:Y:S02]  /*18d40*/  @!P1 IADD3 R2, R2, 0x1, RZ ;  /* 0x0000000102029810 */ /* 0x000fe40007ffe0ff */
[----:B------:R-:W-:Y:S02]  /*18d50*/  ISETP.NE.AND P1, PT, R6, RZ, PT ;  /* 0x000000ff0600720c */ /* 0x000fe40003f25270 */
[----:B------:R-:W-:Y:S02]  /*18d60*/  ISETP.GE.U32.AND P0, PT, R3, R8, PT ;  /* 0x000000080300720c */ /* 0x000fe40003f06070 */
[----:B------:R-:W-:-:S04]  /*18d70*/  LOP3.LUT R3, R4, R6, RZ, 0x3c, !PT ;  /* 0x0000000604037212 */ /* 0x000fc800078e3cff */
[----:B------:R-:W-:-:S07]  /*18d80*/  ISETP.GE.AND P2, PT, R3, RZ, PT ;  /* 0x000000ff0300720c */ /* 0x000fce0003f46270 */
[----:B------:R-:W-:-:S06]  /*18d90*/  @P0 VIADD R2, R2, 0x1 ;  /* 0x0000000102020836 */ /* 0x000fcc0000000000 */
[----:B------:R-:W-:Y:S01]  /*18da0*/  @!P2 IMAD.MOV R2, RZ, RZ, -R2 ;  /* 0x000000ffff02a224 */ /* 0x000fe200078e0a02 */
[----:B------:R-:W-:-:S05]  /*18db0*/  @!P1 LOP3.LUT R2, RZ, R6, RZ, 0x33, !PT ;  /* 0x00000006ff029212 */ /* 0x000fca00078e33ff */
[----:B------:R-:W-:-:S07]  /*18dc0*/  IMAD R26, R2, R26, R7 ;  /* 0x0000001a021a7224 */ /* 0x000fce00078e0207 */
.L_x_1795:
[----:B------:R-:W-:-:S05]  /*18dd0*/  LOP3.LUT R2, RZ, R2, RZ, 0x33, !PT ;  /* 0x00000002ff027212 */ /* 0x000fca00078e33ff */
[----:B------:R-:W-:Y:S01]  /*18de0*/  IMAD.IADD R25, R25, 0x1, R2 ;  /* 0x0000000119197824 */ /* 0x000fe200078e0202 */
[----:B------:R-:W-:Y:S06]  /*18df0*/  BRA `(.L_x_1796) ;  /* 0x00000000000c7947 */ /* 0x000fec0003800000 */
.L_x_1791:
[----:B------:R-:W-:Y:S02]  /*18e00*/  IMAD.MOV.U32 R25, RZ, RZ, RZ ;  /* 0x000000ffff197224 */ /* 0x000fe400078e00ff */
[----:B------:R-:W-:Y:S02]  /*18e10*/  IMAD.U32 R24, RZ, RZ, UR6 ;  /* 0x00000006ff187e24 */ /* 0x000fe4000f8e00ff */
[----:B------:R-:W-:-:S07]  /*18e20*/  IMAD.MOV.U32 R26, RZ, RZ, RZ ;  /* 0x000000ffff1a7224 */ /* 0x000fce00078e00ff */
.L_x_1796:
[----:B------:R-:W-:-:S13]  /*18e30*/  ISETP.NE.AND P0, PT, R0, RZ, PT ;  /* 0x000000ff0000720c */ /* 0x000fda0003f05270 */
[----:B------:R-:W0:Y:S01]  /*18e40*/  @!P0 S2R R3, SR_CgaCtaId ;  /* 0x0000000000038919 */ /* 0x000e220000008800 */
[----:B------:R-:W-:-:S04]  /*18e50*/  @!P0 MOV R0, 0x400 ;  /* 0x0000040000008802 */ /* 0x000fc80000000f00 */
[----:B0-----:R-:W-:-:S05]  /*18e60*/  @!P0 LEA R0, R3, R0, 0x18 ;  /* 0x0000000003008211 */ /* 0x001fca00078ec0ff */
[----:B------:R1:W-:Y:S01]  /*18e70*/  @!P0 STS.128 [R0+0x168d0], R24 ;  /* 0x0168d01800008388 */ /* 0x0003e20000000c00 */
[----:B------:R-:W-:Y:S06]  /*18e80*/  BAR.ARV 0x5, 0x200 ;  /* 0x0148000000007b1d */ /* 0x000fec0000002000 */
.L_x_1789:
[----:B-1----:R-:W-:Y:S01]  /*18e90*/  IMAD.MOV.U32 R0, RZ, RZ, 0x1 ;  /* 0x00000001ff007424 */ /* 0x002fe200078e00ff */
[----:B------:R-:W-:Y:S01]  /*18ea0*/  ULDC UR4, c[0x0][0xc3c] ;  /* 0x00030f0000047ab9 */ /* 0x000fe20000000800 */
[----:B------:R-:W-:Y:S01]  /*18eb0*/  IMAD.MOV.U32 R28, RZ, RZ, RZ ;  /* 0x000000ffff1c7224 */ /* 0x000fe200078e00ff */
[----:B0-----:R-:W-:Y:S02]  /*18ec0*/  ISETP.GE.AND P0, PT, R27, UR4, PT ;  /* 0x000000041b007c0c */ /* 0x001fe4000bf06270 */
[----:B------:R0:W-:Y:S04]  /*18ed0*/  STL [R1], R0 ;  /* 0x0000000001007387 */ /* 0x0001e80000100800 */
[----:B------:R0:W-:Y:S07]  /*18ee0*/  STL [R1+0x40], RZ ;  /* 0x000040ff01007387 */ /* 0x0001ee0000100800 */
[----:B------:R-:W-:Y:S05]  /*18ef0*/  @P0 BRA `(.L_x_1797) ;  /* 0x0000006800f00947 */ /* 0x000fea0003800000 */
[----:B------:R-:W1:Y:S01]  /*18f00*/  S2R R6, SR_TID.X ;  /* 0x0000000000067919 */ /* 0x000e620000002100 */
[----:B------:R-:W2:Y:S01]  /*18f10*/  S2UR UR5, SR_CgaCtaId ;  /* 0x00000000000579c3 */ /* 0x000ea20000008800 */
[----:B------:R-:W-:Y:S01]  /*18f20*/  UMOV UR4, 0x400 ;  /* 0x0000040000047882 */ /* 0x000fe20000000000 */
[----:B------:R-:W-:Y:S01]  /*18f30*/  BSSY B8, `(.L_x_1797) ;  /* 0x00006b8000087945 */ /* 0x000fe20003800000 */
[----:B------:R-:W-:Y:S01]  /*18f40*/  STL [R1+0x40], RZ ;  /* 0x000040ff01007387 */ /* 0x000fe20000100800 */
[----:B------:R-:W-:Y:S01]  /*18f50*/  CS2R R28, SRZ ;  /* 0x00000000001c7805 */ /* 0x000fe2000001ff00 */
        /* <DEDUP_REMOVED lines=12> */
[----:B------:R-:W-:Y:S01]  /*19020*/  LOP3.LUT R4, R2, 0x200, R3, 0xf8, !PT ;  /* 0x0000020002047812 */ /* 0x000fe200078ef803 */
[----:B------:R-:W-:Y:S01]  /*19030*/  IMAD.SHL.U32 R2, R6, 0x10, RZ ;  /* 0x0000001006027824 */ /* 0x000fe200078e00ff */
[----:B------:R-:W-:Y:S01]  /*19040*/  SHF.R.U32.HI R3, RZ, 0x3, R5 ;  /* 0x00000003ff037819 */ /* 0x000fe20000011605 */
[----:B------:R-:W-:-:S03]  /*19050*/  IMAD.MOV.U32 R5, RZ, RZ, 0x1 ;  /* 0x00000001ff057424 */ /* 0x000fc600078e00ff */
[----:B------:R-:W-:Y:S01]  /*19060*/  LOP3.LUT R2, R2, 0x70, RZ, 0xc0, !PT ;  /* 0x0000007002027812 */ /* 0x000fe200078ec0ff */
[----:B0-----:R-:W-:Y:S01]  /*19070*/  IMAD R0, R4, 0x2, R16 ;  /* 0x0000000204007824 */ /* 0x001fe200078e0210 */
[----:B------:R0:W-:Y:S02]  /*19080*/  STL [R1], R5 ;  /* 0x0000000501007387 */ /* 0x0001e40000100800 */
[----:B------:R-:W-:Y:S02]  /*19090*/  LOP3.LUT R2, R3, R2, RZ, 0xfc, !PT ;  /* 0x0000000203027212 */ /* 0x000fe400078efcff */
[----:B------:R0:W-:Y:S05]  /*190a0*/  STL [R1+0x24], R0 ;  /* 0x0000240001007387 */ /* 0x0001ea0000100800 */
.L_x_1910:
[----:B------:R-:W-:Y:S05]  /*190b0*/  YIELD ;  /* 0x0000000000007946 */ /* 0x000fea0003800000 */
[----:B------:R-:W-:Y:S01]  /*190c0*/  ULDC.64 UR4, c[0x0][0xa28] ;  /* 0x00028a0000047ab9 */ /* 0x000fe20000000a00 */
[----:B------:R-:W-:Y:S01]  /*190d0*/  IMAD.MOV.U32 R10, RZ, RZ, RZ ;  /* 0x000000ffff0a7224 */ /* 0x000fe200078e00ff */
[----:B------:R-:W-:Y:S01]  /*190e0*/  ISETP.NE.U32.AND P0, PT, RZ, UR4, PT ;  /* 0x00000004ff007c0c */ /* 0x000fe2000bf05070 */
[----:B0-----:R-:W0:Y:S01]  /*190f0*/  LDC.64 R4, c[0x0][0xa00] ;  /* 0x00028000ff047b82 */ /* 0x001e220000000a00 */
[----:B------:R-:W-:Y:S01]  /*19100*/  IMAD.MOV.U32 R0, RZ, RZ, RZ ;  /* 0x000000ffff007224 */ /* 0x000fe200078e00ff */
[----:B------:R-:W-:Y:S01]  /*19110*/  ULDC.64 UR6, c[0x0][0xa10] ;  /* 0x0002840000067ab9 */ /* 0x000fe20000000a00 */
[----:B------:R-:W-:Y:S01]  /*19120*/  ISETP.NE.AND.EX P0, PT, RZ, UR5, PT, P0 ;  /* 0x00000005ff007c0c */ /* 0x000fe2000bf05300 */
[----:B------:R-:W-:-:S12]  /*19130*/  ULDC.64 UR4, c[0x0][0xa18] ;  /* 0x0002860000047ab9 */ /* 0x000fd80000000a00 */
[----:B-1----:R-:W1:Y:S02]  /*19140*/  @P0 LDC.64 R2, c[0x0][0xa28] ;  /* 0x00028a00ff020b82 */ /* 0x002e640000000a00 */
[----:B-1----:R-:W-:-:S05]  /*19150*/  @P0 IMAD.WIDE R2, R27, 0x4, R2 ;  /* 0x000000041b020825 */ /* 0x002fca00078e0202 */
[----:B--2---:R1:W2:Y:S01]  /*19160*/  @P0 LDG.E R10, desc[UR42][R2.64] ;  /* 0x0000002a020a0981 */ /* 0x0042a2000c1e1900 */
[----:B------:R-:W-:Y:S01]  /*19170*/  ISETP.NE.U32.AND P0, PT, RZ, UR4, PT ;  /* 0x00000004ff007c0c */ /* 0x000fe2000bf05070 */
[----:B0-----:R-:W-:Y:S01]  /*19180*/  IMAD.WIDE R4, R27, 0x4, R4 ;  /* 0x000000041b047825 */ /* 0x001fe200078e0204 */
[----:B------:R-:W-:Y:S02]  /*19190*/  ISETP.NE.U32.AND P1, PT, RZ, UR6, PT ;  /* 0x00000006ff007c0c */ /* 0x000fe4000bf25070 */
[----:B------:R-:W-:Y:S01]  /*191a0*/  ISETP.NE.AND.EX P2, PT, RZ, UR5, PT, P0 ;  /* 0x00000005ff007c0c */ /* 0x000fe2000bf45300 */
[----:B------:R-:W-:Y:S01]  /*191b0*/  ULDC.64 UR4, c[0x0][0xa00] ;  /* 0x0002800000047ab9 */ /* 0x000fe20000000a00 */
[----:B------:R-:W-:Y:S01]  /*191c0*/  ISETP.NE.AND.EX P1, PT, RZ, UR7, PT, P1 ;  /* 0x00000007ff007c0c */ /* 0x000fe2000bf25310 */
[----:B------:R-:W-:Y:S01]  /*191d0*/  IMAD.MOV.U32 R6, RZ, RZ, RZ ;  /* 0x000000ffff067224 */ /* 0x000fe200078e00ff */
[----:B------:R-:W-:Y:S01]  /*191e0*/  ISETP.NE.U32.AND P0, PT, RZ, UR4, PT ;  /* 0x00000004ff007c0c */ /* 0x000fe2000bf05070 */
[----:B-1----:R-:W0:Y:S03]  /*191f0*/  LDC.64 R2, c[0x0][0xa10] ;  /* 0x00028400ff027b82 */ /* 0x002e260000000a00 */
[----:B------:R-:W-:-:S05]  /*19200*/  ISETP.NE.AND.EX P0, PT, RZ, UR5, PT, P0 ;  /* 0x00000005ff007c0c */ /* 0x000fca000bf05300 */
[----:B------:R-:W1:Y:S08]  /*19210*/  @P2 LDC.64 R8, c[0x0][0xa18] ;  /* 0x00028600ff082b82 */ /* 0x000e700000000a00 */
[----:B---3--:R-:W3:Y:S01]  /*19220*/  @P0 LDG.E R0, desc[UR42][R4.64] ;  /* 0x0000002a04000981 */ /* 0x008ee2000c1e1900 */
[----:B------:R-:W-:Y:S01]  /*19230*/  ULDC UR4, c[0x0][0x288] ;  /* 0x0000a20000047ab9 */ /* 0x000fe20000000800 */
[----:B0-----:R-:W-:-:S05]  /*19240*/  IMAD.WIDE R2, R27, 0x4, R2 ;  /* 0x000000041b027825 */ /* 0x001fca00078e0202 */
[----:B-----5:R-:W5:Y:S01]  /*19250*/  @P1 LDG.E R6, desc[UR42][R2.64] ;  /* 0x0000002a02061981 */ /* 0x020f62000c1e1900 */
[----:B-1----:R-:W-:-:S03]  /*19260*/  @P2 IMAD.WIDE R8, R27, 0x4, R8 ;  /* 0x000000041b082825 */ /* 0x002fc600078e0208 */
[----:B---3--:R0:W-:Y:S02]  /*19270*/  STL [R1+0x2c], R0 ;  /* 0x00002c0001007387 */ /* 0x0081e40000100800 */
[----:B0-----:R-:W-:Y:S01]  /*19280*/  IMAD.U32 R0, RZ, RZ, UR4 ;  /* 0x00000004ff007e24 */ /* 0x001fe2000f8e00ff */
[----:B------:R-:W-:-:S05]  /*19290*/  ULDC.64 UR4, c[0x0][0x418] ;  /* 0x0001060000047ab9 */ /* 0x000fca0000000a00 */
[----:B------:R0:W3:Y:S01]  /*192a0*/  @P2 LDG.E R0, desc[UR42][R8.64] ;  /* 0x0000002a08002981 */ /* 0x0000e2000c1e1900 */
[----:B------:R-:W-:-:S03]  /*192b0*/  UISETP.NE.U32.AND UP0, UPT, UR4, URZ, UPT ;  /* 0x0000003f0400728c */ /* 0x000fc6000bf05070 */
[----:B------:R-:W-:Y:S01]  /*192c0*/  ULDC UR4, c[0x0][0x424] ;  /* 0x0001090000047ab9 */ /* 0x000fe20000000800 */
[----:B------:R-:W-:-:S03]  /*192d0*/  UISETP.NE.AND.EX UP0, UPT, UR5, URZ, UPT, UP0 ;  /* 0x0000003f0500728c */ /* 0x000fc6000bf05300 */
[----:B------:R-:W-:Y:S01]  /*192e0*/  ULDC UR5, c[0x0][0x2f0] ;  /* 0x0000bc0000057ab9 */ /* 0x000fe20000000800 */
[----:B------:R-:W-:-:S04]  /*192f0*/  USEL UR4, UR4, 0x1, UP0 ;  /* 0x0000000104047887 */ /* 0x000fc80008000000 */
[----:B------:R-:W-:-:S03]  /*19300*/  UIMAD UR4, UR4, UR5, URZ ;  /* 0x00000005040472a4 */ /* 0x000fc6000f8e023f */
[----:B------:R-:W-:Y:S02]  /*19310*/  ULDC UR5, c[0x0][0x348] ;  /* 0x0000d20000057ab9 */ /* 0x000fe40000000800 */
[----:B0-----:R-:W-:Y:S02]  /*19320*/  IMAD.U32 R8, RZ, RZ, UR5 ;  /* 0x00000005ff087e24 */ /* 0x001fe4000f8e00ff */
[----:B------:R-:W-:Y:S01]  /*19330*/  IMAD.U32 R7, RZ, RZ, UR4 ;  /* 0x00000004ff077e24 */ /* 0x000fe2000f8e00ff */
[----:B---3--:R0:W-:Y:S04]  /*19340*/  STL [R1+0x28], R0 ;  /* 0x0000280001007387 */ /* 0x0081e80000100800 */
[----:B--2---:R0:W-:Y:S01]  /*19350*/  STL [R1+0x1c], R10 ;  /* 0x00001c0a01007387 */ /* 0x0041e20000100800 */
[----:B------:R-:W-:Y:S01]  /*19360*/  IMAD.MOV.U32 R13, RZ, RZ, R0 ;  /* 0x000000ffff0d7224 */ /* 0x000fe200078e0000 */
[----:B------:R-:W-:Y:S06]  /*19370*/  @P2 BRA `(.L_x_1798) ;  /* 0x0000000000142947 */ /* 0x000fec0003800000 */
[----:B------:R-:W-:Y:S05]  /*19380*/  @!P0 BRA `(.L_x_1798) ;  /* 0x0000000000108947 */ /* 0x000fea0003800000 */
[----:B0-----:R-:W2:Y:S04]  /*19390*/  LDG.E R0, desc[UR42][R4.64] ;  /* 0x0000002a04007981 */ /* 0x001ea8000c1e1900 */
[----:B------:R-:W2:Y:S02]  /*193a0*/  LDG.E R9, desc[UR42][R4.64+0x4] ;  /* 0x0000042a04097981 */ /* 0x000ea4000c1e1900 */
[----:B--2---:R-:W-:-:S05]  /*193b0*/  IMAD.IADD R13, R9, 0x1, -R0 ;  /* 0x00000001090d7824 */ /* 0x004fca00078e0a00 */
[----:B------:R1:W-:Y:S02]  /*193c0*/  STL [R1+0x28], R13 ;  /* 0x0000280d01007387 */ /* 0x0003e40000100800 */
.L_x_1798:
[----:B------:R-:W-:Y:S01]  /*193d0*/  ULDC.64 UR4, c[0x0][0xa20] ;  /* 0x0002880000047ab9 */ /* 0x000fe20000000a00 */
[C---:B0-----:R-:W-:Y:S02]  /*193e0*/  LOP3.LUT R0, R26.reuse, 0xff000000, RZ, 0xc0, !PT ;  /* 0xff0000001a007812 */ /* 0x041fe400078ec0ff */
[----:B------:R-:W-:Y:S02]  /*193f0*/  ISETP.NE.U32.AND P0, PT, RZ, UR4, PT ;  /* 0x00000004ff007c0c */ /* 0x000fe4000bf05070 */
[----:B------:R-:W-:Y:S02]  /*19400*/  SHF.R.U32.HI R0, RZ, 0x8, R0 ;  /* 0x00000008ff007819 */ /* 0x000fe40000011600 */
[----:B------:R-:W-:Y:S02]  /*19410*/  ISETP.NE.AND.EX P0, PT, RZ, UR5, PT, P0 ;  /* 0x00000005ff007c0c */ /* 0x000fe4000bf05300 */
[C---:B------:R-:W-:Y:S02]  /*19420*/  LOP3.LUT R4, R26.reuse, 0xff0000, RZ, 0xc0, !PT ;  /* 0x00ff00001a047812 */ /* 0x040fe400078ec0ff */
[----:B------:R-:W-:-:S02]  /*19430*/  LOP3.LUT R17, R26, 0xffff, RZ, 0xc0, !PT ;  /* 0x0000ffff1a117812 */ /* 0x000fc400078ec0ff */
[----:B------:R-:W-:-:S07]  /*19440*/  LEA.HI R0, R4, R0, RZ, 0x10 ;  /* 0x0000000004007211 */ /* 0x000fce00078f80ff */
[----:B------:R-:W-:Y:S05]  /*19450*/  @!P0 BRA `(.L_x_1799) ;  /* 0x0000000000108947 */ /* 0x000fea0003800000 */
[----:B------:R-:W0:Y:S02]  /*19460*/  LDC.64 R4, c[0x0][0xa20] ;  /* 0x00028800ff047b82 */ /* 0x000e240000000a00 */
[----:B0-----:R-:W-:-:S05]  /*19470*/  IMAD.WIDE R4, R27, 0x4, R4 ;  /* 0x000000041b047825 */ /* 0x001fca00078e0204 */
[----:B------:R0:W5:Y:S01]  /*19480*/  LDG.E R7, desc[UR42][R4.64] ;  /* 0x0000002a04077981 */ /* 0x000162000c1e1900 */
[----:B------:R-:W-:Y:S05]  /*19490*/  BRA `(.L_x_1800) ;  /* 0x0000000000247947 */ /* 0x000fea0003800000 */
.L_x_1799:
        /* <DEDUP_REMOVED lines=9> */
.L_x_1800:
[----:B0-----:R-:W2:Y:S04]  /*19530*/  @P1 LDG.E R4, desc[UR42][R2.64] ;  /* 0x0000002a02041981 */ /* 0x001ea8000c1e1900 */
[----:B------:R0:W2:Y:S01]  /*19540*/  @P1 LDG.E R5, desc[UR42][R2.64+0x4] ;  /* 0x0000042a02051981 */ /* 0x0000a2000c1e1900 */
[----:B------:R-:W-:Y:S02]  /*19550*/  IMAD R25, R25, 0xc0, RZ ;  /* 0x000000c019197824 */ /* 0x000fe400078e02ff */
[----:B-----5:R-:W-:Y:S02]  /*19560*/  IMAD.IADD R7, R7, 0x1, -R10 ;  /* 0x0000000107077824 */ /* 0x020fe400078e0a0a */
[----:B------:R-:W-:Y:S01]  /*19570*/  VIADD R9, R25, 0xbf ;  /* 0x000000bf19097836 */ /* 0x000fe20000000000 */
[----:B0-----:R-:W0:Y:S02]  /*19580*/  LDC R2, c[0x0][0x448] ;  /* 0x00011200ff027b82 */ /* 0x001e240000000800 */
[----:B0-----:R-:W-:-:S13]  /*19590*/  ISETP.NE.AND P2, PT, R2, 0x1, PT ;  /* 0x000000010200780c */ /* 0x001fda0003f45270 */
[----:B------:R-:W0:Y:S08]  /*195a0*/  @P2 LDC R3, c[0x0][0x44c] ;  /* 0x00011300ff032b82 */ /* 0x000e300000000800 */
[----:B------:R-:W3:Y:S01]  /*195b0*/  @P2 LDC R2, c[0x0][0x450] ;  /* 0x00011400ff022b82 */ /* 0x000ee20000000800 */
[----:B0-----:R-:W-:-:S05]  /*195c0*/  @P2 IMAD.HI.U32 R3, R9, R3, RZ ;  /* 0x0000000309032227 */ /* 0x001fca00078e00ff */
[----:B---3--:R-:W-:Y:S01]  /*195d0*/  @P2 SHF.R.U32.HI R9, RZ, R2, R3 ;  /* 0x00000002ff092219 */ /* 0x008fe20000011603 */
[----:B--2---:R-:W-:-:S04]  /*195e0*/  @P1 IMAD.IADD R8, R5, 0x1, -R4 ;  /* 0x0000000105081824 */ /* 0x004fc800078e0a04 */
[----:B------:R-:W-:-:S04]  /*195f0*/  IMAD.IADD R12, R7, 0x1, R8 ;  /* 0x00000001070c7824 */ /* 0x000fc800078e0208 */
[C---:B------:R-:W-:Y:S01]  /*19600*/  VIADD R21, R12.reuse, 0x7f ;  /* 0x0000007f0c157836 */ /* 0x040fe20000000000 */
[----:B------:R0:W-:Y:S01]  /*19610*/  STL [R1+0x14], R12 ;  /* 0x0000140c01007387 */ /* 0x0001e20000100800 */
[----:B------:R-:W-:-:S03]  /*19620*/  IADD3 R10, R12, 0x1, -R13 ;  /* 0x000000010c0a7810 */ /* 0x000fc60007ffe80d */
[----:B------:R-:W-:Y:S02]  /*19630*/  SHF.R.S32.HI R2, RZ, 0x1f, R21 ;  /* 0x0000001fff027819 */ /* 0x000fe40000011415 */
[----:B------:R-:W-:Y:S02]  /*19640*/  IMAD.IADD R9, R10, 0x1, R9 ;  /* 0x000000010a097824 */ /* 0x000fe400078e0209 */
[----:B------:R-:W-:Y:S02]  /*19650*/  LEA.HI R21, R2, R21, RZ, 0x7 ;  /* 0x0000001502157211 */ /* 0x000fe400078f38ff */
[----:B------:R-:W2:Y:S02]  /*19660*/  LDC.64 R2, c[0x0][0x9e0] ;  /* 0x00027800ff027b82 */ /* 0x000ea40000000a00 */
[----:B------:R-:W-:Y:S02]  /*19670*/  SHF.R.S32.HI R21, RZ, 0x7, R21 ;  /* 0x00000007ff157819 */ /* 0x000fe40000011415 */
[----:B--2---:R-:W-:Y:S01]  /*19680*/  ISETP.GE.AND P3, PT, R3, 0x1, PT ;  /* 0x000000010300780c */ /* 0x004fe20003f66270 */
[----:B------:R-:W-:-:S12]  /*19690*/  IMAD.IADD R2, R9, 0x1, R2 ;  /* 0x0000000109027824 */ /* 0x000fd800078e0202 */
[----:B0-----:R-:W-:Y:S05]  /*196a0*/  @!P3 BRA `(.L_x_1801) ;  /* 0x000000000048b947 */ /* 0x001fea0003800000 */
        /* <DEDUP_REMOVED lines=11> */
.L_x_1803:
[----:B------:R-:W-:-:S13]  /*19760*/  ISETP.NE.AND P0, PT, R3, 0x1, PT ;  /* 0x000000010300780c */ /* 0x000fda0003f05270 */
[----:B------:R-:W0:Y:S02]  /*19770*/  @P0 LDC.64 R4, c[0x0][0x9e8] ;  /* 0x00027a00ff040b82 */ /* 0x000e240000000a00 */
[----:B0-----:R-:W-:-:S05]  /*19780*/  @P0 IMAD.HI.U32 R4, R11, R4, RZ ;  /* 0x000000040b040227 */ /* 0x001fca00078e00ff */
[----:B------:R-:W-:-:S07]  /*19790*/  @P0 SHF.R.U32.HI R11, RZ, R5, R4 ;  /* 0x00000005ff0b0219 */ /* 0x000fce0000011604 */
.L_x_1804:
[----:B------:R-:W-:Y:S05]  /*197a0*/  BSYNC B0 ;  /* 0x0000000000007941 */ /* 0x000fea0003800000 */
.L_x_1802:
[----:B------:R-:W-:-:S05]  /*197b0*/  IMAD R11, R11, R3, R3 ;  /* 0x000000030b0b7224 */ /* 0x000fca00078e0203 */
[----:B------:R-:W-:-:S07]  /*197c0*/  VIMNMX R2, R2, R11, PT ;  /* 0x0000000b02027248 */ /* 0x000fce0003fe0100 */
.L_x_1801:
[----:B------:R-:W0:Y:S01]  /*197d0*/  @P2 LDC R9, c[0x0][0x44c] ;  /* 0x00011300ff092b82 */ /* 0x000e220000000800 */
[----:B------:R-:W-:Y:S01]  /*197e0*/  VIADD R2, R2, 0x7f ;  /* 0x0000007f02027836 */ /* 0x000fe20000000000 */
[----:B------:R-:W-:Y:S01]  /*197f0*/  ULDC UR4, c[0x0][0x9dc] ;  /* 0x0002770000047ab9 */ /* 0x000fe20000000800 */
[----:B------:R-:W-:Y:S02]  /*19800*/  IMAD.MOV.U32 R4, RZ, RZ, R25 ;  /* 0x000000ffff047224 */ /* 0x000fe400078e0019 */
[----:B------:R-:W-:-:S03]  /*19810*/  IMAD.IADD R20, R12, 0x1, -R13 ;  /* 0x000000010c147824 */ /* 0x000fc600078e0a0d */
[----:B------:R-:W2:Y:S01]  /*19820*/  @P2 LDC R5, c[0x0][0x450] ;  /* 0x00011400ff052b82 */ /* 0x000ea20000000800 */
[----:B0-----:R-:W-:-:S05]  /*19830*/  @P2 IMAD.HI.U32 R9, R25, R9, RZ ;  /* 0x0000000919092227 */ /* 0x001fca00078e00ff */
[----:B--2---:R-:W-:Y:S02]  /*19840*/  @P2 SHF.R.U32.HI R4, RZ, R5, R9 ;  /* 0x00000005ff042219 */ /* 0x004fe40000011609 */
[----:B------:R-:W-:-:S03]  /*19850*/  SHF.R.S32.HI R5, RZ, 0x1f, R2 ;  /* 0x0000001fff057819 */ /* 0x000fc60000011402 */
[----:B------:R-:W-:Y:S01]  /*19860*/  IMAD.IADD R11, R20, 0x1, R4 ;  /* 0x00000001140b7824 */ /* 0x000fe200078e0204 */
[----:B------:R-:W-:-:S03]  /*19870*/  LEA.HI R5, R5, R2, RZ, 0x7 ;  /* 0x0000000205057211 */ /* 0x000fc600078f38ff */
[----:B------:R-:W-:Y:S01]  /*19880*/  VIADD R2, R11, -UR4 ;  /* 0x800000040b027c36 */ /* 0x000fe20008000000 */
        /* <DEDUP_REMOVED lines=13> */
.L_x_1807:
[----:B------:R-:W-:-:S13]  /*19960*/  ISETP.NE.AND P0, PT, R3, 0x1, PT ;  /* 0x000000010300780c */ /* 0x000fda0003f05270 */
[----:B------:R-:W0:Y:S02]  /*19970*/  @P0 LDC.64 R4, c[0x0][0x9e8] ;  /* 0x00027a00ff040b82 */ /* 0x000e240000000a00 */
[----:B0-----:R-:W-:-:S05]  /*19980*/  @P0 IMAD.HI.U32 R4, R11, R4, RZ ;  /* 0x000000040b040227 */ /* 0x001fca00078e00ff */
[----:B------:R-:W-:-:S07]  /*19990*/  @P0 SHF.R.U32.HI R11, RZ, R5, R4 ;  /* 0x00000005ff0b0219 */ /* 0x000fce0000011604 */
.L_x_1808:
[----:B------:R-:W-:Y:S05]  /*199a0*/  BSYNC B0 ;  /* 0x0000000000007941 */ /* 0x000fea0003800000 */
.L_x_1806:
[----:B------:R-:W-:-:S05]  /*199b0*/  IMAD R3, R11, R3, RZ ;  /* 0x000000030b037224 */ /* 0x000fca00078e02ff */
[----:B------:R-:W-:-:S07]  /*199c0*/  VIMNMX R2, R2, R3, !PT ;  /* 0x0000000302027248 */ /* 0x000fce0007fe0100 */
.L_x_1805:
[----:B------:R-:W-:Y:S01]  /*199d0*/  SHF.R.S32.HI R3, RZ, 0x1f, R2 ;  /* 0x0000001fff037819 */ /* 0x000fe20000011402 */
[----:B------:R-:W-:Y:S01]  /*199e0*/  BSSY B0, `(.L_x_1809) ;  /* 0x0000027000007945 */ /* 0x000fe20003800000 */
[----:B------:R-:W-:Y:S02]  /*199f0*/  LOP3.LUT R19, R0, 0xff, RZ, 0xc0, !PT ;  /* 0x000000ff00137812 */ /* 0x000fe400078ec0ff */
[----:B------:R-:W-:Y:S02]  /*19a00*/  LEA.HI R3, R3, R2, RZ, 0x7 ;  /* 0x0000000203037211 */ /* 0x000fe400078f38ff */
[----:B------:R-:W-:Y:S02]  /*19a10*/  SHF.R.U32.HI R0, RZ, 0x10, R0 ;  /* 0x00000010ff007819 */ /* 0x000fe40000011600 */
[----:B------:R-:W-:Y:S02]  /*19a20*/  SHF.R.S32.HI R3, RZ, 0x7, R3 ;  /* 0x00000007ff037819 */ /* 0x000fe40000011403 */
[----:B------:R-:W-:-:S02]  /*19a30*/  MOV R2, RZ ;  /* 0x000000ff00027202 */ /* 0x000fc40000000f00 */
[----:B------:R-:W-:-:S04]  /*19a40*/  VIMNMX R4, RZ, R3, !PT ;  /* 0x00000003ff047248 */ /* 0x000fc80007fe0100 */
[----:B------:R-:W-:-:S13]  /*19a50*/  ISETP.GT.AND P0, PT, R9, R4, PT ;  /* 0x000000040900720c */ /* 0x000fda0003f04270 */
[----:B------:R-:W-:Y:S05]  /*19a60*/  @!P0 BRA `(.L_x_1810) ;  /* 0x0000000000788947 */ /* 0x000fea0003800000 */
[----:B------:R-:W-:Y:S01]  /*19a70*/  ISETP.NE.AND P0, PT, R0, RZ, PT ;  /* 0x000000ff0000720c */ /* 0x000fe20003f05270 */
[----:B------:R-:W-:-:S03]  /*19a80*/  ULDC UR4, c[0x0][0x9f0] ;  /* 0x00027c0000047ab9 */ /* 0x000fc60000000800 */
[----:B------:R-:W-:-:S04]  /*19a90*/  SEL R5, R0, UR4, P0 ;  /* 0x0000000400057c07 */ /* 0x000fc80008000000 */
[----:B------:R-:W-:Y:S02]  /*19aa0*/  IABS R11, R5 ;  /* 0x00000005000b7213 */ /* 0x000fe40000000000 */
[----:B------:R-:W-:Y:S02]  /*19ab0*/  IADD3 R12, R5, -0x1, R9 ;  /* 0xffffffff050c7810 */ /* 0x000fe40007ffe009 */
[----:B------:R-:W0:Y:S03]  /*19ac0*/  I2F.RP R2, R11 ;  /* 0x0000000b00027306 */ /* 0x000e260000209400 */
[----:B------:R-:W-:-:S05]  /*19ad0*/  IMAD.IADD R12, R12, 0x1, -R4 ;  /* 0x000000010c0c7824 */ /* 0x000fca00078e0a04 */
[----:B0-----:R-:W0:Y:S02]  /*19ae0*/  MUFU.RCP R2, R2 ;  /* 0x0000000200027308 */ /* 0x001e240000001000 */
[----:B0-----:R-:W-:-:S06]  /*19af0*/  VIADD R2, R2, 0xffffffe ;  /* 0x0ffffffe02027836 */ /* 0x001fcc0000000000 */
[----:B------:R0:W2:Y:S02]  /*19b00*/  F2I.FTZ.U32.TRUNC.NTZ R3, R2 ;  /* 0x0000000200037305 */ /* 0x0000a4000021f000 */
[----:B0-----:R-:W-:-:S04]  /*19b10*/  LOP3.LUT R2, R12, R5, RZ, 0x3c, !PT ;  /* 0x000000050c027212 */ /* 0x001fc800078e3cff */
[----:B------:R-:W-:Y:S01]  /*19b20*/  ISETP.GE.AND P3, PT, R2, RZ, PT ;  /* 0x000000ff0200720c */ /* 0x000fe20003f66270 */
[----:B--2---:R-:W-:-:S04]  /*19b30*/  IMAD.MOV R2, RZ, RZ, -R3 ;  /* 0x000000ffff027224 */ /* 0x004fc800078e0a03 */
[----:B-1----:R-:W-:Y:S02]  /*19b40*/  IMAD R13, R2, R11, RZ ;  /* 0x0000000b020d7224 */ /* 0x002fe400078e02ff */
[----:B------:R-:W-:-:S04]  /*19b50*/  IMAD.MOV.U32 R2, RZ, RZ, RZ ;  /* 0x000000ffff027224 */ /* 0x000fc800078e00ff */
[----:B------:R-:W-:Y:S01]  /*19b60*/  IMAD.HI.U32 R13, R3, R13, R2 ;  /* 0x0000000d030d7227 */ /* 0x000fe200078e0002 */
[----:B------:R-:W-:Y:S02]  /*19b70*/  IABS R2, R5 ;  /* 0x0000000500027213 */ /* 0x000fe40000000000 */
[----:B------:R-:W-:-:S03]  /*19b80*/  IABS R3, R12 ;  /* 0x0000000c00037213 */ /* 0x000fc60000000000 */
[----:B------:R-:W-:-:S04]  /*19b90*/  IMAD.MOV R2, RZ, RZ, -R2 ;  /* 0x000000ffff027224 */ /* 0x000fc800078e0a02 */
        /* <DEDUP_REMOVED lines=11> */
.L_x_1810:
[----:B------:R-:W-:Y:S05]  /*19c50*/  BSYNC B0 ;  /* 0x0000000000007941 */ /* 0x000fea0003800000 */
.L_x_1809:
[-C--:B------:R-:W-:Y:S01]  /*19c60*/  IMAD R4, R19, R2.reuse, R4 ;  /* 0x0000000213047224 */ /* 0x080fe200078e0204 */
[----:B------:R-:W-:Y:S04]  /*19c70*/  BSSY B0, `(.L_x_1811) ;  /* 0x00000dc000007945 */ /* 0x000fe80003800000 */
[C---:B------:R-:W-:Y:S01]  /*19c80*/  VIADDMNMX R2, R4.reuse, R2, R9, PT ;  /* 0x0000000204027246 */ /* 0x040fe20003800109 */
[----:B------:R-:W-:-:S04]  /*19c90*/  IMAD R4, R4, 0x80, -R7 ;  /* 0x0000008004047824 */ /* 0x000fc800078e0a07 */
[----:B------:R-:W-:Y:S01]  /*19ca0*/  IMAD R2, R2, 0x80, -R7 ;  /* 0x0000008002027824 */ /* 0x000fe200078e0a07 */
[----:B------:R-:W-:-:S04]  /*19cb0*/  VIMNMX R4, RZ, R4, !PT ;  /* 0x00000004ff047248 */ /* 0x000fc80007fe0100 */
[----:B------:R-:W-:Y:S02]  /*19cc0*/  VIMNMX R2, R2, R8, PT ;  /* 0x0000000802027248 */ /* 0x000fe40003fe0100 */
[----:B------:R-:W-:Y:S02]  /*19cd0*/  SHF.R.U32.HI R3, RZ, 0x7, R4 ;  /* 0x00000007ff037819 */ /* 0x000fe40000011604 */
[----:B------:R-:W-:-:S13]  /*19ce0*/  ISETP.GT.AND P0, PT, R2, R4, PT ;  /* 0x000000040200720c */ /* 0x000fda0003f04270 */
[----:B------:R-:W-:-:S05]  /*19cf0*/  @P0 VIADD R2, R2, 0x7f ;  /* 0x0000007f02020836 */ /* 0x000fca0000000000 */
[----:B------:R-:W-:-:S04]  /*19d00*/  @P0 SHF.R.S32.HI R4, RZ, 0x1f, R2 ;  /* 0x0000001fff040819 */ /* 0x000fc80000011402 */
[----:B------:R-:W-:Y:S01]  /*19d10*/  @P0 LEA.HI R2, R4, R2, RZ, 0x7 ;  /* 0x0000000204020211 */ /* 0x000fe200078f38ff */
[----:B------:R-:W-:-:S03]  /*19d20*/  IMAD.MOV.U32 R4, RZ, RZ, R3 ;  /* 0x000000ffff047224 */ /* 0x000fc600078e0003 */
        /* <DEDUP_REMOVED lines=10> */
[----:B------:R0:W2:Y:S02]  /*19dd0*/  SHFL.IDX PT, R14, R5, RZ, 0x1f ;  /* 0x00001fff050e7589 */ /* 0x0000a400000e0000 */
.L_x_2004:
[----:B--2---:R-:W-:Y:S02]  /*19de0*/  ISETP.NE.AND P0, PT, R14, RZ, PT ;  /* 0x000000ff0e00720c */ /* 0x004fe40003f05270 */
[----:B------:R-:W-:-:S11]  /*19df0*/  PLOP3.LUT P6, PT, PT, PT, PT, 0x8, 0x0 ;  /* 0x000000000000781c */ /* 0x000fd60003fce170 */
[----:B------:R-:W-:Y:S05]  /*19e00*/  @P0 BRA `(.L_x_1814) ;  /* 0x00000000000c0947 */ /* 0x000fea0003800000 */
[----:B------:R-:W-:-:S03]  /*19e10*/  UMOV UR4, 0xffffffff ;  /* 0xffffffff00047882 */ /* 0x000fc60000000000 */
[----:B------:R-:W-:Y:S05]  /*19e20*/  BRA.DIV UR4, `(.L_x_1815) ;  /* 0x0000008204287947 */ /* 0x000fea000b800000 */
[----:B------:R-:W-:-:S13]  /*19e30*/  ELECT P6, URZ, PT ;  /* 0x00000000003f782f */ /* 0x000fda00038c0000 */
.L_x_1814:
        /* <DEDUP_REMOVED lines=9> */
.L_x_2007:
[----:B------:R-:W-:Y:S05]  /*19ed0*/  BSYNC B1 ;  /* 0x0000000000017941 */ /* 0x000fea0003800000 */
.L_x_1816:
        /* <DEDUP_REMOVED lines=11> */
.L_x_2008:
[----:B------:R-:W-:Y:S05]  /*19f90*/  BSYNC B2 ;  /* 0x0000000000027941 */ /* 0x000fea0003800000 */
.L_x_1820:
[----:B------:R-:W-:Y:S04]  /*19fa0*/  BSSY B2, `(.L_x_1822) ;  /* 0x0000009000027945 */ /* 0x000fe80003800000 */
[----:B------:R-:W-:Y:S05]  /*19fb0*/  @P1 BRA `(.L_x_1823) ;  /* 0x00000000001c1947 */ /* 0x000fea0003800000 */
[----:B------:R-:W2:Y:S02]  /*19fc0*/  S2R R8, SR_TID.X ;  /* 0x0000000000087919 */ /* 0x000ea40000002100 */
[----:B--2---:R-:W-:Y:S01]  /*19fd0*/  LOP3.LUT R9, R8, 0x1f, RZ, 0xc0, !PT ;  /* 0x0000001f08097812 */ /* 0x004fe200078ec0ff */
[----:B------:R-:W-:-:S03]  /*19fe0*/  IMAD.MOV.U32 R8, RZ, RZ, 0x4000 ;  /* 0x00004000ff087424 */ /* 0x000fc600078e00ff */
[----:B------:R-:W-:Y:S01]  /*19ff0*/  ISETP.NE.AND P0, PT, R9, RZ, PT ;  /* 0x000000ff0900720c */ /* 0x000fe20003f05270 */
[----:B------:R2:W-:-:S12]  /*1a000*/  SYNCS.ARRIVE.TRANS64 RZ, [R5+URZ+0x16890], R8 ;  /* 0x0168900805ff79a7 */ /* 0x0005d8000800003f */
[----:B--2---:R-:W-:Y:S05]  /*1a010*/  @!P0 BRA `(.L_x_1823) ;  /* 0x0000000000048947 */ /* 0x004fea0003800000 */
[----:B------:R-:W-:Y:S01]  /*1a020*/  BPT.TRAP 0x1 ;  /* 0x000000040000795c */ /* 0x000fe20000300000 */
.L_x_1823:
[----:B------:R-:W-:Y:S05]  /*1a030*/  BSYNC B2 ;  /* 0x0000000000027941 */ /* 0x000fea0003800000 */
.L_x_1822:
[----:B-1----:R-:W-:Y:S01]  /*1a040*/  IMAD.MOV.U32 R13, RZ, RZ, RZ ;  /* 0x000000ffff0d7224 */ /* 0x002fe200078e00ff */
[----:B------:R-:W-:Y:S01]  /*1a050*/  UIADD3 UR4, UP0, UR40, 0x570, URZ ;  /* 0x0000057028047890 */ /* 0x000fe2000ff1e03f */
[----:B------:R-:W-:Y:S01]  /*1a060*/  IMAD R8, R4, 0x80, R6 ;  /* 0x0000008004087824 */ /* 0x000fe200078e0206 */
[----:B------:R-:W-:Y:S01]  /*1a070*/  PLOP3.LUT P0, PT, PT, PT, PT, 0x80, 0x0 ;  /* 0x000000000000781c */ /* 0x000fe20003f0f070 */
[----:B------:R-:W-:Y:S01]  /*1a080*/  IMAD R9, R29, 0x4000, R16 ;  /* 0x000040001d097824 */ /* 0x000fe200078e0210 */
[----:B------:R-:W-:Y:S01]  /*1a090*/  R2UR UR10, R13 ;  /* 0x000000000d0a72ca */ /* 0x000fe200000e0000 */
[----:B------:R-:W-:Y:S01]  /*1a0a0*/  VIADD R8, R8, 0xffffff80 ;  /* 0xffffff8008087836 */ /* 0x000fe20000000000 */
[----:B------:R-:W-:Y:S01]  /*1a0b0*/  UIADD3.X UR5, URZ, UR41, URZ, UP0, !UPT ;  /* 0x000000293f057290 */ /* 0x000fe200087fe43f */
[----:B------:R-:W-:Y:S01]  /*1a0c0*/  VIADD R9, R9, 0xe400 ;  /* 0x0000e40009097836 */ /* 0x000fe20000000000 */
[----:B------:R-:W-:Y:S01]  /*1a0d0*/  UMOV UR6, 0x0 ;  /* 0x0000000000067882 */ /* 0x000fe20000000000 */
[----:B------:R-:W-:Y:S01]  /*1a0e0*/  IMAD.SHL.U32 R12, R29, 0x2000, RZ ;  /* 0x000020001d0c7824 */ /* 0x000fe200078e00ff */
[----:B------:R-:W-:Y:S01]  /*1a0f0*/  UMOV UR7, 0x12f00000 ;  /* 0x12f0000000077882 */ /* 0x000fe20000000000 */
[----:B------:R-:W-:-:S08]  /*1a100*/  VIADD R11, R5, 0x16890 ;  /* 0x00016890050b7836 */ /* 0x000fd00000000000 */
.L_x_1824:
        /* <DEDUP_REMOVED lines=13> */
.L_x_2009:
[----:B------:R-:W-:Y:S05]  /*1a1e0*/  BSYNC B2 ;  /* 0x0000000000027941 */ /* 0x000fea0003800000 */
.L_x_1825:
        /* <DEDUP_REMOVED lines=11> */
.L_x_1828:
[----:B------:R-:W-:Y:S05]  /*1a2a0*/  BSYNC B2 ;  /* 0x0000000000027941 */ /* 0x000fea0003800000 */
.L_x_1827:
[----:B------:R-:W-:Y:S01]  /*1a2b0*/  R2UR UR10, R13 ;  /* 0x000000000d0a72ca */ /* 0x000fe200000e0000 */
[----:B------:R-:W-:Y:S01]  /*1a2c0*/  IMAD R12, R12, 0x2, R16 ;  /* 0x000000020c0c7824 */ /* 0x000fe200078e0210 */
[----:B------:R-:W-:Y:S01]  /*1a2d0*/  R2UR UR6, R14 ;  /* 0x000000000e0672ca */ /* 0x000fe200000e0000 */
[----:B------:R-:W-:Y:S01]  /*1a2e0*/  UIADD3 UR4, UP0, UR40, 0x670, URZ ;  /* 0x0000067028047890 */ /* 0x000fe2000ff1e03f */
[----:B------:R-:W-:Y:S01]  /*1a2f0*/  R2UR UR7, R15 ;  /* 0x000000000f0772ca */ /* 0x000fe200000e0000 */
[----:B01----:R-:W-:Y:S01]  /*1a300*/  VIADD R5, R5, 0x168b0 ;  /* 0x000168b005057836 */ /* 0x003fe20000000000 */
[----:B------:R-:W-:Y:S01]  /*1a310*/  PLOP3.LUT P0, PT, PT, PT, PT, 0x80, 0x0 ;  /* 0x000000000000781c */ /* 0x000fe20003f0f070 */
[----:B------:R-:W-:Y:S01]  /*1a320*/  VIADD R12, R12, 0x400 ;  /* 0x000004000c0c7836 */ /* 0x000fe20000000000 */
[----:B------:R-:W-:-:S12]  /*1a330*/  UIADD3.X UR5, URZ, UR41, URZ, UP0, !UPT ;  /* 0x000000293f057290 */ /* 0x000fd800087fe43f */
.L_x_1829:
        /* <DEDUP_REMOVED lines=9> */
[----:B--2---:R-:W-:Y:S05]  /*1a3d0*/  @P0 BRA.U.ANY `(.L_x_1829) ;  /* 0xfffffffd00d80947 */ /* 0x004fea000393ffff */
.L_x_1819:
[----:B------:R-:W-:Y:S05]  /*1a3e0*/  BSYNC B1 ;  /* 0x0000000000017941 */ /* 0x000fea0003800000 */
.L_x_1818:
        /* <DEDUP_REMOVED lines=11> */
.L_x_1842:
[----:B------:R-:W-:Y:S05]  /*1a4a0*/  YIELD ;  /* 0x0000000000007946 */ /* 0x000fea0003800000 */
[----:B------:R-:W-:Y:S04]  /*1a4b0*/  BSSY B1, `(.L_x_1830) ;  /* 0x000004d000017945 */ /* 0x000fe80003800000 */
[----:B--2---:R-:W-:Y:S05]  /*1a4c0*/  @!P6 BRA `(.L_x_1831) ;  /* 0x00000004002ce947 */ /* 0x004fea0003800000 */
[----:B0-----:R-:W2:Y:S01]  /*1a4d0*/  LDL R7, [R1+0x4] ;  /* 0x0000040001077983 */ /* 0x001ea20000100800 */
[----:B------:R-:W0:Y:S02]  /*1a4e0*/  S2R R5, SR_TID.X ;  /* 0x0000000000057919 */ /* 0x000e240000002100 */
[----:B0-----:R-:W-:Y:S01]  /*1a4f0*/  LOP3.LUT R8, R5, 0x7f, RZ, 0xc0, !PT ;  /* 0x0000007f05087812 */ /* 0x001fe200078ec0ff */
[----:B------:R-:W-:Y:S01]  /*1a500*/  IMAD R5, R29, 0x8, R16 ;  /* 0x000000081d057824 */ /* 0x000fe200078e0210 */
[----:B------:R-:W-:Y:S02]  /*1a510*/  BSSY B2, `(.L_x_1832) ;  /* 0x0000005000027945 */ /* 0x000fe40003800000 */
[----:B------:R-:W-:Y:S02]  /*1a520*/  ISETP.NE.AND P2, PT, R8, RZ, PT ;  /* 0x000000ff0800720c */ /* 0x000fe40003f45270 */
[----:B--2---:R-:W-:-:S04]  /*1a530*/  SHF.L.U32 R7, R7, 0x1f, RZ ;  /* 0x0000001f07077819 */ /* 0x004fc800000006ff */
[----:B------:R-:W0:Y:S02]  /*1a540*/  SYNCS.PHASECHK.TRANS64.TRYWAIT P1, [R5+URZ+0x168a0], R7 ;  /* 0x0168a007050075a7 */ /* 0x000e24000802017f */
[----:B0-----:R-:W-:Y:S05]  /*1a550*/  @!P1 BRA `(.L_x_1833) ;  /* 0x0000007800b89947 */ /* 0x001fea0003800000 */
.L_x_2010:
[----:B------:R-:W-:Y:S05]  /*1a560*/  BSYNC B2 ;  /* 0x0000000000027941 */ /* 0x000fea0003800000 */
.L_x_1832:
        /* <DEDUP_REMOVED lines=9> */
.L_x_1835:
[----:B------:R-:W-:Y:S05]  /*1a600*/  BSYNC B2 ;  /* 0x0000000000027941 */ /* 0x000fea0003800000 */
.L_x_1834:
[----:B-1----:R-:W-:Y:S01]  /*1a610*/  IMAD.MOV.U32 R13, RZ, RZ, RZ ;  /* 0x000000ffff0d7224 */ /* 0x002fe200078e00ff */
[----:B------:R-:W-:Y:S01]  /*1a620*/  UIADD3 UR4, UP0, UR40, 0x570, URZ ;  /* 0x0000057028047890 */ /* 0x000fe2000ff1e03f */
[----:B------:R-:W-:Y:S01]  /*1a630*/  IMAD R8, R29, 0x4000, R16 ;  /* 0x000040001d087824 */ /* 0x000fe200078e0210 */
[----:B------:R-:W-:Y:S01]  /*1a640*/  PLOP3.LUT P1, PT, PT, PT, PT, 0x80, 0x0 ;  /* 0x000000000000781c */ /* 0x000fe20003f2f070 */
[----:B------:R-:W-:Y:S01]  /*1a650*/  IMAD R9, R4, 0x80, R6 ;  /* 0x0000008004097824 */ /* 0x000fe200078e0206 */
[----:B------:R-:W-:Y:S01]  /*1a660*/  R2UR UR10, R13 ;  /* 0x000000000d0a72ca */ /* 0x000fe200000e0000 */
[----:B------:R-:W-:Y:S01]  /*1a670*/  VIADD R11, R5, 0x16890 ;  /* 0x00016890050b7836 */ /* 0x000fe20000000000 */
[----:B------:R-:W-:Y:S01]  /*1a680*/  IADD3 R12, R8, 0xe400, RZ ;  /* 0x0000e400080c7810 */ /* 0x000fe20007ffe0ff */
[----:B------:R-:W-:Y:S01]  /*1a690*/  UIADD3.X UR5, URZ, UR41, URZ, UP0, !UPT ;  /* 0x000000293f057290 */ /* 0x000fe200087fe43f */
[----:B------:R-:W-:Y:S01]  /*1a6a0*/  UMOV UR6, 0x0 ;  /* 0x0000000000067882 */ /* 0x000fe20000000000 */
[----:B------:R-:W-:-:S10]  /*1a6b0*/  UMOV UR7, 0x12f00000 ;  /* 0x12f0000000077882 */ /* 0x000fd40000000000 */
.L_x_1836:
        /* <DEDUP_REMOVED lines=13> */
.L_x_2011:
[----:B------:R-:W-:Y:S05]  /*1a790*/  BSYNC B2 ;  /* 0x0000000000027941 */ /* 0x000fea0003800000 */
.L_x_1837:
        /* <DEDUP_REMOVED lines=11> */
.L_x_1840:
[----:B------:R-:W-:Y:S05]  /*1a850*/  BSYNC B2 ;  /* 0x0000000000027941 */ /* 0x000fea0003800000 */
.L_x_1839:
[----:B------:R-:W-:Y:S01]  /*1a860*/  R2UR UR10, R13 ;  /* 0x000000000d0a72ca */ /* 0x000fe200000e0000 */
[----:B------:R-:W-:Y:S01]  /*1a870*/  UIADD3 UR4, UP0, UR40, 0x670, URZ ;  /* 0x0000067028047890 */ /* 0x000fe2000ff1e03f */
[----:B------:R-:W-:Y:S01]  /*1a880*/  R2UR UR6, R14 ;  /* 0x000000000e0672ca */ /* 0x000fe200000e0000 */
[----:B------:R-:W-:Y:S01]  /*1a890*/  VIADD R8, R8, 0x400 ;  /* 0x0000040008087836 */ /* 0x000fe20000000000 */
[----:B------:R-:W-:Y:S01]  /*1a8a0*/  R2UR UR7, R15 ;  /* 0x000000000f0772ca */ /* 0x000fe200000e0000 */
[----:B01----:R-:W-:Y:S01]  /*1a8b0*/  VIADD R5, R5, 0x168b0 ;  /* 0x000168b005057836 */ /* 0x003fe20000000000 */
[----:B------:R-:W-:Y:S01]  /*1a8c0*/  PLOP3.LUT P1, PT, PT, PT, PT, 0x80, 0x0 ;  /* 0x000000000000781c */ /* 0x000fe20003f2f070 */
[----:B------:R-:W-:-:S12]  /*1a8d0*/  UIADD3.X UR5, URZ, UR41, URZ, UP0, !UPT ;  /* 0x000000293f057290 */ /* 0x000fd800087fe43f */
.L_x_1841:
        /* <DEDUP_REMOVED lines=10> */
.L_x_1831:
[----:B------:R-:W-:Y:S05]  /*1a980*/  BSYNC B1 ;  /* 0x0000000000017941 */ /* 0x000fea0003800000 */
.L_x_1830:
[----:B0-----:R-:W2:Y:S01]  /*1a990*/  LDL.LU R7, [R1+0x4] ;  /* 0x0000040001077983 */ /* 0x001ea20000300800 */
        /* <DEDUP_REMOVED lines=9> */
.L_x_1812:
[----:B------:R-:W-:Y:S05]  /*1aa30*/  BSYNC B0 ;  /* 0x0000000000007941 */ /* 0x000fea0003800000 */
.L_x_1811:
[----:B------:R-:W3:Y:S01]  /*1aa40*/  LDC R2, c[0x0][0x448] ;  /* 0x00011200ff027b82 */ /* 0x000ee20000000800 */
[----:B------:R-:W-:Y:S01]  /*1aa50*/  VIADD R3, R25, 0xbf ;  /* 0x000000bf19037836 */ /* 0x000fe20000000000 */
[----:B------:R-:W-:Y:S06]  /*1aa60*/  @!P0 WARPSYNC.ALL ;  /* 0x0000000000008948 */ /* 0x000fec0003800000 */
[----:B------:R-:W-:Y:S01]  /*1aa70*/  @!P0 BAR.SYNC.DEFER_BLOCKING 0xc, 0x200 ;  /* 0x0308000000008b1d */ /* 0x000fe20000010000 */
[----:B---3--:R-:W-:-:S13]  /*1aa80*/  ISETP.NE.AND P1, PT, R2, 0x1, PT ;  /* 0x000000010200780c */ /* 0x008fda0003f25270 */
[----:B------:R-:W3:Y:S08]  /*1aa90*/  @P1 LDC R4, c[0x0][0x44c] ;  /* 0x00011300ff041b82 */ /* 0x000ef00000000800 */
[----:B------:R-:W4:Y:S01]  /*1aaa0*/  @P1 LDC R2, c[0x0][0x450] ;  /* 0x00011400ff021b82 */ /* 0x000f220000000800 */
[----:B---3--:R-:W-:-:S05]  /*1aab0*/  @P1 IMAD.HI.U32 R4, R3, R4, RZ ;  /* 0x0000000403041227 */ /* 0x008fca00078e00ff */
[----:B----4-:R-:W-:-:S05]  /*1aac0*/  @P1 SHF.R.U32.HI R3, RZ, R2, R4 ;  /* 0x00000002ff031219 */ /* 0x010fca0000011604 */
[----:B------:R-:W-:Y:S02]  /*1aad0*/  IMAD.IADD R10, R10, 0x1, R3 ;  /* 0x000000010a0a7824 */ /* 0x000fe400078e0203 */
[----:B------:R-:W3:Y:S02]  /*1aae0*/  LDC.64 R2, c[0x0][0x9e0] ;  /* 0x00027800ff027b82 */ /* 0x000ee40000000a00 */
[----:B---3--:R-:W-:Y:S01]  /*1aaf0*/  ISETP.GE.AND P2, PT, R3, 0x1, PT ;  /* 0x000000010300780c */ /* 0x008fe20003f46270 */
[----:B------:R-:W-:-:S12]  /*1ab00*/  IMAD.IADD R2, R10, 0x1, R2 ;  /* 0x000000010a027824 */ /* 0x000fd800078e0202 */
[----:B------:R-:W-:Y:S05]  /*1ab10*/  @!P2 BRA `(.L_x_1843) ;  /* 0x000000000048a947 */ /* 0x000fea0003800000 */
[C---:B------:R-:W-:Y:S01]  /*1ab20*/  ISETP.GT.AND P0, PT, R10.reuse, RZ, PT ;  /* 0x000000ff0a00720c */ /* 0x040fe20003f04270 */
[----:B------:R-:W-:Y:S01]  /*1ab30*/  BSSY B0, `(.L_x_1844) ;  /* 0x000000e000007945 */ /* 0x000fe20003800000 */
[----:B------:R-:W-:-:S11]  /*1ab40*/  VIADD R6, R10, 0xffffffff ;  /* 0xffffffff0a067836 */ /* 0x000fd60000000000 */
[----:B------:R-:W-:Y:S05]  /*1ab50*/  @P0 BRA `(.L_x_1845) ;  /* 0x00000000001c0947 */ /* 0x000fea0003800000 */
[----:B------:R-:W-:Y:S01]  /*1ab60*/  ISETP.NE.AND P0, PT, R3, 0x1, PT ;  /* 0x000000010300780c */ /* 0x000fe20003f05270 */
[----:B------:R-:W-:-:S12]  /*1ab70*/  IMAD.MOV R6, RZ, RZ, -R10 ;  /* 0x000000ffff067224 */ /* 0x000fd800078e0a0a */
[----:B------:R-:W3:Y:S02]  /*1ab80*/  @P0 LDC.64 R4, c[0x0][0x9e8] ;  /* 0x00027a00ff040b82 */ /* 0x000ee40000000a00 */
[----:B---3--:R-:W-:-:S05]  /*1ab90*/  @P0 IMAD.HI.U32 R4, R6, R4, RZ ;  /* 0x0000000406040227 */ /* 0x008fca00078e00ff */
[----:B------:R-:W-:-:S04]  /*1aba0*/  @P0 SHF.R.U32.HI R6, RZ, R5, R4 ;  /* 0x00000005ff060219 */ /* 0x000fc80000011604 */
[----:B------:R-:W-:Y:S01]  /*1abb0*/  LOP3.LUT R6, RZ, R6, RZ, 0x33, !PT ;  /* 0x00000006ff067212 */ /* 0x000fe200078e33ff */
[----:B------:R-:W-:Y:S06]  /*1abc0*/  BRA `(.L_x_1846) ;  /* 0x0000000000107947 */ /* 0x000fec0003800000 */
.L_x_1845:
[----:B------:R-:W-:-:S13]  /*1abd0*/  ISETP.NE.AND P0, PT, R3, 0x1, PT ;  /* 0x000000010300780c */ /* 0x000fda0003f05270 */
[----:B------:R-:W3:Y:S02]  /*1abe0*/  @P0 LDC.64 R4, c[0x0][0x9e8] ;  /* 0x00027a00ff040b82 */ /* 0x000ee40000000a00 */
[----:B---3--:R-:W-:-:S05]  /*1abf0*/  @P0 IMAD.HI.U32 R4, R6, R4, RZ ;  /* 0x0000000406040227 */ /* 0x008fca00078e00ff */
[----:B------:R-:W-:-:S07]  /*1ac00*/  @P0 SHF.R.U32.HI R6, RZ, R5, R4 ;  /* 0x00000005ff060219 */ /* 0x000fce0000011604 */
.L_x_1846:
[----:B------:R-:W-:Y:S05]  /*1ac10*/  BSYNC B0 ;  /* 0x0000000000007941 */ /* 0x000fea0003800000 */
.L_x_1844:
[----:B------:R-:W-:-:S05]  /*1ac20*/  IMAD R6, R6, R3, R3 ;  /* 0x0000000306067224 */ /* 0x000fca00078e0203 */
[----:B------:R-:W-:-:S07]  /*1ac30*/  VIMNMX R2, R2, R6, PT ;  /* 0x0000000602027248 */ /* 0x000fce0003fe0100 */
.L_x_1843:
[----:B------:R-:W-:Y:S01]  /*1ac40*/  VIADD R2, R2, 0x7f ;  /* 0x0000007f02027836 */ /* 0x000fe20000000000 */
[----:B------:R-:W-:Y:S01]  /*1ac50*/  ULDC UR4, c[0x0][0x9dc] ;  /* 0x0002770000047ab9 */ /* 0x000fe20000000800 */
[----:B------:R-:W-:-:S03]  /*1ac60*/  IMAD.MOV.U32 R5, RZ, RZ, R25 ;  /* 0x000000ffff057224 */ /* 0x000fc600078e0019 */
[----:B------:R-:W-:-:S04]  /*1ac70*/  SHF.R.S32.HI R4, RZ, 0x1f, R2 ;  /* 0x0000001fff047819 */ /* 0x000fc80000011402 */
[----:B------:R-:W-:Y:S02]  /*1ac80*/  LEA.HI R4, R4, R2, RZ, 0x7 ;  /* 0x0000000204047211 */ /* 0x000fe400078f38ff */
[----:B------:R-:W3:Y:S02]  /*1ac90*/  @P1 LDC R2, c[0x0][0x450] ;  /* 0x00011400ff021b82 */ /* 0x000ee40000000800 */
[----:B------:R-:W-:-:S04]  /*1aca0*/  SHF.R.S32.HI R4, RZ, 0x7, R4 ;  /* 0x00000007ff047819 */ /* 0x000fc80000011404 */
[----:B------:R-:W-:Y:S02]  /*1acb0*/  VIMNMX R21, R21, R4, PT ;  /* 0x0000000415157248 */ /* 0x000fe40003fe0100 */
[----:B------:R-:W4:Y:S02]  /*1acc0*/  @P1 LDC R4, c[0x0][0x44c] ;  /* 0x00011300ff041b82 */ /* 0x000f240000000800 */
[----:B----4-:R-:W-:-:S05]  /*1acd0*/  @P1 IMAD.HI.U32 R4, R25, R4, RZ ;  /* 0x0000000419041227 */ /* 0x010fca00078e00ff */
[----:B---3--:R-:W-:-:S05]  /*1ace0*/  @P1 SHF.R.U32.HI R5, RZ, R2, R4 ;  /* 0x00000002ff051219 */ /* 0x008fca0000011604 */
        /* <DEDUP_REMOVED lines=8> */
[----:B------:R-:W3:Y:S02]  /*1ad70*/  @P0 LDC.64 R4, c[0x0][0x9e8] ;  /* 0x00027a00ff040b82 */ /* 0x000ee40000000a00 */
[----:B---3--:R-:W-:-:S05]  /*1ad80*/  @P0 IMAD.HI.U32 R4, R6, R4, RZ ;  /* 0x0000000406040227 */ /* 0x008fca00078e00ff */
[----:B------:R-:W-:-:S04]  /*1ad90*/  @P0 SHF.R.U32.HI R6, RZ, R5, R4 ;  /* 0x00000005ff060219 */ /* 0x000fc80000011604 */
[----:B------:R-:W-:Y:S01]  /*1ada0*/  LOP3.LUT R6, RZ, R6, RZ, 0x33, !PT ;  /* 0x00000006ff067212 */ /* 0x000fe200078e33ff */
[----:B------:R-:W-:Y:S06]  /*1adb0*/  BRA `(.L_x_1850) ;  /* 0x0000000000107947 */ /* 0x000fec0003800000 */
.L_x_1849:
[----:B------:R-:W-:-:S13]  /*1adc0*/  ISETP.NE.AND P0, PT, R3, 0x1, PT ;  /* 0x000000010300780c */ /* 0x000fda0003f05270 */
[----:B------:R-:W3:Y:S02]  /*1add0*/  @P0 LDC.64 R4, c[0x0][0x9e8] ;  /* 0x00027a00ff040b82 */ /* 0x000ee40000000a00 */
[----:B---3--:R-:W-:-:S05]  /*1ade0*/  @P0 IMAD.HI.U32 R4, R6, R4, RZ ;  /* 0x0000000406040227 */ /* 0x008fca00078e00ff */
[----:B------:R-:W-:-:S07]  /*1adf0*/  @P0 SHF.R.U32.HI R6, RZ, R5, R4 ;  /* 0x00000005ff060219 */ /* 0x000fce0000011604 */
.L_x_1850:
[----:B------:R-:W-:Y:S05]  /*1ae00*/  BSYNC B0 ;  /* 0x0000000000007941 */ /* 0x000fea0003800000 */
.L_x_1848:
[----:B------:R-:W-:-:S05]  /*1ae10*/  IMAD R3, R6, R3, RZ ;  /* 0x0000000306037224 */ /* 0x000fca00078e02ff */
[----:B------:R-:W-:-:S07]  /*1ae20*/  VIMNMX R2, R2, R3, !PT ;  /* 0x0000000302027248 */ /* 0x000fce0007fe0100 */
.L_x_1847:
[----:B------:R-:W-:Y:S01]  /*1ae30*/  ISETP.NE.AND P1, PT, R0, RZ, PT ;  /* 0x000000ff0000720c */ /* 0x000fe20003f25270 */
[----:B------:R-:W-:Y:S01]  /*1ae40*/  BSSY B0, `(.L_x_1851) ;  /* 0x0000024000007945 */ /* 0x000fe20003800000 */
[----:B------:R-:W-:-:S04]  /*1ae50*/  SHF.R.S32.HI R3, RZ, 0x1f, R2 ;  /* 0x0000001fff037819 */ /* 0x000fc80000011402 */
[----:B------:R-:W-:Y:S01]  /*1ae60*/  LEA.HI R3, R3, R2, RZ, 0x7 ;  /* 0x0000000203037211 */ /* 0x000fe200078f38ff */
[----:B------:R-:W-:-:S03]  /*1ae70*/  IMAD.MOV.U32 R2, RZ, RZ, RZ ;  /* 0x000000ffff027224 */ /* 0x000fc600078e00ff */
[----:B------:R-:W-:-:S03]  /*1ae80*/  SHF.R.S32.HI R3, RZ, 0x7, R3 ;  /* 0x00000007ff037819 */ /* 0x000fc60000011403 */
[----:B------:R-:W3:Y:S01]  /*1ae90*/  @!P1 LDC R0, c[0x0][0x9f0] ;  /* 0x00027c00ff009b82 */ /* 0x000ee20000000800 */
[----:B------:R-:W-:-:S04]  /*1aea0*/  VIMNMX R4, RZ, R3, !PT ;  /* 0x00000003ff047248 */ /* 0x000fc80007fe0100 */
[----:B------:R-:W-:-:S13]  /*1aeb0*/  ISETP.GT.AND P0, PT, R21, R4, PT ;  /* 0x000000041500720c */ /* 0x000fda0003f04270 */
[----:B------:R-:W-:Y:S05]  /*1aec0*/  @!P0 BRA `(.L_x_1852) ;  /* 0x00000000006c8947 */ /* 0x000fea0003800000 */
[-C--:B---3--:R-:W-:Y:S02]  /*1aed0*/  IABS R5, R0.reuse ;  /* 0x0000000000057213 */ /* 0x088fe40000000000 */
[----:B0-2---:R-:W-:Y:S02]  /*1aee0*/  IABS R7, R0 ;  /* 0x0000000000077213 */ /* 0x005fe40000000000 */
[----:B------:R-:W0:Y:S03]  /*1aef0*/  I2F.RP R2, R5 ;  /* 0x0000000500027306 */ /* 0x000e260000209400 */
[----:B------:R-:W-:-:S05]  /*1af00*/  IMAD.MOV R7, RZ, RZ, -R7 ;  /* 0x000000ffff077224 */ /* 0x000fca00078e0a07 */
[----:B0-----:R-:W0:Y:S02]  /*1af10*/  MUFU.RCP R2, R2 ;  /* 0x0000000200027308 */ /* 0x001e240000001000 */
[----:B0-----:R-:W-:-:S06]  /*1af20*/  VIADD R2, R2, 0xffffffe ;  /* 0x0ffffffe02027836 */ /* 0x001fcc0000000000 */
[----:B------:R-:W0:Y:S02]  /*1af30*/  F2I.FTZ.U32.TRUNC.NTZ R3, R2 ;  /* 0x0000000200037305 */ /* 0x000e24000021f000 */
[----:B0-----:R-:W-:-:S04]  /*1af40*/  IMAD.MOV R2, RZ, RZ, -R3 ;  /* 0x000000ffff027224 */ /* 0x001fc800078e0a03 */
[----:B------:R-:W-:Y:S02]  /*1af50*/  IMAD R6, R2, R5, RZ ;  /* 0x0000000502067224 */ /* 0x000fe400078e02ff */
[----:B------:R-:W-:-:S04]  /*1af60*/  IMAD.MOV.U32 R2, RZ, RZ, RZ ;  /* 0x000000ffff027224 */ /* 0x000fc800078e00ff */
[----:B------:R-:W-:Y:S01]  /*1af70*/  IMAD.HI.U32 R6, R3, R6, R2 ;  /* 0x0000000603067227 */ /* 0x000fe200078e0002 */
[----:B------:R-:W-:-:S05]  /*1af80*/  IADD3 R3, R0, -0x1, R21 ;  /* 0xffffffff00037810 */ /* 0x000fca0007ffe015 */
[----:B------:R-:W-:-:S05]  /*1af90*/  IMAD.IADD R3, R3, 0x1, -R4 ;  /* 0x0000000103037824 */ /* 0x000fca00078e0a04 */
[----:B------:R-:W-:Y:S02]  /*1afa0*/  IABS R2, R3 ;  /* 0x0000000300027213 */ /* 0x000fe40000000000 */
[----:B------:R-:W-:-:S03]  /*1afb0*/  LOP3.LUT R3, R3, R0, RZ, 0x3c, !PT ;  /* 0x0000000003037212 */ /* 0x000fc600078e3cff */
[----:B------:R-:W-:Y:S01]  /*1afc0*/  IMAD.HI.U32 R6, R6, R2, RZ ;  /* 0x0000000206067227 */ /* 0x000fe200078e00ff */
[----:B------:R-:W-:-:S03]  /*1afd0*/  ISETP.GE.AND P2, PT, R3, RZ, PT ;  /* 0x000000ff0300720c */ /* 0x000fc60003f46270 */
        /* <DEDUP_REMOVED lines=10> */
.L_x_1852:
[----:B------:R-:W-:Y:S05]  /*1b080*/  BSYNC B0 ;  /* 0x0000000000007941 */ /* 0x000fea0003800000 */
.L_x_1851:
[-C--:B---3--:R-:W-:Y:S01]  /*1b090*/  IMAD R0, R19, R2.reuse, R4 ;  /* 0x0000000213007224 */ /* 0x088fe200078e0204 */
[----:B------:R-:W-:Y:S04]  /*1b0a0*/  BSSY B7, `(.L_x_1853) ;  /* 0x000039c000077945 */ /* 0x000fe80003800000 */
[----:B------:R-:W-:Y:S01]  /*1b0b0*/  VIADDMNMX R23, R0, R2, R21, PT ;  /* 0x0000000200177246 */ /* 0x000fe20003800115 */
[----:B------:R3:W-:Y:S03]  /*1b0c0*/  STL [R1+0x18], R0 ;  /* 0x0000180001007387 */ /* 0x0007e60000100800 */
[----:B------:R-:W-:Y:S01]  /*1b0d0*/  ISETP.GT.AND P0, PT, R23, R0, PT ;  /* 0x000000001700720c */ /* 0x000fe20003f04270 */
[----:B------:R3:W-:-:S12]  /*1b0e0*/  STL [R1+0x38], R23 ;  /* 0x0000381701007387 */ /* 0x0007d80000100800 */
[----:B---3--:R-:W-:Y:S05]  /*1b0f0*/  @P0 BRA `(.L_x_1854) ;  /* 0x0000000000440947 */ /* 0x008fea0003800000 */
[----:B------:R-:W3:Y:S02]  /*1b100*/  S2R R0, SR_TID.X ;  /* 0x0000000000007919 */ /* 0x000ee40000002100 */
[----:B---3--:R-:W-:-:S04]  /*1b110*/  LOP3.LUT R0, R0, 0x7f, RZ, 0xc0, !PT ;  /* 0x0000007f00007812 */ /* 0x008fc800078ec0ff */
[----:B------:R-:W-:-:S13]  /*1b120*/  ISETP.NE.AND P0, PT, R0, RZ, PT ;  /* 0x000000ff0000720c */ /* 0x000fda0003f05270 */
[----:B------:R-:W-:Y:S05]  /*1b130*/  @P0 BRA `(.L_x_1855) ;  /* 0x0000003800480947 */ /* 0x000fea0003800000 */
[----:B------:R-:W3:Y:S01]  /*1b140*/  S2R R5, SR_LANEID ;  /* 0x0000000000057919 */ /* 0x000ee20000000000 */
[----:B------:R-:W-:Y:S01]  /*1b150*/  VOTEU.ANY UR4, UPT, PT ;  /* 0x0000000000047886 */ /* 0x000fe200038e0100 */
[----:B------:R-:W4:Y:S01]  /*1b160*/  LDC.64 R2, c[0x0][0xc60] ;  /* 0x00031800ff027b82 */ /* 0x000f220000000a00 */
[----:B------:R-:W3:Y:S02]  /*1b170*/  FLO.U32 R0, UR4 ;  /* 0x0000000400007d00 */ /* 0x000ee400080e0000 */
[----:B---3--:R-:W-:-:S06]  /*1b180*/  ISETP.EQ.U32.AND P0, PT, R0, R5, PT ;  /* 0x000000050000720c */ /* 0x008fcc0003f02070 */
[----:B------:R-:W4:Y:S07]  /*1b190*/  POPC R5, UR4 ;  /* 0x0000000400057d09 */ /* 0x000f2e0008000000 */
[----:B----4-:R-:W3:Y:S01]  /*1b1a0*/  @P0 ATOMG.E.ADD.STRONG.GPU PT, R3, desc[UR42][R2.64], R5 ;  /* 0x00000005020309a8 */ /* 0x010ee200081ee1ea */
[----:B------:R-:W4:Y:S02]  /*1b1b0*/  S2R R4, SR_LTMASK ;  /* 0x0000000000047919 */ /* 0x000f240000003900 */
[----:B----4-:R-:W-:-:S04]  /*1b1c0*/  LOP3.LUT R4, R4, UR4, RZ, 0xc0, !PT ;  /* 0x0000000404047c12 */ /* 0x010fc8000f8ec0ff */
[----:B0-2---:R-:W0:Y:S01]  /*1b1d0*/  POPC R7, R4 ;  /* 0x0000000400077309 */ /* 0x005e220000000000 */
[----:B---3--:R-:W0:Y:S02]  /*1b1e0*/  SHFL.IDX PT, R0, R3, R0, 0x1f ;  /* 0x00001f0003007589 */ /* 0x008e2400000e0000 */
[----:B0-----:R-:W-:Y:S01]  /*1b1f0*/  IADD3 R24, R0, UR36, R7 ;  /* 0x0000002400187c10 */ /* 0x001fe2000fffe007 */
[----:B------:R-:W-:Y:S06]  /*1b200*/  BRA `(.L_x_1855) ;  /* 0x0000003800147947 */ /* 0x000fec0003800000 */
.L_x_1854:
        /* <DEDUP_REMOVED lines=9> */
[----:B------:R-:W3:Y:S01]  /*1b2a0*/  LDC.64 R2, c[0x4][R2] ;  /* 0x0100000002027b82 */ /* 0x000ee20000000a00 */
[----:B------:R-:W-:Y:S02]  /*1b2b0*/  IMAD.U32 R5, RZ, RZ, UR7 ;  /* 0x00000007ff057e24 */ /* 0x000fe4000f8e00ff */
[----:B------:R-:W-:Y:S02]  /*1b2c0*/  IMAD.U32 R6, RZ, RZ, UR8 ;  /* 0x00000008ff067e24 */ /* 0x000fe4000f8e00ff */
[----:B0-2---:R-:W-:-:S02]  /*1b2d0*/  IMAD.U32 R7, RZ, RZ, UR9 ;  /* 0x00000009ff077e24 */ /* 0x005fc4000f8e00ff */
[----:B------:R-:W-:Y:S02]  /*1b2e0*/  IMAD.U32 R10, RZ, RZ, UR4 ;  /* 0x00000004ff0a7e24 */ /* 0x000fe4000f8e00ff */
[----:B------:R-:W-:Y:S02]  /*1b2f0*/  IMAD.U32 R11, RZ, RZ, UR5 ;  /* 0x00000005ff0b7e24 */ /* 0x000fe4000f8e00ff */
[----:B------:R-:W-:Y:S02]  /*1b300*/  IMAD.MOV.U32 R8, RZ, RZ, 0x70 ;  /* 0x00000070ff087424 */ /* 0x000fe400078e00ff */
[----:B------:R-:W-:Y:S02]  /*1b310*/  IMAD.MOV.U32 R12, RZ, RZ, 0x1 ;  /* 0x00000001ff0c7424 */ /* 0x000fe400078e00ff */
[----:B-1----:R-:W-:-:S07]  /*1b320*/  IMAD.MOV.U32 R13, RZ, RZ, RZ ;  /* 0x000000ffff0d7224 */ /* 0x002fce00078e00ff */
[----:B------:R-:W-:-:S07]  /*1b330*/  LEPC R20, `(.L_x_1857) ;  /* 0x000000001014794e */ /* 0x000fce0000000000 */
[----:B---3--:R-:W-:Y:S05]  /*1b340*/  CALL.ABS.NOINC R2 ;  /* 0x0000000002007343 */ /* 0x008fea0003c00000 */
.L_x_1857:
[----:B------:R-:W-:Y:S05]  /*1b350*/  BSYNC B6 ;  /* 0x0000000000067941 */ /* 0x000fea0003800000 */
.L_x_1856:
        /* <DEDUP_REMOVED lines=8> */
[----:B------:R3:W4:Y:S01]  /*1b3e0*/  LDC.64 R2, c[0x4][R19] ;  /* 0x0100000013027b82 */ /* 0x0007220000000a00 */
[----:B------:R-:W-:Y:S01]  /*1b3f0*/  IMAD.U32 R4, RZ, RZ, UR6 ;  /* 0x00000006ff047e24 */ /* 0x000fe2000f8e00ff */
[----:B------:R-:W-:Y:S01]  /*1b400*/  MOV R5, UR7 ;  /* 0x0000000700057c02 */ /* 0x000fe20008000f00 */
[----:B------:R-:W-:Y:S02]  /*1b410*/  IMAD.U32 R6, RZ, RZ, UR8 ;  /* 0x00000008ff067e24 */ /* 0x000fe4000f8e00ff */
[----:B0-2---:R-:W-:Y:S02]  /*1b420*/  IMAD.U32 R7, RZ, RZ, UR9 ;  /* 0x00000009ff077e24 */ /* 0x005fe4000f8e00ff */
[----:B------:R-:W-:-:S02]  /*1b430*/  IMAD.U32 R10, RZ, RZ, UR4 ;  /* 0x00000004ff0a7e24 */ /* 0x000fc4000f8e00ff */
[----:B------:R-:W-:Y:S02]  /*1b440*/  IMAD.U32 R11, RZ, RZ, UR5 ;  /* 0x00000005ff0b7e24 */ /* 0x000fe4000f8e00ff */
[----:B------:R-:W-:Y:S02]  /*1b450*/  IMAD.MOV.U32 R8, RZ, RZ, 0x70 ;  /* 0x00000070ff087424 */ /* 0x000fe400078e00ff */
[----:B------:R-:W-:Y:S02]  /*1b460*/  IMAD.MOV.U32 R12, RZ, RZ, 0x1 ;  /* 0x00000001ff0c7424 */ /* 0x000fe400078e00ff */
[----:B-1-3--:R-:W-:-:S07]  /*1b470*/  IMAD.MOV.U32 R13, RZ, RZ, RZ ;  /* 0x000000ffff0d7224 */ /* 0x00afce00078e00ff */
[----:B------:R-:W-:-:S07]  /*1b480*/  LEPC R20, `(.L_x_1860) ;  /* 0x000000001014794e */ /* 0x000fce0000000000 */
[----:B----4-:R-:W-:Y:S05]  /*1b490*/  CALL.ABS.NOINC R2 ;  /* 0x0000000002007343 */ /* 0x010fea0003c00000 */
.L_x_1860:
        /* <DEDUP_REMOVED lines=15> */
.L_x_1859:
[----:B------:R-:W-:Y:S05]  /*1b590*/  BSYNC B6 ;  /* 0x0000000000067941 */ /* 0x000fea0003800000 */
.L_x_1858:
[----:B------:R-:W-:Y:S01]  /*1b5a0*/  ULDC.64 UR4, c[0x0][0x9f8] ;  /* 0x00027e0000047ab9 */ /* 0x000fe20000000a00 */
[----:B------:R-:W3:Y:S01]  /*1b5b0*/  LDL R20, [R1+0x14] ;  /* 0x0000140001147983 */ /* 0x000ee20000100800 */
[----:B------:R-:W-:-:S03]  /*1b5c0*/  ISETP.NE.U32.AND P0, PT, RZ, UR4, PT ;  /* 0x00000004ff007c0c */ /* 0x000fc6000bf05070 */
[----:B------:R-:W4:Y:S01]  /*1b5d0*/  LDL R19, [R1+0x1c] ;  /* 0x00001c0001137983 */ /* 0x000f220000100800 */
[----:B------:R-:W-:Y:S01]  /*1b5e0*/  ISETP.NE.AND.EX P0, PT, RZ, UR5, PT, P0 ;  /* 0x00000005ff007c0c */ /* 0x000fe2000bf05300 */
[----:B0-2---:R-:W-:Y:S01]  /*1b5f0*/  IMAD.MOV.U32 R7, RZ, RZ, R27 ;  /* 0x000000ffff077224 */ /* 0x005fe200078e001b */
[----:B------:R-:W0:Y:S01]  /*1b600*/  LDC R6, c[0x0][0x430] ;  /* 0x00010c00ff067b82 */ /* 0x000e220000000800 */
[----:B------:R-:W2:Y:S10]  /*1b610*/  S2R R21, SR_TID.X ;  /* 0x0000000000157919 */ /* 0x000eb40000002100 */
[----:B------:R-:W1:Y:S02]  /*1b620*/  @P0 LDC.64 R2, c[0x0][0x9f8] ;  /* 0x00027e00ff020b82 */ /* 0x000e640000000a00 */
[----:B-1----:R-:W-:-:S05]  /*1b630*/  @P0 IMAD.WIDE R2, R27, 0x4, R2 ;  /* 0x000000041b020825 */ /* 0x002fca00078e0202 */
[----:B------:R1:W4:Y:S01]  /*1b640*/  @P0 LDG.E R7, desc[UR42][R2.64] ;  /* 0x0000002a02070981 */ /* 0x000322000c1e1900 */
[----:B0-----:R-:W-:Y:S01]  /*1b650*/  ISETP.NE.AND P1, PT, R6, 0x1, PT ;  /* 0x000000010600780c */ /* 0x001fe20003f25270 */
[----:B------:R-:W-:Y:S01]  /*1b660*/  VIADD R23, R23, 0xffffffff ;  /* 0xffffffff17177836 */ /* 0x000fe20000000000 */
[----:B--2---:R-:W-:Y:S01]  /*1b670*/  LOP3.LUT R21, R21, 0x7f, RZ, 0xc0, !PT ;  /* 0x0000007f15157812 */ /* 0x004fe200078ec0ff */
[----:B------:R-:W0:Y:S02]  /*1b680*/  S2R R22, SR_TID.X ;  /* 0x0000000000167919 */ /* 0x000e240000002100 */
[----:B------:R-:W-:Y:S01]  /*1b690*/  IMAD.SHL.U32 R8, R23, 0x80, RZ ;  /* 0x0000008017087824 */ /* 0x000fe200078e00ff */
[----:B------:R-:W-:-:S07]  /*1b6a0*/  SHF.R.U32.HI R21, RZ, 0x3, R21 ;  /* 0x00000003ff157819 */ /* 0x000fce0000011615 */
[----:B-1----:R-:W1:Y:S08]  /*1b6b0*/  @P1 LDC R3, c[0x0][0x434] ;  /* 0x00010d00ff031b82 */ /* 0x002e700000000800 */
[----:B------:R-:W2:Y:S01]  /*1b6c0*/  @P1 LDC R2, c[0x0][0x438] ;  /* 0x00010e00ff021b82 */ /* 0x000ea20000000800 */
[----:B0-----:R-:W-:-:S05]  /*1b6d0*/  IMAD.SHL.U32 R22, R22, 0x10, RZ ;  /* 0x0000001016167824 */ /* 0x001fca00078e00ff */
[----:B------:R-:W-:-:S04]  /*1b6e0*/  LOP3.LUT R22, R22, 0x70, RZ, 0xc0, !PT ;  /* 0x0000007016167812 */ /* 0x000fc800078ec0ff */
[----:B------:R-:W-:-:S04]  /*1b6f0*/  LOP3.LUT R0, R8, R21, R22, 0xfe, !PT ;  /* 0x0000001508007212 */ /* 0x000fc800078efe16 */
[C---:B---3--:R-:W-:Y:S01]  /*1b700*/  ISETP.GE.AND P0, PT, R0.reuse, R20, PT ;  /* 0x000000140000720c */ /* 0x048fe20003f06270 */
[----:B----4-:R-:W-:-:S04]  /*1b710*/  IMAD.IADD R0, R0, 0x1, R19 ;  /* 0x0000000100007824 */ /* 0x010fc800078e0213 */
[----:B-1----:R-:W-:-:S04]  /*1b720*/  @P1 IMAD.HI.U32 R3, R0, R3, RZ ;  /* 0x0000000300031227 */ /* 0x002fc800078e00ff */
[----:B------:R-:W-:Y:S01]  /*1b730*/  IMAD.MOV.U32 R4, RZ, RZ, R0 ;  /* 0x000000ffff047224 */ /* 0x000fe200078e0000 */
[----:B--2---:R-:W-:-:S03]  /*1b740*/  @P1 SHF.R.U32.HI R4, RZ, R2, R3 ;  /* 0x00000002ff041219 */ /* 0x004fc60000011603 */
[----:B------:R-:W0:Y:S02]  /*1b750*/  @!P0 LDC.64 R2, c[0x0][0x428] ;  /* 0x00010a00ff028b82 */ /* 0x000e240000000a00 */
[----:B------:R-:W-:-:S04]  /*1b760*/  IMAD.MOV R5, RZ, RZ, -R4 ;  /* 0x000000ffff057224 */ /* 0x000fc800078e0a04 */
[----:B------:R-:W-:Y:S01]  /*1b770*/  IMAD R0, R6, R5, R0 ;  /* 0x0000000506007224 */ /* 0x000fe200078e0200 */
[--C-:B------:R-:W-:Y:S02]  /*1b780*/  @!P0 SHF.R.S32.HI R5, RZ, 0x1f, R4.reuse ;  /* 0x0000001fff058819 */ /* 0x100fe40000011404 */
[----:B------:R-:W-:Y:S01]  /*1b790*/  SHF.R.S32.HI R9, RZ, 0x1f, R7 ;  /* 0x0000001fff097819 */ /* 0x000fe20000011407 */
[-C--:B0-----:R-:W-:Y:S01]  /*1b7a0*/  @!P0 IMAD.WIDE.U32 R4, R7, R2.reuse, R4 ;  /* 0x0000000207048225 */ /* 0x081fe200078e0004 */
[----:B------:R0:W-:Y:S03]  /*1b7b0*/  STL [R1+0xc], R7 ;  /* 0x00000c0701007387 */ /* 0x0001e60000100800 */
[----:B------:R-:W-:Y:S01]  /*1b7c0*/  @!P0 IMAD R6, R9, R2, RZ ;  /* 0x0000000209068224 */ /* 0x000fe200078e02ff */
[----:B------:R1:W-:Y:S03]  /*1b7d0*/  STL [R1+0x20], R9 ;  /* 0x0000200901007387 */ /* 0x0003e60000100800 */
[----:B------:R-:W-:-:S02]  /*1b7e0*/  @!P0 IMAD R6, R7, R3, R6 ;  /* 0x0000000307068224 */ /* 0x000fc400078e0206 */
[----:B------:R-:W2:Y:S02]  /*1b7f0*/  @!P0 LDC.64 R2, c[0x0][0x418] ;  /* 0x00010600ff028b82 */ /* 0x000ea40000000a00 */
[----:B------:R-:W-:Y:S01]  /*1b800*/  @!P0 IMAD.IADD R5, R5, 0x1, R6 ;  /* 0x0000000105058824 */ /* 0x000fe200078e0206 */
[----:B--2---:R-:W-:Y:S01]  /*1b810*/  @!P0 LEA R6, P1, R4, R2, 0x2 ;  /* 0x0000000204068211 */ /* 0x004fe200078210ff */
[----:B------:R-:W-:-:S03]  /*1b820*/  IMAD.MOV.U32 R2, RZ, RZ, RZ ;  /* 0x000000ffff027224 */ /* 0x000fc600078e00ff */
[----:B0-----:R-:W-:-:S05]  /*1b830*/  @!P0 LEA.HI.X R7, R4, R3, R5, 0x2, P1 ;  /* 0x0000000304078211 */ /* 0x001fca00008f1405 */
[----:B------:R0:W5:Y:S01]  /*1b840*/  @!P0 LDG.E R2, desc[UR42][R6.64] ;  /* 0x0000002a06028981 */ /* 0x000162000c1e1900 */
[----:B-1----:R-:W-:Y:S01]  /*1b850*/  IMAD.U32 R9, RZ, RZ, UR38 ;  /* 0x00000026ff097e24 */ /* 0x002fe2000f8e00ff */
[----:B------:R-:W-:Y:S01]  /*1b860*/  UMOV UR4, 0xffffffff ;  /* 0xffffffff00047882 */ /* 0x000fe20000000000 */
[----:B------:R-:W-:-:S03]  /*1b870*/  LOP3.LUT R18, R18, 0xfffffffd, RZ, 0xc0, !PT ;  /* 0xfffffffd12127812 */ /* 0x000fc600078ec0ff */
[----:B------:R-:W-:-:S13]  /*1b880*/  ISETP.NE.AND P2, PT, R9, 0x3, PT ;  /* 0x000000030900780c */ /* 0x000fda0003f45270 */
[----:B------:R-:W-:Y:S01]  /*1b890*/  @P2 LOP3.LUT R18, R18, 0x2, RZ, 0xfc, !PT ;  /* 0x0000000212122812 */ /* 0x000fe200078efcff */
[----:B0-----:R-:W-:Y:S06]  /*1b8a0*/  BRA.DIV UR4, `(.L_x_1861) ;  /* 0x0000006a040c7947 */ /* 0x001fec000b800000 */
.L_x_2014:
[----:B------:R-:W-:Y:S05]  /*1b8b0*/  @!P2 BRA `(.L_x_1862) ;  /* 0x000000000004a947 */ /* 0x000fea0003800000 */
[----:B------:R-:W-:Y:S01]  /*1b8c0*/  BPT.TRAP 0x1 ;  /* 0x000000040000795c */ /* 0x000fe20000300000 */
.L_x_1862:
[----:B------:R-:W2:Y:S01]  /*1b8d0*/  LDL R9, [R1] ;  /* 0x0000000001097983 */ /* 0x000ea20000100800 */
        /* <DEDUP_REMOVED lines=20> */
[----:B--2---:R-:W-:-:S06]  /*1ba20*/  SHF.L.U32 R4, R9, 0x1f, RZ ;  /* 0x0000001f09047819 */ /* 0x004fcc00000006ff */
[----:B------:R-:W0:Y:S02]  /*1ba30*/  SYNCS.PHASECHK.TRANS64.TRYWAIT P0, [R3+URZ+0x16840], R4 ;  /* 0x01684004030075a7 */ /* 0x000e24000800017f */
[----:B0-----:R-:W-:Y:S05]  /*1ba40*/  @!P0 BRA `(.L_x_1864) ;  /* 0x0000006400d88947 */ /* 0x001fea0003800000 */
.L_x_2015:
[----:B------:R-:W-:Y:S05]  /*1ba50*/  BSYNC B0 ;  /* 0x0000000000007941 */ /* 0x000fea0003800000 */
.L_x_1863:
[----:B------:R-:W2:Y:S01]  /*1ba60*/  LDL R13, [R1+0x14] ;  /* 0x00001400010d7983 */ /* 0x000ea20000100800 */
[----:B------:R-:W-:Y:S01]  /*1ba70*/  ULDC.64 UR4, c[0x0][0x300] ;  /* 0x0000c00000047ab9 */ /* 0x000fe20000000a00 */
[----:B------:R-:W-:Y:S01]  /*1ba80*/  ULDC.64 UR6, c[0x0][0x2e8] ;  /* 0x0000ba0000067ab9 */ /* 0x000fe20000000a00 */
[----:B------:R-:W-:Y:S01]  /*1ba90*/  IMAD R6, R6, UR4, RZ ;  /* 0x0000000406067c24 */ /* 0x000fe2000f8e02ff */
[----:B------:R-:W1:Y:S01]  /*1baa0*/  S2R R9, SR_TID.X ;  /* 0x0000000000097919 */ /* 0x000e620000002100 */
[----:B0-----:R-:W-:Y:S01]  /*1bab0*/  IMAD.WIDE.U32 R4, R0, UR4, RZ ;  /* 0x0000000400047c25 */ /* 0x001fe2000f8e00ff */
        /* <DEDUP_REMOVED lines=10> */
[----:B------:R-:W-:Y:S01]  /*1bb60*/  IMAD.WIDE.U32 R4, R17, UR4, R4 ;  /* 0x0000000411047c25 */ /* 0x000fe2000f8e0004 */
[----:B------:R-:W-:-:S03]  /*1bb70*/  ULDC UR4, c[0x0][0x2f4] ;  /* 0x0000bd0000047ab9 */ /* 0x000fc60000000800 */
[----:B------:R-:W-:Y:S01]  /*1bb80*/  IMAD R2, R17, UR5, R5 ;  /* 0x0000000511027c24 */ /* 0x000fe2000f8e0205 */
[----:B------:R-:W-:-:S04]  /*1bb90*/  LEA R0, P0, R4, UR6, 0x1 ;  /* 0x0000000604007c11 */ /* 0x000fc8000f8008ff */
[----:B------:R-:W-:Y:S02]  /*1bba0*/  LEA.HI.X R2, R4, UR7, R2, 0x1, P0 ;  /* 0x0000000704027c11 */ /* 0x000fe400080f0c02 */
[----:B-1----:R-:W-:Y:S01]  /*1bbb0*/  LOP3.LUT R10, R9, 0x7f, RZ, 0xc0, !PT ;  /* 0x0000007f090a7812 */ /* 0x002fe200078ec0ff */
[----:B0-----:R-:W-:-:S03]  /*1bbc0*/  IMAD.SHL.U32 R9, R12, 0x8, RZ ;  /* 0x000000080c097824 */ /* 0x001fc600078e00ff */
[----:B------:R-:W-:Y:S02]  /*1bbd0*/  SHF.R.U32.HI R11, RZ, 0x3, R10 ;  /* 0x00000003ff0b7819 */ /* 0x000fe4000001160a */
[----:B------:R-:W-:-:S04]  /*1bbe0*/  LOP3.LUT R9, R9, 0x38, RZ, 0xc0, !PT ;  /* 0x0000003809097812 */ /* 0x000fc800078ec0ff */
[----:B------:R-:W-:Y:S01]  /*1bbf0*/  ISETP.GE.AND P2, PT, R9, UR4, PT ;  /* 0x0000000409007c0c */ /* 0x000fe2000bf46270 */
[----:B------:R-:W-:-:S12]  /*1bc00*/  UMOV UR4, 0xffffffff ;  /* 0xffffffff00047882 */ /* 0x000fd80000000000 */
[----:B------:R-:W-:Y:S02]  /*1bc10*/  @P2 LOP3.LUT R18, R18, 0x1, RZ, 0xfc, !PT ;  /* 0x0000000112122812 */ /* 0x000fe400078efcff */
[----:B--2---:R-:W-:Y:S01]  /*1bc20*/  IADD3 R4, -R11, R13, -R8 ;  /* 0x0000000d0b047210 */ /* 0x004fe20007ffe908 */
[----:B------:R-:W-:Y:S02]  /*1bc30*/  IMAD.SHL.U32 R11, R10, 0x8, RZ ;  /* 0x000000080a0b7824 */ /* 0x000fe400078e00ff */
[----:B------:R-:W-:Y:S01]  /*1bc40*/  IMAD.SHL.U32 R10, R12, 0x8, RZ ;  /* 0x000000080c0a7824 */ /* 0x000fe200078e00ff */
[----:B------:R-:W-:-:S04]  /*1bc50*/  ISETP.GE.AND P0, PT, R4, 0x1, PT ;  /* 0x000000010400780c */ /* 0x000fc80003f06270 */
        /* <DEDUP_REMOVED lines=9> */
[----:B-1----:R-:W-:-:S05]  /*1bcf0*/  @P0 IMAD.X R6, RZ, RZ, R6, P1 ;  /* 0x000000ffff060224 */ /* 0x002fca00008e0606 */
[----:B------:R-:W-:-:S04]  /*1bd00*/  @P0 LOP3.LUT R7, R7, R6, RZ, 0x3c, !PT ;  /* 0x0000000607070212 */ /* 0x000fc800078e3cff */
[----:B------:R-:W-:-:S04]  /*1bd10*/  @P0 LOP3.LUT R6, R7, R6, RZ, 0x3c, !PT ;  /* 0x0000000607060212 */ /* 0x000fc800078e3cff */
[----:B------:R-:W-:-:S05]  /*1bd20*/  @P0 LOP3.LUT R7, R7, R6, RZ, 0x3c, !PT ;  /* 0x0000000607070212 */ /* 0x000fca00078e3cff */
[----:B------:R-:W-:Y:S01]  /*1bd30*/  @!PT LDS RZ, [RZ] ;  /* 0x00000000fffff984 */ /* 0x000fe20000000800 */
        /* <DEDUP_REMOVED lines=15> */
[----:B0-----:R-:W-:-:S04]  /*1be30*/  @P0 LEA R7, P1, R9, R7, 0x1 ;  /* 0x0000000709070211 */ /* 0x001fc800078208ff */
[----:B-1----:R-:W-:-:S04]  /*1be40*/  @P0 IADD3.X R6, RZ, R6, RZ, P1, !PT ;  /* 0x00000006ff060210 */ /* 0x002fc80000ffe4ff */
        /* <DEDUP_REMOVED lines=46> */
.L_x_2033:
[----:B------:R-:W-:-:S13]  /*1c130*/  ISETP.GE.AND P0, PT, R4, 0x71, PT ;  /* 0x000000710400780c */ /* 0x000fda0003f06270 */
[----:B0-----:R-:W-:Y:S01]  /*1c140*/  @P0 LEA R6, P1, R9, R0, 0x1 ;  /* 0x0000000009060211 */ /* 0x001fe200078208ff */
        /* <DEDUP_REMOVED lines=8> */
.L_x_1866:
        /* <DEDUP_REMOVED lines=11> */
.L_x_1867:
[----:B------:R1:W5:Y:S01]  /*1c280*/  LDL.LU R4, [R1+0x2c] ;  /* 0x00002c0001047983 */ /* 0x0003620000300800 */
[----:B------:R1:W-:Y:S02]  /*1c290*/  SYNCS.ARRIVE.TRANS64.A1T0 RZ, [R3+URZ+0x16830], RZ ;  /* 0x016830ff03ff79a7 */ /* 0x0003e4000810003f */
        /* <DEDUP_REMOVED lines=8> */
[----:B------:R-:W-:-:S04]  /*1c320*/  ISETP.NE.AND.EX P0, PT, RZ, UR7, PT, P0 ;  /* 0x00000007ff007c0c */ /* 0x000fc8000bf05300 */
[----:B------:R-:W-:Y:S02]  /*1c330*/  SEL R26, R27, RZ, !P0 ;  /* 0x000000ff1b1a7207 */ /* 0x000fe40004000000 */
[----:B-----5:R-:W-:-:S05]  /*1c340*/  SHF.R.S32.HI R2, RZ, 0x1f, R4 ;  /* 0x0000001fff027819 */ /* 0x020fca0000011404 */
[----:B------:R-:W-:-:S04]  /*1c350*/  IMAD R2, R2, UR4, RZ ;  /* 0x0000000402027c24 */ /* 0x000fc8000f8e02ff */
[C---:B------:R-:W-:Y:S01]  /*1c360*/  IMAD R0, R4.reuse, UR5, R2 ;  /* 0x0000000504007c24 */ /* 0x040fe2000f8e0202 */
[----:B------:R-:W-:Y:S01]  /*1c370*/  SHF.R.S32.HI R2, RZ, 0x1f, R27 ;  /* 0x0000001fff027819 */ /* 0x000fe2000001141b */
[----:B0-----:R-:W-:-:S04]  /*1c380*/  IMAD.WIDE.U32 R4, R4, UR4, RZ ;  /* 0x0000000404047c25 */ /* 0x001fc8000f8e00ff */
[----:B-1----:R-:W-:Y:S01]  /*1c390*/  IMAD.IADD R3, R5, 0x1, R0 ;  /* 0x0000000105037824 */ /* 0x002fe200078e0200 */
[----:B------:R-:W-:Y:S01]  /*1c3a0*/  SEL R0, R2, RZ, !P0 ;  /* 0x000000ff02007207 */ /* 0x000fe20004000000 */
[----:B------:R0:W-:Y:S04]  /*1c3b0*/  STL.64 [R1+0x30], R4 ;  /* 0x0000300401007387 */ /* 0x0001e80000100a00 */
[----:B------:R0:W-:Y:S04]  /*1c3c0*/  STL [R1+0x2c], R3 ;  /* 0x00002c0301007387 */ /* 0x0001e80000100800 */
[----:B------:R0:W-:Y:S01]  /*1c3d0*/  STL [R1+0x3c], R0 ;  /* 0x00003c0001007387 */ /* 0x0001e20000100800 */
[----:B------:R-:W-:Y:S05]  /*1c3e0*/  @!P1 BRA `(.L_x_1869) ;  /* 0x0000000000409947 */ /* 0x000fea0003800000 */
[----:B------:R-:W-:Y:S01]  /*1c3f0*/  MOV R2, 0x0 ;  /* 0x0000000000027802 */ /* 0x000fe20000000f00 */
[----:B------:R-:W-:Y:S01]  /*1c400*/  ULDC.64 UR4, c[0x4][0x88] ;  /* 0x0100220000047ab9 */ /* 0x000fe20000000a00 */
[----:B------:R-:W-:Y:S01]  /*1c410*/  ULDC.64 UR6, c[0x4][0x90] ;  /* 0x0100240000067ab9 */ /* 0x000fe20000000a00 */
[----:B------:R-:W-:Y:S01]  /*1c420*/  ULDC.64 UR8, c[0x4][0x20] ;  /* 0x0100080000087ab9 */ /* 0x000fe20000000a00 */
[----:B0-----:R-:W-:Y:S02]  /*1c430*/  IMAD.U32 R4, RZ, RZ, UR4 ;  /* 0x00000004ff047e24 */ /* 0x001fe4000f8e00ff */
        /* <DEDUP_REMOVED lines=11> */
.L_x_1869:
[----:B------:R-:W-:Y:S05]  /*1c4f0*/  BSYNC B6 ;  /* 0x0000000000067941 */ /* 0x000fea0003800000 */
.L_x_1868:
[----:B------:R-:W2:Y:S01]  /*1c500*/  LDL.LU R2, [R1+0x2c] ;  /* 0x00002c0001027983 */ /* 0x000ea20000300800 */
[----:B------:R-:W-:Y:S01]  /*1c510*/  ULDC.64 UR4, c[0x0][0x2d8] ;  /* 0x0000b60000047ab9 */ /* 0x000fe20000000a00 */
[----:B------:R-:W-:Y:S01]  /*1c520*/  ULDC.64 UR6, c[0x0][0x2e0] ;  /* 0x0000b80000067ab9 */ /* 0x000fe20000000a00 */
[----:B------:R-:W1:Y:S01]  /*1c530*/  LDC R9, c[0x0][0x448] ;  /* 0x00011200ff097b82 */ /* 0x000e620000000800 */
[----:B------:R-:W3:Y:S01]  /*1c540*/  LDL.LU.64 R20, [R1+0x30] ;  /* 0x0000300001147983 */ /* 0x000ee20000300a00 */
[----:B------:R-:W-:-:S03]  /*1c550*/  ULDC.64 UR8, c[0x0][0x280] ;  /* 0x0000a00000087ab9 */ /* 0x000fc60000000a00 */
[----:B0-----:R-:W4:Y:S04]  /*1c560*/  LDL.LU R0, [R1+0x3c] ;  /* 0x00003c0001007983 */ /* 0x001f280000300800 */
[----:B------:R0:W5:Y:S01]  /*1c570*/  LDL R10, [R1+0x24] ;  /* 0x00002400010a7983 */ /* 0x0001620000100800 */
[----:B-1----:R-:W-:-:S13]  /*1c580*/  ISETP.NE.AND P1, PT, R9, 0x1, PT ;  /* 0x000000010900780c */ /* 0x002fda0003f25270 */
[----:B------:R-:W1:Y:S08]  /*1c590*/  @P1 LDC R4, c[0x0][0x44c] ;  /* 0x00011300ff041b82 */ /* 0x000e700000000800 */
[----:B------:R-:W0:Y:S08]  /*1c5a0*/  @P1 LDC R5, c[0x0][0x450] ;  /* 0x00011400ff051b82 */ /* 0x000e300000000800 */
[----:B------:R-:W0:Y:S01]  /*1c5b0*/  @P1 LDC R8, c[0x0][0x450] ;  /* 0x00011400ff081b82 */ /* 0x000e220000000800 */
[----:B--2---:R-:W-:-:S02]  /*1c5c0*/  IMAD.MOV.U32 R3, RZ, RZ, R2 ;  /* 0x000000ffff037224 */ /* 0x004fc400078e0002 */
        /* <DEDUP_REMOVED lines=10> */
[----:B------:R4:W5:Y:S02]  /*1c670*/  LDL R26, [R1+0x28] ;  /* 0x00002800011a7983 */ /* 0x0009640000100800 */
[----:B------:R-:W-:Y:S02]  /*1c680*/  IMAD.IADD R3, R3, 0x1, R0 ;  /* 0x0000000103037824 */ /* 0x000fe400078e0200 */
[----:B--2---:R-:W-:Y:S01]  /*1c690*/  IMAD.SHL.U32 R21, R21, 0x10, RZ ;  /* 0x0000001015157824 */ /* 0x004fe200078e00ff */
[----:B---3--:R-:W-:-:S04]  /*1c6a0*/  LOP3.LUT R20, R20, 0x7f, RZ, 0xc0, !PT ;  /* 0x0000007f14147812 */ /* 0x008fc800078ec0ff */
[----:B------:R-:W-:Y:S02]  /*1c6b0*/  LOP3.LUT R21, R21, 0x70, RZ, 0xc0, !PT ;  /* 0x0000007015157812 */ /* 0x000fe400078ec0ff */
[----:B------:R-:W-:-:S04]  /*1c6c0*/  SHF.R.U32.HI R20, RZ, 0x3, R20 ;  /* 0x00000003ff147819 */ /* 0x000fc80000011614 */
[----:B------:R-:W-:-:S05]  /*1c6d0*/  LOP3.LUT R20, R20, R21, RZ, 0xfc, !PT ;  /* 0x0000001514147212 */ /* 0x000fca00078efcff */
[----:B------:R-:W-:-:S04]  /*1c6e0*/  IMAD.IADD R6, R20, 0x1, R25 ;  /* 0x0000000114067824 */ /* 0x000fc800078e0219 */
[----:B-1----:R-:W-:-:S04]  /*1c6f0*/  @P1 IMAD.HI.U32 R0, R6, R4, RZ ;  /* 0x0000000406001227 */ /* 0x002fc800078e00ff */
[----:B------:R-:W-:Y:S01]  /*1c700*/  IMAD.MOV.U32 R4, RZ, RZ, R6 ;  /* 0x000000ffff047224 */ /* 0x000fe200078e0006 */
[----:B0-----:R-:W-:-:S04]  /*1c710*/  @P1 SHF.R.U32.HI R4, RZ, R5, R0 ;  /* 0x00000005ff041219 */ /* 0x001fc80000011600 */
        /* <DEDUP_REMOVED lines=15> */
[----:B------:R-:W-:Y:S01]  /*1c810*/  VIADD R5, R6, 0x80 ;  /* 0x0000008006057836 */ /* 0x000fe20000000000 */
[----:B------:R-:W1:Y:S03]  /*1c820*/  S2R R11, SR_TID.X ;  /* 0x00000000000b7919 */ /* 0x000e660000002100 */
[----:B------:R-:W-:Y:S02]  /*1c830*/  IMAD.MOV.U32 R6, RZ, RZ, R5 ;  /* 0x000000ffff067224 */ /* 0x000fe400078e0005 */
[----:B0-----:R-:W-:-:S05]  /*1c840*/  @P1 IMAD.HI.U32 R7, R5, R7, RZ ;  /* 0x0000000705071227 */ /* 0x001fca00078e00ff */
[----:B------:R-:W-:-:S05]  /*1c850*/  @P1 SHF.R.U32.HI R6, RZ, R8, R7 ;  /* 0x00000008ff061219 */ /* 0x000fca0000011607 */
[----:B------:R-:W-:-:S04]  /*1c860*/  IMAD.MOV R7, RZ, RZ, -R6 ;  /* 0x000000ffff077224 */ /* 0x000fc800078e0a06 */
[----:B------:R-:W-:Y:S01]  /*1c870*/  IMAD R5, R9, R7, R5 ;  /* 0x0000000709057224 */ /* 0x000fe200078e0205 */
[----:B------:R-:W-:Y:S01]  /*1c880*/  SHF.R.S32.HI R7, RZ, 0x1f, R6 ;  /* 0x0000001fff077819 */ /* 0x000fe20000011406 */
[----:B------:R-:W-:-:S04]  /*1c890*/  IMAD.WIDE.U32 R2, R6, UR4, R2 ;  /* 0x0000000406027c25 */ /* 0x000fc8000f8e0002 */
[----:B------:R-:W-:Y:S01]  /*1c8a0*/  IMAD R7, R7, UR4, RZ ;  /* 0x0000000407077c24 */ /* 0x000fe2000f8e02ff */
[----:B------:R-:W-:-:S03]  /*1c8b0*/  ULDC UR4, c[0x0][0x2b8] ;  /* 0x0000ae0000047ab9 */ /* 0x000fc60000000800 */
[----:B------:R-:W-:Y:S01]  /*1c8c0*/  IMAD R7, R6, UR5, R7 ;  /* 0x0000000506077c24 */ /* 0x000fe2000f8e0207 */
[----:B------:R-:W-:Y:S01]  /*1c8d0*/  SHF.R.S32.HI R6, RZ, 0x1f, R5 ;  /* 0x0000001fff067819 */ /* 0x000fe20000011405 */
[----:B-1----:R-:W-:Y:S02]  /*1c8e0*/  IMAD.SHL.U32 R20, R11, 0x8, RZ ;  /* 0x000000080b147824 */ /* 0x002fe400078e00ff */
[----:B------:R-:W-:Y:S02]  /*1c8f0*/  IMAD.IADD R3, R3, 0x1, R7 ;  /* 0x0000000103037824 */ /* 0x000fe400078e0207 */
[----:B------:R-:W-:Y:S02]  /*1c900*/  IMAD R6, R6, UR6, RZ ;  /* 0x0000000606067c24 */ /* 0x000fe4000f8e02ff */
[----:B------:R-:W-:Y:S01]  /*1c910*/  IMAD.WIDE.U32 R2, R5, UR6, R2 ;  /* 0x0000000605027c25 */ /* 0x000fe2000f8e0002 */
[----:B------:R-:W-:-:S03]  /*1c920*/  LOP3.LUT R20, R20, 0x38, RZ, 0xc0, !PT ;  /* 0x0000003814147812 */ /* 0x000fc600078ec0ff */
[----:B------:R-:W-:Y:S01]  /*1c930*/  IMAD R6, R5, UR7, R6 ;  /* 0x0000000705067c24 */ /* 0x000fe2000f8e0206 */
[----:B------:R-:W-:-:S03]  /*1c940*/  LEA R5, P1, R2, UR8, 0x1 ;  /* 0x0000000802057c11 */ /* 0x000fc6000f8208ff */
[----:B------:R-:W-:Y:S01]  /*1c950*/  IMAD.IADD R3, R3, 0x1, R6 ;  /* 0x0000000103037824 */ /* 0x000fe200078e0206 */
        /* <DEDUP_REMOVED lines=8> */
[----:B------:R-:W-:Y:S01]  /*1c9e0*/  IMAD.IADD R25, R21, 0x1, R25 ;  /* 0x0000000115197824 */ /* 0x000fe200078e0219 */
        /* <DEDUP_REMOVED lines=76> */
[----:B-1----:R-:W-:-:S05]  /*1ceb0*/  @!P3 LEA R6, P2, R20, R6, 0x1 ;  /* 0x000000061406b211 */ /* 0x002fca00078408ff */
[----:B------:R-:W-:-:S04]  /*1cec0*/  @!P3 IMAD.X R4, RZ, RZ, R4, P2 ;  /* 0x000000ffff04b224 */ /* 0x000fc800010e0604 */
[----:B------:R-:W-:-:S05]  /*1ced0*/  @!P3 IMAD.MOV.U32 R7, RZ, RZ, R4 ;  /* 0x000000ffff07b224 */ /* 0x000fca00078e0004 */
[----:B------:R1:W-:Y:S02]  /*1cee0*/  @!P3 LDGSTS.E.BYPASS.LTC128B.128 [R10+0xbc00], desc[UR42][R6.64], !P0 ;  /* 0x0bc00000060abfae */ /* 0x0003e4000c101d6a */
[----:B-1----:R-:W-:-:S05]  /*1cef0*/  @!P1 LEA R6, P2, R20, R8, 0x1 ;  /* 0x0000000814069211 */ /* 0x002fca00078408ff */
[----:B0-----:R-:W-:-:S04]  /*1cf00*/  @!P1 IMAD.X R0, RZ, RZ, R0, P2 ;  /* 0x000000ffff009224 */ /* 0x001fc800010e0600 */
        /* <DEDUP_REMOVED lines=13> */
[----:B------:R-:W-:Y:S04]  /*1cfe0*/  SHFL.IDX PT, R3, R3, 0x3, 0x181f ;  /* 0x00781f0003037f89 */ /* 0x000fe800000e0000 */
[----:B0-----:R-:W0:Y:S04]  /*1cff0*/  SHFL.IDX PT, R6, R5, 0x2, 0x181f ;  /* 0x00581f0005067f89 */ /* 0x001e2800000e0000 */
[----:B------:R-:W1:Y:S01]  /*1d000*/  SHFL.IDX PT, R5, R5, 0x3, 0x181f ;  /* 0x00781f0005057f89 */ /* 0x000e6200000e0000 */
[----:B0-----:R-:W-:-:S05]  /*1d010*/  @!P1 LEA R6, P2, R20, R6, 0x1 ;  /* 0x0000000614069211 */ /* 0x001fca00078408ff */
[----:B------:R-:W-:-:S04]  /*1d020*/  @!P1 IMAD.X R0, RZ, RZ, R0, P2 ;  /* 0x000000ffff009224 */ /* 0x000fc800010e0600 */
[----:B------:R-:W-:-:S05]  /*1d030*/  @!P1 IMAD.MOV.U32 R7, RZ, RZ, R0 ;  /* 0x000000ffff079224 */ /* 0x000fca00078e0000 */
[----:B-1----:R0:W-:Y:S02]  /*1d040*/  @!P1 LDGSTS.E.BYPASS.LTC128B.128 [R10+0xd400], desc[UR42][R6.64], !P0 ;  /* 0x0d400000060a9fae */ /* 0x0021e4000c101d6a */
.L_x_2058:
[----:B------:R-:W-:-:S05]  /*1d050*/  VIADD R25, R25, 0xb0 ;  /* 0x000000b019197836 */ /* 0x000fca0000000000 */
        /* <DEDUP_REMOVED lines=9> */
.L_x_1871:
        /* <DEDUP_REMOVED lines=18> */
.L_x_2059:
[----:B------:R-:W-:Y:S05]  /*1d210*/  BSYNC B0 ;  /* 0x0000000000007941 */ /* 0x000fea0003800000 */
.L_x_1872:
[----:B------:R-:W0:Y:S04]  /*1d220*/  LDL.LU R3, [R1+0x38] ;  /* 0x0000380001037983 */ /* 0x000e280000300800 */
[----:B------:R-:W2:Y:S01]  /*1d230*/  LDL R2, [R1+0x18] ;  /* 0x0000180001027983 */ /* 0x000ea20000100800 */
[----:B------:R-:W-:Y:S01]  /*1d240*/  BSSY B0, `(.L_x_1874) ;  /* 0x0000108000007945 */ /* 0x000fe20003800000 */
[----:B0-----:R-:W-:-:S05]  /*1d250*/  VIADD R7, R3, 0xfffffffe ;  /* 0xfffffffe03077836 */ /* 0x001fca0000000000 */
[----:B--2---:R-:W-:-:S13]  /*1d260*/  ISETP.GE.AND P0, PT, R7, R2, PT ;  /* 0x000000020700720c */ /* 0x004fda0003f06270 */
[----:B------:R-:W-:Y:S05]  /*1d270*/  @!P0 BRA `(.L_x_1875) ;  /* 0x0000001000108947 */ /* 0x000fea0003800000 */
[----:B------:R0:W5:Y:S01]  /*1d280*/  LDL.LU R20, [R1] ;  /* 0x0000000001147983 */ /* 0x0001620000300800 */
[----:B------:R-:W-:Y:S01]  /*1d290*/  ULDC UR4, c[0x0][0x2f4] ;  /* 0x0000bd0000047ab9 */ /* 0x000fe20000000800 */
[----:B------:R-:W-:Y:S01]  /*1d2a0*/  IMAD.MOV.U32 R6, RZ, RZ, R28 ;  /* 0x000000ffff067224 */ /* 0x000fe200078e001c */
[----:B------:R-:W2:Y:S01]  /*1d2b0*/  S2R R2, SR_TID.X ;  /* 0x0000000000027919 */ /* 0x000ea20000002100 */
[----:B------:R-:W-:Y:S02]  /*1d2c0*/  IMAD.MOV.U32 R26, RZ, RZ, R23 ;  /* 0x000000ffff1a7224 */ /* 0x000fe400078e0017 */
[----:B--2---:R-:W-:-:S05]  /*1d2d0*/  IMAD.SHL.U32 R2, R2, 0x8, RZ ;  /* 0x0000000802027824 */ /* 0x004fca00078e00ff */
[----:B------:R-:W-:-:S04]  /*1d2e0*/  LOP3.LUT R2, R2, 0x38, RZ, 0xc0, !PT ;  /* 0x0000003802027812 */ /* 0x000fc800078ec0ff */
[----:B0-----:R-:W-:-:S13]  /*1d2f0*/  ISETP.GE.AND P1, PT, R2, UR4, PT ;  /* 0x0000000402007c0c */ /* 0x001fda000bf26270 */
.L_x_1888:
        /* <DEDUP_REMOVED lines=10> */
[----:B------:R-:W-:Y:S02]  /*1d3a0*/  IMAD.SHL.U32 R2, R2, 0x10, RZ ;  /* 0x0000001002027824 */ /* 0x000fe400078e00ff */
[----:B------:R-:W-:-:S03]  /*1d3b0*/  IMAD R4, R7, 0x80, R4 ;  /* 0x0000008007047824 */ /* 0x000fc600078e0204 */
        /* <DEDUP_REMOVED lines=18> */
[----:B------:R-:W-:-:S05]  /*1d4e0*/  VIADD R28, R6, 0x1 ;  /* 0x00000001061c7836 */ /* 0x000fca0000000000 */
[----:B------:R-:W-:-:S04]  /*1d4f0*/  ISETP.NE.AND P0, PT, R28, 0x2, PT ;  /* 0x000000021c00780c */ /* 0x000fc80003f05270 */
[----:B------:R-:W-:-:S04]  /*1d500*/  SEL R2, RZ, 0x1, P0 ;  /* 0x00000001ff027807 */ /* 0x000fc80000000000 */
[----:B-----5:R-:W-:Y:S01]  /*1d510*/  LOP3.LUT R2, R20, R2, RZ, 0x3c, !PT ;  /* 0x0000000214027212 */ /* 0x020fe200078e3cff */
[----:B------:R-:W-:-:S04]  /*1d520*/  IMAD.U32 R8, RZ, RZ, UR38 ;  /* 0x00000026ff087e24 */ /* 0x000fc8000f8e00ff */
[----:B------:R0:W-:Y:S01]  /*1d530*/  STL [R1], R2 ;  /* 0x0000000201007387 */ /* 0x0001e20000100800 */
[----:B------:R-:W-:Y:S02]  /*1d540*/  ISETP.NE.AND P2, PT, R8, 0x3, PT ;  /* 0x000000030800780c */ /* 0x000fe40003f45270 */
[----:B------:R-:W-:Y:S02]  /*1d550*/  MOV R23, R7 ;  /* 0x0000000700177202 */ /* 0x000fe40000000f00 */
[----:B------:R-:W-:Y:S02]  /*1d560*/  SEL R28, R28, RZ, P0 ;  /* 0x000000ff1c1c7207 */ /* 0x000fe40000000000 */
[----:B--2---:R-:W-:-:S07]  /*1d570*/  SHF.R.S32.HI R25, RZ, 0x1f, R4 ;  /* 0x0000001fff197819 */ /* 0x004fce0000011404 */
[----:B0-----:R-:W-:Y:S05]  /*1d580*/  @!P2 BRA `(.L_x_1876) ;  /* 0x000000000004a947 */ /* 0x001fea0003800000 */
[----:B------:R-:W-:Y:S01]  /*1d590*/  BPT.TRAP 0x1 ;  /* 0x000000040000795c */ /* 0x000fe20000300000 */
.L_x_1876:
[----:B------:R-:W-:Y:S01]  /*1d5a0*/  IMAD R5, R28, 0x8, R16 ;  /* 0x000000081c057824 */ /* 0x000fe200078e0210 */
[----:B------:R-:W-:Y:S01]  /*1d5b0*/  SHF.L.U32 R2, R2, 0x1f, RZ ;  /* 0x0000001f02027819 */ /* 0x000fe200000006ff */
[----:B------:R-:W-:Y:S03]  /*1d5c0*/  BSSY B1, `(.L_x_1877) ;  /* 0x0000003000017945 */ /* 0x000fe60003800000 */
[----:B------:R-:W0:Y:S02]  /*1d5d0*/  SYNCS.PHASECHK.TRANS64.TRYWAIT P0, [R5+URZ+0x16840], R2 ;  /* 0x01684002050075a7 */ /* 0x000e24000800017f */
[----:B0-----:R-:W-:Y:S05]  /*1d5e0*/  @!P0 BRA `(.L_x_1878) ;  /* 0x0000006400ac8947 */ /* 0x001fea0003800000 */
.L_x_2060:
[----:B------:R-:W-:Y:S05]  /*1d5f0*/  BSYNC B1 ;  /* 0x0000000000017941 */ /* 0x000fea0003800000 */
.L_x_1877:
        /* <DEDUP_REMOVED lines=15> */
[----:B-1----:R-:W-:Y:S01]  /*1d6f0*/  LOP3.LUT R9, R8, 0x7f, RZ, 0xc0, !PT ;  /* 0x0000007f08097812 */ /* 0x002fe200078ec0ff */
[----:B------:R-:W-:Y:S01]  /*1d700*/  IMAD.WIDE.U32 R2, R17, UR4, R2 ;  /* 0x0000000411027c25 */ /* 0x000fe2000f8e0002 */
[----:B------:R-:W-:-:S03]  /*1d710*/  UMOV UR4, 0xffffffff ;  /* 0xffffffff00047882 */ /* 0x000fc60000000000 */
[----:B------:R-:W-:Y:S02]  /*1d720*/  IMAD.SHL.U32 R11, R9, 0x8, RZ ;  /* 0x00000008090b7824 */ /* 0x000fe400078e00ff */
[----:B------:R-:W-:Y:S02]  /*1d730*/  IMAD.SHL.U32 R9, R8, 0x8, RZ ;  /* 0x0000000808097824 */ /* 0x000fe400078e00ff */
[----:B------:R-:W-:-:S03]  /*1d740*/  IMAD R10, R17, UR5, R3 ;  /* 0x00000005110a7c24 */ /* 0x000fc6000f8e0203 */
[----:B------:R-:W-:-:S04]  /*1d750*/  LOP3.LUT R9, R9, 0x1f8, RZ, 0xc0, !PT ;  /* 0x000001f809097812 */ /* 0x000fc800078ec0ff */
[----:B------:R-:W-:Y:S02]  /*1d760*/  LOP3.LUT R9, R9, 0x38, R8, 0x78, !PT ;  /* 0x0000003809097812 */ /* 0x000fe400078e7808 */
[C---:B------:R-:W-:Y:S02]  /*1d770*/  LEA R8, P0, R2.reuse, UR6, 0x1 ;  /* 0x0000000602087c11 */ /* 0x040fe4000f8008ff */
[----:B------:R-:W-:Y:S02]  /*1d780*/  LOP3.LUT R9, R9, 0x200, R11, 0xf8, !PT ;  /* 0x0000020009097812 */ /* 0x000fe400078ef80b */
[----:B------:R-:W-:-:S03]  /*1d790*/  LEA.HI.X R10, R2, UR7, R10, 0x1, P0 ;  /* 0x00000007020a7c11 */ /* 0x000fc600080f0c0a */
[----:B------:R-:W-:Y:S01]  /*1d7a0*/  IMAD R9, R28, 0x2000, R9 ;  /* 0x000020001c097824 */ /* 0x000fe200078e0209 */
[----:B------:R-:W-:Y:S06]  /*1d7b0*/  BRA.DIV UR4, `(.L_x_1879) ;  /* 0x00000066044c7947 */ /* 0x000fec000b800000 */
[----:B------:R-:W0:Y:S01]  /*1d7c0*/  S2R R3, SR_TID.X ;  /* 0x0000000000037919 */ /* 0x000e220000002100 */
[----:B------:R-:W-:Y:S01]  /*1d7d0*/  IMAD R9, R9, 0x2, R16 ;  /* 0x0000000209097824 */ /* 0x000fe200078e0210 */
[----:B------:R-:W1:Y:S01]  /*1d7e0*/  SHFL.IDX PT, R2, R8, RZ, 0x181f ;  /* 0x00181fff08027589 */ /* 0x000e6200000e0000 */
[----:B0-----:R-:W-:-:S03]  /*1d7f0*/  IMAD.SHL.U32 R11, R3, 0x8, RZ ;  /* 0x00000008030b7824 */ /* 0x001fc600078e00ff */
[----:B------:R-:W0:Y:S02]  /*1d800*/  SHFL.IDX PT, R3, R10, RZ, 0x181f ;  /* 0x00181fff0a037589 */ /* 0x000e2400000e0000 */
[----:B------:R-:W-:-:S05]  /*1d810*/  LOP3.LUT R11, R11, 0x38, RZ, 0xc0, !PT ;  /* 0x000000380b0b7812 */ /* 0x000fca00078ec0ff */
[----:B------:R-:W-:-:S05]  /*1d820*/  IMAD.SHL.U32 R7, R11, 0x2, RZ ;  /* 0x000000020b077824 */ /* 0x000fca00078e00ff */
[----:B-1----:R-:W-:-:S05]  /*1d830*/  IADD3 R2, P0, R2, R7, RZ ;  /* 0x0000000702027210 */ /* 0x002fca0007f1e0ff */
[----:B0-----:R-:W-:-:S05]  /*1d840*/  IMAD.X R3, RZ, RZ, R3, P0 ;  /* 0x000000ffff037224 */ /* 0x001fca00000e0603 */
        /* <DEDUP_REMOVED lines=34> */
.L_x_2078:
        /* <DEDUP_REMOVED lines=8> */
.L_x_1880:
        /* <DEDUP_REMOVED lines=11> */
.L_x_1881:
[----:B------:R1:W-:Y:S01]  /*1dba0*/  SYNCS.ARRIVE.TRANS64.A1T0 RZ, [R5+URZ+0x16830], RZ ;  /* 0x016830ff05ff79a7 */ /* 0x0003e2000810003f */
[----:B------:R-:W-:Y:S05]  /*1dbb0*/  @!P3 BRA `(.L_x_1882) ;  /* 0x000000000004b947 */ /* 0x000fea0003800000 */
[----:B------:R-:W-:Y:S01]  /*1dbc0*/  BPT.TRAP 0x1 ;  /* 0x000000040000795c */ /* 0x000fe20000300000 */
.L_x_1882:
[----:B------:R-:W-:Y:S01]  /*1dbd0*/  SHF.L.U32 R2, R20, 0x1f, RZ ;  /* 0x0000001f14027819 */ /* 0x000fe200000006ff */
[----:B-1----:R-:W-:Y:S01]  /*1dbe0*/  IMAD R5, R6, 0x8, R16 ;  /* 0x0000000806057824 */ /* 0x002fe200078e0210 */
[----:B------:R-:W-:Y:S03]  /*1dbf0*/  BSSY B1, `(.L_x_1883) ;  /* 0x0000003000017945 */ /* 0x000fe60003800000 */
[----:B------:R-:W1:Y:S02]  /*1dc00*/  SYNCS.PHASECHK.TRANS64.TRYWAIT P0, [R5+URZ+0x16860], R2 ;  /* 0x01686002050075a7 */ /* 0x000e64000800017f */
[----:B-1----:R-:W-:Y:S05]  /*1dc10*/  @!P0 BRA `(.L_x_1884) ;  /* 0x0000006800708947 */ /* 0x002fea0003800000 */
.L_x_2079:
[----:B------:R-:W-:Y:S05]  /*1dc20*/  BSYNC B1 ;  /* 0x0000000000017941 */ /* 0x000fea0003800000 */
.L_x_1883:
[----:B0-----:R-:W2:Y:S01]  /*1dc30*/  LDL R8, [R1+0x14] ;  /* 0x0000140001087983 */ /* 0x001ea20000100800 */
        /* <DEDUP_REMOVED lines=59> */
.L_x_2097:
        /* <DEDUP_REMOVED lines=25> */
.L_x_1886:
        /* <DEDUP_REMOVED lines=12> */
.L_x_1887:
[----:B------:R-:W2:Y:S01]  /*1e240*/  LDL R0, [R1+0x18] ;  /* 0x0000180001007983 */ /* 0x000ea20000100800 */
[----:B------:R0:W-:Y:S01]  /*1e250*/  SYNCS.ARRIVE.TRANS64.A1T0 RZ, [R5+URZ+0x16850], RZ ;  /* 0x016850ff05ff79a7 */ /* 0x0001e2000810003f */
[C---:B------:R-:W-:Y:S02]  /*1e260*/  VIADD R7, R23.reuse, 0xffffffff ;  /* 0xffffffff17077836 */ /* 0x040fe40000000000 */
[----:B------:R0:W5:Y:S01]  /*1e270*/  LDL R20, [R1] ;  /* 0x0000000001147983 */ /* 0x0001620000100800 */
[----:B------:R-:W-:Y:S02]  /*1e280*/  IMAD.MOV.U32 R6, RZ, RZ, R28 ;  /* 0x000000ffff067224 */ /* 0x000fe400078e001c */
[----:B------:R-:W-:Y:S01]  /*1e290*/  IMAD.MOV.U32 R26, RZ, RZ, R23 ;  /* 0x000000ffff1a7224 */ /* 0x000fe200078e0017 */
[----:B--2---:R-:W-:-:S13]  /*1e2a0*/  ISETP.GT.AND P0, PT, R23, R0, PT ;  /* 0x000000001700720c */ /* 0x004fda0003f04270 */
[----:B0-----:R-:W-:Y:S05]  /*1e2b0*/  @P0 BRA `(.L_x_1888) ;  /* 0xfffffff000100947 */ /* 0x001fea000383ffff */
.L_x_1875:
[----:B------:R-:W-:Y:S05]  /*1e2c0*/  BSYNC B0 ;  /* 0x0000000000007941 */ /* 0x000fea0003800000 */
.L_x_1874:
        /* <DEDUP_REMOVED lines=17> */
.L_x_1890:
[----:B------:R-:W-:Y:S05]  /*1e3e0*/  BSYNC B0 ;  /* 0x0000000000007941 */ /* 0x000fea0003800000 */
.L_x_1889:
[----:B------:R-:W-:-:S04]  /*1e3f0*/  MOV R0, UR38 ;  /* 0x0000002600007c02 */ /* 0x000fc80008000f00 */
[----:B------:R-:W-:-:S13]  /*1e400*/  ISETP.NE.AND P0, PT, R0, 0x3, PT ;  /* 0x000000030000780c */ /* 0x000fda0003f05270 */
[----:B------:R-:W-:Y:S05]  /*1e410*/  @!P0 BRA `(.L_x_1891) ;  /* 0x0000000000048947 */ /* 0x000fea0003800000 */
[----:B------:R-:W-:Y:S01]  /*1e420*/  BPT.TRAP 0x1 ;  /* 0x000000040000795c */ /* 0x000fe20000300000 */
.L_x_1891:
[----:B------:R-:W2:Y:S04]  /*1e430*/  LDL R3, [R1] ;  /* 0x0000000001037983 */ /* 0x000ea80000100800 */
[----:B------:R-:W3:Y:S01]  /*1e440*/  LDL.LU R2, [R1+0x14] ;  /* 0x0000140001027983 */ /* 0x000ee20000300800 */
[----:B------:R-:W-:Y:S01]  /*1e450*/  IMAD R0, R28, 0x8, R16 ;  /* 0x000000081c007824 */ /* 0x000fe200078e0210 */
[----:B------:R-:W-:Y:S01]  /*1e460*/  BSSY B0, `(.L_x_1892) ;  /* 0x0000005000007945 */ /* 0x000fe20003800000 */
[----:B--2---:R-:W-:-:S04]  /*1e470*/  SHF.L.U32 R3, R3, 0x1f, RZ ;  /* 0x0000001f03037819 */ /* 0x004fc800000006ff */
[----:B------:R-:W0:Y:S01]  /*1e480*/  SYNCS.PHASECHK.TRANS64.TRYWAIT P0, [R0+URZ+0x16860], R3 ;  /* 0x01686003000075a7 */ /* 0x000e22000800017f */
[----:B---3--:R-:W-:Y:S01]  /*1e490*/  IMAD R6, R23, -0x80, R2 ;  /* 0xffffff8017067824 */ /* 0x008fe200078e0202 */
[----:B0-----:R-:W-:Y:S06]  /*1e4a0*/  @!P0 BRA `(.L_x_1893) ;  /* 0x0000006800a88947 */ /* 0x001fec0003800000 */
.L_x_2098:
[----:B------:R-:W-:Y:S05]  /*1e4b0*/  BSYNC B0 ;  /* 0x0000000000007941 */ /* 0x000fea0003800000 */
.L_x_1892:
[----:B------:R-:W1:Y:S01]  /*1e4c0*/  S2R R8, SR_TID.X ;  /* 0x0000000000087919 */ /* 0x000e620000002100 */
[----:B------:R-:W-:Y:S01]  /*1e4d0*/  ULDC UR4, c[0x0][0x2f4] ;  /* 0x0000bd0000047ab9 */ /* 0x000fe20000000800 */
[C---:B-1----:R-:W-:Y:S01]  /*1e4e0*/  IMAD.SHL.U32 R2, R8.reuse, 0x8, RZ ;  /* 0x0000000808027824 */ /* 0x042fe200078e00ff */
[C---:B------:R-:W-:Y:S01]  /*1e4f0*/  LOP3.LUT R5, R8.reuse, 0x7f, RZ, 0xc0, !PT ;  /* 0x0000007f08057812 */ /* 0x040fe200078ec0ff */
[----:B------:R-:W-:-:S03]  /*1e500*/  IMAD.SHL.U32 R7, R8, 0x8, RZ ;  /* 0x0000000808077824 */ /* 0x000fc600078e00ff */
[----:B------:R-:W-:Y:S01]  /*1e510*/  LOP3.LUT R2, R2, 0x1f8, RZ, 0xc0, !PT ;  /* 0x000001f802027812 */ /* 0x000fe200078ec0ff */
[----:B------:R-:W-:Y:S01]  /*1e520*/  IMAD.SHL.U32 R4, R5, 0x8, RZ ;  /* 0x0000000805047824 */ /* 0x000fe200078e00ff */
[----:B------:R-:W-:Y:S02]  /*1e530*/  LOP3.LUT R7, R7, 0x38, RZ, 0xc0, !PT ;  /* 0x0000003807077812 */ /* 0x000fe400078ec0ff */
[----:B------:R-:W-:Y:S02]  /*1e540*/  LOP3.LUT R2, R2, 0x38, R8, 0x78, !PT ;  /* 0x0000003802027812 */ /* 0x000fe400078e7808 */
[----:B------:R-:W-:Y:S01]  /*1e550*/  ISETP.GE.AND P0, PT, R7, UR4, PT ;  /* 0x0000000407007c0c */ /* 0x000fe2000bf06270 */
[----:B------:R-:W-:Y:S01]  /*1e560*/  UMOV UR4, 0xffffffff ;  /* 0xffffffff00047882 */ /* 0x000fe20000000000 */
[----:B------:R-:W-:Y:S02]  /*1e570*/  SHF.R.U32.HI R5, RZ, 0x3, R5 ;  /* 0x00000003ff057819 */ /* 0x000fe40000011605 */
        /* <DEDUP_REMOVED lines=50> */
.L_x_2116:
        /* <DEDUP_REMOVED lines=9> */
.L_x_1895:
        /* <DEDUP_REMOVED lines=11> */
.L_x_1896:
[----:B------:R-:W2:Y:S01]  /*1e9e0*/  LDL.LU R2, [R1] ;  /* 0x0000000001027983 */ /* 0x000ea20000300800 */
[----:B------:R-:W-:Y:S01]  /*1e9f0*/  VIADD R28, R28, 0x1 ;  /* 0x000000011c1c7836 */ /* 0x000fe20000000000 */
[----:B------:R0:W-:Y:S04]  /*1ea00*/  SYNCS.ARRIVE.TRANS64.A1T0 RZ, [R0+URZ+0x16850], RZ ;  /* 0x016850ff00ff79a7 */ /* 0x0001e8000810003f */
[----:B------:R-:W-:-:S04]  /*1ea10*/  ISETP.NE.AND P0, PT, R28, 0x2, PT ;  /* 0x000000021c00780c */ /* 0x000fc80003f05270 */
[----:B0-----:R-:W-:Y:S02]  /*1ea20*/  SEL R0, RZ, 0x1, P0 ;  /* 0x00000001ff007807 */ /* 0x001fe40000000000 */
[----:B------:R-:W-:Y:S02]  /*1ea30*/  SEL R28, R28, RZ, P0 ;  /* 0x000000ff1c1c7207 */ /* 0x000fe40000000000 */
[----:B--2---:R-:W-:-:S05]  /*1ea40*/  LOP3.LUT R2, R2, R0, RZ, 0x3c, !PT ;  /* 0x0000000002027212 */ /* 0x004fca00078e3cff */
[----:B------:R0:W-:Y:S02]  /*1ea50*/  STL [R1], R2 ;  /* 0x0000000201007387 */ /* 0x0001e40000100800 */
.L_x_1855:
[----:B------:R-:W-:Y:S05]  /*1ea60*/  BSYNC B7 ;  /* 0x0000000000077941 */ /* 0x000fea0003800000 */
.L_x_1853:
[----:B------:R-:W-:-:S13]  /*1ea70*/  LOP3.LUT P0, RZ, R18, 0x4, RZ, 0xc0, !PT ;  /* 0x0000000412ff7812 */ /* 0x000fda000780c0ff */
[----:B------:R-:W-:Y:S05]  /*1ea80*/  @!P0 BRA `(.L_x_1897) ;  /* 0x0000000000248947 */ /* 0x000fea0003800000 */
[----:B------:R-:W-:Y:S05]  /*1ea90*/  WARPSYNC.ALL ;  /* 0x0000000000007948 */ /* 0x000fea0003800000 */
[----:B------:R-:W3:Y:S08]  /*1eaa0*/  S2UR UR5, SR_CgaCtaId ;  /* 0x00000000000579c3 */ /* 0x000ef00000008800 */
[----:B------:R-:W-:Y:S06]  /*1eab0*/  BAR.SYNC.DEFER_BLOCKING 0x5, 0x200 ;  /* 0x0148000000007b1d */ /* 0x000fec0000010000 */
[----:B------:R-:W-:-:S02]  /*1eac0*/  UMOV UR4, 0x400 ;  /* 0x0000040000047882 */ /* 0x000fc40000000000 */
[----:B---3--:R-:W-:-:S06]  /*1ead0*/  ULEA UR4, UR5, UR4, 0x18 ;  /* 0x0000000405047291 */ /* 0x008fcc000f8ec03f */
[----:B------:R-:W-:-:S05]  /*1eae0*/  IMAD.U32 R16, RZ, RZ, UR4 ;  /* 0x00000004ff107e24 */ /* 0x000fca000f8e00ff */
[----:B------:R3:W4:Y:S01]  /*1eaf0*/  LDS.128 R24, [R16+0x168d0] ;  /* 0x0168d00010187984 */ /* 0x0007220000000c00 */
[----:B------:R-:W-:Y:S06]  /*1eb00*/  BAR.ARV 0x4, 0x200 ;  /* 0x0108000000007b1d */ /* 0x000fec0000002000 */
[----:B------:R-:W-:Y:S05]  /*1eb10*/  BRA `(.L_x_1898) ;  /* 0x0000000c00d87947 */ /* 0x000fea0003800000 */
.L_x_1897:
[----:B------:R-:W3:Y:S01]  /*1eb20*/  S2R R0, SR_TID.X ;  /* 0x0000000000007919 */ /* 0x000ee20000002100 */
[----:B------:R-:W-:Y:S01]  /*1eb30*/  UMOV UR4, 0xffffffff ;  /* 0xffffffff00047882 */ /* 0x000fe20000000000 */
[----:B---3--:R-:W-:-:S04]  /*1eb40*/  LOP3.LUT R8, R0, 0x1f, RZ, 0xc0, !PT ;  /* 0x0000001f00087812 */ /* 0x008fc800078ec0ff */
[----:B------:R-:W-:Y:S01]  /*1eb50*/  ISETP.NE.AND P0, PT, R8, 0x1f, PT ;  /* 0x0000001f0800780c */ /* 0x000fe20003f05270 */
[----:B------:R-:W-:-:S12]  /*1eb60*/  BRA.DIV UR4, `(.L_x_1899) ;  /* 0x0000006e04387947 */ /* 0x000fd8000b800000 */
[----:B------:R-:W-:Y:S01]  /*1eb70*/  IMAD.IADD R9, R27, 0x1, R8 ;  /* 0x000000011b097824 */ /* 0x000fe200078e0208 */
[----:B------:R-:W-:-:S04]  /*1eb80*/  ULDC UR4, c[0x0][0xc3c] ;  /* 0x00030f0000047ab9 */ /* 0x000fc80000000800 */
[----:B------:R-:W-:-:S13]  /*1eb90*/  ISETP.GE.OR P1, PT, R9, UR4, !P0 ;  /* 0x0000000409007c0c */ /* 0x000fda000c726670 */
[----:B0-----:R-:W0:Y:S08]  /*1eba0*/  @!P1 LDC.64 R2, c[0x0][0xc80] ;  /* 0x00032000ff029b82 */ /* 0x001e300000000a00 */
[----:B------:R-:W3:Y:S01]  /*1ebb0*/  @!P1 LDC.64 R4, c[0x0][0xc78] ;  /* 0x00031e00ff049b82 */ /* 0x000ee20000000a00 */
[----:B0-----:R-:W-:-:S05]  /*1ebc0*/  @!P1 IMAD.WIDE R2, R9, 0x4, R2 ;  /* 0x0000000409029825 */ /* 0x001fca00078e0202 */
[----:B--2---:R3:W2:Y:S02]  /*1ebd0*/  @!P1 LDG.E R7, desc[UR42][R2.64] ;  /* 0x0000002a02079981 */ /* 0x0046a4000c1e1900 */
[----:B---3--:R-:W-:-:S05]  /*1ebe0*/  @!P1 IMAD.WIDE R2, R9, 0x4, R4 ;  /* 0x0000000409029825 */ /* 0x008fca00078e0204 */
        /* <DEDUP_REMOVED lines=13> */
[----:B-1----:R-:W-:-:S05]  /*1ecc0*/  IMAD R13, R5, R25, RZ ;  /* 0x00000019050d7224 */ /* 0x002fca00078e02ff */
        /* <DEDUP_REMOVED lines=16> */
.L_x_2126:
[----:B------:R-:W-:Y:S02]  /*1edd0*/  ULDC UR4, c[0x0][0xc38] ;  /* 0x00030e0000047ab9 */ /* 0x000fe40000000800 */
[----:B------:R-:W-:-:S04]  /*1ede0*/  IMAD.U32 R4, RZ, RZ, UR4 ;  /* 0x00000004ff047e24 */ /* 0x000fc8000f8e00ff */
[----:B-1----:R-:W-:-:S04]  /*1edf0*/  IMAD R3, R14, R4, RZ ;  /* 0x000000040e037224 */ /* 0x002fc800078e02ff */
[----:B------:R-:W-:-:S05]  /*1ee00*/  IMAD.IADD R6, R6, 0x1, R3 ;  /* 0x0000000106067824 */ /* 0x000fca00078e0203 */
[----:B------:R-:W-:-:S13]  /*1ee10*/  ISETP.GT.AND P6, PT, R6, R0, PT ;  /* 0x000000000600720c */ /* 0x000fda0003fc4270 */
[----:B------:R-:W-:Y:S05]  /*1ee20*/  @P6 BRA `(.L_x_1900) ;  /* 0x0000000000a46947 */ /* 0x000fea0003800000 */
.L_x_1903:
        /* <DEDUP_REMOVED lines=35> */
.L_x_2134:
[----:B------:R-:W-:Y:S02]  /*1f060*/  ULDC UR4, c[0x0][0xc38] ;  /* 0x00030e0000047ab9 */ /* 0x000fe40000000800 */
[----:B------:R-:W-:-:S04]  /*1f070*/  IMAD.U32 R4, RZ, RZ, UR4 ;  /* 0x00000004ff047e24 */ /* 0x000fc8000f8e00ff */
[----:B-1----:R-:W-:-:S04]  /*1f080*/  IMAD R3, R14, R4, RZ ;  /* 0x000000040e037224 */ /* 0x002fc800078e02ff */
[----:B------:R-:W-:-:S05]  /*1f090*/  IMAD.IADD R6, R3, 0x1, R6 ;  /* 0x0000000103067824 */ /* 0x000fca00078e0206 */
[----:B------:R-:W-:-:S13]  /*1f0a0*/  ISETP.GT.AND P6, PT, R6, R0, PT ;  /* 0x000000000600720c */ /* 0x000fda0003fc4270 */
[----:B------:R-:W-:Y:S05]  /*1f0b0*/  @!P6 BRA `(.L_x_1903) ;  /* 0xfffffffc005ce947 */ /* 0x000fea000383ffff */
.L_x_1900:
        /* <DEDUP_REMOVED lines=10> */
.L_x_2139:
[----:B------:R-:W-:-:S13]  /*1f160*/  ISETP.NE.AND P0, PT, R3, RZ, PT ;  /* 0x000000ff0300720c */ /* 0x000fda0003f05270 */
[----:B------:R-:W-:Y:S05]  /*1f170*/  @!P0 BRA `(.L_x_1905) ;  /* 0x0000000000108947 */ /* 0x000fea0003800000 */
[----:B------:R-:W-:Y:S01]  /*1f180*/  UMOV UR4, 0xffffffff ;  /* 0xffffffff00047882 */ /* 0x000fe20000000000 */
[----:B------:R-:W-:Y:S02]  /*1f190*/  VIADD R12, R7, 0xffffffff ;  /* 0xffffffff070c7836 */ /* 0x000fe40000000000 */
[----:B------:R-:W-:Y:S05]  /*1f1a0*/  BRA.DIV UR4, `(.L_x_1906) ;  /* 0x0000006e04f87947 */ /* 0x000fea000b800000 */
[----:B------:R4:W0:Y:S02]  /*1f1b0*/  SHFL.IDX PT, R24, R2, R12, 0x1f ;  /* 0x00001f0c02187589 */ /* 0x00082400000e0000 */
.L_x_1905:
        /* <DEDUP_REMOVED lines=10> */
[----:B0-----:R-:W-:Y:S01]  /*1f260*/  VIADD R8, R7, 0xffffffe ;  /* 0x0ffffffe07087836 */ /* 0x001fe20000000000 */
[----:B------:R-:W-:-:S05]  /*1f270*/  IABS R7, R25 ;  /* 0x0000001900077213 */ /* 0x000fca0000000000 */
[----:B------:R0:W1:Y:S02]  /*1f280*/  F2I.FTZ.U32.TRUNC.NTZ R3, R8 ;  /* 0x0000000800037305 */ /* 0x000064000021f000 */
[----:B0-----:R-:W-:Y:S01]  /*1f290*/  IABS R8, R0 ;  /* 0x0000000000087213 */ /* 0x001fe20000000000 */
[----:B-1----:R-:W-:-:S04]  /*1f2a0*/  IMAD.MOV R9, RZ, RZ, -R3 ;  /* 0x000000ffff097224 */ /* 0x002fc800078e0a03 */
[----:B------:R-:W-:-:S04]  /*1f2b0*/  IMAD R9, R9, R4, RZ ;  /* 0x0000000409097224 */ /* 0x000fc800078e02ff */
[----:B------:R-:W-:Y:S02]  /*1f2c0*/  IMAD.HI.U32 R3, R3, R9, R2 ;  /* 0x0000000903037227 */ /* 0x000fe400078e0002 */
[----:B------:R-:W0:Y:S02]  /*1f2d0*/  MUFU.RCP R2, R10 ;  /* 0x0000000a00027308 */ /* 0x000e240000001000 */
[----:B------:R-:W-:Y:S02]  /*1f2e0*/  IMAD.MOV R9, RZ, RZ, -R7 ;  /* 0x000000ffff097224 */ /* 0x000fe400078e0a07 */
[----:B------:R-:W-:-:S04]  /*1f2f0*/  IMAD.HI.U32 R7, R3, R8, RZ ;  /* 0x0000000803077227 */ /* 0x000fc800078e00ff */
[----:B------:R-:W-:-:S05]  /*1f300*/  IMAD R9, R7, R9, R8 ;  /* 0x0000000907097224 */ /* 0x000fca00078e0208 */
[----:B------:R-:W-:Y:S01]  /*1f310*/  ISETP.GT.U32.AND P1, PT, R4, R9, PT ;  /* 0x000000090400720c */ /* 0x000fe20003f24070 */
[----:B0-----:R-:W-:Y:S02]  /*1f320*/  VIADD R8, R2, 0xffffffe ;  /* 0x0ffffffe02087836 */ /* 0x001fe40000000000 */
[----:B------:R-:W-:Y:S02]  /*1f330*/  IMAD.MOV.U32 R2, RZ, RZ, RZ ;  /* 0x000000ffff027224 */ /* 0x000fe400078e00ff */
[----:B------:R-:W0:Y:S08]  /*1f340*/  F2I.FTZ.U32.TRUNC.NTZ R3, R8 ;  /* 0x0000000800037305 */ /* 0x000e30000021f000 */
[----:B------:R-:W-:-:S02]  /*1f350*/  @!P1 IMAD.IADD R9, R9, 0x1, -R4 ;  /* 0x0000000109099824 */ /* 0x000fc400078e0a04 */
[----:B------:R-:W-:Y:S01]  /*1f360*/  @!P1 VIADD R7, R7, 0x1 ;  /* 0x0000000107079836 */ /* 0x000fe20000000000 */
[----:B------:R-:W-:Y:S02]  /*1f370*/  ISETP.NE.AND P1, PT, R25, RZ, PT ;  /* 0x000000ff1900720c */ /* 0x000fe40003f25270 */
[----:B------:R-:W-:Y:S02]  /*1f380*/  ISETP.GE.U32.AND P0, PT, R9, R4, PT ;  /* 0x000000040900720c */ /* 0x000fe40003f06070 */
[----:B------:R-:W-:Y:S01]  /*1f390*/  IABS R4, R5 ;  /* 0x0000000500047213 */ /* 0x000fe20000000000 */
[----:B0-----:R-:W-:-:S04]  /*1f3a0*/  IMAD.MOV R9, RZ, RZ, -R3 ;  /* 0x000000ffff097224 */ /* 0x001fc800078e0a03 */
[----:B------:R-:W-:Y:S02]  /*1f3b0*/  IMAD.MOV R4, RZ, RZ, -R4 ;  /* 0x000000ffff047224 */ /* 0x000fe400078e0a04 */
[----:B------:R-:W-:-:S04]  /*1f3c0*/  IMAD R9, R9, R6, RZ ;  /* 0x0000000609097224 */ /* 0x000fc800078e02ff */
[----:B------:R-:W-:Y:S01]  /*1f3d0*/  IMAD.HI.U32 R2, R3, R9, R2 ;  /* 0x0000000903027227 */ /* 0x000fe200078e0002 */
[----:B------:R-:W-:-:S03]  /*1f3e0*/  LOP3.LUT R3, R0, R25, RZ, 0x3c, !PT ;  /* 0x0000001900037212 */ /* 0x000fc600078e3cff */
[----:B------:R-:W-:Y:S01]  /*1f3f0*/  @P0 VIADD R7, R7, 0x1 ;  /* 0x0000000107070836 */ /* 0x000fe20000000000 */
[----:B------:R-:W-:-:S13]  /*1f400*/  ISETP.GE.AND P2, PT, R3, RZ, PT ;  /* 0x000000ff0300720c */ /* 0x000fda0003f46270 */
[----:B------:R-:W-:Y:S01]  /*1f410*/  @!P2 IMAD.MOV R7, RZ, RZ, -R7 ;  /* 0x000000ffff07a224 */ /* 0x000fe200078e0a07 */
[----:B------:R-:W-:-:S04]  /*1f420*/  @!P1 LOP3.LUT R7, RZ, R25, RZ, 0x33, !PT ;  /* 0x00000019ff079212 */ /* 0x000fc800078e33ff */
[----:B------:R-:W-:-:S05]  /*1f430*/  IABS R3, R7 ;  /* 0x0000000700037213 */ /* 0x000fca0000000000 */
        /* <DEDUP_REMOVED lines=14> */
[--C-:B------:R-:W-:Y:S02]  /*1f520*/  IMAD R5, R5, R4, R7.reuse ;  /* 0x0000000405057224 */ /* 0x100fe400078e0207 */
[----:B------:R-:W-:Y:S02]  /*1f530*/  IMAD.MOV R2, RZ, RZ, -R7 ;  /* 0x000000ffff027224 */ /* 0x000fe400078e0a07 */
[----:B------:R-:W-:Y:S02]  /*1f540*/  IMAD R26, R5, 0x10000, R26 ;  /* 0x00010000051a7824 */ /* 0x000fe400078e021a */
[----:B------:R-:W-:Y:S01]  /*1f550*/  IMAD R2, R25, R2, R0 ;  /* 0x0000000219027224 */ /* 0x000fe200078e0200 */
[----:B------:R-:W-:Y:S06]  /*1f560*/  BRA `(.L_x_1908) ;  /* 0x0000000000f47947 */ /* 0x000fec0003800000 */
.L_x_1907:
[----:B----4-:R-:W0:Y:S02]  /*1f570*/  LDC.64 R2, c[0x0][0xc90] ;  /* 0x00032400ff027b82 */ /* 0x010e240000000a00 */
[----:B0-----:R-:W-:-:S05]  /*1f580*/  IMAD.WIDE R2, R27, 0x4, R2 ;  /* 0x000000041b027825 */ /* 0x001fca00078e0202 */
[----:B-1----:R0:W2:Y:S02]  /*1f590*/  LDG.E R7, desc[UR42][R2.64] ;  /* 0x0000002a02077981 */ /* 0x0020a4000c1e1900 */
[----:B0-----:R-:W-:Y:S02]  /*1f5a0*/  IMAD.MOV.U32 R2, RZ, RZ, RZ ;  /* 0x000000ffff027224 */ /* 0x001fe400078e00ff */
[----:B--2---:R-:W-:-:S05]  /*1f5b0*/  IMAD R5, R25, R7, RZ ;  /* 0x0000000719057224 */ /* 0x004fca00078e02ff */
[-C--:B------:R-:W-:Y:S02]  /*1f5c0*/  IABS R6, R5.reuse ;  /* 0x0000000500067213 */ /* 0x080fe40000000000 */
[----:B------:R-:W-:Y:S02]  /*1f5d0*/  IABS R10, R5 ;  /* 0x00000005000a7213 */ /* 0x000fe40000000000 */
[----:B------:R-:W0:Y:S08]  /*1f5e0*/  I2F.RP R8, R6 ;  /* 0x0000000600087306 */ /* 0x000e300000209400 */
[----:B0-----:R-:W0:Y:S02]  /*1f5f0*/  MUFU.RCP R8, R8 ;  /* 0x0000000800087308 */ /* 0x001e240000001000 */
[----:B0-----:R-:W-:-:S02]  /*1f600*/  VIADD R9, R8, 0xffffffe ;  /* 0x0ffffffe08097836 */ /* 0x001fc40000000000 */
[----:B------:R-:W-:-:S04]  /*1f610*/  IMAD.MOV R8, RZ, RZ, -R10 ;  /* 0x000000ffff087224 */ /* 0x000fc800078e0a0a */
[----:B------:R-:W0:Y:S02]  /*1f620*/  F2I.FTZ.U32.TRUNC.NTZ R3, R9 ;  /* 0x0000000900037305 */ /* 0x000e24000021f000 */
[----:B0-----:R-:W-:-:S04]  /*1f630*/  IMAD.MOV R11, RZ, RZ, -R3 ;  /* 0x000000ffff0b7224 */ /* 0x001fc800078e0a03 */
[----:B------:R-:W-:-:S04]  /*1f640*/  IMAD R11, R11, R6, RZ ;  /* 0x000000060b0b7224 */ /* 0x000fc800078e02ff */
[----:B------:R-:W-:Y:S01]  /*1f650*/  IMAD.HI.U32 R3, R3, R11, R2 ;  /* 0x0000000b03037227 */ /* 0x000fe200078e0002 */
        /* <DEDUP_REMOVED lines=9> */
[----:B------:R-:W-:-:S13]  /*1f6f0*/  ISETP.GE.U32.AND P0, PT, R9, R6, PT ;  /* 0x000000060900720c */ /* 0x000fda0003f06070 */
[----:B------:R-:W-:-:S04]  /*1f700*/  @P0 VIADD R3, R3, 0x1 ;  /* 0x0000000103030836 */ /* 0x000fc80000000000 */
[----:B------:R-:W-:-:S04]  /*1f710*/  IMAD.MOV.U32 R2, RZ, RZ, R3 ;  /* 0x000000ffff027224 */ /* 0x000fc800078e0003 */
[----:B------:R-:W-:Y:S01]  /*1f720*/  @!P2 IMAD.MOV R2, RZ, RZ, -R2 ;  /* 0x000000ffff02a224 */ /* 0x000fe200078e0a02 */
[----:B------:R-:W-:-:S05]  /*1f730*/  @!P1 LOP3.LUT R2, RZ, R5, RZ, 0x33, !PT ;  /* 0x00000005ff029212 */ /* 0x000fca00078e33ff */
[----:B------:R-:W-:Y:S02]  /*1f740*/  IMAD R6, R7, R2, RZ ;  /* 0x0000000207067224 */ /* 0x000fe400078e02ff */
[----:B------:R-:W-:Y:S02]  /*1f750*/  IMAD.MOV R2, RZ, RZ, -R2 ;  /* 0x000000ffff027224 */ /* 0x000fe400078e0a02 */
[----:B------:R-:W-:Y:S02]  /*1f760*/  IMAD.MOV R3, RZ, RZ, -R6 ;  /* 0x000000ffff037224 */ /* 0x000fe400078e0a06 */
[----:B------:R-:W-:Y:S02]  /*1f770*/  IMAD R5, R5, R2, R0 ;  /* 0x0000000205057224 */ /* 0x000fe400078e0200 */
[----:B------:R-:W-:Y:S01]  /*1f780*/  IMAD.MOV.U32 R2, RZ, RZ, RZ ;  /* 0x000000ffff027224 */ /* 0x000fe200078e00ff */
[----:B------:R-:W-:-:S04]  /*1f790*/  VIADDMNMX R4, R3, R4, R7, PT ;  /* 0x0000000403047246 */ /* 0x000fc80003800107 */
[----:B------:R-:W-:-:S04]  /*1f7a0*/  IABS R7, R4 ;  /* 0x0000000400077213 */ /* 0x000fc80000000000 */
[----:B------:R-:W0:Y:S08]  /*1f7b0*/  I2F.RP R8, R7 ;  /* 0x0000000700087306 */ /* 0x000e300000209400 */
[----:B0-----:R-:W0:Y:S02]  /*1f7c0*/  MUFU.RCP R8, R8 ;  /* 0x0000000800087308 */ /* 0x001e240000001000 */
[----:B0-----:R-:W-:-:S06]  /*1f7d0*/  VIADD R3, R8, 0xffffffe ;  /* 0x0ffffffe08037836 */ /* 0x001fcc0000000000 */
[----:B------:R-:W0:Y:S02]  /*1f7e0*/  F2I.FTZ.U32.TRUNC.NTZ R3, R3 ;  /* 0x0000000300037305 */ /* 0x000e24000021f000 */
[----:B0-----:R-:W-:-:S05]  /*1f7f0*/  IADD3 R0, RZ, -R3, RZ ;  /* 0x80000003ff007210 */ /* 0x001fca0007ffe0ff */
        /* <DEDUP_REMOVED lines=12> */
[----:B------:R-:W-:Y:S02]  /*1f8c0*/  LOP3.LUT R0, R5, R4, RZ, 0x3c, !PT ;  /* 0x0000000405007212 */ /* 0x000fe400078e3cff */
[----:B------:R-:W-:Y:S02]  /*1f8d0*/  IADD3 R5, R6, 0x1000000, R5 ;  /* 0x0100000006057810 */ /* 0x000fe40007ffe005 */
[----:B------:R-:W-:-:S07]  /*1f8e0*/  ISETP.GE.AND P2, PT, R0, RZ, PT ;  /* 0x000000ff0000720c */ /* 0x000fce0003f46270 */
[----:B------:R-:W-:-:S06]  /*1f8f0*/  @P0 VIADD R2, R2, 0x1 ;  /* 0x0000000102020836 */ /* 0x000fcc0000000000 */
[----:B------:R-:W-:Y:S01]  /*1f900*/  @!P2 IMAD.MOV R2, RZ, RZ, -R2 ;  /* 0x000000ffff02a224 */ /* 0x000fe200078e0a02 */
[----:B------:R-:W-:Y:S01]  /*1f910*/  @!P1 LOP3.LUT R2, RZ, R4, RZ, 0x33, !PT ;  /* 0x00000004ff029212 */ /* 0x000fe200078e33ff */
[----:B------:R-:W-:-:S04]  /*1f920*/  IMAD.MOV R4, RZ, RZ, -R4 ;  /* 0x000000ffff047224 */ /* 0x000fc800078e0a04 */
[----:B------:R-:W-:-:S07]  /*1f930*/  IMAD R26, R2, R4, R5 ;  /* 0x00000004021a7224 */ /* 0x000fce00078e0205 */
.L_x_1908:
[----:B------:R-:W-:-:S05]  /*1f940*/  LOP3.LUT R2, RZ, R2, RZ, 0x33, !PT ;  /* 0x00000002ff027212 */ /* 0x000fca00078e33ff */
[----:B------:R-:W-:Y:S01]  /*1f950*/  IMAD.IADD R25, R25, 0x1, R2 ;  /* 0x0000000119197824 */ /* 0x000fe200078e0202 */
[----:B------:R-:W-:Y:S06]  /*1f960*/  BRA `(.L_x_1909) ;  /* 0x00000000001c7947 */ /* 0x000fec0003800000 */
.L_x_1901:
[----:B------:R-:W-:Y:S01]  /*1f970*/  UMOV UR4, URZ ;  /* 0x0000003f00047c82 */ /* 0x000fe20008000000 */
[----:B------:R-:W-:Y:S01]  /*1f980*/  UMOV UR5, URZ ;  /* 0x0000003f00057c82 */ /* 0x000fe20008000000 */
[----:B------:R-:W-:Y:S01]  /*1f990*/  ULDC UR6, c[0x0][0xc3c] ;  /* 0x00030f0000067ab9 */ /* 0x000fe20000000800 */
[----:B------:R-:W-:Y:S02]  /*1f9a0*/  IMAD.MOV.U32 R24, RZ, RZ, R0 ;  /* 0x000000ffff187224 */ /* 0x000fe400078e0000 */
[----:B------:R-:W-:Y:S02]  /*1f9b0*/  IMAD.U32 R25, RZ, RZ, UR4 ;  /* 0x00000004ff197e24 */ /* 0x000fe4000f8e00ff */
[----:B------:R-:W-:Y:S02]  /*1f9c0*/  IMAD.U32 R26, RZ, RZ, UR5 ;  /* 0x00000005ff1a7e24 */ /* 0x000fe4000f8e00ff */
[----:B------:R-:W-:-:S07]  /*1f9d0*/  IMAD.U32 R27, RZ, RZ, UR6 ;  /* 0x00000006ff1b7e24 */ /* 0x000fce000f8e00ff */
.L_x_1909:
        /* <DEDUP_REMOVED lines=10> */
.L_x_1898:
[----:B------:R-:W-:Y:S02]  /*1fa80*/  ULDC UR4, c[0x0][0xc3c] ;  /* 0x00030f0000047ab9 */ /* 0x000fe40000000800 */
[----:B----4-:R-:W-:-:S13]  /*1fa90*/  ISETP.GE.AND P0, PT, R27, UR4, PT ;  /* 0x000000041b007c0c */ /* 0x010fda000bf06270 */
[----:B------:R-:W-:Y:S05]  /*1faa0*/  @!P0 BRA `(.L_x_1910) ;  /* 0xffffff9400808947 */ /* 0x000fea000383ffff */
[----:B------:R-:W-:Y:S05]  /*1fab0*/  BSYNC B8 ;  /* 0x0000000000087941 */ /* 0x000fea0003800000 */
.L_x_1797:
[----:B0-----:R-:W4:Y:S01]  /*1fac0*/  LDL.LU R0, [R1+0x40] ;  /* 0x0000400001007983 */ /* 0x001f220000300800 */
[----:B------:R-:W-:Y:S01]  /*1fad0*/  BSSY B0, `(.L_x_1911) ;  /* 0x000000b000007945 */ /* 0x000fe20003800000 */
[----:B------:R-:W0:Y:S01]  /*1fae0*/  S2R R5, SR_CgaCtaId ;  /* 0x0000000000057919 */ /* 0x000e220000008800 */
[----:B----4-:R-:W-:-:S05]  /*1faf0*/  VIADD R0, R0, 0x1 ;  /* 0x0000000100007836 */ /* 0x010fca0000000000 */
        /* <DEDUP_REMOVED lines=8> */
.L_x_2142:
[----:B------:R-:W-:Y:S05]  /*1fb80*/  BSYNC B0 ;  /* 0x0000000000007941 */ /* 0x000fea0003800000 */
.L_x_1911:
[----:B------:R-:W-:-:S03]  /*1fb90*/  UMOV UR4, 0xffffffff ;  /* 0xffffffff00047882 */ /* 0x000fc60000000000 */
[----:B------:R-:W-:Y:S05]  /*1fba0*/  BRA.DIV UR4, `(.L_x_1913) ;  /* 0x0000006604b47947 */ /* 0x000fea000b800000 */
[----:B0-----:R-:W0:Y:S02]  /*1fbb0*/  S2R R0, SR_TID.X ;  /* 0x0000000000007919 */ /* 0x001e240000002100 */
[----:B0-----:R-:W-:-:S04]  /*1fbc0*/  SHF.R.U32.HI R0, RZ, 0x5, R0 ;  /* 0x00000005ff007819 */ /* 0x001fc80000011600 */
[----:B------:R-:W-:-:S05]  /*1fbd0*/  LOP3.LUT R0, R0, 0x3, RZ, 0xc0, !PT ;  /* 0x0000000300007812 */ /* 0x000fca00078ec0ff */
[----:B------:R0:W4:Y:S02]  /*1fbe0*/  SHFL.IDX PT, R14, R0, RZ, 0x1f ;  /* 0x00001fff000e7589 */ /* 0x00012400000e0000 */
.L_x_2145:
[----:B----4-:R-:W-:-:S13]  /*1fbf0*/  ISETP.NE.AND P0, PT, R14, RZ, PT ;  /* 0x000000ff0e00720c */ /* 0x010fda0003f05270 */
[----:B------:R-:W-:Y:S05]  /*1fc00*/  @P0 BRA `(.L_x_1571) ;  /* 0x0000000000900947 */ /* 0x000fea0003800000 */
[----:B------:R-:W-:-:S03]  /*1fc10*/  UMOV UR4, 0xffffffff ;  /* 0xffffffff00047882 */ /* 0x000fc60000000000 */
[----:B------:R-:W-:Y:S05]  /*1fc20*/  BRA.DIV UR4, `(.L_x_1914) ;  /* 0x0000006604c87947 */ /* 0x000fea000b800000 */
[----:B------:R-:W-:-:S13]  /*1fc30*/  ELECT P6, URZ, PT ;  /* 0x00000000003f782f */ /* 0x000fda00038c0000 */
.L_x_2148:
[----:B------:R-:W-:Y:S05]  /*1fc40*/  @!P6 BRA `(.L_x_1571) ;  /* 0x000000000080e947 */ /* 0x000fea0003800000 */
[----:B------:R-:W-:-:S06]  /*1fc50*/  ULOP3.LUT UR4, UR37, 0x2, URZ, 0xfc, !UPT ;  /* 0x0000000225047892 */ /* 0x000fcc000f8efc3f */
[----:B0-----:R-:W-:-:S05]  /*1fc60*/  IMAD.U32 R0, RZ, RZ, UR4 ;  /* 0x00000004ff007e24 */ /* 0x001fca000f8e00ff */
[----:B------:R-:W-:-:S13]  /*1fc70*/  ISETP.NE.AND P0, PT, R0, 0x3, PT ;  /* 0x000000030000780c */ /* 0x000fda0003f05270 */
[----:B------:R-:W-:Y:S05]  /*1fc80*/  @!P0 BRA `(.L_x_1915) ;  /* 0x0000000000048947 */ /* 0x000fea0003800000 */
[----:B------:R-:W-:Y:S01]  /*1fc90*/  BPT.TRAP 0x1 ;  /* 0x000000040000795c */ /* 0x000fe20000300000 */
.L_x_1915:
[----:B------:R-:W4:Y:S01]  /*1fca0*/  LDL R0, [R1] ;  /* 0x0000000001007983 */ /* 0x000f220000100800 */
[C---:B------:R-:W-:Y:S02]  /*1fcb0*/  IMAD R3, R28.reuse, 0x8, R5 ;  /* 0x000000081c037824 */ /* 0x040fe400078e0205 */
[----:B------:R-:W-:-:S05]  /*1fcc0*/  VIADD R28, R28, 0x1 ;  /* 0x000000011c1c7836 */ /* 0x000fca0000000000 */
[----:B------:R-:W-:Y:S02]  /*1fcd0*/  ISETP.NE.AND P2, PT, R28, 0x2, PT ;  /* 0x000000021c00780c */ /* 0x000fe40003f45270 */
[----:B----4-:R-:W-:Y:S02]  /*1fce0*/  SHF.L.U32 R2, R0, 0x1f, RZ ;  /* 0x0000001f00027819 */ /* 0x010fe400000006ff */
[----:B------:R-:W-:Y:S02]  /*1fcf0*/  SEL R0, RZ, 0x1, P2 ;  /* 0x00000001ff007807 */ /* 0x000fe40001000000 */
[----:B------:R-:W0:Y:S02]  /*1fd00*/  SYNCS.PHASECHK.TRANS64.TRYWAIT P1, [R3+URZ+0x16840], R2 ;  /* 0x01684002030075a7 */ /* 0x000e24000802017f */
[----:B0-----:R-:W-:Y:S05]  /*1fd10*/  @!P1 BRA `(.L_x_1916) ;  /* 0x0000006400ac9947 */ /* 0x001fea0003800000 */
.L_x_2149:
[----:B------:R-:W4:Y:S01]  /*1fd20*/  LDL.LU R4, [R1] ;  /* 0x0000000001047983 */ /* 0x000f220000300800 */
[----:B------:R-:W-:Y:S02]  /*1fd30*/  SEL R28, R28, RZ, P2 ;  /* 0x000000ff1c1c7207 */ /* 0x000fe40001000000 */
[----:B----4-:R-:W-:Y:S01]  /*1fd40*/  LOP3.LUT R0, R4, R0, RZ, 0x3c, !PT ;  /* 0x0000000004007212 */ /* 0x010fe200078e3cff */
[----:B------:R-:W-:Y:S06]  /*1fd50*/  @!P0 BRA `(.L_x_1917) ;  /* 0x0000000000048947 */ /* 0x000fec0003800000 */
[----:B------:R-:W-:Y:S01]  /*1fd60*/  BPT.TRAP 0x1 ;  /* 0x000000040000795c */ /* 0x000fe20000300000 */
.L_x_1917:
[----:B------:R-:W-:Y:S01]  /*1fd70*/  IMAD R5, R28, 0x8, R5 ;  /* 0x000000081c057824 */ /* 0x000fe200078e0205 */
[----:B------:R-:W-:-:S04]  /*1fd80*/  SHF.L.U32 R0, R0, 0x1f, RZ ;  /* 0x0000001f00007819 */ /* 0x000fc800000006ff */
[----:B------:R-:W4:Y:S02]  /*1fd90*/  SYNCS.PHASECHK.TRANS64.TRYWAIT P1, [R5+URZ+0x16840], R0 ;  /* 0x01684000050075a7 */ /* 0x000f24000802017f */
[----:B----4-:R-:W-:Y:S05]  /*1fda0*/  @!P1 BRA `(.L_x_1918) ;  /* 0x00000064009c9947 */ /* 0x010fea0003800000 */
.L_x_2150:
[----:B------:R-:W-:Y:S05]  /*1fdb0*/  @!P0 BRA `(.L_x_1919) ;  /* 0x0000000000048947 */ /* 0x000fea0003800000 */
[----:B------:R-:W-:Y:S01]  /*1fdc0*/  BPT.TRAP 0x1 ;  /* 0x000000040000795c */ /* 0x000fe20000300000 */
.L_x_1919:
[----:B------:R-:W0:Y:S02]  /*1fdd0*/  SYNCS.PHASECHK.TRANS64.TRYWAIT P1, [R3+URZ+0x16860], R2 ;  /* 0x01686002030075a7 */ /* 0x000e24000802017f */
[----:B0-----:R-:W-:Y:S05]  /*1fde0*/  @!P1 BRA `(.L_x_1920) ;  /* 0x0000006400a09947 */ /* 0x001fea0003800000 */
.L_x_2151:
[----:B------:R-:W-:Y:S05]  /*1fdf0*/  @!P0 BRA `(.L_x_1921) ;  /* 0x0000000000048947 */ /* 0x000fea0003800000 */
[----:B------:R-:W-:Y:S01]  /*1fe00*/  BPT.TRAP 0x1 ;  /* 0x000000040000795c */ /* 0x000fe20000300000 */
.L_x_1921:
[----:B------:R0:W0:Y:S02]  /*1fe10*/  SYNCS.PHASECHK.TRANS64.TRYWAIT P0, [R5+URZ+0x16860], R0 ;  /* 0x01686000050075a7 */ /* 0x000024000800017f */
[----:B0-----:R-:W-:Y:S05]  /*1fe20*/  @!P0 NANOSLEEP.SYNCS 0x989680 ;  /* 0x009896800000895d */ /* 0x001fea0003900000 */
[----:B------:R-:W0:Y:S02]  /*1fe30*/  @!P0 SYNCS.PHASECHK.TRANS64 P0, [R5+URZ+0x16860], R0 ;  /* 0x01686000050085a7 */ /* 0x000e24000800007f */
[----:B0-----:R-:W-:Y:S05]  /*1fe40*/  @!P0 BRA `(.L_x_1921) ;  /* 0xfffffffc00f08947 */ /* 0x001fea000383ffff */
.L_x_1571:
[----:B------:R-:W-:Y:S05]  /*1fe50*/  BSYNC B9 ;  /* 0x0000000000097941 */ /* 0x000fea0003800000 */
.L_x_1568:
[----:B------:R-:W-:Y:S05]  /*1fe60*/  EXIT ;  /* 0x000000000000794d */ /* 0x000fea0003800000 */
.L_x_1599:
[----:B0-----:R0:W1:Y:S02]  /*1fe70*/  SYNCS.PHASECHK.TRANS64.TRYWAIT P6, [R69+URZ+0x16890], R77 ;  /* 0x0168904d450075a7 */ /* 0x00106400080c017f */
[----:B-1----:R-:W-:Y:S05]  /*1fe80*/  @!P6 NANOSLEEP.SYNCS 0x989680 ;  /* 0x009896800000e95d */ /* 0x002fea0003900000 */
[----:B------:R-:W1:Y:S02]  /*1fe90*/  @!P6 SYNCS.PHASECHK.TRANS64 P6, [R69+URZ+0x16890], R77 ;  /* 0x0168904d4500e5a7 */ /* 0x000e6400080c007f */
[----:B-1----:R-:W-:Y:S05]  /*1fea0*/  @!P6 BRA `(.L_x_1599) ;  /* 0xfffffffc00f0e947 */ /* 0x002fea000383ffff */
[----:B------:R-:W-:Y:S05]  /*1feb0*/  BRA `(.L_x_1922) ;  /* 0xfffffe3000947947 */ /* 0x000fea000383ffff */
.L_x_1600:
        /* <DEDUP_REMOVED lines=8> */
.L_x_1924:
[----:B------:R-:W-:Y:S05]  /*1ff40*/  BSYNC B1 ;  /* 0x0000000000017941 */ /* 0x000fea0003800000 */
.L_x_1923:
[----:B------:R-:W-:Y:S02]  /*1ff50*/  IMAD.MOV.U32 R13, RZ, RZ, R82 ;  /* 0x000000ffff0d7224 */ /* 0x000fe400078e0052 */
[----:B------:R-:W-:Y:S02]  /*1ff60*/  IMAD.MOV.U32 R12, RZ, RZ, RZ ;  /* 0x000000ffff0c7224 */ /* 0x000fe400078e00ff */
[----:B------:R-:W-:Y:S02]  /*1ff70*/  IMAD.MOV.U32 R11, RZ, RZ, 0x1c1f ;  /* 0x00001c1fff0b7424 */ /* 0x000fe400078e00ff */
[----:B------:R-:W-:Y:S02]  /*1ff80*/  IMAD.MOV.U32 R15, RZ, RZ, -0x1 ;  /* 0xffffffffff0f7424 */ /* 0x000fe400078e00ff */
[----:B------:R-:W-:-:S07]  /*1ff90*/  IMAD.MOV.U32 R79, RZ, RZ, R14 ;  /* 0x000000ffff4f7224 */ /* 0x000fce00078e000e */
[----:B------:R-:W-:Y:S05]  /*1ffa0*/  WARPSYNC.COLLECTIVE R15, `(.L_x_1925) ;  /* 0x000000000f087348 */ /* 0x000fea0003c00000 */
[----:B------:R0:W1:Y:S02]  /*1ffb0*/  SHFL.IDX P6, R14, R13, R12, R11 ;  /* 0x0000000c0d0e7389 */ /* 0x00006400000c000b */
[----:B01----:R-:W-:Y:S01]  /*1ffc0*/  ENDCOLLECTIVE ;  /* 0x000000000000791b */ /* 0x003fe20003800000 */
.L_x_1925:
[----:B------:R-:W-:Y:S05]  /*1ffd0*/  BRA `(.L_x_1926) ;  /* 0xfffffe3000607947 */ /* 0x000fea000383ffff */
.L_x_1609:
[----:B------:R-:W-:Y:S01]  /*1ffe0*/  BSSY B1, `(.L_x_1927) ;  /* 0x0000008000017945 */ /* 0x000fe20003800000 */
[----:B--2-4-:R-:W-:Y:S02]  /*1fff0*/  IMAD.MOV.U32 R13, RZ, RZ, R83 ;  /* 0x000000ffff0d7224 */ /* 0x014fe400078e0053 */
[----:B------:R-:W-:Y:S02]  /*20000*/  IMAD.MOV.U32 R12, RZ, RZ, 0x1 ;  /* 0x00000001ff0c7424 */ /* 0x000fe400078e00ff */
[----:B------:R-:W-:Y:S02]  /*20010*/  IMAD.MOV.U32 R11, RZ, RZ, 0x1c1f ;  /* 0x00001c1fff0b7424 */ /* 0x000fe400078e00ff */
[----:B------:R-:W-:-:S07]  /*20020*/  IMAD.MOV.U32 R15, RZ, RZ, -0x1 ;  /* 0xffffffffff0f7424 */ /* 0x000fce00078e00ff */
[----:B01-3--:R-:W-:Y:S05]  /*20030*/  WARPSYNC.COLLECTIVE R15, `(.L_x_1928) ;  /* 0x000000000f087348 */ /* 0x00bfea0003c00000 */
[----:B---3--:R2:W3:Y:S02]  /*20040*/  SHFL.IDX P6, R14, R13, R12, R11 ;  /* 0x0000000c0d0e7389 */ /* 0x0084e400000c000b */
[----:B0123--:R-:W-:Y:S01]  /*20050*/  ENDCOLLECTIVE ;  /* 0x000000000000791b */ /* 0x00ffe20003800000 */
.L_x_1928:
[----:B------:R-:W-:Y:S05]  /*20060*/  BSYNC B1 ;  /* 0x0000000000017941 */ /* 0x000fea0003800000 */
.L_x_1927:
[----:B------:R-:W-:Y:S02]  /*20070*/  IMAD.MOV.U32 R13, RZ, RZ, R82 ;  /* 0x000000ffff0d7224 */ /* 0x000fe400078e0052 */
[----:B------:R-:W-:Y:S02]  /*20080*/  IMAD.MOV.U32 R12, RZ, RZ, 0x1 ;  /* 0x00000001ff0c7424 */ /* 0x000fe400078e00ff */
[----:B------:R-:W-:Y:S02]  /*20090*/  IMAD.MOV.U32 R11, RZ, RZ, 0x1c1f ;  /* 0x00001c1fff0b7424 */ /* 0x000fe400078e00ff */
[----:B------:R-:W-:Y:S02]  /*200a0*/  IMAD.MOV.U32 R15, RZ, RZ, -0x1 ;  /* 0xffffffffff0f7424 */ /* 0x000fe400078e00ff */
[----:B------:R-:W-:-:S07]  /*200b0*/  IMAD.MOV.U32 R83, RZ, RZ, R14 ;  /* 0x000000ffff537224 */ /* 0x000fce00078e000e */
[----:B------:R-:W-:Y:S05]  /*200c0*/  WARPSYNC.COLLECTIVE R15, `(.L_x_1929) ;  /* 0x000000000f087348 */ /* 0x000fea0003c00000 */
[----:B------:R0:W1:Y:S02]  /*200d0*/  SHFL.IDX P6, R14, R13, R12, R11 ;  /* 0x0000000c0d0e7389 */ /* 0x00006400000c000b */
[----:B01----:R-:W-:Y:S01]  /*200e0*/  ENDCOLLECTIVE ;  /* 0x000000000000791b */ /* 0x003fe20003800000 */
.L_x_1929:
[----:B------:R-:W-:Y:S05]  /*200f0*/  BRA `(.L_x_1930) ;  /* 0xfffffe3400d47947 */ /* 0x000fea000383ffff */
.L_x_1621:
[----:B-1----:R1:W2:Y:S02]  /*20100*/  SYNCS.PHASECHK.TRANS64.TRYWAIT P4, [R69+URZ+0x16890], R77 ;  /* 0x0168904d450075a7 */ /* 0x0022a4000808017f */
[----:B--2---:R-:W-:Y:S05]  /*20110*/  @!P4 NANOSLEEP.SYNCS 0x989680 ;  /* 0x009896800000c95d */ /* 0x004fea0003900000 */
[----:B------:R-:W2:Y:S02]  /*20120*/  @!P4 SYNCS.PHASECHK.TRANS64 P4, [R69+URZ+0x16890], R77 ;  /* 0x0168904d4500c5a7 */ /* 0x000ea4000808007f */
[----:B--2---:R-:W-:Y:S05]  /*20130*/  @!P4 BRA `(.L_x_1621) ;  /* 0xfffffffc00f0c947 */ /* 0x004fea000383ffff */
[----:B------:R-:W-:Y:S05]  /*20140*/  BRA `(.L_x_1931) ;  /* 0xfffffe4000f87947 */ /* 0x000fea000383ffff */
.L_x_1622:
[----:B------:R-:W-:Y:S01]  /*20150*/  BSSY B1, `(.L_x_1932) ;  /* 0x0000008000017945 */ /* 0x000fe20003800000 */
[----:B0-----:R-:W-:Y:S01]  /*20160*/  IMAD.MOV.U32 R13, RZ, RZ, R83 ;  /* 0x000000ffff0d7224 */ /* 0x001fe200078e0053 */
[----:B------:R-:W-:Y:S01]  /*20170*/  MOV R15, 0xffffffff ;  /* 0xffffffff000f7802 */ /* 0x000fe20000000f00 */
[----:B------:R-:W-:Y:S02]  /*20180*/  IMAD.MOV.U32 R12, RZ, RZ, RZ ;  /* 0x000000ffff0c7224 */ /* 0x000fe400078e00ff */
[----:B------:R-:W-:-:S07]  /*20190*/  IMAD.MOV.U32 R11, RZ, RZ, 0x1c1f ;  /* 0x00001c1fff0b7424 */ /* 0x000fce00078e00ff */
[----:B-1----:R-:W-:Y:S05]  /*201a0*/  WARPSYNC.COLLECTIVE R15, `(.L_x_1933) ;  /* 0x000000000f087348 */ /* 0x002fea0003c00000 */
[----:B------:R0:W2:Y:S02]  /*201b0*/  SHFL.IDX P6, R14, R13, R12, R11 ;  /* 0x0000000c0d0e7389 */ /* 0x0000a400000c000b */
[----:B012---:R-:W-:Y:S01]  /*201c0*/  ENDCOLLECTIVE ;  /* 0x000000000000791b */ /* 0x007fe20003800000 */
.L_x_1933:
[----:B------:R-:W-:Y:S05]  /*201d0*/  BSYNC B1 ;  /* 0x0000000000017941 */ /* 0x000fea0003800000 */
.L_x_1932:
        /* <DEDUP_REMOVED lines=8> */
.L_x_1934:
[----:B------:R-:W-:Y:S01]  /*20260*/  IMAD.MOV.U32 R80, RZ, RZ, R14 ;  /* 0x000000ffff507224 */ /* 0x000fe200078e000e */
[----:B------:R-:W-:Y:S06]  /*20270*/  BRA `(.L_x_1935) ;  /* 0xfffffe4000c47947 */ /* 0x000fec000383ffff */
.L_x_1627:
[----:B------:R-:W-:Y:S01]  /*20280*/  BSSY B1, `(.L_x_1936) ;  /* 0x0000008000017945 */ /* 0x000fe20003800000 */
[----:B0-----:R-:W-:Y:S02]  /*20290*/  IMAD.MOV.U32 R13, RZ, RZ, R83 ;  /* 0x000000ffff0d7224 */ /* 0x001fe400078e0053 */
[----:B------:R-:W-:Y:S02]  /*202a0*/  IMAD.MOV.U32 R12, RZ, RZ, 0x1 ;  /* 0x00000001ff0c7424 */ /* 0x000fe400078e00ff */
[----:B------:R-:W-:Y:S02]  /*202b0*/  IMAD.MOV.U32 R11, RZ, RZ, 0x1c1f ;  /* 0x00001c1fff0b7424 */ /* 0x000fe400078e00ff */
[----:B------:R-:W-:-:S07]  /*202c0*/  IMAD.MOV.U32 R15, RZ, RZ, -0x1 ;  /* 0xffffffffff0f7424 */ /* 0x000fce00078e00ff */
[----:B-1234-:R-:W-:Y:S05]  /*202d0*/  WARPSYNC.COLLECTIVE R15, `(.L_x_1937) ;  /* 0x000000000f087348 */ /* 0x01efea0003c00000 */
[----:B------:R0:W0:Y:S02]  /*202e0*/  SHFL.IDX P6, R14, R13, R12, R11 ;  /* 0x0000000c0d0e7389 */ /* 0x00002400000c000b */
[----:B01234-:R-:W-:Y:S01]  /*202f0*/  ENDCOLLECTIVE ;  /* 0x000000000000791b */ /* 0x01ffe20003800000 */
.L_x_1937:
[----:B------:R-:W-:Y:S05]  /*20300*/  BSYNC B1 ;  /* 0x0000000000017941 */ /* 0x000fea0003800000 */
.L_x_1936:
        /* <DEDUP_REMOVED lines=8> */
.L_x_1938:
[----:B------:R-:W-:Y:S01]  /*20390*/  IMAD.MOV.U32 R82, RZ, RZ, R14 ;  /* 0x000000ffff527224 */ /* 0x000fe200078e000e */
[----:B------:R-:W-:Y:S06]  /*203a0*/  BRA `(.L_x_1939) ;  /* 0xfffffe4800707947 */ /* 0x000fec000383ffff */
.L_x_1632:
[----:B0-----:R0:W1:Y:S02]  /*203b0*/  SYNCS.PHASECHK.TRANS64.TRYWAIT P3, [R69+URZ+0x16890], R77 ;  /* 0x0168904d450075a7 */ /* 0x001064000806017f */
[----:B-1----:R-:W-:Y:S05]  /*203c0*/  @!P3 NANOSLEEP.SYNCS 0x989680 ;  /* 0x009896800000b95d */ /* 0x002fea0003900000 */
[----:B------:R-:W1:Y:S02]  /*203d0*/  @!P3 SYNCS.PHASECHK.TRANS64 P3, [R69+URZ+0x16890], R77 ;  /* 0x0168904d4500b5a7 */ /* 0x000e64000806007f */
[----:B-1----:R-:W-:Y:S05]  /*203e0*/  @!P3 BRA `(.L_x_1632) ;  /* 0xfffffffc00f0b947 */ /* 0x002fea000383ffff */
[----:B------:R-:W-:Y:S05]  /*203f0*/  BRA `(.L_x_1940) ;  /* 0xfffffe50007c7947 */ /* 0x000fea000383ffff */
.L_x_1633:
        /* <DEDUP_REMOVED lines=8> */
.L_x_1942:
[----:B------:R-:W-:Y:S05]  /*20480*/  BSYNC B1 ;  /* 0x0000000000017941 */ /* 0x000fea0003800000 */
.L_x_1941:
        /* <DEDUP_REMOVED lines=8> */
.L_x_1943:
[----:B------:R-:W-:Y:S01]  /*20510*/  IMAD.MOV.U32 R9, RZ, RZ, R14 ;  /* 0x000000ffff097224 */ /* 0x000fe200078e000e */
[----:B------:R-:W-:Y:S06]  /*20520*/  BRA `(.L_x_1944) ;  /* 0xfffffe5000ac7947 */ /* 0x000fec000383ffff */
.L_x_1636:
[----:B------:R-:W-:Y:S01]  /*20530*/  BSSY B1, `(.L_x_1945) ;  /* 0x0000008000017945 */ /* 0x000fe20003800000 */
[----:B----4-:R-:W-:Y:S02]  /*20540*/  IMAD.MOV.U32 R13, RZ, RZ, R37 ;  /* 0x000000ffff0d7224 */ /* 0x010fe400078e0025 */
[----:B------:R-:W-:Y:S02]  /*20550*/  IMAD.MOV.U32 R12, RZ, RZ, 0x1 ;  /* 0x00000001ff0c7424 */ /* 0x000fe400078e00ff */
[----:B------:R-:W-:Y:S02]  /*20560*/  IMAD.MOV.U32 R11, RZ, RZ, 0x1c1f ;  /* 0x00001c1fff0b7424 */ /* 0x000fe400078e00ff */
[----:B------:R-:W-:-:S07]  /*20570*/  IMAD.MOV.U32 R15, RZ, RZ, -0x1 ;  /* 0xffffffffff0f7424 */ /* 0x000fce00078e00ff */
[----:B0123--:R-:W-:Y:S05]  /*20580*/  WARPSYNC.COLLECTIVE R15, `(.L_x_1946) ;  /* 0x000000000f087348 */ /* 0x00ffea0003c00000 */
[----:B------:R4:W0:Y:S02]  /*20590*/  SHFL.IDX P6, R14, R13, R12, R11 ;  /* 0x0000000c0d0e7389 */ /* 0x00082400000c000b */
[----:B01234-:R-:W-:Y:S01]  /*205a0*/  ENDCOLLECTIVE ;  /* 0x000000000000791b */ /* 0x01ffe20003800000 */
.L_x_1946:
[----:B------:R-:W-:Y:S05]  /*205b0*/  BSYNC B1 ;  /* 0x0000000000017941 */ /* 0x000fea0003800000 */
.L_x_1945:
        /* <DEDUP_REMOVED lines=8> */
.L_x_1947:
[----:B------:R-:W-:Y:S01]  /*20640*/  IMAD.MOV.U32 R9, RZ, RZ, R14 ;  /* 0x000000ffff097224 */ /* 0x000fe200078e000e */
[----:B------:R-:W-:Y:S06]  /*20650*/  BRA `(.L_x_1948) ;  /* 0xfffffe5000ac7947 */ /* 0x000fec000383ffff */
.L_x_1640:
[----:B0-----:R0:W3:Y:S02]  /*20660*/  SYNCS.PHASECHK.TRANS64.TRYWAIT P4, [R69+URZ+0x168b0], R77 ;  /* 0x0168b04d450075a7 */ /* 0x0010e4000808017f */
[----:B---3--:R-:W-:Y:S05]  /*20670*/  @!P4 NANOSLEEP.SYNCS 0x989680 ;  /* 0x009896800000c95d */ /* 0x008fea0003900000 */
[----:B------:R-:W3:Y:S02]  /*20680*/  @!P4 SYNCS.PHASECHK.TRANS64 P4, [R69+URZ+0x168b0], R77 ;  /* 0x0168b04d4500c5a7 */ /* 0x000ee4000808007f */
[----:B---3--:R-:W-:Y:S05]  /*20690*/  @!P4 BRA `(.L_x_1640) ;  /* 0xfffffffc00f0c947 */ /* 0x008fea000383ffff */
[----:B------:R-:W-:Y:S05]  /*206a0*/  BRA `(.L_x_1949) ;  /* 0xfffffe5400287947 */ /* 0x000fea000383ffff */
.L_x_1658:
[----:B------:R-:W0:Y:S01]  /*206b0*/  S2R R0, SR_TID.X ;  /* 0x0000000000007919 */ /* 0x000e220000002100 */
[----:B------:R-:W-:Y:S01]  /*206c0*/  BSSY B0, `(.L_x_1950) ;  /* 0x000000c000007945 */ /* 0x000fe20003800000 */
[----:B------:R-:W-:Y:S01]  /*206d0*/  IMAD.MOV.U32 R12, RZ, RZ, RZ ;  /* 0x000000ffff0c7224 */ /* 0x000fe200078e00ff */
[----:B------:R-:W-:Y:S01]  /*206e0*/  MOV R11, 0x1f ;  /* 0x0000001f000b7802 */ /* 0x000fe20000000f00 */
[----:B------:R-:W-:Y:S02]  /*206f0*/  IMAD.MOV.U32 R15, RZ, RZ, -0x1 ;  /* 0xffffffffff0f7424 */ /* 0x000fe400078e00ff */
[----:B0-----:R-:W-:-:S05]  /*20700*/  VIADD R3, R0, 0xffffff80 ;  /* 0xffffff8000037836 */ /* 0x001fca0000000000 */
[----:B------:R-:W-:-:S04]  /*20710*/  SHF.R.S32.HI R0, RZ, 0x1f, R3 ;  /* 0x0000001fff007819 */ /* 0x000fc80000011403 */
[----:B------:R-:W-:-:S04]  /*20720*/  LEA.HI R0, R0, R3, RZ, 0x7 ;  /* 0x0000000300007211 */ /* 0x000fc800078f38ff */
[----:B------:R-:W-:-:S05]  /*20730*/  SHF.R.S32.HI R0, RZ, 0x7, R0 ;  /* 0x00000007ff007819 */ /* 0x000fca0000011400 */
[----:B------:R-:W-:-:S07]  /*20740*/  IMAD.MOV.U32 R13, RZ, RZ, R0 ;  /* 0x000000ffff0d7224 */ /* 0x000fce00078e0000 */
[----:B-----5:R-:W-:Y:S05]  /*20750*/  WARPSYNC.COLLECTIVE R15, `(.L_x_1951) ;  /* 0x000000000f087348 */ /* 0x020fea0003c00000 */
[----:B------:R0:W1:Y:S02]  /*20760*/  SHFL.IDX P6, R14, R13, R12, R11 ;  /* 0x0000000c0d0e7389 */ /* 0x00006400000c000b */
[----:B01---5:R-:W-:Y:S01]  /*20770*/  ENDCOLLECTIVE ;  /* 0x000000000000791b */ /* 0x023fe20003800000 */
.L_x_1951:
[----:B------:R-:W-:Y:S05]  /*20780*/  BSYNC B0 ;  /* 0x0000000000007941 */ /* 0x000fea0003800000 */
.L_x_1950:
[----:B------:R0:W-:Y:S01]  /*20790*/  STL [R1+0x2c], R14 ;  /* 0x00002c0e01007387 */ /* 0x0001e20000100800 */
[----:B------:R-:W-:Y:S05]  /*207a0*/  BRA `(.L_x_1952) ;  /* 0xfffffe6000607947 */ /* 0x000fea000383ffff */
.L_x_1670:
[----:B------:R-:W-:Y:S01]  /*207b0*/  BSSY B1, `(.L_x_1953) ;  /* 0x0000008000017945 */ /* 0x000fe20003800000 */
[----:B------:R-:W-:Y:S02]  /*207c0*/  IMAD.MOV.U32 R13, RZ, RZ, R6 ;  /* 0x000000ffff0d7224 */ /* 0x000fe400078e0006 */
[----:B------:R-:W-:Y:S02]  /*207d0*/  IMAD.MOV.U32 R12, RZ, RZ, RZ ;  /* 0x000000ffff0c7224 */ /* 0x000fe400078e00ff */
[----:B------:R-:W-:Y:S02]  /*207e0*/  IMAD.MOV.U32 R11, RZ, RZ, 0x1c1f ;  /* 0x00001c1fff0b7424 */ /* 0x000fe400078e00ff */
[----:B------:R-:W-:-:S07]  /*207f0*/  IMAD.MOV.U32 R15, RZ, RZ, -0x1 ;  /* 0xffffffffff0f7424 */ /* 0x000fce00078e00ff */
[----:B0-----:R-:W-:Y:S05]  /*20800*/  WARPSYNC.COLLECTIVE R15, `(.L_x_1954) ;  /* 0x000000000f087348 */ /* 0x001fea0003c00000 */
[----:B0-----:R0:W1:Y:S02]  /*20810*/  SHFL.IDX P6, R14, R13, R12, R11 ;  /* 0x0000000c0d0e7389 */ /* 0x00106400000c000b */
[----:B01----:R-:W-:Y:S01]  /*20820*/  ENDCOLLECTIVE ;  /* 0x000000000000791b */ /* 0x003fe20003800000 */
.L_x_1954:
[----:B------:R-:W-:Y:S05]  /*20830*/  BSYNC B1 ;  /* 0x0000000000017941 */ /* 0x000fea0003800000 */
.L_x_1953:
        /* <DEDUP_REMOVED lines=8> */
.L_x_1955:
[----:B------:R-:W-:Y:S02]  /*208c0*/  IMAD.MOV.U32 R13, RZ, RZ, R8 ;  /* 0x000000ffff0d7224 */ /* 0x000fe400078e0008 */
[----:B------:R-:W-:-:S07]  /*208d0*/  IMAD.MOV.U32 R0, RZ, RZ, R14 ;  /* 0x000000ffff007224 */ /* 0x000fce00078e000e */
[----:B------:R-:W-:Y:S05]  /*208e0*/  WARPSYNC.COLLECTIVE R15, `(.L_x_1956) ;  /* 0x000000000f087348 */ /* 0x000fea0003c00000 */
[----:B------:R0:W1:Y:S02]  /*208f0*/  SHFL.IDX P6, R14, R13, R12, R11 ;  /* 0x0000000c0d0e7389 */ /* 0x00006400000c000b */
[----:B01----:R-:W-:Y:S01]  /*20900*/  ENDCOLLECTIVE ;  /* 0x000000000000791b */ /* 0x003fe20003800000 */
.L_x_1956:
[----:B------:R-:W-:Y:S02]  /*20910*/  IMAD.MOV.U32 R13, RZ, RZ, R7 ;  /* 0x000000ffff0d7224 */ /* 0x000fe400078e0007 */
[----:B------:R-:W-:-:S07]  /*20920*/  IMAD.MOV.U32 R5, RZ, RZ, R14 ;  /* 0x000000ffff057224 */ /* 0x000fce00078e000e */
[----:B------:R-:W-:Y:S05]  /*20930*/  WARPSYNC.COLLECTIVE R15, `(.L_x_1957) ;  /* 0x000000000f087348 */ /* 0x000fea0003c00000 */
[----:B------:R0:W1:Y:S02]  /*20940*/  SHFL.IDX P6, R14, R13, R12, R11 ;  /* 0x0000000c0d0e7389 */ /* 0x00006400000c000b */
[----:B01----:R-:W-:Y:S01]  /*20950*/  ENDCOLLECTIVE ;  /* 0x000000000000791b */ /* 0x003fe20003800000 */
.L_x_1957:
[----:B------:R-:W-:Y:S05]  /*20960*/  BRA `(.L_x_1958) ;  /* 0xfffffe6400fc7947 */ /* 0x000fea000383ffff */
.L_x_1673:
[----:B------:R-:W-:Y:S01]  /*20970*/  BSSY B1, `(.L_x_1959) ;  /* 0x0000008000017945 */ /* 0x000fe20003800000 */
[----:B------:R-:W-:Y:S02]  /*20980*/  IMAD.MOV.U32 R13, RZ, RZ, R6 ;  /* 0x000000ffff0d7224 */ /* 0x000fe400078e0006 */
[----:B------:R-:W-:Y:S02]  /*20990*/  IMAD.MOV.U32 R12, RZ, RZ, 0x1 ;  /* 0x00000001ff0c7424 */ /* 0x000fe400078e00ff */
[----:B------:R-:W-:Y:S02]  /*209a0*/  IMAD.MOV.U32 R11, RZ, RZ, 0x1c1f ;  /* 0x00001c1fff0b7424 */ /* 0x000fe400078e00ff */
[----:B------:R-:W-:-:S07]  /*209b0*/  IMAD.MOV.U32 R15, RZ, RZ, -0x1 ;  /* 0xffffffffff0f7424 */ /* 0x000fce00078e00ff */
[----:B-1----:R-:W-:Y:S05]  /*209c0*/  WARPSYNC.COLLECTIVE R15, `(.L_x_1960) ;  /* 0x000000000f087348 */ /* 0x002fea0003c00000 */
[----:B------:R0:W2:Y:S02]  /*209d0*/  SHFL.IDX P6, R14, R13, R12, R11 ;  /* 0x0000000c0d0e7389 */ /* 0x0000a400000c000b */
[----:B012---:R-:W-:Y:S01]  /*209e0*/  ENDCOLLECTIVE ;  /* 0x000000000000791b */ /* 0x007fe20003800000 */
.L_x_1960:
[----:B------:R-:W-:Y:S05]  /*209f0*/  BSYNC B1 ;  /* 0x0000000000017941 */ /* 0x000fea0003800000 */
.L_x_1959:
        /* <DEDUP_REMOVED lines=8> */
.L_x_1961:
[----:B------:R-:W-:Y:S02]  /*20a80*/  IMAD.MOV.U32 R13, RZ, RZ, R8 ;  /* 0x000000ffff0d7224 */ /* 0x000fe400078e0008 */
[----:B------:R-:W-:-:S07]  /*20a90*/  IMAD.MOV.U32 R0, RZ, RZ, R14 ;  /* 0x000000ffff007224 */ /* 0x000fce00078e000e */
[----:B------:R-:W-:Y:S05]  /*20aa0*/  WARPSYNC.COLLECTIVE R15, `(.L_x_1962) ;  /* 0x000000000f087348 */ /* 0x000fea0003c00000 */
[----:B------:R0:W1:Y:S02]  /*20ab0*/  SHFL.IDX P6, R14, R13, R12, R11 ;  /* 0x0000000c0d0e7389 */ /* 0x00006400000c000b */
[----:B01----:R-:W-:Y:S01]  /*20ac0*/  ENDCOLLECTIVE ;  /* 0x000000000000791b */ /* 0x003fe20003800000 */
.L_x_1962:
[----:B------:R-:W-:Y:S02]  /*20ad0*/  IMAD.MOV.U32 R13, RZ, RZ, R7 ;  /* 0x000000ffff0d7224 */ /* 0x000fe400078e0007 */
[----:B------:R-:W-:-:S07]  /*20ae0*/  IMAD.MOV.U32 R5, RZ, RZ, R14 ;  /* 0x000000ffff057224 */ /* 0x000fce00078e000e */
[----:B------:R-:W-:Y:S05]  /*20af0*/  WARPSYNC.COLLECTIVE R15, `(.L_x_1963) ;  /* 0x000000000f087348 */ /* 0x000fea0003c00000 */
[----:B------:R0:W1:Y:S02]  /*20b00*/  SHFL.IDX P6, R14, R13, R12, R11 ;  /* 0x0000000c0d0e7389 */ /* 0x00006400000c000b */
[----:B01----:R-:W-:Y:S01]  /*20b10*/  ENDCOLLECTIVE ;  /* 0x000000000000791b */ /* 0x003fe20003800000 */
.L_x_1963:
[----:B------:R-:W-:Y:S05]  /*20b20*/  BRA `(.L_x_1964) ;  /* 0xfffffe68005c7947 */ /* 0x000fea000383ffff */
.L_x_1677:
[----:B0-----:R0:W1:Y:S02]  /*20b30*/  SYNCS.PHASECHK.TRANS64.TRYWAIT P0, [R2+URZ+0x16800], R5 ;  /* 0x01680005020075a7 */ /* 0x001064000800017f */
[----:B-1----:R-:W-:Y:S05]  /*20b40*/  @!P0 NANOSLEEP.SYNCS 0x989680 ;  /* 0x009896800000895d */ /* 0x002fea0003900000 */
[----:B------:R-:W1:Y:S02]  /*20b50*/  @!P0 SYNCS.PHASECHK.TRANS64 P0, [R2+URZ+0x16800], R5 ;  /* 0x01680005020085a7 */ /* 0x000e64000800007f */
[----:B-1----:R-:W-:Y:S05]  /*20b60*/  @!P0 BRA `(.L_x_1677) ;  /* 0xfffffffc00f08947 */ /* 0x002fea000383ffff */
[----:B------:R-:W-:Y:S05]  /*20b70*/  BRA `(.L_x_1965) ;  /* 0xfffffe6c005c7947 */ /* 0x000fea000383ffff */
.L_x_1685:
[----:B------:R-:W1:Y:S01]  /*20b80*/  LDC R41, c[0x0][0x3f4] ;  /* 0x0000fd00ff297b82 */ /* 0x000e620000000800 */
[----:B------:R-:W-:Y:S01]  /*20b90*/  BSSY B1, `(.L_x_1966) ;  /* 0x0000008000017945 */ /* 0x000fe20003800000 */
[----:B------:R-:W-:Y:S02]  /*20ba0*/  IMAD.MOV.U32 R13, RZ, RZ, R26 ;  /* 0x000000ffff0d7224 */ /* 0x000fe400078e001a */
[----:B------:R-:W-:Y:S02]  /*20bb0*/  IMAD.MOV.U32 R12, RZ, RZ, RZ ;  /* 0x000000ffff0c7224 */ /* 0x000fe400078e00ff */
[----:B------:R-:W-:Y:S02]  /*20bc0*/  IMAD.MOV.U32 R11, RZ, RZ, 0x1c1f ;  /* 0x00001c1fff0b7424 */ /* 0x000fe400078e00ff */
[----:B------:R-:W-:-:S07]  /*20bd0*/  IMAD.MOV.U32 R15, RZ, RZ, -0x1 ;  /* 0xffffffffff0f7424 */ /* 0x000fce00078e00ff */
[----:B01----:R-:W-:Y:S05]  /*20be0*/  WARPSYNC.COLLECTIVE R15, `(.L_x_1967) ;  /* 0x000000000f087348 */ /* 0x003fea0003c00000 */
[----:B0-----:R0:W2:Y:S02]  /*20bf0*/  SHFL.IDX P6, R14, R13, R12, R11 ;  /* 0x0000000c0d0e7389 */ /* 0x0010a400000c000b */
[----:B012---:R-:W-:Y:S01]  /*20c00*/  ENDCOLLECTIVE ;  /* 0x000000000000791b */ /* 0x007fe20003800000 */
.L_x_1967:
[----:B------:R-:W-:Y:S05]  /*20c10*/  BSYNC B1 ;  /* 0x0000000000017941 */ /* 0x000fea0003800000 */
.L_x_1966:
[----:B------:R-:W-:Y:S01]  /*20c20*/  IMAD.MOV.U32 R13, RZ, RZ, R25 ;  /* 0x000000ffff0d7224 */ /* 0x000fe200078e0019 */
[----:B------:R-:W-:Y:S01]  /*20c30*/  ISETP.GE.AND P0, PT, R16, R41, PT ;  /* 0x000000291000720c */ /* 0x000fe20003f06270 */
[----:B------:R-:W-:Y:S02]  /*20c40*/  IMAD.MOV.U32 R12, RZ, RZ, RZ ;  /* 0x000000ffff0c7224 */ /* 0x000fe400078e00ff */
[----:B------:R-:W-:Y:S02]  /*20c50*/  IMAD.MOV.U32 R11, RZ, RZ, 0x1c1f ;  /* 0x00001c1fff0b7424 */ /* 0x000fe400078e00ff */
[----:B------:R-:W-:Y:S02]  /*20c60*/  IMAD.MOV.U32 R15, RZ, RZ, -0x1 ;  /* 0xffffffffff0f7424 */ /* 0x000fe400078e00ff */
[----:B------:R-:W-:Y:S02]  /*20c70*/  IMAD.MOV.U32 R0, RZ, RZ, R14 ;  /* 0x000000ffff007224 */ /* 0x000fe400078e000e */
[----:B------:R-:W-:-:S07]  /*20c80*/  IMAD R32, R156, R21, RZ ;  /* 0x000000159c207224 */ /* 0x000fce00078e02ff */
[----:B------:R-:W-:Y:S05]  /*20c90*/  WARPSYNC.COLLECTIVE R15, `(.L_x_1968) ;  /* 0x000000000f087348 */ /* 0x000fea0003c00000 */
[----:B------:R0:W1:Y:S02]  /*20ca0*/  SHFL.IDX P6, R14, R13, R12, R11 ;  /* 0x0000000c0d0e7389 */ /* 0x00006400000c000b */
[----:B01----:R-:W-:Y:S01]  /*20cb0*/  ENDCOLLECTIVE ;  /* 0x000000000000791b */ /* 0x003fe20003800000 */
.L_x_1968:
[----:B------:R-:W-:Y:S01]  /*20cc0*/  ISETP.GE.OR P1, PT, R39, R32, P0 ;  /* 0x000000202700720c */ /* 0x000fe20000726670 */
[----:B------:R-:W-:-:S12]  /*20cd0*/  IMAD.MOV.U32 R13, RZ, RZ, R24 ;  /* 0x000000ffff0d7224 */ /* 0x000fd800078e0018 */
[C---:B------:R-:W-:Y:S01]  /*20ce0*/  @!P1 IMAD.SHL.U32 R5, R16.reuse, 0x2, RZ ;  /* 0x0000000210059824 */ /* 0x040fe200078e00ff */
[----:B------:R-:W-:Y:S01]  /*20cf0*/  @!P1 SHF.L.U64.HI R21, R16, 0x1, R17 ;  /* 0x0000000110159819 */ /* 0x000fe20000010211 */
[----:B------:R-:W-:-:S07]  /*20d00*/  IMAD.MOV.U32 R3, RZ, RZ, R14 ;  /* 0x000000ffff037224 */ /* 0x000fce00078e000e */
[----:B------:R-:W-:Y:S05]  /*20d10*/  WARPSYNC.COLLECTIVE R15, `(.L_x_1969) ;  /* 0x000000000f087348 */ /* 0x000fea0003c00000 */
[----:B------:R0:W1:Y:S02]  /*20d20*/  SHFL.IDX P6, R14, R13, R12, R11 ;  /* 0x0000000c0d0e7389 */ /* 0x00006400000c000b */
[----:B01----:R-:W-:Y:S01]  /*20d30*/  ENDCOLLECTIVE ;  /* 0x000000000000791b */ /* 0x003fe20003800000 */
.L_x_1969:
[----:B------:R-:W-:-:S05]  /*20d40*/  @!P1 IADD3 R6, P2, R3, R5, RZ ;  /* 0x0000000503069210 */ /* 0x000fca0007f5e0ff */
[----:B------:R-:W-:Y:S01]  /*20d50*/  @!P1 IMAD.X R7, R0, 0x1, R21, P2 ;  /* 0x0000000100079824 */ /* 0x000fe200010e0615 */
[----:B------:R-:W-:Y:S01]  /*20d60*/  MOV R13, R27 ;  /* 0x0000001b000d7202 */ /* 0x000fe20000000f00 */
[----:B------:R-:W-:-:S07]  /*20d70*/  IMAD.MOV.U32 R4, RZ, RZ, R14 ;  /* 0x000000ffff047224 */ /* 0x000fce00078e000e */
[----:B------:R-:W-:Y:S05]  /*20d80*/  WARPSYNC.COLLECTIVE R15, `(.L_x_1970) ;  /* 0x000000000f087348 */ /* 0x000fea0003c00000 */
[----:B------:R0:W1:Y:S02]  /*20d90*/  SHFL.IDX P6, R14, R13, R12, R11 ;  /* 0x0000000c0d0e7389 */ /* 0x00006400000c000b */
[----:B01----:R-:W-:Y:S01]  /*20da0*/  ENDCOLLECTIVE ;  /* 0x000000000000791b */ /* 0x003fe20003800000 */
.L_x_1970:
[----:B------:R-:W2:Y:S01]  /*20db0*/  @!P1 LD.E.128 R8, desc[UR42][R6.64] ;  /* 0x0000002a06089980 */ /* 0x000ea2000c101d00 */
[----:B------:R-:W-:-:S05]  /*20dc0*/  @!P1 IADD3 R14, P2, R14, R5, RZ ;  /* 0x000000050e0e9210 */ /* 0x000fca0007f5e0ff */
[----:B------:R-:W-:-:S04]  /*20dd0*/  @!P1 IMAD.X R3, R4, 0x1, R21, P2 ;  /* 0x0000000104039824 */ /* 0x000fc800010e0615 */
[----:B------:R-:W-:-:S05]  /*20de0*/  @!P1 IMAD.MOV.U32 R15, RZ, RZ, R3 ;  /* 0x000000ffff0f9224 */ /* 0x000fca00078e0003 */
[----:B------:R0:W5:Y:S01]  /*20df0*/  @!P1 LD.E.128 R4, desc[UR42][R14.64] ;  /* 0x0000002a0e049980 */ /* 0x000162000c101d00 */
[----:B------:R-:W-:Y:S01]  /*20e00*/  CS2R R36, SRZ ;  /* 0x0000000000247805 */ /* 0x000fe2000001ff00 */
[----:B------:R-:W-:Y:S01]  /*20e10*/  IMAD.MOV.U32 R13, RZ, RZ, R26 ;  /* 0x000000ffff0d7224 */ /* 0x000fe200078e001a */
[----:B------:R-:W-:Y:S01]  /*20e20*/  CS2R R34, SRZ ;  /* 0x0000000000227805 */ /* 0x000fe2000001ff00 */
[----:B------:R-:W-:Y:S01]  /*20e30*/  IMAD.MOV.U32 R12, RZ, RZ, 0x1 ;  /* 0x00000001ff0c7424 */ /* 0x000fe200078e00ff */
[----:B------:R-:W-:Y:S02]  /*20e40*/  CS2R R28, SRZ ;  /* 0x00000000001c7805 */ /* 0x000fe4000001ff00 */
[----:B------:R-:W-:Y:S01]  /*20e50*/  CS2R R20, SRZ ;  /* 0x0000000000147805 */ /* 0x000fe2000001ff00 */
[----:B0-----:R-:W-:Y:S02]  /*20e60*/  IMAD.MOV.U32 R15, RZ, RZ, -0x1 ;  /* 0xffffffffff0f7424 */ /* 0x001fe400078e00ff */
[----:B--2---:R-:W-:-:S02]  /*20e70*/  @!P1 IMAD.MOV.U32 R37, RZ, RZ, R11 ;  /* 0x000000ffff259224 */ /* 0x004fc400078e000b */
[----:B------:R-:W-:Y:S02]  /*20e80*/  IMAD.MOV.U32 R11, RZ, RZ, 0x1c1f ;  /* 0x00001c1fff0b7424 */ /* 0x000fe400078e00ff */
[----:B------:R-:W-:Y:S02]  /*20e90*/  @!P1 IMAD.MOV.U32 R34, RZ, RZ, R8 ;  /* 0x000000ffff229224 */ /* 0x000fe400078e0008 */
[----:B------:R-:W-:-:S07]  /*20ea0*/  @!P1 IMAD.MOV.U32 R35, RZ, RZ, R9 ;  /* 0x000000ffff239224 */ /* 0x000fce00078e0009 */
[----:B-----5:R-:W-:Y:S05]  /*20eb0*/  WARPSYNC.COLLECTIVE R15, `(.L_x_1971) ;  /* 0x000000000f087348 */ /* 0x020fea0003c00000 */
[----:B------:R0:W1:Y:S02]  /*20ec0*/  SHFL.IDX P6, R14, R13, R12, R11 ;  /* 0x0000000c0d0e7389 */ /* 0x00006400000c000b */
[----:B01---5:R-:W-:Y:S01]  /*20ed0*/  ENDCOLLECTIVE ;  /* 0x000000000000791b */ /* 0x023fe20003800000 */
.L_x_1971:
[----:B------:R-:W-:Y:S02]  /*20ee0*/  IMAD.MOV.U32 R0, RZ, RZ, R34 ;  /* 0x000000ffff007224 */ /* 0x000fe400078e0022 */
[----:B------:R-:W-:Y:S02]  /*20ef0*/  IMAD.MOV.U32 R3, RZ, RZ, R35 ;  /* 0x000000ffff037224 */ /* 0x000fe400078e0023 */
[----:B------:R-:W-:Y:S01]  /*20f00*/  @!P1 IMAD.MOV.U32 R36, RZ, RZ, R10 ;  /* 0x000000ffff249224 */ /* 0x000fe200078e000a */
[----:B------:R-:W-:Y:S01]  /*20f10*/  PRMT R42, R0, 0x7610, R42 ;  /* 0x00007610002a7816 */ /* 0x000fe2000000002a */
[----:B------:R-:W-:Y:S01]  /*20f20*/  IMAD.MOV.U32 R9, RZ, RZ, R37 ;  /* 0x000000ffff097224 */ /* 0x000fe200078e0025 */
[----:B------:R-:W-:Y:S01]  /*20f30*/  PRMT R43, R3, 0x7610, R43 ;  /* 0x00007610032b7816 */ /* 0x000fe2000000002b */
[----:B------:R-:W-:Y:S02]  /*20f40*/  IMAD.MOV.U32 R8, RZ, RZ, R36 ;  /* 0x000000ffff087224 */ /* 0x000fe400078e0024 */
[----:B------:R-:W-:-:S03]  /*20f50*/  IMAD.MOV.U32 R13, RZ, RZ, R25 ;  /* 0x000000ffff0d7224 */ /* 0x000fc600078e0019 */
[----:B------:R-:W-:Y:S01]  /*20f60*/  PRMT R31, R8, 0x5410, R9 ;  /* 0x00005410081f7816 */ /* 0x000fe20000000009 */
[----:B------:R-:W-:Y:S02]  /*20f70*/  @!P1 IMAD.MOV.U32 R28, RZ, RZ, R4 ;  /* 0x000000ffff1c9224 */ /* 0x000fe400078e0004 */
[----:B------:R-:W-:Y:S02]  /*20f80*/  @!P1 IMAD.MOV.U32 R29, RZ, RZ, R5 ;  /* 0x000000ffff1d9224 */ /* 0x000fe400078e0005 */
[----:B------:R-:W-:Y:S02]  /*20f90*/  @!P1 IMAD.MOV.U32 R20, RZ, RZ, R6 ;  /* 0x000000ffff149224 */ /* 0x000fe400078e0006 */
[----:B------:R-:W-:Y:S02]  /*20fa0*/  @!P1 IMAD.MOV.U32 R21, RZ, RZ, R7 ;  /* 0x000000ffff159224 */ /* 0x000fe400078e0007 */
[----:B------:R-:W-:-:S07]  /*20fb0*/  IMAD.MOV.U32 R0, RZ, RZ, R14 ;  /* 0x000000ffff007224 */ /* 0x000fce00078e000e */
[----:B------:R-:W-:Y:S05]  /*20fc0*/  WARPSYNC.COLLECTIVE R15, `(.L_x_1972) ;  /* 0x000000000f087348 */ /* 0x000fea0003c00000 */
[----:B------:R0:W1:Y:S02]  /*20fd0*/  SHFL.IDX P6, R14, R13, R12, R11 ;  /* 0x0000000c0d0e7389 */ /* 0x00006400000c000b */
[----:B01----:R-:W-:Y:S01]  /*20fe0*/  ENDCOLLECTIVE ;  /* 0x000000000000791b */ /* 0x003fe20003800000 */
.L_x_1972:
[----:B------:R-:W-:Y:S02]  /*20ff0*/  IMAD.MOV.U32 R4, RZ, RZ, R28 ;  /* 0x000000ffff047224 */ /* 0x000fe400078e001c */
[----:B------:R-:W-:Y:S02]  /*21000*/  IMAD.MOV.U32 R5, RZ, RZ, R29 ;  /* 0x000000ffff057224 */ /* 0x000fe400078e001d */
[----:B------:R-:W-:Y:S02]  /*21010*/  IMAD.MOV.U32 R6, RZ, RZ, R20 ;  /* 0x000000ffff067224 */ /* 0x000fe400078e0014 */
[----:B------:R-:W-:Y:S01]  /*21020*/  IMAD.MOV.U32 R7, RZ, RZ, R21 ;  /* 0x000000ffff077224 */ /* 0x000fe200078e0015 */
[----:B------:R-:W-:Y:S02]  /*21030*/  PRMT R45, R5, 0x7610, R45 ;  /* 0x00007610052d7816 */ /* 0x000fe4000000002d */
[----:B------:R-:W-:Y:S02]  /*21040*/  PRMT R56, R4, 0x5410, R6 ;  /* 0x0000541004387816 */ /* 0x000fe40000000006 */
[----:B------:R-:W-:-:S02]  /*21050*/  CS2R R4, SRZ ;  /* 0x0000000000047805 */ /* 0x000fc4000001ff00 */
[----:B------:R-:W-:Y:S01]  /*21060*/  PRMT R42, R42, 0x5410, R7 ;  /* 0x000054102a2a7816 */ /* 0x000fe20000000007 */
[----:B------:R-:W-:Y:S02]  /*21070*/  IMAD.MOV.U32 R13, RZ, RZ, R24 ;  /* 0x000000ffff0d7224 */ /* 0x000fe400078e0018 */
[----:B------:R-:W-:-:S07]  /*21080*/  IMAD.MOV.U32 R3, RZ, RZ, R14 ;  /* 0x000000ffff037224 */ /* 0x000fce00078e000e */
[----:B------:R-:W-:Y:S05]  /*21090*/  WARPSYNC.COLLECTIVE R15, `(.L_x_1973) ;  /* 0x000000000f087348 */ /* 0x000fea0003c00000 */
[----:B------:R0:W1:Y:S02]  /*210a0*/  SHFL.IDX P6, R14, R13, R12, R11 ;  /* 0x0000000c0d0e7389 */ /* 0x00006400000c000b */
[----:B01----:R-:W-:Y:S01]  /*210b0*/  ENDCOLLECTIVE ;  /* 0x000000000000791b */ /* 0x003fe20003800000 */
.L_x_1973:
[----:B------:R-:W-:Y:S02]  /*210c0*/  IMAD.MOV.U32 R13, RZ, RZ, R27 ;  /* 0x000000ffff0d7224 */ /* 0x000fe400078e001b */
[----:B------:R-:W-:-:S07]  /*210d0*/  IMAD.MOV.U32 R24, RZ, RZ, R14 ;  /* 0x000000ffff187224 */ /* 0x000fce00078e000e */
[----:B------:R-:W-:Y:S05]  /*210e0*/  WARPSYNC.COLLECTIVE R15, `(.L_x_1974) ;  /* 0x000000000f087348 */ /* 0x000fea0003c00000 */
[----:B------:R0:W1:Y:S02]  /*210f0*/  SHFL.IDX P6, R14, R13, R12, R11 ;  /* 0x0000000c0d0e7389 */ /* 0x00006400000c000b */
[----:B01----:R-:W-:Y:S01]  /*21100*/  ENDCOLLECTIVE ;  /* 0x000000000000791b */ /* 0x003fe20003800000 */
.L_x_1974:
[----:B------:R-:W-:Y:S05]  /*21110*/  BRA `(.L_x_1975) ;  /* 0xfffffe7800607947 */ /* 0x000fea000383ffff */
.L_x_1689:
[----:B0-----:R0:W1:Y:S02]  /*21120*/  SYNCS.PHASECHK.TRANS64.TRYWAIT P1, [R2+URZ+0x16800], R3 ;  /* 0x01680003020075a7 */ /* 0x001064000802017f */
[----:B-1----:R-:W-:Y:S05]  /*21130*/  @!P1 NANOSLEEP.SYNCS 0x989680 ;  /* 0x009896800000995d */ /* 0x002fea0003900000 */
[----:B------:R-:W1:Y:S02]  /*21140*/  @!P1 SYNCS.PHASECHK.TRANS64 P1, [R2+URZ+0x16800], R3 ;  /* 0x01680003020095a7 */ /* 0x000e64000802007f */
[----:B-1----:R-:W-:Y:S05]  /*21150*/  @!P1 BRA `(.L_x_1689) ;  /* 0xfffffffc00f09947 */ /* 0x002fea000383ffff */
[----:B------:R-:W-:Y:S05]  /*21160*/  BRA `(.L_x_1976) ;  /* 0xfffffe7c00207947 */ /* 0x000fea000383ffff */
.L_x_1695:
[----:B-1----:R1:W3:Y:S02]  /*21170*/  SYNCS.PHASECHK.TRANS64.TRYWAIT P1, [R12+URZ+0x16830], R3 ;  /* 0x016830030c0075a7 */ /* 0x0022e4000802017f */
[----:B---3--:R-:W-:Y:S05]  /*21180*/  @!P1 NANOSLEEP.SYNCS 0x989680 ;  /* 0x009896800000995d */ /* 0x008fea0003900000 */
[----:B------:R-:W3:Y:S02]  /*21190*/  @!P1 SYNCS.PHASECHK.TRANS64 P1, [R12+URZ+0x16830], R3 ;  /* 0x016830030c0095a7 */ /* 0x000ee4000802007f */
[----:B---3--:R-:W-:Y:S05]  /*211a0*/  @!P1 BRA `(.L_x_1695) ;  /* 0xfffffffc00f09947 */ /* 0x008fea000383ffff */
[----:B------:R-:W-:Y:S05]  /*211b0*/  BRA `(.L_x_1694) ;  /* 0xfffffe88009c7947 */ /* 0x000fea000383ffff */
.L_x_1714:
[----:B-1----:R1:W2:Y:S02]  /*211c0*/  SYNCS.PHASECHK.TRANS64.TRYWAIT P2, [R11+URZ+0x16830], R10 ;  /* 0x0168300a0b0075a7 */ /* 0x0022a4000804017f */
[----:B--2---:R-:W-:Y:S05]  /*211d0*/  @!P2 NANOSLEEP.SYNCS 0x989680 ;  /* 0x009896800000a95d */ /* 0x004fea0003900000 */
[----:B------:R-:W2:Y:S02]  /*211e0*/  @!P2 SYNCS.PHASECHK.TRANS64 P2, [R11+URZ+0x16830], R10 ;  /* 0x0168300a0b00a5a7 */ /* 0x000ea4000804007f */
[----:B--2---:R-:W-:Y:S05]  /*211f0*/  @!P2 BRA `(.L_x_1714) ;  /* 0xfffffffc00f0a947 */ /* 0x004fea000383ffff */
[----:B------:R-:W-:Y:S05]  /*21200*/  BRA `(.L_x_1713) ;  /* 0xfffffebc00407947 */ /* 0x000fea000383ffff */
.L_x_1718:
[----:B-1----:R1:W2:Y:S02]  /*21210*/  SYNCS.PHASECHK.TRANS64.TRYWAIT P1, [R11+URZ+0x16850], R10 ;  /* 0x0168500a0b0075a7 */ /* 0x0022a4000802017f */
[----:B--2---:R-:W-:Y:S05]  /*21220*/  @!P1 NANOSLEEP.SYNCS 0x989680 ;  /* 0x009896800000995d */ /* 0x004fea0003900000 */
[----:B------:R-:W2:Y:S02]  /*21230*/  @!P1 SYNCS.PHASECHK.TRANS64 P1, [R11+URZ+0x16850], R10 ;  /* 0x0168500a0b0095a7 */ /* 0x000ea4000802007f */
[----:B--2---:R-:W-:Y:S05]  /*21240*/  @!P1 BRA `(.L_x_1718) ;  /* 0xfffffffc00f09947 */ /* 0x004fea000383ffff */
[----:B------:R-:W-:Y:S05]  /*21250*/  BRA `(.L_x_1715) ;  /* 0xfffffec000087947 */ /* 0x000fea000383ffff */
.L_x_1739:
[----:B-1----:R1:W2:Y:S02]  /*21260*/  SYNCS.PHASECHK.TRANS64.TRYWAIT P2, [R3+URZ+0x16830], R0 ;  /* 0x01683000030075a7 */ /* 0x0022a4000804017f */
[----:B--2---:R-:W-:Y:S05]  /*21270*/  @!P2 NANOSLEEP.SYNCS 0x989680 ;  /* 0x009896800000a95d */ /* 0x004fea0003900000 */
[----:B------:R-:W2:Y:S02]  /*21280*/  @!P2 SYNCS.PHASECHK.TRANS64 P2, [R3+URZ+0x16830], R0 ;  /* 0x016830000300a5a7 */ /* 0x000ea4000804007f */
[----:B--2---:R-:W-:Y:S05]  /*21290*/  @!P2 BRA `(.L_x_1739) ;  /* 0xfffffffc00f0a947 */ /* 0x004fea000383ffff */
[----:B------:R-:W-:Y:S05]  /*212a0*/  BRA `(.L_x_1738) ;  /* 0xfffffeec00fc7947 */ /* 0x000fea000383ffff */
.L_x_1743:
[----:B-1----:R1:W2:Y:S02]  /*212b0*/  SYNCS.PHASECHK.TRANS64.TRYWAIT P1, [R3+URZ+0x16850], R0 ;  /* 0x01685000030075a7 */ /* 0x0022a4000802017f */
[----:B--2---:R-:W-:Y:S05]  /*212c0*/  @!P1 NANOSLEEP.SYNCS 0x989680 ;  /* 0x009896800000995d */ /* 0x004fea0003900000 */
[----:B------:R-:W2:Y:S02]  /*212d0*/  @!P1 SYNCS.PHASECHK.TRANS64 P1, [R3+URZ+0x16850], R0 ;  /* 0x01685000030095a7 */ /* 0x000ea4000802007f */
[----:B--2---:R-:W-:Y:S05]  /*212e0*/  @!P1 BRA `(.L_x_1743) ;  /* 0xfffffffc00f09947 */ /* 0x004fea000383ffff */
[----:B------:R-:W-:Y:S05]  /*212f0*/  BRA `(.L_x_1740) ;  /* 0xfffffef000d87947 */ /* 0x000fea000383ffff */
.L_x_1752:
[----:B-1----:R1:W2:Y:S02]  /*21300*/  SYNCS.PHASECHK.TRANS64.TRYWAIT P2, [R3+URZ+0x16830], R0 ;  /* 0x01683000030075a7 */ /* 0x0022a4000804017f */
[----:B--2---:R-:W-:Y:S05]  /*21310*/  @!P2 NANOSLEEP.SYNCS 0x989680 ;  /* 0x009896800000a95d */ /* 0x004fea0003900000 */
[----:B------:R-:W2:Y:S02]  /*21320*/  @!P2 SYNCS.PHASECHK.TRANS64 P2, [R3+URZ+0x16830], R0 ;  /* 0x016830000300a5a7 */ /* 0x000ea4000804007f */
[----:B--2---:R-:W-:Y:S05]  /*21330*/  @!P2 BRA `(.L_x_1752) ;  /* 0xfffffffc00f0a947 */ /* 0x004fea000383ffff */
[----:B------:R-:W-:Y:S05]  /*21340*/  BRA `(.L_x_1751) ;  /* 0xffffff0c00d87947 */ /* 0x000fea000383ffff */
.L_x_1756:
[----:B-1----:R1:W2:Y:S02]  /*21350*/  SYNCS.PHASECHK.TRANS64.TRYWAIT P1, [R3+URZ+0x16850], R0 ;  /* 0x01685000030075a7 */ /* 0x0022a4000802017f */
[----:B--2---:R-:W-:Y:S05]  /*21360*/  @!P1 NANOSLEEP.SYNCS 0x989680 ;  /* 0x009896800000995d */ /* 0x004fea0003900000 */
[----:B------:R-:W2:Y:S02]  /*21370*/  @!P1 SYNCS.PHASECHK.TRANS64 P1, [R3+URZ+0x16850], R0 ;  /* 0x01685000030095a7 */ /* 0x000ea4000802007f */
[----:B--2---:R-:W-:Y:S05]  /*21380*/  @!P1 BRA `(.L_x_1756) ;  /* 0xfffffffc00f09947 */ /* 0x004fea000383ffff */
[----:B------:R-:W-:Y:S05]  /*21390*/  BRA `(.L_x_1753) ;  /* 0xffffff1000b47947 */ /* 0x000fea000383ffff */
.L_x_1771:
[----:B-1----:R1:W2:Y:S02]  /*213a0*/  SYNCS.PHASECHK.TRANS64.TRYWAIT P1, [R11+URZ+0x16850], R4 ;  /* 0x016850040b0075a7 */ /* 0x0022a4000802017f */
[----:B--2---:R-:W-:Y:S05]  /*213b0*/  @!P1 NANOSLEEP.SYNCS 0x989680 ;  /* 0x009896800000995d */ /* 0x004fea0003900000 */
[----:B------:R-:W2:Y:S02]  /*213c0*/  @!P1 SYNCS.PHASECHK.TRANS64 P1, [R11+URZ+0x16850], R4 ;  /* 0x016850040b0095a7 */ /* 0x000ea4000802007f */
[----:B--2---:R-:W-:Y:S05]  /*213d0*/  @!P1 BRA `(.L_x_1771) ;  /* 0xfffffffc00f09947 */ /* 0x004fea000383ffff */
[----:B------:R-:W-:Y:S05]  /*213e0*/  BRA `(.L_x_1770) ;  /* 0xffffff3c00a47947 */ /* 0x000fea000383ffff */
.L_x_1777:
[----:B------:R-:W-:Y:S02]  /*213f0*/  IMAD.MOV.U32 R13, RZ, RZ, R41 ;  /* 0x000000ffff0d7224 */ /* 0x000fe400078e0029 */
[----:B------:R-:W-:Y:S02]  /*21400*/  IMAD.MOV.U32 R12, RZ, RZ, RZ ;  /* 0x000000ffff0c7224 */ /* 0x000fe400078e00ff */
[----:B------:R-:W-:Y:S02]  /*21410*/  IMAD.MOV.U32 R11, RZ, RZ, 0x181f ;  /* 0x0000181fff0b7424 */ /* 0x000fe400078e00ff */
[----:B------:R-:W-:Y:S02]  /*21420*/  IMAD.MOV.U32 R15, RZ, RZ, -0x1 ;  /* 0xffffffffff0f7424 */ /* 0x000fe400078e00ff */
[----:B------:R-:W-:-:S07]  /*21430*/  IMAD.IADD R42, R50, 0x1, R51 ;  /* 0x00000001322a7824 */ /* 0x000fce00078e0233 */
[----:B0----5:R-:W-:Y:S05]  /*21440*/  WARPSYNC.COLLECTIVE R15, `(.L_x_1977) ;  /* 0x000000000f087348 */ /* 0x021fea0003c00000 */
[----:B------:R1:W2:Y:S02]  /*21450*/  SHFL.IDX P6, R14, R13, R12, R11 ;  /* 0x0000000c0d0e7389 */ /* 0x0002a400000c000b */
[----:B012--5:R-:W-:Y:S01]  /*21460*/  ENDCOLLECTIVE ;  /* 0x000000000000791b */ /* 0x027fe20003800000 */
.L_x_1977:
[----:B------:R-:W-:Y:S02]  /*21470*/  VIADD R20, R42, 0x30 ;  /* 0x000000302a147836 */ /* 0x000fe40000000000 */
[----:B------:R-:W-:Y:S02]  /*21480*/  IMAD.MOV.U32 R13, RZ, RZ, R40 ;  /* 0x000000ffff0d7224 */ /* 0x000fe400078e0028 */
[----:B------:R-:W-:-:S07]  /*21490*/  IMAD.MOV.U32 R0, RZ, RZ, R14 ;  /* 0x000000ffff007224 */ /* 0x000fce00078e000e */
[----:B------:R-:W-:Y:S05]  /*214a0*/  WARPSYNC.COLLECTIVE R15, `(.L_x_1978) ;  /* 0x000000000f087348 */ /* 0x000fea0003c00000 */
[----:B------:R0:W1:Y:S02]  /*214b0*/  SHFL.IDX P6, R14, R13, R12, R11 ;  /* 0x0000000c0d0e7389 */ /* 0x00006400000c000b */
[----:B01----:R-:W-:Y:S01]  /*214c0*/  ENDCOLLECTIVE ;  /* 0x000000000000791b */ /* 0x003fe20003800000 */
.L_x_1978:
[----:B------:R-:W-:Y:S02]  /*214d0*/  ULDC UR4, c[0x0][0xac8] ;  /* 0x0002b20000047ab9 */ /* 0x000fe40000000800 */
[----:B------:R-:W-:-:S04]  /*214e0*/  ISETP.GE.AND P0, PT, R44, UR4, PT ;  /* 0x000000042c007c0c */ /* 0x000fc8000bf06270 */
[-C--:B------:R-:W-:Y:S01]  /*214f0*/  ISETP.GE.OR P4, PT, R20, R45.reuse, P0 ;  /* 0x0000002d1400720c */ /* 0x080fe20000786670 */
[C---:B------:R-:W-:Y:S01]  /*21500*/  VIADD R20, R42.reuse, 0x60 ;  /* 0x000000602a147836 */ /* 0x040fe20000000000 */
[----:B------:R-:W-:-:S04]  /*21510*/  ISETP.GE.OR P3, PT, R42, R45, P0 ;  /* 0x0000002d2a00720c */ /* 0x000fc80000766670 */
[----:B------:R-:W-:Y:S01]  /*21520*/  ISETP.GE.OR P2, PT, R20, R45, P0 ;  /* 0x0000002d1400720c */ /* 0x000fe20000746670 */
[----:B------:R-:W-:Y:S02]  /*21530*/  IMAD.MOV.U32 R13, RZ, RZ, R41 ;  /* 0x000000ffff0d7224 */ /* 0x000fe400078e0029 */
[----:B------:R-:W-:Y:S02]  /*21540*/  IMAD.MOV.U32 R12, RZ, RZ, 0x1 ;  /* 0x00000001ff0c7424 */ /* 0x000fe400078e00ff */
[----:B------:R-:W-:-:S08]  /*21550*/  IMAD.MOV.U32 R3, RZ, RZ, R14 ;  /* 0x000000ffff037224 */ /* 0x000fd000078e000e */
[----:B------:R-:W-:Y:S05]  /*21560*/  WARPSYNC.COLLECTIVE R15, `(.L_x_1979) ;  /* 0x000000000f087348 */ /* 0x000fea0003c00000 */
[----:B------:R0:W1:Y:S02]  /*21570*/  SHFL.IDX P6, R14, R13, R12, R11 ;  /* 0x0000000c0d0e7389 */ /* 0x00006400000c000b */
[----:B01----:R-:W-:Y:S01]  /*21580*/  ENDCOLLECTIVE ;  /* 0x000000000000791b */ /* 0x003fe20003800000 */
.L_x_1979:
[----:B------:R-:W-:-:S04]  /*21590*/  @!P3 LEA R32, P5, R44, R3, 0x1 ;  /* 0x000000032c20b211 */ /* 0x000fc800078a08ff */
[----:B------:R-:W-:Y:S01]  /*215a0*/  @!P3 LEA.HI.X R3, R44, R0, R43, 0x1, P5 ;  /* 0x000000002c03b211 */ /* 0x000fe200028f0c2b */
[----:B------:R-:W-:Y:S01]  /*215b0*/  IMAD.MOV.U32 R13, RZ, RZ, R40 ;  /* 0x000000ffff0d7224 */ /* 0x000fe200078e0028 */
[----:B------:R-:W-:-:S07]  /*215c0*/  MOV R8, R14 ;  /* 0x0000000e00087202 */ /* 0x000fce0000000f00 */
[----:B------:R-:W-:Y:S05]  /*215d0*/  WARPSYNC.COLLECTIVE R15, `(.L_x_1980) ;  /* 0x000000000f087348 */ /* 0x000fea0003c00000 */
[----:B------:R0:W1:Y:S02]  /*215e0*/  SHFL.IDX P6, R14, R13, R12, R11 ;  /* 0x0000000c0d0e7389 */ /* 0x00006400000c000b */
[----:B01----:R-:W-:Y:S01]  /*215f0*/  ENDCOLLECTIVE ;  /* 0x000000000000791b */ /* 0x003fe20003800000 */
.L_x_1980:
[----:B------:R-:W-:Y:S02]  /*21600*/  IMAD.MOV.U32 R13, RZ, RZ, R41 ;  /* 0x000000ffff0d7224 */ /* 0x000fe400078e0029 */
[----:B------:R-:W-:Y:S02]  /*21610*/  IMAD.MOV.U32 R12, RZ, RZ, 0x2 ;  /* 0x00000002ff0c7424 */ /* 0x000fe400078e00ff */
[----:B------:R-:W-:-:S07]  /*21620*/  IMAD.MOV.U32 R9, RZ, RZ, R14 ;  /* 0x000000ffff097224 */ /* 0x000fce00078e000e */
[----:B------:R-:W-:Y:S05]  /*21630*/  WARPSYNC.COLLECTIVE R15, `(.L_x_1981) ;  /* 0x000000000f087348 */ /* 0x000fea0003c00000 */
[----:B------:R0:W1:Y:S02]  /*21640*/  SHFL.IDX P6, R14, R13, R12, R11 ;  /* 0x0000000c0d0e7389 */ /* 0x00006400000c000b */
[----:B01----:R-:W-:Y:S01]  /*21650*/  ENDCOLLECTIVE ;  /* 0x000000000000791b */ /* 0x003fe20003800000 */
.L_x_1981:
[----:B------:R-:W-:Y:S01]  /*21660*/  @!P4 LEA R20, P1, R44, R9, 0x1 ;  /* 0x000000092c14c211 */ /* 0x000fe200078208ff */
[----:B------:R-:W-:-:S03]  /*21670*/  @!P3 IMAD.MOV.U32 R9, RZ, RZ, R3 ;  /* 0x000000ffff09b224 */ /* 0x000fc600078e0003 */
[----:B------:R-:W-:Y:S01]  /*21680*/  @!P4 LEA.HI.X R21, R44, R8, R43, 0x1, P1 ;  /* 0x000000082c15c211 */ /* 0x000fe200008f0c2b */
[----:B------:R-:W-:-:S05]  /*21690*/  @!P3 IMAD.MOV.U32 R8, RZ, RZ, R32 ;  /* 0x000000ffff08b224 */ /* 0x000fca00078e0020 */
[----:B------:R0:W-:Y:S01]  /*216a0*/  @!P3 ST.E.128 desc[UR42][R8.64], R4 ;  /* 0x000000040800b985 */ /* 0x0001e2000c101d2a */
[----:B------:R-:W-:-:S03]  /*216b0*/  IMAD.MOV.U32 R13, RZ, RZ, R40 ;  /* 0x000000ffff0d7224 */ /* 0x000fc600078e0028 */
[----:B------:R0:W-:Y:S01]  /*216c0*/  @!P4 ST.E.128 desc[UR42][R20.64], R24 ;  /* 0x000000181400c985 */ /* 0x0001e2000c101d2a */
[----:B------:R-:W-:-:S07]  /*216d0*/  IMAD.MOV.U32 R10, RZ, RZ, R14 ;  /* 0x000000ffff0a7224 */ /* 0x000fce00078e000e */
[----:B0-----:R-:W-:Y:S05]  /*216e0*/  WARPSYNC.COLLECTIVE R15, `(.L_x_1982) ;  /* 0x000000000f087348 */ /* 0x001fea0003c00000 */
[----:B------:R1:W2:Y:S02]  /*216f0*/  SHFL.IDX P6, R14, R13, R12, R11 ;  /* 0x0000000c0d0e7389 */ /* 0x0002a400000c000b */
[----:B012---:R-:W-:Y:S01]  /*21700*/  ENDCOLLECTIVE ;  /* 0x000000000000791b */ /* 0x007fe20003800000 */
.L_x_1982:
[----:B------:R-:W-:Y:S02]  /*21710*/  IMAD.MOV.U32 R13, RZ, RZ, R41 ;  /* 0x000000ffff0d7224 */ /* 0x000fe400078e0029 */
[----:B------:R-:W-:Y:S01]  /*21720*/  IMAD.MOV.U32 R12, RZ, RZ, 0x3 ;  /* 0x00000003ff0c7424 */ /* 0x000fe200078e00ff */
[----:B------:R-:W-:-:S13]  /*21730*/  @!P2 LEA R46, P5, R44, R14, 0x1 ;  /* 0x0000000e2c2ea211 */ /* 0x000fda00078a08ff */
[----:B------:R-:W-:Y:S05]  /*21740*/  WARPSYNC.COLLECTIVE R15, `(.L_x_1983) ;  /* 0x000000000f087348 */ /* 0x000fea0003c00000 */
[----:B------:R0:W1:Y:S02]  /*21750*/  SHFL.IDX P6, R14, R13, R12, R11 ;  /* 0x0000000c0d0e7389 */ /* 0x00006400000c000b */
[----:B01----:R-:W-:Y:S01]  /*21760*/  ENDCOLLECTIVE ;  /* 0x000000000000791b */ /* 0x003fe20003800000 */
.L_x_1983:
[----:B------:R-:W-:Y:S01]  /*21770*/  @!P2 LEA.HI.X R47, R44, R10, R43, 0x1, P5 ;  /* 0x0000000a2c2fa211 */ /* 0x000fe200028f0c2b */
[----:B------:R-:W-:-:S04]  /*21780*/  @!P2 IMAD.MOV.U32 R4, RZ, RZ, R46 ;  /* 0x000000ffff04a224 */ /* 0x000fc800078e002e */
[----:B------:R-:W-:-:S05]  /*21790*/  @!P2 IMAD.MOV.U32 R5, RZ, RZ, R47 ;  /* 0x000000ffff05a224 */ /* 0x000fca00078e002f */
[----:B------:R0:W-:Y:S01]  /*217a0*/  @!P2 ST.E.128 desc[UR42][R4.64], R28 ;  /* 0x0000001c0400a985 */ /* 0x0001e2000c101d2a */
[----:B------:R-:W-:Y:S02]  /*217b0*/  IMAD.MOV.U32 R13, RZ, RZ, R40 ;  /* 0x000000ffff0d7224 */ /* 0x000fe400078e0028 */
[----:B------:R-:W-:-:S07]  /*217c0*/  IMAD.MOV.U32 R0, RZ, RZ, R14 ;  /* 0x000000ffff007224 */ /* 0x000fce00078e000e */
[----:B0-----:R-:W-:Y:S05]  /*217d0*/  WARPSYNC.COLLECTIVE R15, `(.L_x_1984) ;  /* 0x000000000f087348 */ /* 0x001fea0003c00000 */
[----:B------:R1:W2:Y:S02]  /*217e0*/  SHFL.IDX P6, R14, R13, R12, R11 ;  /* 0x0000000c0d0e7389 */ /* 0x0002a400000c000b */
[----:B012---:R-:W-:Y:S01]  /*217f0*/  ENDCOLLECTIVE ;  /* 0x000000000000791b */ /* 0x007fe20003800000 */
.L_x_1984:
[----:B------:R-:W-:Y:S05]  /*21800*/  BRA `(.L_x_1985) ;  /* 0xffffff5000d87947 */ /* 0x000fea000383ffff */
.L_x_1779:
[----:B------:R-:W-:Y:S02]  /*21810*/  IMAD.MOV.U32 R13, RZ, RZ, R4 ;  /* 0x000000ffff0d7224 */ /* 0x000fe400078e0004 */
[----:B------:R-:W-:Y:S02]  /*21820*/  IMAD.MOV.U32 R12, RZ, RZ, RZ ;  /* 0x000000ffff0c7224 */ /* 0x000fe400078e00ff */
[----:B------:R-:W-:Y:S02]  /*21830*/  IMAD.MOV.U32 R11, RZ, RZ, 0x1c1f ;  /* 0x00001c1fff0b7424 */ /* 0x000fe400078e00ff */
[----:B------:R-:W-:-:S07]  /*21840*/  IMAD.MOV.U32 R15, RZ, RZ, -0x1 ;  /* 0xffffffffff0f7424 */ /* 0x000fce00078e00ff */
[----:B------:R-:W-:Y:S05]  /*21850*/  WARPSYNC.COLLECTIVE R15, `(.L_x_1986) ;  /* 0x000000000f087348 */ /* 0x000fea0003c00000 */
[----:B------:R0:W1:Y:S02]  /*21860*/  SHFL.IDX P6, R14, R13, R12, R11 ;  /* 0x0000000c0d0e7389 */ /* 0x00006400000c000b */
[----:B01----:R-:W-:Y:S01]  /*21870*/  ENDCOLLECTIVE ;  /* 0x000000000000791b */ /* 0x003fe20003800000 */
.L_x_1986:
[----:B------:R-:W-:Y:S02]  /*21880*/  IMAD.MOV.U32 R13, RZ, RZ, R3 ;  /* 0x000000ffff0d7224 */ /* 0x000fe400078e0003 */
[----:B------:R-:W-:-:S07]  /*21890*/  IMAD.MOV.U32 R0, RZ, RZ, R14 ;  /* 0x000000ffff007224 */ /* 0x000fce00078e000e */
[----:B------:R-:W-:Y:S05]  /*218a0*/  WARPSYNC.COLLECTIVE R15, `(.L_x_1987) ;  /* 0x000000000f087348 */ /* 0x000fea0003c00000 */
[----:B------:R0:W1:Y:S02]  /*218b0*/  SHFL.IDX P6, R14, R13, R12, R11 ;  /* 0x0000000c0d0e7389 */ /* 0x00006400000c000b */
[----:B01----:R-:W-:Y:S01]  /*218c0*/  ENDCOLLECTIVE ;  /* 0x000000000000791b */ /* 0x003fe20003800000 */
.L_x_1987:
[----:B------:R-:W-:Y:S05]  /*218d0*/  BRA `(.L_x_1988) ;  /* 0xffffff5400b47947 */ /* 0x000fea000383ffff */
.L_x_1782:
[----:B------:R-:W-:Y:S01]  /*218e0*/  BSSY B1, `(.L_x_1989) ;  /* 0x0000008000017945 */ /* 0x000fe20003800000 */
[----:B---3--:R-:W-:Y:S02]  /*218f0*/  IMAD.MOV.U32 R13, RZ, RZ, R4 ;  /* 0x000000ffff0d7224 */ /* 0x008fe400078e0004 */
[----:B------:R-:W-:Y:S02]  /*21900*/  IMAD.MOV.U32 R12, RZ, RZ, 0x1 ;  /* 0x00000001ff0c7424 */ /* 0x000fe400078e00ff */
[----:B------:R-:W-:Y:S02]  /*21910*/  IMAD.MOV.U32 R11, RZ, RZ, 0x1c1f ;  /* 0x00001c1fff0b7424 */ /* 0x000fe400078e00ff */
[----:B------:R-:W-:-:S07]  /*21920*/  IMAD.MOV.U32 R15, RZ, RZ, -0x1 ;  /* 0xffffffffff0f7424 */ /* 0x000fce00078e00ff */
[----:B012---:R-:W-:Y:S05]  /*21930*/  WARPSYNC.COLLECTIVE R15, `(.L_x_1990) ;  /* 0x000000000f087348 */ /* 0x007fea0003c00000 */
[----:B--2---:R2:W3:Y:S02]  /*21940*/  SHFL.IDX P6, R14, R13, R12, R11 ;  /* 0x0000000c0d0e7389 */ /* 0x0044e400000c000b */
[----:B0123--:R-:W-:Y:S01]  /*21950*/  ENDCOLLECTIVE ;  /* 0x000000000000791b */ /* 0x00ffe20003800000 */
.L_x_1990:
[----:B------:R-:W-:Y:S05]  /*21960*/  BSYNC B1 ;  /* 0x0000000000017941 */ /* 0x000fea0003800000 */
.L_x_1989:
        /* <DEDUP_REMOVED lines=8> */
.L_x_1991:
[----:B------:R-:W-:Y:S05]  /*219f0*/  BRA `(.L_x_1992) ;  /* 0xffffff5800107947 */ /* 0x000fea000383ffff */
.L_x_1786:
[----:B------:R-:W-:Y:S02]  /*21a00*/  IMAD.MOV.U32 R13, RZ, RZ, R20 ;  /* 0x000000ffff0d7224 */ /* 0x000fe400078e0014 */
[----:B------:R-:W-:Y:S02]  /*21a10*/  IMAD.MOV.U32 R12, RZ, RZ, RZ ;  /* 0x000000ffff0c7224 */ /* 0x000fe400078e00ff */
[----:B------:R-:W-:Y:S02]  /*21a20*/  IMAD.MOV.U32 R11, RZ, RZ, 0x181f ;  /* 0x0000181fff0b7424 */ /* 0x000fe400078e00ff */
[----:B------:R-:W-:Y:S02]  /*21a30*/  IMAD.MOV.U32 R15, RZ, RZ, -0x1 ;  /* 0xffffffffff0f7424 */ /* 0x000fe400078e00ff */
[----:B------:R-:W-:Y:S02]  /*21a40*/  IMAD R21, R24, R25, RZ ;  /* 0x0000001918157224 */ /* 0x000fe400078e02ff */
[----:B------:R-:W-:-:S07]  /*21a50*/  IMAD.IADD R24, R28, 0x1, R29 ;  /* 0x000000011c187824 */ /* 0x000fce00078e021d */
[----:B0-----:R-:W-:Y:S05]  /*21a60*/  WARPSYNC.COLLECTIVE R15, `(.L_x_1993) ;  /* 0x000000000f087348 */ /* 0x001fea0003c00000 */
[----:B------:R1:W2:Y:S02]  /*21a70*/  SHFL.IDX P6, R14, R13, R12, R11 ;  /* 0x0000000c0d0e7389 */ /* 0x0002a400000c000b */
[----:B012---:R-:W-:Y:S01]  /*21a80*/  ENDCOLLECTIVE ;  /* 0x000000000000791b */ /* 0x007fe20003800000 */
.L_x_1993:
[C---:B------:R-:W-:Y:S01]  /*21a90*/  VIADD R8, R24.reuse, 0x30 ;  /* 0x0000003018087836 */ /* 0x040fe20000000000 */
[----:B------:R-:W-:-:S04]  /*21aa0*/  ISETP.GE.OR P3, PT, R24, R21, P0 ;  /* 0x000000151800720c */ /* 0x000fc80000766670 */
[----:B------:R-:W-:Y:S01]  /*21ab0*/  ISETP.GE.OR P4, PT, R8, R21, P0 ;  /* 0x000000150800720c */ /* 0x000fe20000786670 */
[----:B------:R-:W-:Y:S02]  /*21ac0*/  VIADD R8, R24, 0x60 ;  /* 0x0000006018087836 */ /* 0x000fe40000000000 */
[----:B------:R-:W-:-:S03]  /*21ad0*/  IMAD.MOV.U32 R13, RZ, RZ, R7 ;  /* 0x000000ffff0d7224 */ /* 0x000fc600078e0007 */
[----:B------:R-:W-:Y:S01]  /*21ae0*/  ISETP.GE.OR P2, PT, R8, R21, P0 ;  /* 0x000000150800720c */ /* 0x000fe20000746670 */
[----:B------:R-:W-:-:S12]  /*21af0*/  IMAD.MOV.U32 R0, RZ, RZ, R14 ;  /* 0x000000ffff007224 */ /* 0x000fd800078e000e */
[----:B------:R-:W-:Y:S05]  /*21b00*/  WARPSYNC.COLLECTIVE R15, `(.L_x_1994) ;  /* 0x000000000f087348 */ /* 0x000fea0003c00000 */
[----:B------:R0:W1:Y:S02]  /*21b10*/  SHFL.IDX P6, R14, R13, R12, R11 ;  /* 0x0000000c0d0e7389 */ /* 0x00006400000c000b */
[----:B01----:R-:W-:Y:S01]  /*21b20*/  ENDCOLLECTIVE ;  /* 0x000000000000791b */ /* 0x003fe20003800000 */
.L_x_1994:
[----:B------:R-:W-:Y:S01]  /*21b30*/  MOV R13, R20 ;  /* 0x00000014000d7202 */ /* 0x000fe20000000f00 */
[----:B------:R-:W-:Y:S02]  /*21b40*/  IMAD.MOV.U32 R12, RZ, RZ, 0x1 ;  /* 0x00000001ff0c7424 */ /* 0x000fe400078e00ff */
[----:B------:R-:W-:-:S07]  /*21b50*/  IMAD.MOV.U32 R3, RZ, RZ, R14 ;  /* 0x000000ffff037224 */ /* 0x000fce00078e000e */
[----:B------:R-:W-:Y:S05]  /*21b60*/  WARPSYNC.COLLECTIVE R15, `(.L_x_1995) ;  /* 0x000000000f087348 */ /* 0x000fea0003c00000 */
[----:B------:R0:W1:Y:S02]  /*21b70*/  SHFL.IDX P6, R14, R13, R12, R11 ;  /* 0x0000000c0d0e7389 */ /* 0x00006400000c000b */
[----:B01----:R-:W-:Y:S01]  /*21b80*/  ENDCOLLECTIVE ;  /* 0x000000000000791b */ /* 0x003fe20003800000 */
.L_x_1995:
[----:B------:R-:W-:-:S04]  /*21b90*/  @!P3 LEA R10, P5, R44, R3, 0x1 ;  /* 0x000000032c0ab211 */ /* 0x000fc800078a08ff */
[----:B------:R-:W-:Y:S01]  /*21ba0*/  @!P3 LEA.HI.X R3, R44, R0, R43, 0x1, P5 ;  /* 0x000000002c03b211 */ /* 0x000fe200028f0c2b */
[----:B------:R-:W-:Y:S02]  /*21bb0*/  IMAD.MOV.U32 R13, RZ, RZ, R7 ;  /* 0x000000ffff0d7224 */ /* 0x000fe400078e0007 */
[----:B------:R-:W-:-:S07]  /*21bc0*/  IMAD.MOV.U32 R4, RZ, RZ, R14 ;  /* 0x000000ffff047224 */ /* 0x000fce00078e000e */
[----:B------:R-:W-:Y:S05]  /*21bd0*/  WARPSYNC.COLLECTIVE R15, `(.L_x_1996) ;  /* 0x000000000f087348 */ /* 0x000fea0003c00000 */
[----:B------:R0:W1:Y:S02]  /*21be0*/  SHFL.IDX P6, R14, R13, R12, R11 ;  /* 0x0000000c0d0e7389 */ /* 0x00006400000c000b */
[----:B01----:R-:W-:Y:S01]  /*21bf0*/  ENDCOLLECTIVE ;  /* 0x000000000000791b */ /* 0x003fe20003800000 */
.L_x_1996:
[----:B------:R-:W-:Y:S02]  /*21c00*/  IMAD.MOV.U32 R13, RZ, RZ, R20 ;  /* 0x000000ffff0d7224 */ /* 0x000fe400078e0014 */
[----:B------:R-:W-:Y:S02]  /*21c10*/  IMAD.MOV.U32 R12, RZ, RZ, 0x2 ;  /* 0x00000002ff0c7424 */ /* 0x000fe400078e00ff */
[----:B------:R-:W-:-:S07]  /*21c20*/  IMAD.MOV.U32 R5, RZ, RZ, R14 ;  /* 0x000000ffff057224 */ /* 0x000fce00078e000e */
[----:B------:R-:W-:Y:S05]  /*21c30*/  WARPSYNC.COLLECTIVE R15, `(.L_x_1997) ;  /* 0x000000000f087348 */ /* 0x000fea0003c00000 */
[----:B------:R0:W1:Y:S02]  /*21c40*/  SHFL.IDX P6, R14, R13, R12, R11 ;  /* 0x0000000c0d0e7389 */ /* 0x00006400000c000b */
[----:B01----:R-:W-:Y:S01]  /*21c50*/  ENDCOLLECTIVE ;  /* 0x000000000000791b */ /* 0x003fe20003800000 */
.L_x_1997:
[----:B------:R-:W-:-:S04]  /*21c60*/  @!P4 LEA R8, P1, R44, R5, 0x1 ;  /* 0x000000052c08c211 */ /* 0x000fc800078208ff */
[----:B------:R-:W-:Y:S01]  /*21c70*/  @!P4 LEA.HI.X R9, R44, R4, R43, 0x1, P1 ;  /* 0x000000042c09c211 */ /* 0x000fe200008f0c2b */
[----:B------:R-:W-:Y:S02]  /*21c80*/  IMAD.MOV.U32 R13, RZ, RZ, R7 ;  /* 0x000000ffff0d7224 */ /* 0x000fe400078e0007 */
[----:B------:R-:W-:-:S07]  /*21c90*/  IMAD.MOV.U32 R6, RZ, RZ, R14 ;  /* 0x000000ffff067224 */ /* 0x000fce00078e000e */
[----:B------:R-:W-:Y:S05]  /*21ca0*/  WARPSYNC.COLLECTIVE R15, `(.L_x_1998) ;  /* 0x000000000f087348 */ /* 0x000fea0003c00000 */
[----:B------:R0:W1:Y:S02]  /*21cb0*/  SHFL.IDX P6, R14, R13, R12, R11 ;  /* 0x0000000c0d0e7389 */ /* 0x00006400000c000b */
[----:B01----:R-:W-:Y:S01]  /*21cc0*/  ENDCOLLECTIVE ;  /* 0x000000000000791b */ /* 0x003fe20003800000 */
.L_x_1998:
[----:B------:R-:W-:Y:S02]  /*21cd0*/  @!P3 IMAD.MOV.U32 R11, RZ, RZ, R3 ;  /* 0x000000ffff0bb224 */ /* 0x000fe400078e0003 */
[----:B------:R-:W-:Y:S02]  /*21ce0*/  IMAD.MOV.U32 R13, RZ, RZ, R20 ;  /* 0x000000ffff0d7224 */ /* 0x000fe400078e0014 */
[----:B------:R-:W-:Y:S01]  /*21cf0*/  IMAD.MOV.U32 R12, RZ, RZ, 0x3 ;  /* 0x00000003ff0c7424 */ /* 0x000fe200078e00ff */
        /* <DEDUP_REMOVED lines=9> */
.L_x_1999:
[----:B------:R0:W-:Y:S01]  /*21d90*/  @!P2 ST.E.128 desc[UR42][R4.64], RZ ;  /* 0x000000ff0400a985 */ /* 0x0001e2000c101d2a */
[----:B------:R-:W-:Y:S02]  /*21da0*/  IMAD.MOV.U32 R13, RZ, RZ, R7 ;  /* 0x000000ffff0d7224 */ /* 0x000fe400078e0007 */
[----:B------:R-:W-:-:S07]  /*21db0*/  IMAD.MOV.U32 R0, RZ, RZ, R14 ;  /* 0x000000ffff007224 */ /* 0x000fce00078e000e */
[----:B0-----:R-:W-:Y:S05]  /*21dc0*/  WARPSYNC.COLLECTIVE R15, `(.L_x_2000) ;  /* 0x000000000f087348 */ /* 0x001fea0003c00000 */
[----:B------:R1:W2:Y:S02]  /*21dd0*/  SHFL.IDX P6, R14, R13, R12, R11 ;  /* 0x0000000c0d0e7389 */ /* 0x0002a400000c000b */
[----:B012---:R-:W-:Y:S01]  /*21de0*/  ENDCOLLECTIVE ;  /* 0x000000000000791b */ /* 0x007fe20003800000 */
.L_x_2000:
[----:B------:R-:W-:Y:S05]  /*21df0*/  BRA `(.L_x_2001) ;  /* 0xffffff6000247947 */ /* 0x000fea000383ffff */
.L_x_1813:
[----:B------:R-:W0:Y:S01]  /*21e00*/  S2R R5, SR_TID.X ;  /* 0x0000000000057919 */ /* 0x000e220000002100 */
[----:B------:R-:W-:Y:S01]  /*21e10*/  BSSY B1, `(.L_x_2002) ;  /* 0x000000a000017945 */ /* 0x000fe20003800000 */
[----:B------:R-:W-:Y:S02]  /*21e20*/  IMAD.MOV.U32 R12, RZ, RZ, RZ ;  /* 0x000000ffff0c7224 */ /* 0x000fe400078e00ff */
[----:B------:R-:W-:Y:S02]  /*21e30*/  IMAD.MOV.U32 R11, RZ, RZ, 0x1f ;  /* 0x0000001fff0b7424 */ /* 0x000fe400078e00ff */
[----:B------:R-:W-:Y:S01]  /*21e40*/  IMAD.MOV.U32 R15, RZ, RZ, -0x1 ;  /* 0xffffffffff0f7424 */ /* 0x000fe200078e00ff */
[----:B0-----:R-:W-:-:S04]  /*21e50*/  SHF.R.U32.HI R5, RZ, 0x5, R5 ;  /* 0x00000005ff057819 */ /* 0x001fc80000011605 */
[----:B------:R-:W-:-:S05]  /*21e60*/  LOP3.LUT R5, R5, 0x3, RZ, 0xc0, !PT ;  /* 0x0000000305057812 */ /* 0x000fca00078ec0ff */
[----:B-1----:R-:W-:-:S07]  /*21e70*/  IMAD.MOV.U32 R13, RZ, RZ, R5 ;  /* 0x000000ffff0d7224 */ /* 0x002fce00078e0005 */
[----:B------:R-:W-:Y:S05]  /*21e80*/  WARPSYNC.COLLECTIVE R15, `(.L_x_2003) ;  /* 0x000000000f087348 */ /* 0x000fea0003c00000 */
[----:B------:R0:W1:Y:S02]  /*21e90*/  SHFL.IDX P6, R14, R13, R12, R11 ;  /* 0x0000000c0d0e7389 */ /* 0x00006400000c000b */
[----:B01----:R-:W-:Y:S01]  /*21ea0*/  ENDCOLLECTIVE ;  /* 0x000000000000791b */ /* 0x003fe20003800000 */
.L_x_2003:
[----:B------:R-:W-:Y:S05]  /*21eb0*/  BSYNC B1 ;  /* 0x0000000000017941 */ /* 0x000fea0003800000 */
.L_x_2002:
[----:B------:R-:W-:Y:S05]  /*21ec0*/  BRA `(.L_x_2004) ;  /* 0xffffff7c00c47947 */ /* 0x000fea000383ffff */
.L_x_1815:
[----:B------:R-:W-:Y:S01]  /*21ed0*/  BSSY B1, `(.L_x_2005) ;  /* 0x0000006000017945 */ /* 0x000fe20003800000 */
[----:B------:R-:W-:-:S07]  /*21ee0*/  IMAD.MOV.U32 R15, RZ, RZ, -0x1 ;  /* 0xffffffffff0f7424 */ /* 0x000fce00078e00ff */
[----:B01----:R-:W-:Y:S05]  /*21ef0*/  WARPSYNC.COLLECTIVE R15, `(.L_x_2006) ;  /* 0x000000000f0c7348 */ /* 0x003fea0003c00000 */
[----:B------:R-:W-:Y:S02]  /*21f00*/  ELECT P6, UR62, PT ;  /* 0x00000000003e782f */ /* 0x000fe400038c0000 */
[----:B------:R-:W-:Y:S01]  /*21f10*/  MOV R14, UR62 ;  /* 0x0000003e000e7c02 */ /* 0x000fe20008000f00 */
[----:B01----:R-:W-:Y:S10]  /*21f20*/  ENDCOLLECTIVE ;  /* 0x000000000000791b */ /* 0x003ff40003800000 */
.L_x_2006:
[----:B------:R-:W-:Y:S05]  /*21f30*/  BSYNC B1 ;  /* 0x0000000000017941 */ /* 0x000fea0003800000 */
.L_x_2005:
[----:B------:R-:W-:Y:S05]  /*21f40*/  BRA `(.L_x_1814) ;  /* 0xffffff7c00bc7947 */ /* 0x000fea000383ffff */
.L_x_1817:
[----:B0-----:R0:W2:Y:S02]  /*21f50*/  SYNCS.PHASECHK.TRANS64.TRYWAIT P0, [R16+URZ+0x16820], R5 ;  /* 0x01682005100075a7 */ /* 0x0010a4000800017f */
[----:B--2---:R-:W-:Y:S05]  /*21f60*/  @!P0 NANOSLEEP.SYNCS 0x989680 ;  /* 0x009896800000895d */ /* 0x004fea0003900000 */
[----:B------:R-:W2:Y:S02]  /*21f70*/  @!P0 SYNCS.PHASECHK.TRANS64 P0, [R16+URZ+0x16820], R5 ;  /* 0x01682005100085a7 */ /* 0x000ea4000800007f */
[----:B--2---:R-:W-:Y:S05]  /*21f80*/  @!P0 BRA `(.L_x_1817) ;  /* 0xfffffffc00f08947 */ /* 0x004fea000383ffff */
[----:B------:R-:W-:Y:S05]  /*21f90*/  BRA `(.L_x_2007) ;  /* 0xffffff7c00cc7947 */ /* 0x000fea000383ffff */
.L_x_1821:
[----:B0-----:R0:W2:Y:S02]  /*21fa0*/  SYNCS.PHASECHK.TRANS64.TRYWAIT P0, [R5+URZ+0x168a0], R7 ;  /* 0x0168a007050075a7 */ /* 0x0010a4000800017f */
[----:B--2---:R-:W-:Y:S05]  /*21fb0*/  @!P0 NANOSLEEP.SYNCS 0x989680 ;  /* 0x009896800000895d */ /* 0x004fea0003900000 */
[----:B------:R-:W2:Y:S02]  /*21fc0*/  @!P0 SYNCS.PHASECHK.TRANS64 P0, [R5+URZ+0x168a0], R7 ;  /* 0x0168a007050085a7 */ /* 0x000ea4000800007f */
[----:B--2---:R-:W-:Y:S05]  /*21fd0*/  @!P0 BRA `(.L_x_1821) ;  /* 0xfffffffc00f08947 */ /* 0x004fea000383ffff */
[----:B------:R-:W-:Y:S05]  /*21fe0*/  BRA `(.L_x_2008) ;  /* 0xffffff7c00e87947 */ /* 0x000fea000383ffff */
.L_x_1826:
[----:B-1----:R1:W2:Y:S02]  /*21ff0*/  SYNCS.PHASECHK.TRANS64.TRYWAIT P0, [R5+URZ+0x168c0], R7 ;  /* 0x0168c007050075a7 */ /* 0x0022a4000800017f */
[----:B--2---:R-:W-:Y:S05]  /*22000*/  @!P0 NANOSLEEP.SYNCS 0x989680 ;  /* 0x009896800000895d */ /* 0x004fea0003900000 */
[----:B------:R-:W2:Y:S02]  /*22010*/  @!P0 SYNCS.PHASECHK.TRANS64 P0, [R5+URZ+0x168c0], R7 ;  /* 0x0168c007050085a7 */ /* 0x000ea4000800007f */
[----:B--2---:R-:W-:Y:S05]  /*22020*/  @!P0 BRA `(.L_x_1826) ;  /* 0xfffffffc00f08947 */ /* 0x004fea000383ffff */
[----:B------:R-:W-:Y:S05]  /*22030*/  BRA `(.L_x_2009) ;  /* 0xffffff8000687947 */ /* 0x000fea000383ffff */
.L_x_1833:
[----:B0-----:R0:W2:Y:S02]  /*22040*/  SYNCS.PHASECHK.TRANS64.TRYWAIT P1, [R5+URZ+0x168a0], R7 ;  /* 0x0168a007050075a7 */ /* 0x0010a4000802017f */
[----:B--2---:R-:W-:Y:S05]  /*22050*/  @!P1 NANOSLEEP.SYNCS 0x989680 ;  /* 0x009896800000995d */ /* 0x004fea0003900000 */
[----:B------:R-:W2:Y:S02]  /*22060*/  @!P1 SYNCS.PHASECHK.TRANS64 P1, [R5+URZ+0x168a0], R7 ;  /* 0x0168a007050095a7 */ /* 0x000ea4000802007f */
[----:B--2---:R-:W-:Y:S05]  /*22070*/  @!P1 BRA `(.L_x_1833) ;  /* 0xfffffffc00f09947 */ /* 0x004fea000383ffff */
[----:B------:R-:W-:Y:S05]  /*22080*/  BRA `(.L_x_2010) ;  /* 0xffffff8400347947 */ /* 0x000fea000383ffff */
.L_x_1838:
[----:B-1----:R1:W2:Y:S02]  /*22090*/  SYNCS.PHASECHK.TRANS64.TRYWAIT P1, [R5+URZ+0x168c0], R7 ;  /* 0x0168c007050075a7 */ /* 0x0022a4000802017f */
[----:B--2---:R-:W-:Y:S05]  /*220a0*/  @!P1 NANOSLEEP.SYNCS 0x989680 ;  /* 0x009896800000995d */ /* 0x004fea0003900000 */
[----:B------:R-:W2:Y:S02]  /*220b0*/  @!P1 SYNCS.PHASECHK.TRANS64 P1, [R5+URZ+0x168c0], R7 ;  /* 0x0168c007050095a7 */ /* 0x000ea4000802007f */
[----:B--2---:R-:W-:Y:S05]  /*220c0*/  @!P1 BRA `(.L_x_1838) ;  /* 0xfffffffc00f09947 */ /* 0x004fea000383ffff */
[----:B------:R-:W-:Y:S05]  /*220d0*/  BRA `(.L_x_2011) ;  /* 0xffffff8400ac7947 */ /* 0x000fea000383ffff */
.L_x_1861:
        /* <DEDUP_REMOVED lines=11> */
.L_x_2013:
[----:B------:R-:W-:Y:S05]  /*22190*/  BSYNC B0 ;  /* 0x0000000000007941 */ /* 0x000fea0003800000 */
.L_x_2012:
[----:B------:R-:W-:Y:S05]  /*221a0*/  BRA `(.L_x_2014) ;  /* 0xffffff9400c07947 */ /* 0x000fea000383ffff */
.L_x_1864:
[----:B0-----:R0:W1:Y:S02]  /*221b0*/  SYNCS.PHASECHK.TRANS64.TRYWAIT P0, [R3+URZ+0x16840], R4 ;  /* 0x01684004030075a7 */ /* 0x001064000800017f */
[----:B-1----:R-:W-:Y:S05]  /*221c0*/  @!P0 NANOSLEEP.SYNCS 0x989680 ;  /* 0x009896800000895d */ /* 0x002fea0003900000 */
[----:B------:R-:W1:Y:S02]  /*221d0*/  @!P0 SYNCS.PHASECHK.TRANS64 P0, [R3+URZ+0x16840], R4 ;  /* 0x01684004030085a7 */ /* 0x000e64000800007f */
[----:B-1----:R-:W-:Y:S05]  /*221e0*/  @!P0 BRA `(.L_x_1864) ;  /* 0xfffffffc00f08947 */ /* 0x002fea000383ffff */
[----:B------:R-:W-:Y:S05]  /*221f0*/  BRA `(.L_x_2015) ;  /* 0xffffff9800147947 */ /* 0x000fea000383ffff */
.L_x_1865:
        /* <DEDUP_REMOVED lines=8> */
.L_x_2017:
[----:B------:R-:W-:Y:S05]  /*22280*/  BSYNC B0 ;  /* 0x0000000000007941 */ /* 0x000fea0003800000 */
.L_x_2016:
        /* <DEDUP_REMOVED lines=9> */
.L_x_2018:
[----:B------:R-:W-:Y:S01]  /*22320*/  MOV R13, R2 ;  /* 0x00000002000d7202 */ /* 0x000fe20000000f00 */
[----:B------:R-:W-:Y:S02]  /*22330*/  IMAD.MOV.U32 R12, RZ, RZ, 0x1 ;  /* 0x00000001ff0c7424 */ /* 0x000fe400078e00ff */
[----:B------:R-:W-:-:S07]  /*22340*/  IMAD.MOV.U32 R7, RZ, RZ, R14 ;  /* 0x000000ffff077224 */ /* 0x000fce00078e000e */
[----:B------:R-:W-:Y:S05]  /*22350*/  WARPSYNC.COLLECTIVE R15, `(.L_x_2019) ;  /* 0x000000000f087348 */ /* 0x000fea0003c00000 */
[----:B------:R0:W1:Y:S02]  /*22360*/  SHFL.IDX P6, R14, R13, R12, R11 ;  /* 0x0000000c0d0e7389 */ /* 0x00006400000c000b */
[----:B01----:R-:W-:Y:S01]  /*22370*/  ENDCOLLECTIVE ;  /* 0x000000000000791b */ /* 0x003fe20003800000 */
.L_x_2019:
        /* <DEDUP_REMOVED lines=15> */
.L_x_2020:
[----:B------:R-:W-:Y:S02]  /*22470*/  @P0 IMAD R8, R5, 0x2, R16 ;  /* 0x0000000205080824 */ /* 0x000fe400078e0210 */
[----:B------:R-:W-:Y:S02]  /*22480*/  IMAD.MOV.U32 R13, RZ, RZ, R2 ;  /* 0x000000ffff0d7224 */ /* 0x000fe400078e0002 */
[----:B------:R-:W-:Y:S02]  /*22490*/  IMAD.MOV.U32 R12, RZ, RZ, 0x2 ;  /* 0x00000002ff0c7424 */ /* 0x000fe400078e00ff */
[----:B------:R-:W-:-:S07]  /*224a0*/  IMAD.MOV.U32 R7, RZ, RZ, R14 ;  /* 0x000000ffff077224 */ /* 0x000fce00078e000e */
[----:B------:R-:W-:Y:S05]  /*224b0*/  WARPSYNC.COLLECTIVE R15, `(.L_x_2021) ;  /* 0x000000000f087348 */ /* 0x000fea0003c00000 */
[----:B------:R0:W1:Y:S02]  /*224c0*/  SHFL.IDX P6, R14, R13, R12, R11 ;  /* 0x0000000c0d0e7389 */ /* 0x00006400000c000b */
[----:B01----:R-:W-:Y:S01]  /*224d0*/  ENDCOLLECTIVE ;  /* 0x000000000000791b */ /* 0x003fe20003800000 */
.L_x_2021:
        /* <DEDUP_REMOVED lines=15> */
.L_x_2022:
[----:B------:R-:W-:Y:S02]  /*225d0*/  @P0 IMAD R8, R5, 0x2, R16 ;  /* 0x0000000205080824 */ /* 0x000fe400078e0210 */
[----:B------:R-:W-:Y:S02]  /*225e0*/  IMAD.MOV.U32 R13, RZ, RZ, R2 ;  /* 0x000000ffff0d7224 */ /* 0x000fe400078e0002 */
[----:B------:R-:W-:Y:S02]  /*225f0*/  IMAD.MOV.U32 R12, RZ, RZ, 0x3 ;  /* 0x00000003ff0c7424 */ /* 0x000fe400078e00ff */
[----:B------:R-:W-:-:S07]  /*22600*/  IMAD.MOV.U32 R7, RZ, RZ, R14 ;  /* 0x000000ffff077224 */ /* 0x000fce00078e000e */
[----:B------:R-:W-:Y:S05]  /*22610*/  WARPSYNC.COLLECTIVE R15, `(.L_x_2023) ;  /* 0x000000000f087348 */ /* 0x000fea0003c00000 */
[----:B------:R0:W1:Y:S02]  /*22620*/  SHFL.IDX P6, R14, R13, R12, R11 ;  /* 0x0000000c0d0e7389 */ /* 0x00006400000c000b */
[----:B01----:R-:W-:Y:S01]  /*22630*/  ENDCOLLECTIVE ;  /* 0x000000000000791b */ /* 0x003fe20003800000 */
.L_x_2023:
        /* <DEDUP_REMOVED lines=15> */
.L_x_2024:
[----:B------:R-:W-:Y:S02]  /*22730*/  @P0 IMAD R8, R5, 0x2, R16 ;  /* 0x0000000205080824 */ /* 0x000fe400078e0210 */
[----:B------:R-:W-:Y:S02]  /*22740*/  IMAD.MOV.U32 R13, RZ, RZ, R2 ;  /* 0x000000ffff0d7224 */ /* 0x000fe400078e0002 */
[----:B------:R-:W-:Y:S02]  /*22750*/  IMAD.MOV.U32 R12, RZ, RZ, 0x4 ;  /* 0x00000004ff0c7424 */ /* 0x000fe400078e00ff */
[----:B------:R-:W-:-:S07]  /*22760*/  IMAD.MOV.U32 R7, RZ, RZ, R14 ;  /* 0x000000ffff077224 */ /* 0x000fce00078e000e */
[----:B------:R-:W-:Y:S05]  /*22770*/  WARPSYNC.COLLECTIVE R15, `(.L_x_2025) ;  /* 0x000000000f087348 */ /* 0x000fea0003c00000 */
[----:B------:R0:W1:Y:S02]  /*22780*/  SHFL.IDX P6, R14, R13, R12, R11 ;  /* 0x0000000c0d0e7389 */ /* 0x00006400000c000b */
[----:B01----:R-:W-:Y:S01]  /*22790*/  ENDCOLLECTIVE ;  /* 0x000000000000791b */ /* 0x003fe20003800000 */
.L_x_2025:
        /* <DEDUP_REMOVED lines=15> */
.L_x_2026:
[----:B------:R-:W-:Y:S02]  /*22890*/  @P0 IMAD R8, R5, 0x2, R16 ;  /* 0x0000000205080824 */ /* 0x000fe400078e0210 */
[----:B------:R-:W-:Y:S02]  /*228a0*/  IMAD.MOV.U32 R13, RZ, RZ, R2 ;  /* 0x000000ffff0d7224 */ /* 0x000fe400078e0002 */
[----:B------:R-:W-:Y:S02]  /*228b0*/  IMAD.MOV.U32 R12, RZ, RZ, 0x5 ;  /* 0x00000005ff0c7424 */ /* 0x000fe400078e00ff */
[----:B------:R-:W-:-:S07]  /*228c0*/  IMAD.MOV.U32 R7, RZ, RZ, R14 ;  /* 0x000000ffff077224 */ /* 0x000fce00078e000e */
[----:B------:R-:W-:Y:S05]  /*228d0*/  WARPSYNC.COLLECTIVE R15, `(.L_x_2027) ;  /* 0x000000000f087348 */ /* 0x000fea0003c00000 */
[----:B------:R0:W1:Y:S02]  /*228e0*/  SHFL.IDX P6, R14, R13, R12, R11 ;  /* 0x0000000c0d0e7389 */ /* 0x00006400000c000b */
[----:B01----:R-:W-:Y:S01]  /*228f0*/  ENDCOLLECTIVE ;  /* 0x000000000000791b */ /* 0x003fe20003800000 */
.L_x_2027:
        /* <DEDUP_REMOVED lines=15> */
.L_x_2028:
[----:B------:R-:W-:Y:S02]  /*229f0*/  @P0 IMAD R8, R5, 0x2, R16 ;  /* 0x0000000205080824 */ /* 0x000fe400078e0210 */
[----:B------:R-:W-:Y:S02]  /*22a00*/  IMAD.MOV.U32 R13, RZ, RZ, R2 ;  /* 0x000000ffff0d7224 */ /* 0x000fe400078e0002 */
[----:B------:R-:W-:Y:S02]  /*22a10*/  IMAD.MOV.U32 R12, RZ, RZ, 0x6 ;  /* 0x00000006ff0c7424 */ /* 0x000fe400078e00ff */
[----:B------:R-:W-:-:S07]  /*22a20*/  IMAD.MOV.U32 R7, RZ, RZ, R14 ;  /* 0x000000ffff077224 */ /* 0x000fce00078e000e */
[----:B------:R-:W-:Y:S05]  /*22a30*/  WARPSYNC.COLLECTIVE R15, `(.L_x_2029) ;  /* 0x000000000f087348 */ /* 0x000fea0003c00000 */
[----:B------:R0:W1:Y:S02]  /*22a40*/  SHFL.IDX P6, R14, R13, R12, R11 ;  /* 0x0000000c0d0e7389 */ /* 0x00006400000c000b */
[----:B01----:R-:W-:Y:S01]  /*22a50*/  ENDCOLLECTIVE ;  /* 0x000000000000791b */ /* 0x003fe20003800000 */
.L_x_2029:
        /* <DEDUP_REMOVED lines=15> */
.L_x_2030:
[----:B------:R-:W-:Y:S02]  /*22b50*/  @P0 IMAD R8, R5, 0x2, R16 ;  /* 0x0000000205080824 */ /* 0x000fe400078e0210 */
[----:B------:R-:W-:Y:S02]  /*22b60*/  IMAD.MOV.U32 R13, RZ, RZ, R2 ;  /* 0x000000ffff0d7224 */ /* 0x000fe400078e0002 */
[----:B------:R-:W-:Y:S02]  /*22b70*/  IMAD.MOV.U32 R12, RZ, RZ, 0x7 ;  /* 0x00000007ff0c7424 */ /* 0x000fe400078e00ff */
[----:B------:R-:W-:-:S07]  /*22b80*/  IMAD.MOV.U32 R7, RZ, RZ, R14 ;  /* 0x000000ffff077224 */ /* 0x000fce00078e000e */
[----:B------:R-:W-:Y:S05]  /*22b90*/  WARPSYNC.COLLECTIVE R15, `(.L_x_2031) ;  /* 0x000000000f087348 */ /* 0x000fea0003c00000 */
[----:B------:R0:W1:Y:S02]  /*22ba0*/  SHFL.IDX P6, R14, R13, R12, R11 ;  /* 0x0000000c0d0e7389 */ /* 0x00006400000c000b */
[----:B01----:R-:W-:Y:S01]  /*22bb0*/  ENDCOLLECTIVE ;  /* 0x000000000000791b */ /* 0x003fe20003800000 */
.L_x_2031:
[----:B------:R-:W-:-:S04]  /*22bc0*/  @P0 LEA R7, P1, R9, R7, 0x1 ;  /* 0x0000000709070211 */ /* 0x000fc800078208ff */
[----:B------:R-:W-:-:S04]  /*22bd0*/  @P0 IADD3.X R6, RZ, R6, RZ, P1, !PT ;  /* 0x00000006ff060210 */ /* 0x000fc80000ffe4ff */
        /* <DEDUP_REMOVED lines=12> */
.L_x_2032:
[----:B------:R-:W-:Y:S01]  /*22ca0*/  IMAD.MOV.U32 R0, RZ, RZ, R14 ;  /* 0x000000ffff007224 */ /* 0x000fe200078e000e */
[----:B------:R-:W-:Y:S06]  /*22cb0*/  BRA `(.L_x_2033) ;  /* 0xffffff94001c7947 */ /* 0x000fec000383ffff */
.L_x_1870:
        /* <DEDUP_REMOVED lines=9> */
.L_x_2034:
[C---:B------:R-:W-:Y:S01]  /*22d50*/  VIADD R9, R25.reuse, 0x10 ;  /* 0x0000001019097836 */ /* 0x040fe20000000000 */
[----:B------:R-:W-:Y:S01]  /*22d60*/  ISETP.GE.AND P1, PT, R25, R2, PT ;  /* 0x000000021900720c */ /* 0x000fe20003f26270 */
[----:B------:R-:W-:Y:S02]  /*22d70*/  IMAD.MOV.U32 R13, RZ, RZ, R0 ;  /* 0x000000ffff0d7224 */ /* 0x000fe400078e0000 */
[----:B------:R-:W-:-:S10]  /*22d80*/  IMAD.MOV.U32 R6, RZ, RZ, R14 ;  /* 0x000000ffff067224 */ /* 0x000fd400078e000e */
[----:B------:R-:W-:Y:S05]  /*22d90*/  WARPSYNC.COLLECTIVE R15, `(.L_x_2035) ;  /* 0x000000000f087348 */ /* 0x000fea0003c00000 */
[----:B------:R0:W1:Y:S02]  /*22da0*/  SHFL.IDX P6, R14, R13, R12, R11 ;  /* 0x0000000c0d0e7389 */ /* 0x00006400000c000b */
[----:B01----:R-:W-:Y:S01]  /*22db0*/  ENDCOLLECTIVE ;  /* 0x000000000000791b */ /* 0x003fe20003800000 */
.L_x_2035:
[----:B------:R-:W-:Y:S02]  /*22dc0*/  IMAD.MOV.U32 R13, RZ, RZ, R4 ;  /* 0x000000ffff0d7224 */ /* 0x000fe400078e0004 */
[----:B------:R-:W-:Y:S02]  /*22dd0*/  IMAD.MOV.U32 R12, RZ, RZ, 0x1 ;  /* 0x00000001ff0c7424 */ /* 0x000fe400078e00ff */
[----:B------:R-:W-:-:S07]  /*22de0*/  IMAD.MOV.U32 R7, RZ, RZ, R14 ;  /* 0x000000ffff077224 */ /* 0x000fce00078e000e */
[----:B------:R-:W-:Y:S05]  /*22df0*/  WARPSYNC.COLLECTIVE R15, `(.L_x_2036) ;  /* 0x000000000f087348 */ /* 0x000fea0003c00000 */
[----:B------:R0:W1:Y:S02]  /*22e00*/  SHFL.IDX P6, R14, R13, R12, R11 ;  /* 0x0000000c0d0e7389 */ /* 0x00006400000c000b */
[----:B01----:R-:W-:Y:S01]  /*22e10*/  ENDCOLLECTIVE ;  /* 0x000000000000791b */ /* 0x003fe20003800000 */
.L_x_2036:
        /* <DEDUP_REMOVED lines=15> */
.L_x_2037:
[----:B------:R-:W-:Y:S02]  /*22f10*/  IMAD.MOV.U32 R13, RZ, RZ, R4 ;  /* 0x000000ffff0d7224 */ /* 0x000fe400078e0004 */
[----:B------:R-:W-:Y:S02]  /*22f20*/  IMAD.MOV.U32 R12, RZ, RZ, 0x2 ;  /* 0x00000002ff0c7424 */ /* 0x000fe400078e00ff */
[----:B------:R-:W-:-:S07]  /*22f30*/  IMAD.MOV.U32 R7, RZ, RZ, R14 ;  /* 0x000000ffff077224 */ /* 0x000fce00078e000e */
[----:B------:R-:W-:Y:S05]  /*22f40*/  WARPSYNC.COLLECTIVE R15, `(.L_x_2038) ;  /* 0x000000000f087348 */ /* 0x000fea0003c00000 */
[----:B------:R0:W1:Y:S02]  /*22f50*/  SHFL.IDX P6, R14, R13, R12, R11 ;  /* 0x0000000c0d0e7389 */ /* 0x00006400000c000b */
[----:B01----:R-:W-:Y:S01]  /*22f60*/  ENDCOLLECTIVE ;  /* 0x000000000000791b */ /* 0x003fe20003800000 */
.L_x_2038:
        /* <DEDUP_REMOVED lines=16> */
.L_x_2039:
[----:B------:R-:W-:Y:S02]  /*23070*/  IMAD.MOV.U32 R13, RZ, RZ, R4 ;  /* 0x000000ffff0d7224 */ /* 0x000fe400078e0004 */
[----:B------:R-:W-:Y:S02]  /*23080*/  IMAD.MOV.U32 R12, RZ, RZ, 0x3 ;  /* 0x00000003ff0c7424 */ /* 0x000fe400078e00ff */
[----:B------:R-:W-:-:S07]  /*23090*/  IMAD.MOV.U32 R7, RZ, RZ, R14 ;  /* 0x000000ffff077224 */ /* 0x000fce00078e000e */
[----:B------:R-:W-:Y:S05]  /*230a0*/  WARPSYNC.COLLECTIVE R15, `(.L_x_2040) ;  /* 0x000000000f087348 */ /* 0x000fea0003c00000 */
[----:B------:R0:W1:Y:S02]  /*230b0*/  SHFL.IDX P6, R14, R13, R12, R11 ;  /* 0x0000000c0d0e7389 */ /* 0x00006400000c000b */
[----:B01----:R-:W-:Y:S01]  /*230c0*/  ENDCOLLECTIVE ;  /* 0x000000000000791b */ /* 0x003fe20003800000 */
.L_x_2040:
        /* <DEDUP_REMOVED lines=16> */
.L_x_2041:
[----:B------:R-:W-:Y:S02]  /*231d0*/  IMAD.MOV.U32 R13, RZ, RZ, R4 ;  /* 0x000000ffff0d7224 */ /* 0x000fe400078e0004 */
[----:B------:R-:W-:Y:S02]  /*231e0*/  IMAD.MOV.U32 R12, RZ, RZ, 0x4 ;  /* 0x00000004ff0c7424 */ /* 0x000fe400078e00ff */
[----:B------:R-:W-:-:S07]  /*231f0*/  IMAD.MOV.U32 R7, RZ, RZ, R14 ;  /* 0x000000ffff077224 */ /* 0x000fce00078e000e */
[----:B------:R-:W-:Y:S05]  /*23200*/  WARPSYNC.COLLECTIVE R15, `(.L_x_2042) ;  /* 0x000000000f087348 */ /* 0x000fea0003c00000 */
[----:B------:R0:W1:Y:S02]  /*23210*/  SHFL.IDX P6, R14, R13, R12, R11 ;  /* 0x0000000c0d0e7389 */ /* 0x00006400000c000b */
[----:B01----:R-:W-:Y:S01]  /*23220*/  ENDCOLLECTIVE ;  /* 0x000000000000791b */ /* 0x003fe20003800000 */
.L_x_2042:
        /* <DEDUP_REMOVED lines=16> */
.L_x_2043:
[----:B------:R-:W-:Y:S02]  /*23330*/  IMAD.MOV.U32 R13, RZ, RZ, R4 ;  /* 0x000000ffff0d7224 */ /* 0x000fe400078e0004 */
[----:B------:R-:W-:Y:S02]  /*23340*/  IMAD.MOV.U32 R12, RZ, RZ, 0x5 ;  /* 0x00000005ff0c7424 */ /* 0x000fe400078e00ff */
[----:B------:R-:W-:-:S07]  /*23350*/  IMAD.MOV.U32 R7, RZ, RZ, R14 ;  /* 0x000000ffff077224 */ /* 0x000fce00078e000e */
[----:B------:R-:W-:Y:S05]  /*23360*/  WARPSYNC.COLLECTIVE R15, `(.L_x_2044) ;  /* 0x000000000f087348 */ /* 0x000fea0003c00000 */
[----:B------:R0:W1:Y:S02]  /*23370*/  SHFL.IDX P6, R14, R13, R12, R11 ;  /* 0x0000000c0d0e7389 */ /* 0x00006400000c000b */
[----:B01----:R-:W-:Y:S01]  /*23380*/  ENDCOLLECTIVE ;  /* 0x000000000000791b */ /* 0x003fe20003800000 */
.L_x_2044:
        /* <DEDUP_REMOVED lines=16> */
.L_x_2045:
[----:B------:R-:W-:Y:S02]  /*23490*/  IMAD.MOV.U32 R13, RZ, RZ, R4 ;  /* 0x000000ffff0d7224 */ /* 0x000fe400078e0004 */
[----:B------:R-:W-:Y:S02]  /*234a0*/  IMAD.MOV.U32 R12, RZ, RZ, 0x6 ;  /* 0x00000006ff0c7424 */ /* 0x000fe400078e00ff */
[----:B------:R-:W-:-:S07]  /*234b0*/  IMAD.MOV.U32 R7, RZ, RZ, R14 ;  /* 0x000000ffff077224 */ /* 0x000fce00078e000e */
[----:B------:R-:W-:Y:S05]  /*234c0*/  WARPSYNC.COLLECTIVE R15, `(.L_x_2046) ;  /* 0x000000000f087348 */ /* 0x000fea0003c00000 */
[----:B------:R0:W1:Y:S02]  /*234d0*/  SHFL.IDX P6, R14, R13, R12, R11 ;  /* 0x0000000c0d0e7389 */ /* 0x00006400000c000b */
[----:B01----:R-:W-:Y:S01]  /*234e0*/  ENDCOLLECTIVE ;  /* 0x000000000000791b */ /* 0x003fe20003800000 */
.L_x_2046:
        /* <DEDUP_REMOVED lines=16> */
.L_x_2047:
[----:B------:R-:W-:Y:S02]  /*235f0*/  IMAD.MOV.U32 R13, RZ, RZ, R4 ;  /* 0x000000ffff0d7224 */ /* 0x000fe400078e0004 */
[----:B------:R-:W-:Y:S02]  /*23600*/  IMAD.MOV.U32 R12, RZ, RZ, 0x7 ;  /* 0x00000007ff0c7424 */ /* 0x000fe400078e00ff */
[----:B------:R-:W-:-:S07]  /*23610*/  IMAD.MOV.U32 R7, RZ, RZ, R14 ;  /* 0x000000ffff077224 */ /* 0x000fce00078e000e */
[----:B------:R-:W-:Y:S05]  /*23620*/  WARPSYNC.COLLECTIVE R15, `(.L_x_2048) ;  /* 0x000000000f087348 */ /* 0x000fea0003c00000 */
[----:B------:R0:W1:Y:S02]  /*23630*/  SHFL.IDX P6, R14, R13, R12, R11 ;  /* 0x0000000c0d0e7389 */ /* 0x00006400000c000b */
[----:B01----:R-:W-:Y:S01]  /*23640*/  ENDCOLLECTIVE ;  /* 0x000000000000791b */ /* 0x003fe20003800000 */
.L_x_2048:
        /* <DEDUP_REMOVED lines=11> */
.L_x_2049:
        /* <DEDUP_REMOVED lines=12> */
.L_x_2050:
[----:B------:R-:W-:-:S05]  /*237c0*/  @!P1 LEA R6, P2, R20, R6, 0x1 ;  /* 0x0000000614069211 */ /* 0x000fca00078408ff */
[----:B------:R-:W-:-:S04]  /*237d0*/  @!P1 IMAD.X R4, RZ, RZ, R4, P2 ;  /* 0x000000ffff049224 */ /* 0x000fc800010e0604 */
[----:B------:R-:W-:Y:S02]  /*237e0*/  @!P1 IMAD.MOV.U32 R7, RZ, RZ, R4 ;  /* 0x000000ffff079224 */ /* 0x000fe400078e0004 */
[----:B------:R-:W-:Y:S02]  /*237f0*/  IMAD.MOV.U32 R13, RZ, RZ, R5 ;  /* 0x000000ffff0d7224 */ /* 0x000fe400078e0005 */
[----:B------:R-:W-:Y:S01]  /*23800*/  VIADD R4, R25, 0xa0 ;  /* 0x000000a019047836 */ /* 0x000fe20000000000 */
        /* <DEDUP_REMOVED lines=9> */
.L_x_2051:
[----:B------:R-:W-:Y:S02]  /*238a0*/  IMAD.MOV.U32 R13, RZ, RZ, R3 ;  /* 0x000000ffff0d7224 */ /* 0x000fe400078e0003 */
[----:B------:R-:W-:Y:S02]  /*238b0*/  IMAD.MOV.U32 R12, RZ, RZ, 0x1 ;  /* 0x00000001ff0c7424 */ /* 0x000fe400078e00ff */
[----:B------:R-:W-:-:S07]  /*238c0*/  IMAD.MOV.U32 R8, RZ, RZ, R14 ;  /* 0x000000ffff087224 */ /* 0x000fce00078e000e */
[----:B------:R-:W-:Y:S05]  /*238d0*/  WARPSYNC.COLLECTIVE R15, `(.L_x_2052) ;  /* 0x000000000f087348 */ /* 0x000fea0003c00000 */
[----:B------:R0:W1:Y:S02]  /*238e0*/  SHFL.IDX P6, R14, R13, R12, R11 ;  /* 0x0000000c0d0e7389 */ /* 0x00006400000c000b */
[----:B01----:R-:W-:Y:S01]  /*238f0*/  ENDCOLLECTIVE ;  /* 0x000000000000791b */ /* 0x003fe20003800000 */
.L_x_2052:
[----:B------:R-:W-:-:S05]  /*23900*/  @!P1 LEA R6, P2, R20, R8, 0x1 ;  /* 0x0000000814069211 */ /* 0x000fca00078408ff */
[----:B------:R-:W-:-:S04]  /*23910*/  @!P1 IMAD.X R0, RZ, RZ, R0, P2 ;  /* 0x000000ffff009224 */ /* 0x000fc800010e0600 */
[----:B------:R-:W-:Y:S02]  /*23920*/  @!P1 IMAD.MOV.U32 R7, RZ, RZ, R0 ;  /* 0x000000ffff079224 */ /* 0x000fe400078e0000 */
[----:B------:R-:W-:Y:S02]  /*23930*/  VIADD R0, R25, 0x90 ;  /* 0x0000009019007836 */ /* 0x000fe40000000000 */
[----:B------:R-:W-:Y:S01]  /*23940*/  IMAD.MOV.U32 R13, RZ, RZ, R5 ;  /* 0x000000ffff0d7224 */ /* 0x000fe200078e0005 */
[----:B------:R-:W-:Y:S01]  /*23950*/  @!PT LDS RZ, [RZ] ;  /* 0x00000000fffff984 */ /* 0x000fe20000000800 */
[----:B------:R-:W-:Y:S01]  /*23960*/  @!PT LDS RZ, [RZ] ;  /* 0x00000000fffff984 */ /* 0x000fe20000000800 */
[----:B------:R-:W-:Y:S01]  /*23970*/  @!PT LDS RZ, [RZ] ;  /* 0x00000000fffff984 */ /* 0x000fe20000000800 */
[----:B------:R0:W-:Y:S02]  /*23980*/  @!P1 LDGSTS.E.BYPASS.LTC128B.128 [R10+0xc400], desc[UR42][R6.64], !P0 ;  /* 0x0c400000060a9fae */ /* 0x0001e4000c101d6a */
[----:B------:R-:W-:Y:S01]  /*23990*/  ISETP.GE.AND P1, PT, R0, R2, PT ;  /* 0x000000020000720c */ /* 0x000fe20003f26270 */
[----:B------:R-:W-:-:S12]  /*239a0*/  IMAD.MOV.U32 R0, RZ, RZ, R14 ;  /* 0x000000ffff007224 */ /* 0x000fd800078e000e */
[----:B0-----:R-:W-:Y:S05]  /*239b0*/  WARPSYNC.COLLECTIVE R15, `(.L_x_2053) ;  /* 0x000000000f087348 */ /* 0x001fea0003c00000 */
[----:B------:R1:W2:Y:S02]  /*239c0*/  SHFL.IDX P6, R14, R13, R12, R11 ;  /* 0x0000000c0d0e7389 */ /* 0x0002a400000c000b */
[----:B012---:R-:W-:Y:S01]  /*239d0*/  ENDCOLLECTIVE ;  /* 0x000000000000791b */ /* 0x007fe20003800000 */
.L_x_2053:
[----:B------:R-:W-:Y:S02]  /*239e0*/  IMAD.MOV.U32 R13, RZ, RZ, R3 ;  /* 0x000000ffff0d7224 */ /* 0x000fe400078e0003 */
[----:B------:R-:W-:Y:S02]  /*239f0*/  IMAD.MOV.U32 R12, RZ, RZ, 0x2 ;  /* 0x00000002ff0c7424 */ /* 0x000fe400078e00ff */
[----:B------:R-:W-:-:S07]  /*23a00*/  IMAD.MOV.U32 R6, RZ, RZ, R14 ;  /* 0x000000ffff067224 */ /* 0x000fce00078e000e */
[----:B------:R-:W-:Y:S05]  /*23a10*/  WARPSYNC.COLLECTIVE R15, `(.L_x_2054) ;  /* 0x000000000f087348 */ /* 0x000fea0003c00000 */
[----:B------:R0:W1:Y:S02]  /*23a20*/  SHFL.IDX P6, R14, R13, R12, R11 ;  /* 0x0000000c0d0e7389 */ /* 0x00006400000c000b */
[----:B01----:R-:W-:Y:S01]  /*23a30*/  ENDCOLLECTIVE ;  /* 0x000000000000791b */ /* 0x003fe20003800000 */
.L_x_2054:
[----:B------:R-:W-:-:S04]  /*23a40*/  @!P1 LEA R6, P2, R20, R6, 0x1 ;  /* 0x0000000614069211 */ /* 0x000fc800078408ff */
[----:B------:R-:W-:-:S05]  /*23a50*/  @!P1 IADD3.X R0, RZ, R0, RZ, P2, !PT ;  /* 0x00000000ff009210 */ /* 0x000fca00017fe4ff */
[----:B------:R-:W-:Y:S02]  /*23a60*/  @!P1 IMAD.MOV.U32 R7, RZ, RZ, R0 ;  /* 0x000000ffff079224 */ /* 0x000fe400078e0000 */
[----:B------:R-:W-:-:S03]  /*23a70*/  IMAD.MOV.U32 R13, RZ, RZ, R5 ;  /* 0x000000ffff0d7224 */ /* 0x000fc600078e0005 */
        /* <DEDUP_REMOVED lines=9> */
.L_x_2055:
[----:B------:R-:W-:Y:S02]  /*23b10*/  IMAD.MOV.U32 R13, RZ, RZ, R3 ;  /* 0x000000ffff0d7224 */ /* 0x000fe400078e0003 */
[----:B------:R-:W-:Y:S02]  /*23b20*/  IMAD.MOV.U32 R12, RZ, RZ, 0x3 ;  /* 0x00000003ff0c7424 */ /* 0x000fe400078e00ff */
[----:B------:R-:W-:-:S07]  /*23b30*/  IMAD.MOV.U32 R6, RZ, RZ, R14 ;  /* 0x000000ffff067224 */ /* 0x000fce00078e000e */
[----:B------:R-:W-:Y:S05]  /*23b40*/  WARPSYNC.COLLECTIVE R15, `(.L_x_2056) ;  /* 0x000000000f087348 */ /* 0x000fea0003c00000 */
[----:B------:R0:W1:Y:S02]  /*23b50*/  SHFL.IDX P6, R14, R13, R12, R11 ;  /* 0x0000000c0d0e7389 */ /* 0x00006400000c000b */
[----:B01----:R-:W-:Y:S01]  /*23b60*/  ENDCOLLECTIVE ;  /* 0x000000000000791b */ /* 0x003fe20003800000 */
.L_x_2056:
        /* <DEDUP_REMOVED lines=12> */
.L_x_2057:
[----:B------:R-:W-:Y:S01]  /*23c30*/  IMAD.MOV.U32 R5, RZ, RZ, R14 ;  /* 0x000000ffff057224 */ /* 0x000fe200078e000e */
[----:B------:R-:W-:Y:S06]  /*23c40*/  BRA `(.L_x_2058) ;  /* 0xffffff9400007947 */ /* 0x000fec000383ffff */
.L_x_1873:
[----:B-1----:R1:W2:Y:S02]  /*23c50*/  SYNCS.PHASECHK.TRANS64.TRYWAIT P0, [R16+URZ+0x16820], R0 ;  /* 0x01682000100075a7 */ /* 0x0022a4000800017f */
[----:B--2---:R-:W-:Y:S05]  /*23c60*/  @!P0 NANOSLEEP.SYNCS 0x989680 ;  /* 0x009896800000895d */ /* 0x004fea0003900000 */
[----:B------:R-:W2:Y:S02]  /*23c70*/  @!P0 SYNCS.PHASECHK.TRANS64 P0, [R16+URZ+0x16820], R0 ;  /* 0x01682000100085a7 */ /* 0x000ea4000800007f */
[----:B--2---:R-:W-:Y:S05]  /*23c80*/  @!P0 BRA `(.L_x_1873) ;  /* 0xfffffffc00f08947 */ /* 0x004fea000383ffff */
[----:B------:R-:W-:Y:S05]  /*23c90*/  BRA `(.L_x_2059) ;  /* 0xffffff94005c7947 */ /* 0x000fea000383ffff */
.L_x_1878:
[----:B0-----:R0:W1:Y:S02]  /*23ca0*/  SYNCS.PHASECHK.TRANS64.TRYWAIT P0, [R5+URZ+0x16840], R2 ;  /* 0x01684002050075a7 */ /* 0x001064000800017f */
[----:B-1----:R-:W-:Y:S05]  /*23cb0*/  @!P0 NANOSLEEP.SYNCS 0x989680 ;  /* 0x009896800000895d */ /* 0x002fea0003900000 */
[----:B------:R-:W1:Y:S02]  /*23cc0*/  @!P0 SYNCS.PHASECHK.TRANS64 P0, [R5+URZ+0x16840], R2 ;  /* 0x01684002050085a7 */ /* 0x000e64000800007f */
[----:B-1----:R-:W-:Y:S05]  /*23cd0*/  @!P0 BRA `(.L_x_1878) ;  /* 0xfffffffc00f08947 */ /* 0x002fea000383ffff */
[----:B------:R-:W-:Y:S05]  /*23ce0*/  BRA `(.L_x_2060) ;  /* 0xffffff9800407947 */ /* 0x000fea000383ffff */
.L_x_1879:
        /* <DEDUP_REMOVED lines=8> */
.L_x_2062:
[----:B------:R-:W-:Y:S05]  /*23d70*/  BSYNC B1 ;  /* 0x0000000000017941 */ /* 0x000fea0003800000 */
.L_x_2061:
[----:B------:R-:W0:Y:S01]  /*23d80*/  S2R R7, SR_TID.X ;  /* 0x0000000000077919 */ /* 0x000e220000002100 */
[----:B------:R-:W-:Y:S02]  /*23d90*/  IMAD.MOV.U32 R13, RZ, RZ, R8 ;  /* 0x000000ffff0d7224 */ /* 0x000fe400078e0008 */
[----:B------:R-:W-:Y:S02]  /*23da0*/  IMAD.MOV.U32 R12, RZ, RZ, RZ ;  /* 0x000000ffff0c7224 */ /* 0x000fe400078e00ff */
[----:B------:R-:W-:Y:S02]  /*23db0*/  IMAD.MOV.U32 R11, RZ, RZ, 0x181f ;  /* 0x0000181fff0b7424 */ /* 0x000fe400078e00ff */
[----:B------:R-:W-:Y:S02]  /*23dc0*/  IMAD.MOV.U32 R15, RZ, RZ, -0x1 ;  /* 0xffffffffff0f7424 */ /* 0x000fe400078e00ff */
[----:B------:R-:W-:Y:S02]  /*23dd0*/  IMAD.MOV.U32 R3, RZ, RZ, R14 ;  /* 0x000000ffff037224 */ /* 0x000fe400078e000e */
[----:B------:R-:W-:-:S07]  /*23de0*/  IMAD R9, R9, 0x2, R16 ;  /* 0x0000000209097824 */ /* 0x000fce00078e0210 */
[----:B0-----:R-:W-:Y:S05]  /*23df0*/  WARPSYNC.COLLECTIVE R15, `(.L_x_2063) ;  /* 0x000000000f087348 */ /* 0x001fea0003c00000 */
[----:B------:R1:W2:Y:S02]  /*23e00*/  SHFL.IDX P6, R14, R13, R12, R11 ;  /* 0x0000000c0d0e7389 */ /* 0x0002a400000c000b */
[----:B012---:R-:W-:Y:S01]  /*23e10*/  ENDCOLLECTIVE ;  /* 0x000000000000791b */ /* 0x007fe20003800000 */
.L_x_2063:
[----:B------:R-:W-:Y:S02]  /*23e20*/  IMAD.MOV.U32 R13, RZ, RZ, R10 ;  /* 0x000000ffff0d7224 */ /* 0x000fe400078e000a */
[----:B------:R-:W-:Y:S02]  /*23e30*/  IMAD.MOV.U32 R12, RZ, RZ, 0x1 ;  /* 0x00000001ff0c7424 */ /* 0x000fe400078e00ff */
[----:B------:R-:W-:Y:S02]  /*23e40*/  IMAD.SHL.U32 R7, R7, 0x8, RZ ;  /* 0x0000000807077824 */ /* 0x000fe400078e00ff */
[----:B------:R-:W-:-:S03]  /*23e50*/  IMAD.MOV.U32 R2, RZ, RZ, R14 ;  /* 0x000000ffff027224 */ /* 0x000fc600078e000e */
[----:B------:R-:W-:-:S07]  /*23e60*/  LOP3.LUT R7, R7, 0x38, RZ, 0xc0, !PT ;  /* 0x0000003807077812 */ /* 0x000fce00078ec0ff */
[----:B------:R-:W-:Y:S05]  /*23e70*/  WARPSYNC.COLLECTIVE R15, `(.L_x_2064) ;  /* 0x000000000f087348 */ /* 0x000fea0003c00000 */
[----:B------:R0:W1:Y:S02]  /*23e80*/  SHFL.IDX P6, R14, R13, R12, R11 ;  /* 0x0000000c0d0e7389 */ /* 0x00006400000c000b */
[----:B01----:R-:W-:Y:S01]  /*23e90*/  ENDCOLLECTIVE ;  /* 0x000000000000791b */ /* 0x003fe20003800000 */
.L_x_2064:
[----:B------:R-:W-:-:S05]  /*23ea0*/  IMAD.SHL.U32 R7, R7, 0x2, RZ ;  /* 0x0000000207077824 */ /* 0x000fca00078e00ff */
[----:B------:R-:W-:-:S05]  /*23eb0*/  IADD3 R2, P0, R2, R7, RZ ;  /* 0x0000000702027210 */ /* 0x000fca0007f1e0ff */
[----:B------:R-:W-:Y:S02]  /*23ec0*/  IMAD.X R3, RZ, RZ, R3, P0 ;  /* 0x000000ffff037224 */ /* 0x000fe400000e0603 */
[----:B------:R-:W-:-:S03]  /*23ed0*/  IMAD.MOV.U32 R13, RZ, RZ, R8 ;  /* 0x000000ffff0d7224 */ /* 0x000fc600078e0008 */
        /* <DEDUP_REMOVED lines=8> */
.L_x_2065:
[----:B------:R-:W-:Y:S02]  /*23f60*/  IMAD.MOV.U32 R13, RZ, RZ, R10 ;  /* 0x000000ffff0d7224 */ /* 0x000fe400078e000a */
[----:B------:R-:W-:Y:S02]  /*23f70*/  IMAD.MOV.U32 R12, RZ, RZ, 0x2 ;  /* 0x00000002ff0c7424 */ /* 0x000fe400078e00ff */
[----:B------:R-:W-:-:S07]  /*23f80*/  IMAD.MOV.U32 R2, RZ, RZ, R14 ;  /* 0x000000ffff027224 */ /* 0x000fce00078e000e */
[----:B------:R-:W-:Y:S05]  /*23f90*/  WARPSYNC.COLLECTIVE R15, `(.L_x_2066) ;  /* 0x000000000f087348 */ /* 0x000fea0003c00000 */
[----:B------:R0:W1:Y:S02]  /*23fa0*/  SHFL.IDX P6, R14, R13, R12, R11 ;  /* 0x0000000c0d0e7389 */ /* 0x00006400000c000b */
[----:B01----:R-:W-:Y:S01]  /*23fb0*/  ENDCOLLECTIVE ;  /* 0x000000000000791b */ /* 0x003fe20003800000 */
.L_x_2066:
        /* <DEDUP_REMOVED lines=11> */
.L_x_2067:
[----:B------:R-:W-:Y:S02]  /*24070*/  IMAD.MOV.U32 R13, RZ, RZ, R10 ;  /* 0x000000ffff0d7224 */ /* 0x000fe400078e000a */
[----:B------:R-:W-:Y:S02]  /*24080*/  IMAD.MOV.U32 R12, RZ, RZ, 0x3 ;  /* 0x00000003ff0c7424 */ /* 0x000fe400078e00ff */
[----:B------:R-:W-:-:S07]  /*24090*/  IMAD.MOV.U32 R2, RZ, RZ, R14 ;  /* 0x000000ffff027224 */ /* 0x000fce00078e000e */
[----:B------:R-:W-:Y:S05]  /*240a0*/  WARPSYNC.COLLECTIVE R15, `(.L_x_2068) ;  /* 0x000000000f087348 */ /* 0x000fea0003c00000 */
[----:B------:R0:W1:Y:S02]  /*240b0*/  SHFL.IDX P6, R14, R13, R12, R11 ;  /* 0x0000000c0d0e7389 */ /* 0x00006400000c000b */
[----:B01----:R-:W-:Y:S01]  /*240c0*/  ENDCOLLECTIVE ;  /* 0x000000000000791b */ /* 0x003fe20003800000 */
.L_x_2068:
[----:B------:R-:W-:-:S04]  /*240d0*/  IADD3 R2, P0, R2, R7, RZ ;  /* 0x0000000702027210 */ /* 0x000fc80007f1e0ff */
[----:B------:R-:W-:-:S05]  /*240e0*/  IADD3.X R3, RZ, R3, RZ, P0, !PT ;  /* 0x00000003ff037210 */ /* 0x000fca00007fe4ff */
        /* <DEDUP_REMOVED lines=9> */
.L_x_2069:
[----:B------:R-:W-:Y:S02]  /*24180*/  IMAD.MOV.U32 R13, RZ, RZ, R10 ;  /* 0x000000ffff0d7224 */ /* 0x000fe400078e000a */
[----:B------:R-:W-:Y:S02]  /*24190*/  IMAD.MOV.U32 R12, RZ, RZ, 0x4 ;  /* 0x00000004ff0c7424 */ /* 0x000fe400078e00ff */
[----:B------:R-:W-:-:S07]  /*241a0*/  IMAD.MOV.U32 R2, RZ, RZ, R14 ;  /* 0x000000ffff027224 */ /* 0x000fce00078e000e */
[----:B------:R-:W-:Y:S05]  /*241b0*/  WARPSYNC.COLLECTIVE R15, `(.L_x_2070) ;  /* 0x000000000f087348 */ /* 0x000fea0003c00000 */
[----:B------:R0:W1:Y:S02]  /*241c0*/  SHFL.IDX P6, R14, R13, R12, R11 ;  /* 0x0000000c0d0e7389 */ /* 0x00006400000c000b */
[----:B01----:R-:W-:Y:S01]  /*241d0*/  ENDCOLLECTIVE ;  /* 0x000000000000791b */ /* 0x003fe20003800000 */
.L_x_2070:
        /* <DEDUP_REMOVED lines=11> */
.L_x_2071:
[----:B------:R-:W-:Y:S02]  /*24290*/  IMAD.MOV.U32 R13, RZ, RZ, R10 ;  /* 0x000000ffff0d7224 */ /* 0x000fe400078e000a */
[----:B------:R-:W-:Y:S02]  /*242a0*/  IMAD.MOV.U32 R12, RZ, RZ, 0x5 ;  /* 0x00000005ff0c7424 */ /* 0x000fe400078e00ff */
[----:B------:R-:W-:-:S07]  /*242b0*/  IMAD.MOV.U32 R2, RZ, RZ, R14 ;  /* 0x000000ffff027224 */ /* 0x000fce00078e000e */
[----:B------:R-:W-:Y:S05]  /*242c0*/  WARPSYNC.COLLECTIVE R15, `(.L_x_2072) ;  /* 0x000000000f087348 */ /* 0x000fea0003c00000 */
[----:B------:R0:W1:Y:S02]  /*242d0*/  SHFL.IDX P6, R14, R13, R12, R11 ;  /* 0x0000000c0d0e7389 */ /* 0x00006400000c000b */
[----:B01----:R-:W-:Y:S01]  /*242e0*/  ENDCOLLECTIVE ;  /* 0x000000000000791b */ /* 0x003fe20003800000 */
.L_x_2072:
        /* <DEDUP_REMOVED lines=11> */
.L_x_2073:
[----:B------:R-:W-:Y:S02]  /*243a0*/  IMAD.MOV.U32 R13, RZ, RZ, R10 ;  /* 0x000000ffff0d7224 */ /* 0x000fe400078e000a */
[----:B------:R-:W-:Y:S02]  /*243b0*/  IMAD.MOV.U32 R12, RZ, RZ, 0x6 ;  /* 0x00000006ff0c7424 */ /* 0x000fe400078e00ff */
[----:B------:R-:W-:-:S07]  /*243c0*/  IMAD.MOV.U32 R2, RZ, RZ, R14 ;  /* 0x000000ffff027224 */ /* 0x000fce00078e000e */
[----:B------:R-:W-:Y:S05]  /*243d0*/  WARPSYNC.COLLECTIVE R15, `(.L_x_2074) ;  /* 0x000000000f087348 */ /* 0x000fea0003c00000 */
[----:B------:R0:W1:Y:S02]  /*243e0*/  SHFL.IDX P6, R14, R13, R12, R11 ;  /* 0x0000000c0d0e7389 */ /* 0x00006400000c000b */
[----:B01----:R-:W-:Y:S01]  /*243f0*/  ENDCOLLECTIVE ;  /* 0x000000000000791b */ /* 0x003fe20003800000 */
.L_x_2074:
        /* <DEDUP_REMOVED lines=11> */
.L_x_2075:
[----:B------:R-:W-:Y:S02]  /*244b0*/  IMAD.MOV.U32 R13, RZ, RZ, R10 ;  /* 0x000000ffff0d7224 */ /* 0x000fe400078e000a */
[----:B------:R-:W-:Y:S02]  /*244c0*/  IMAD.MOV.U32 R12, RZ, RZ, 0x7 ;  /* 0x00000007ff0c7424 */ /* 0x000fe400078e00ff */
[----:B------:R-:W-:-:S07]  /*244d0*/  IMAD.MOV.U32 R2, RZ, RZ, R14 ;  /* 0x000000ffff027224 */ /* 0x000fce00078e000e */
[----:B------:R-:W-:Y:S05]  /*244e0*/  WARPSYNC.COLLECTIVE R15, `(.L_x_2076) ;  /* 0x000000000f087348 */ /* 0x000fea0003c00000 */
[----:B------:R0:W1:Y:S02]  /*244f0*/  SHFL.IDX P6, R14, R13, R12, R11 ;  /* 0x0000000c0d0e7389 */ /* 0x00006400000c000b */
[----:B01----:R-:W-:Y:S01]  /*24500*/  ENDCOLLECTIVE ;  /* 0x000000000000791b */ /* 0x003fe20003800000 */
.L_x_2076:
        /* <DEDUP_REMOVED lines=11> */
.L_x_2077:
[----:B------:R-:W-:Y:S01]  /*245c0*/  IMAD.MOV.U32 R2, RZ, RZ, R14 ;  /* 0x000000ffff027224 */ /* 0x000fe200078e000e */
[----:B------:R-:W-:Y:S06]  /*245d0*/  BRA `(.L_x_2078) ;  /* 0xffffff9400247947 */ /* 0x000fec000383ffff */
.L_x_1884:
[----:B-1----:R1:W2:Y:S02]  /*245e0*/  SYNCS.PHASECHK.TRANS64.TRYWAIT P0, [R5+URZ+0x16860], R2 ;  /* 0x01686002050075a7 */ /* 0x0022a4000800017f */
[----:B--2---:R-:W-:Y:S05]  /*245f0*/  @!P0 NANOSLEEP.SYNCS 0x989680 ;  /* 0x009896800000895d */ /* 0x004fea0003900000 */
[----:B------:R-:W2:Y:S02]  /*24600*/  @!P0 SYNCS.PHASECHK.TRANS64 P0, [R5+URZ+0x16860], R2 ;  /* 0x01686002050085a7 */ /* 0x000ea4000800007f */
[----:B--2---:R-:W-:Y:S05]  /*24610*/  @!P0 BRA `(.L_x_1884) ;  /* 0xfffffffc00f08947 */ /* 0x004fea000383ffff */
[----:B------:R-:W-:Y:S05]  /*24620*/  BRA `(.L_x_2079) ;  /* 0xffffff94007c7947 */ /* 0x000fea000383ffff */
.L_x_1885:
        /* <DEDUP_REMOVED lines=8> */
.L_x_2081:
[----:B------:R-:W-:Y:S05]  /*246b0*/  BSYNC B1 ;  /* 0x0000000000017941 */ /* 0x000fea0003800000 */
.L_x_2080:
        /* <DEDUP_REMOVED lines=10> */
.L_x_2082:
[----:B------:R-:W-:Y:S02]  /*24760*/  IMAD.MOV.U32 R13, RZ, RZ, R22 ;  /* 0x000000ffff0d7224 */ /* 0x000fe400078e0016 */
[----:B------:R-:W-:Y:S02]  /*24770*/  IMAD.MOV.U32 R12, RZ, RZ, 0x1 ;  /* 0x00000001ff0c7424 */ /* 0x000fe400078e00ff */
[----:B------:R-:W-:-:S07]  /*24780*/  IMAD.MOV.U32 R2, RZ, RZ, R14 ;  /* 0x000000ffff027224 */ /* 0x000fce00078e000e */
[----:B------:R-:W-:Y:S05]  /*24790*/  WARPSYNC.COLLECTIVE R15, `(.L_x_2083) ;  /* 0x000000000f087348 */ /* 0x000fea0003c00000 */
[----:B------:R0:W1:Y:S02]  /*247a0*/  SHFL.IDX P6, R14, R13, R12, R11 ;  /* 0x0000000c0d0e7389 */ /* 0x00006400000c000b */
[----:B01----:R-:W-:Y:S01]  /*247b0*/  ENDCOLLECTIVE ;  /* 0x000000000000791b */ /* 0x003fe20003800000 */
.L_x_2083:
        /* <DEDUP_REMOVED lines=12> */
.L_x_2084:
[----:B------:R-:W-:Y:S02]  /*24880*/  IMAD.MOV.U32 R13, RZ, RZ, R22 ;  /* 0x000000ffff0d7224 */ /* 0x000fe400078e0016 */
[----:B------:R-:W-:Y:S02]  /*24890*/  IMAD.MOV.U32 R12, RZ, RZ, 0x2 ;  /* 0x00000002ff0c7424 */ /* 0x000fe400078e00ff */
[----:B------:R-:W-:-:S07]  /*248a0*/  IMAD.MOV.U32 R2, RZ, RZ, R14 ;  /* 0x000000ffff027224 */ /* 0x000fce00078e000e */
[----:B------:R-:W-:Y:S05]  /*248b0*/  WARPSYNC.COLLECTIVE R15, `(.L_x_2085) ;  /* 0x000000000f087348 */ /* 0x000fea0003c00000 */
[----:B------:R0:W1:Y:S02]  /*248c0*/  SHFL.IDX P6, R14, R13, R12, R11 ;  /* 0x0000000c0d0e7389 */ /* 0x00006400000c000b */
[----:B01----:R-:W-:Y:S01]  /*248d0*/  ENDCOLLECTIVE ;  /* 0x000000000000791b */ /* 0x003fe20003800000 */
.L_x_2085:
        /* <DEDUP_REMOVED lines=12> */
.L_x_2086:
[----:B------:R-:W-:Y:S02]  /*249a0*/  IMAD.MOV.U32 R13, RZ, RZ, R22 ;  /* 0x000000ffff0d7224 */ /* 0x000fe400078e0016 */
[----:B------:R-:W-:Y:S02]  /*249b0*/  IMAD.MOV.U32 R12, RZ, RZ, 0x3 ;  /* 0x00000003ff0c7424 */ /* 0x000fe400078e00ff */
[----:B------:R-:W-:-:S07]  /*249c0*/  IMAD.MOV.U32 R2, RZ, RZ, R14 ;  /* 0x000000ffff027224 */ /* 0x000fce00078e000e */
[----:B------:R-:W-:Y:S05]  /*249d0*/  WARPSYNC.COLLECTIVE R15, `(.L_x_2087) ;  /* 0x000000000f087348 */ /* 0x000fea0003c00000 */
[----:B------:R0:W1:Y:S02]  /*249e0*/  SHFL.IDX P6, R14, R13, R12, R11 ;  /* 0x0000000c0d0e7389 */ /* 0x00006400000c000b */
[----:B01----:R-:W-:Y:S01]  /*249f0*/  ENDCOLLECTIVE ;  /* 0x000000000000791b */ /* 0x003fe20003800000 */
.L_x_2087:
        /* <DEDUP_REMOVED lines=12> */
.L_x_2088:
[----:B------:R-:W-:Y:S02]  /*24ac0*/  IMAD.MOV.U32 R13, RZ, RZ, R22 ;  /* 0x000000ffff0d7224 */ /* 0x000fe400078e0016 */
[----:B------:R-:W-:Y:S02]  /*24ad0*/  IMAD.MOV.U32 R12, RZ, RZ, 0x4 ;  /* 0x00000004ff0c7424 */ /* 0x000fe400078e00ff */
[----:B------:R-:W-:-:S07]  /*24ae0*/  IMAD.MOV.U32 R2, RZ, RZ, R14 ;  /* 0x000000ffff027224 */ /* 0x000fce00078e000e */
[----:B------:R-:W-:Y:S05]  /*24af0*/  WARPSYNC.COLLECTIVE R15, `(.L_x_2089) ;  /* 0x000000000f087348 */ /* 0x000fea0003c00000 */
[----:B------:R0:W1:Y:S02]  /*24b00*/  SHFL.IDX P6, R14, R13, R12, R11 ;  /* 0x0000000c0d0e7389 */ /* 0x00006400000c000b */
[----:B01----:R-:W-:Y:S01]  /*24b10*/  ENDCOLLECTIVE ;  /* 0x000000000000791b */ /* 0x003fe20003800000 */
.L_x_2089:
        /* <DEDUP_REMOVED lines=12> */
.L_x_2090:
[----:B------:R-:W-:Y:S02]  /*24be0*/  IMAD.MOV.U32 R13, RZ, RZ, R22 ;  /* 0x000000ffff0d7224 */ /* 0x000fe400078e0016 */
[----:B------:R-:W-:Y:S02]  /*24bf0*/  IMAD.MOV.U32 R12, RZ, RZ, 0x5 ;  /* 0x00000005ff0c7424 */ /* 0x000fe400078e00ff */
[----:B------:R-:W-:-:S07]  /*24c00*/  IMAD.MOV.U32 R2, RZ, RZ, R14 ;  /* 0x000000ffff027224 */ /* 0x000fce00078e000e */
[----:B------:R-:W-:Y:S05]  /*24c10*/  WARPSYNC.COLLECTIVE R15, `(.L_x_2091) ;  /* 0x000000000f087348 */ /* 0x000fea0003c00000 */
[----:B------:R0:W1:Y:S02]  /*24c20*/  SHFL.IDX P6, R14, R13, R12, R11 ;  /* 0x0000000c0d0e7389 */ /* 0x00006400000c000b */
[----:B01----:R-:W-:Y:S01]  /*24c30*/  ENDCOLLECTIVE ;  /* 0x000000000000791b */ /* 0x003fe20003800000 */
.L_x_2091:
        /* <DEDUP_REMOVED lines=12> */
.L_x_2092:
[----:B------:R-:W-:Y:S02]  /*24d00*/  IMAD.MOV.U32 R13, RZ, RZ, R22 ;  /* 0x000000ffff0d7224 */ /* 0x000fe400078e0016 */
[----:B------:R-:W-:Y:S02]  /*24d10*/  IMAD.MOV.U32 R12, RZ, RZ, 0x6 ;  /* 0x00000006ff0c7424 */ /* 0x000fe400078e00ff */
[----:B------:R-:W-:-:S07]  /*24d20*/  IMAD.MOV.U32 R2, RZ, RZ, R14 ;  /* 0x000000ffff027224 */ /* 0x000fce00078e000e */
[----:B------:R-:W-:Y:S05]  /*24d30*/  WARPSYNC.COLLECTIVE R15, `(.L_x_2093) ;  /* 0x000000000f087348 */ /* 0x000fea0003c00000 */
[----:B------:R0:W1:Y:S02]  /*24d40*/  SHFL.IDX P6, R14, R13, R12, R11 ;  /* 0x0000000c0d0e7389 */ /* 0x00006400000c000b */
[----:B01----:R-:W-:Y:S01]  /*24d50*/  ENDCOLLECTIVE ;  /* 0x000000000000791b */ /* 0x003fe20003800000 */
.L_x_2093:
        /* <DEDUP_REMOVED lines=12> */
.L_x_2094:
[----:B------:R-:W-:Y:S02]  /*24e20*/  IMAD.MOV.U32 R13, RZ, RZ, R22 ;  /* 0x000000ffff0d7224 */ /* 0x000fe400078e0016 */
[----:B------:R-:W-:Y:S02]  /*24e30*/  IMAD.MOV.U32 R12, RZ, RZ, 0x7 ;  /* 0x00000007ff0c7424 */ /* 0x000fe400078e00ff */
[----:B------:R-:W-:-:S07]  /*24e40*/  IMAD.MOV.U32 R2, RZ, RZ, R14 ;  /* 0x000000ffff027224 */ /* 0x000fce00078e000e */
[----:B------:R-:W-:Y:S05]  /*24e50*/  WARPSYNC.COLLECTIVE R15, `(.L_x_2095) ;  /* 0x000000000f087348 */ /* 0x000fea0003c00000 */
[----:B------:R0:W1:Y:S02]  /*24e60*/  SHFL.IDX P6, R14, R13, R12, R11 ;  /* 0x0000000c0d0e7389 */ /* 0x00006400000c000b */
[----:B01----:R-:W-:Y:S01]  /*24e70*/  ENDCOLLECTIVE ;  /* 0x000000000000791b */ /* 0x003fe20003800000 */
.L_x_2095:
[----:B------:R-:W-:-:S05]  /*24e80*/  IADD3 R2, P0, R2, R7, RZ ;  /* 0x0000000702027210 */ /* 0x000fca0007f1e0ff */
[----:B------:R-:W-:-:S05]  /*24e90*/  IMAD.X R3, RZ, RZ, R3, P0 ;  /* 0x000000ffff037224 */ /* 0x000fca00000e0603 */
[----:B------:R-:W-:Y:S01]  /*24ea0*/  @!PT LDS RZ, [RZ] ;  /* 0x00000000fffff984 */ /* 0x000fe20000000800 */
[----:B------:R-:W-:Y:S01]  /*24eb0*/  @!PT LDS RZ, [RZ] ;  /* 0x00000000fffff984 */ /* 0x000fe20000000800 */
[----:B------:R-:W-:Y:S01]  /*24ec0*/  @!PT LDS RZ, [RZ] ;  /* 0x00000000fffff984 */ /* 0x000fe20000000800 */
[----:B------:R0:W-:Y:S01]  /*24ed0*/  LDGSTS.E.BYPASS.LTC128B.128 [R6+0x3400], desc[UR42][R2.64], !P2 ;  /* 0x0340000002067fae */ /* 0x0001e2000d101d6a */
[----:B------:R-:W-:Y:S01]  /*24ee0*/  IMAD.MOV.U32 R13, RZ, RZ, R19 ;  /* 0x000000ffff0d7224 */ /* 0x000fe200078e0013 */
[----:B------:R-:W-:-:S07]  /*24ef0*/  MOV R22, R14 ;  /* 0x0000000e00167202 */ /* 0x000fce0000000f00 */
[----:B0-----:R-:W-:Y:S05]  /*24f00*/  WARPSYNC.COLLECTIVE R15, `(.L_x_2096) ;  /* 0x000000000f087348 */ /* 0x001fea0003c00000 */
[----:B------:R1:W2:Y:S02]  /*24f10*/  SHFL.IDX P6, R14, R13, R12, R11 ;  /* 0x0000000c0d0e7389 */ /* 0x0002a400000c000b */
[----:B012---:R-:W-:Y:S01]  /*24f20*/  ENDCOLLECTIVE ;  /* 0x000000000000791b */ /* 0x007fe20003800000 */
.L_x_2096:
[----:B------:R-:W-:Y:S01]  /*24f30*/  IMAD.MOV.U32 R2, RZ, RZ, R14 ;  /* 0x000000ffff027224 */ /* 0x000fe200078e000e */
[----:B------:R-:W-:Y:S06]  /*24f40*/  BRA `(.L_x_2097) ;  /* 0xffffff9000287947 */ /* 0x000fec000383ffff */
.L_x_1893:
[----:B0-----:R0:W1:Y:S02]  /*24f50*/  SYNCS.PHASECHK.TRANS64.TRYWAIT P0, [R0+URZ+0x16860], R3 ;  /* 0x01686003000075a7 */ /* 0x001064000800017f */
[----:B-1----:R-:W-:Y:S05]  /*24f60*/  @!P0 NANOSLEEP.SYNCS 0x989680 ;  /* 0x009896800000895d */ /* 0x002fea0003900000 */
[----:B------:R-:W1:Y:S02]  /*24f70*/  @!P0 SYNCS.PHASECHK.TRANS64 P0, [R0+URZ+0x16860], R3 ;  /* 0x01686003000085a7 */ /* 0x000e64000800007f */
[----:B-1----:R-:W-:Y:S05]  /*24f80*/  @!P0 BRA `(.L_x_1893) ;  /* 0xfffffffc00f08947 */ /* 0x002fea000383ffff */
[----:B------:R-:W-:Y:S05]  /*24f90*/  BRA `(.L_x_2098) ;  /* 0xffffff9400447947 */ /* 0x000fea000383ffff */
.L_x_1894:
[----:B------:R-:W-:Y:S01]  /*24fa0*/  BSSY B0, `(.L_x_2099) ;  /* 0x0000008000007945 */ /* 0x000fe20003800000 */
[----:B------:R-:W-:Y:S02]  /*24fb0*/  IMAD.MOV.U32 R13, RZ, RZ, R22 ;  /* 0x000000ffff0d7224 */ /* 0x000fe400078e0016 */
[----:B------:R-:W-:Y:S02]  /*24fc0*/  IMAD.MOV.U32 R12, RZ, RZ, RZ ;  /* 0x000000ffff0c7224 */ /* 0x000fe400078e00ff */
[----:B------:R-:W-:Y:S02]  /*24fd0*/  IMAD.MOV.U32 R11, RZ, RZ, 0x181f ;  /* 0x0000181fff0b7424 */ /* 0x000fe400078e00ff */
[----:B------:R-:W-:-:S07]  /*24fe0*/  IMAD.MOV.U32 R15, RZ, RZ, -0x1 ;  /* 0xffffffffff0f7424 */ /* 0x000fce00078e00ff */
[----:B0----5:R-:W-:Y:S05]  /*24ff0*/  WARPSYNC.COLLECTIVE R15, `(.L_x_2100) ;  /* 0x000000000f087348 */ /* 0x021fea0003c00000 */
[----:B------:R1:W2:Y:S02]  /*25000*/  SHFL.IDX P6, R14, R13, R12, R11 ;  /* 0x0000000c0d0e7389 */ /* 0x0002a400000c000b */
[----:B012--5:R-:W-:Y:S01]  /*25010*/  ENDCOLLECTIVE ;  /* 0x000000000000791b */ /* 0x027fe20003800000 */
.L_x_2100:
[----:B------:R-:W-:Y:S05]  /*25020*/  BSYNC B0 ;  /* 0x0000000000007941 */ /* 0x000fea0003800000 */
.L_x_2099:
        /* <DEDUP_REMOVED lines=10> */
.L_x_2101:
[----:B------:R-:W-:Y:S02]  /*250d0*/  IMAD R4, R4, 0x2, R16 ;  /* 0x0000000204047824 */ /* 0x000fe400078e0210 */
[----:B------:R-:W-:Y:S02]  /*250e0*/  IMAD.MOV.U32 R13, RZ, RZ, R22 ;  /* 0x000000ffff0d7224 */ /* 0x000fe400078e0016 */
[----:B------:R-:W-:Y:S01]  /*250f0*/  IMAD.MOV.U32 R12, RZ, RZ, 0x1 ;  /* 0x00000001ff0c7424 */ /* 0x000fe200078e00ff */
[----:B------:R-:W-:-:S13]  /*25100*/  IADD3 R2, P1, R14, R5, RZ ;  /* 0x000000050e027210 */ /* 0x000fda0007f3e0ff */
[----:B------:R-:W-:Y:S05]  /*25110*/  WARPSYNC.COLLECTIVE R15, `(.L_x_2102) ;  /* 0x000000000f087348 */ /* 0x000fea0003c00000 */
[----:B------:R0:W1:Y:S02]  /*25120*/  SHFL.IDX P6, R14, R13, R12, R11 ;  /* 0x0000000c0d0e7389 */ /* 0x00006400000c000b */
[----:B01----:R-:W-:Y:S01]  /*25130*/  ENDCOLLECTIVE ;  /* 0x000000000000791b */ /* 0x003fe20003800000 */
.L_x_2102:
        /* <DEDUP_REMOVED lines=11> */
.L_x_2103:
[----:B------:R-:W-:Y:S02]  /*251f0*/  IMAD.MOV.U32 R13, RZ, RZ, R22 ;  /* 0x000000ffff0d7224 */ /* 0x000fe400078e0016 */
[----:B------:R-:W-:Y:S01]  /*25200*/  IMAD.MOV.U32 R12, RZ, RZ, 0x2 ;  /* 0x00000002ff0c7424 */ /* 0x000fe200078e00ff */
[----:B------:R-:W-:-:S13]  /*25210*/  IADD3 R2, P1, R14, R5, RZ ;  /* 0x000000050e027210 */ /* 0x000fda0007f3e0ff */
[----:B------:R-:W-:Y:S05]  /*25220*/  WARPSYNC.COLLECTIVE R15, `(.L_x_2104) ;  /* 0x000000000f087348 */ /* 0x000fea0003c00000 */
[----:B------:R0:W1:Y:S02]  /*25230*/  SHFL.IDX P6, R14, R13, R12, R11 ;  /* 0x0000000c0d0e7389 */ /* 0x00006400000c000b */
[----:B01----:R-:W-:Y:S01]  /*25240*/  ENDCOLLECTIVE ;  /* 0x000000000000791b */ /* 0x003fe20003800000 */
.L_x_2104:
        /* <DEDUP_REMOVED lines=11> */
.L_x_2105:
[----:B------:R-:W-:Y:S02]  /*25300*/  IMAD.MOV.U32 R13, RZ, RZ, R22 ;  /* 0x000000ffff0d7224 */ /* 0x000fe400078e0016 */
[----:B------:R-:W-:Y:S01]  /*25310*/  IMAD.MOV.U32 R12, RZ, RZ, 0x3 ;  /* 0x00000003ff0c7424 */ /* 0x000fe200078e00ff */
[----:B------:R-:W-:-:S13]  /*25320*/  IADD3 R2, P1, R14, R5, RZ ;  /* 0x000000050e027210 */ /* 0x000fda0007f3e0ff */
[----:B------:R-:W-:Y:S05]  /*25330*/  WARPSYNC.COLLECTIVE R15, `(.L_x_2106) ;  /* 0x000000000f087348 */ /* 0x000fea0003c00000 */
[----:B------:R0:W1:Y:S02]  /*25340*/  SHFL.IDX P6, R14, R13, R12, R11 ;  /* 0x0000000c0d0e7389 */ /* 0x00006400000c000b */
[----:B01----:R-:W-:Y:S01]  /*25350*/  ENDCOLLECTIVE ;  /* 0x000000000000791b */ /* 0x003fe20003800000 */
.L_x_2106:
        /* <DEDUP_REMOVED lines=11> */
.L_x_2107:
[----:B------:R-:W-:Y:S02]  /*25410*/  IMAD.MOV.U32 R13, RZ, RZ, R22 ;  /* 0x000000ffff0d7224 */ /* 0x000fe400078e0016 */
[----:B------:R-:W-:Y:S01]  /*25420*/  IMAD.MOV.U32 R12, RZ, RZ, 0x4 ;  /* 0x00000004ff0c7424 */ /* 0x000fe200078e00ff */
[----:B------:R-:W-:-:S13]  /*25430*/  IADD3 R2, P1, R14, R5, RZ ;  /* 0x000000050e027210 */ /* 0x000fda0007f3e0ff */
[----:B------:R-:W-:Y:S05]  /*25440*/  WARPSYNC.COLLECTIVE R15, `(.L_x_2108) ;  /* 0x000000000f087348 */ /* 0x000fea0003c00000 */
[----:B------:R0:W1:Y:S02]  /*25450*/  SHFL.IDX P6, R14, R13, R12, R11 ;  /* 0x0000000c0d0e7389 */ /* 0x00006400000c000b */
[----:B01----:R-:W-:Y:S01]  /*25460*/  ENDCOLLECTIVE ;  /* 0x000000000000791b */ /* 0x003fe20003800000 */
.L_x_2108:
        /* <DEDUP_REMOVED lines=11> */
.L_x_2109:
[----:B------:R-:W-:Y:S02]  /*25520*/  IMAD.MOV.U32 R13, RZ, RZ, R22 ;  /* 0x000000ffff0d7224 */ /* 0x000fe400078e0016 */
[----:B------:R-:W-:Y:S01]  /*25530*/  IMAD.MOV.U32 R12, RZ, RZ, 0x5 ;  /* 0x00000005ff0c7424 */ /* 0x000fe200078e00ff */
[----:B------:R-:W-:-:S13]  /*25540*/  IADD3 R2, P1, R14, R5, RZ ;  /* 0x000000050e027210 */ /* 0x000fda0007f3e0ff */
[----:B------:R-:W-:Y:S05]  /*25550*/  WARPSYNC.COLLECTIVE R15, `(.L_x_2110) ;  /* 0x000000000f087348 */ /* 0x000fea0003c00000 */
[----:B------:R0:W1:Y:S02]  /*25560*/  SHFL.IDX P6, R14, R13, R12, R11 ;  /* 0x0000000c0d0e7389 */ /* 0x00006400000c000b */
[----:B01----:R-:W-:Y:S01]  /*25570*/  ENDCOLLECTIVE ;  /* 0x000000000000791b */ /* 0x003fe20003800000 */
.L_x_2110:
        /* <DEDUP_REMOVED lines=11> */
.L_x_2111:
[----:B------:R-:W-:Y:S01]  /*25630*/  MOV R13, R22 ;  /* 0x00000016000d7202 */ /* 0x000fe20000000f00 */
[----:B------:R-:W-:Y:S01]  /*25640*/  IMAD.MOV.U32 R12, RZ, RZ, 0x6 ;  /* 0x00000006ff0c7424 */ /* 0x000fe200078e00ff */
[----:B------:R-:W-:-:S13]  /*25650*/  IADD3 R2, P1, R14, R5, RZ ;  /* 0x000000050e027210 */ /* 0x000fda0007f3e0ff */
[----:B------:R-:W-:Y:S05]  /*25660*/  WARPSYNC.COLLECTIVE R15, `(.L_x_2112) ;  /* 0x000000000f087348 */ /* 0x000fea0003c00000 */
[----:B------:R0:W1:Y:S02]  /*25670*/  SHFL.IDX P6, R14, R13, R12, R11 ;  /* 0x0000000c0d0e7389 */ /* 0x00006400000c000b */
[----:B01----:R-:W-:Y:S01]  /*25680*/  ENDCOLLECTIVE ;  /* 0x000000000000791b */ /* 0x003fe20003800000 */
.L_x_2112:
        /* <DEDUP_REMOVED lines=11> */
.L_x_2113:
[----:B------:R-:W-:Y:S02]  /*25740*/  IMAD.MOV.U32 R13, RZ, RZ, R22 ;  /* 0x000000ffff0d7224 */ /* 0x000fe400078e0016 */
[----:B------:R-:W-:Y:S01]  /*25750*/  IMAD.MOV.U32 R12, RZ, RZ, 0x7 ;  /* 0x00000007ff0c7424 */ /* 0x000fe200078e00ff */
[----:B------:R-:W-:-:S13]  /*25760*/  IADD3 R2, P1, R14, R5, RZ ;  /* 0x000000050e027210 */ /* 0x000fda0007f3e0ff */
[----:B------:R-:W-:Y:S05]  /*25770*/  WARPSYNC.COLLECTIVE R15, `(.L_x_2114) ;  /* 0x000000000f087348 */ /* 0x000fea0003c00000 */
[----:B------:R0:W1:Y:S02]  /*25780*/  SHFL.IDX P6, R14, R13, R12, R11 ;  /* 0x0000000c0d0e7389 */ /* 0x00006400000c000b */
[----:B01----:R-:W-:Y:S01]  /*25790*/  ENDCOLLECTIVE ;  /* 0x000000000000791b */ /* 0x003fe20003800000 */
.L_x_2114:
        /* <DEDUP_REMOVED lines=10> */
.L_x_2115:
[----:B------:R-:W-:Y:S05]  /*25840*/  BRA `(.L_x_2116) ;  /* 0xffffff9000147947 */ /* 0x000fea000383ffff */
.L_x_1899:
[----:B------:R-:W-:Y:S01]  /*25850*/  BSSY B0, `(.L_x_2117) ;  /* 0x0000008000007945 */ /* 0x000fe20003800000 */
[----:B-1----:R-:W-:Y:S02]  /*25860*/  IMAD.MOV.U32 R13, RZ, RZ, R24 ;  /* 0x000000ffff0d7224 */ /* 0x002fe400078e0018 */
[----:B------:R-:W-:Y:S02]  /*25870*/  IMAD.MOV.U32 R12, RZ, RZ, RZ ;  /* 0x000000ffff0c7224 */ /* 0x000fe400078e00ff */
[----:B------:R-:W-:Y:S02]  /*25880*/  IMAD.MOV.U32 R11, RZ, RZ, 0x1f ;  /* 0x0000001fff0b7424 */ /* 0x000fe400078e00ff */
[----:B------:R-:W-:-:S07]  /*25890*/  IMAD.MOV.U32 R15, RZ, RZ, -0x1 ;  /* 0xffffffffff0f7424 */ /* 0x000fce00078e00ff */
[----:B0-2--5:R-:W-:Y:S05]  /*258a0*/  WARPSYNC.COLLECTIVE R15, `(.L_x_2118) ;  /* 0x000000000f087348 */ /* 0x025fea0003c00000 */
[----:B------:R1:W3:Y:S02]  /*258b0*/  SHFL.IDX P6, R14, R13, R12, R11 ;  /* 0x0000000c0d0e7389 */ /* 0x0002e400000c000b */
[----:B0123-5:R-:W-:Y:S01]  /*258c0*/  ENDCOLLECTIVE ;  /* 0x000000000000791b */ /* 0x02ffe20003800000 */
.L_x_2118:
[----:B------:R-:W-:Y:S05]  /*258d0*/  BSYNC B0 ;  /* 0x0000000000007941 */ /* 0x000fea0003800000 */
.L_x_2117:
        /* <DEDUP_REMOVED lines=9> */
.L_x_2119:
        /* <DEDUP_REMOVED lines=23> */
.L_x_2120:
[----:B------:R-:W-:Y:S01]  /*25ae0*/  IMAD.MOV.U32 R12, RZ, RZ, 0x2 ;  /* 0x00000002ff0c7424 */ /* 0x000fe200078e00ff */
[----:B------:R-:W-:-:S05]  /*25af0*/  SEL R4, R14, RZ, P1 ;  /* 0x000000ff0e047207 */ /* 0x000fca0000800000 */
[----:B------:R-:W-:-:S04]  /*25b00*/  IMAD.IADD R4, R13, 0x1, R4 ;  /* 0x000000010d047824 */ /* 0x000fc800078e0204 */
[----:B------:R-:W-:-:S07]  /*25b10*/  IMAD.MOV.U32 R13, RZ, RZ, R4 ;  /* 0x000000ffff0d7224 */ /* 0x000fce00078e0004 */
[----:B------:R-:W-:Y:S05]  /*25b20*/  WARPSYNC.COLLECTIVE R15, `(.L_x_2121) ;  /* 0x000000000f087348 */ /* 0x000fea0003c00000 */
[----:B------:R0:W1:Y:S02]  /*25b30*/  SHFL.UP P6, R14, R13, R12, R11 ;  /* 0x0400000c0d0e7389 */ /* 0x00006400000c000b */
[----:B01----:R-:W-:Y:S01]  /*25b40*/  ENDCOLLECTIVE ;  /* 0x000000000000791b */ /* 0x003fe20003800000 */
.L_x_2121:
[----:B------:R-:W-:Y:S01]  /*25b50*/  IMAD.MOV.U32 R12, RZ, RZ, 0x4 ;  /* 0x00000004ff0c7424 */ /* 0x000fe200078e00ff */
[----:B------:R-:W-:-:S05]  /*25b60*/  SEL R3, R14, RZ, P2 ;  /* 0x000000ff0e037207 */ /* 0x000fca0001000000 */
[----:B------:R-:W-:-:S04]  /*25b70*/  IMAD.IADD R2, R4, 0x1, R3 ;  /* 0x0000000104027824 */ /* 0x000fc800078e0203 */
[----:B------:R-:W-:-:S07]  /*25b80*/  IMAD.MOV.U32 R13, RZ, RZ, R2 ;  /* 0x000000ffff0d7224 */ /* 0x000fce00078e0002 */
[----:B------:R-:W-:Y:S05]  /*25b90*/  WARPSYNC.COLLECTIVE R15, `(.L_x_2122) ;  /* 0x000000000f087348 */ /* 0x000fea0003c00000 */
[----:B------:R0:W1:Y:S02]  /*25ba0*/  SHFL.UP P6, R14, R13, R12, R11 ;  /* 0x0400000c0d0e7389 */ /* 0x00006400000c000b */
[----:B01----:R-:W-:Y:S01]  /*25bb0*/  ENDCOLLECTIVE ;  /* 0x000000000000791b */ /* 0x003fe20003800000 */
.L_x_2122:
[----:B------:R-:W-:Y:S01]  /*25bc0*/  IMAD.MOV.U32 R12, RZ, RZ, 0x8 ;  /* 0x00000008ff0c7424 */ /* 0x000fe200078e00ff */
[----:B------:R-:W-:-:S05]  /*25bd0*/  SEL R3, R14, RZ, P3 ;  /* 0x000000ff0e037207 */ /* 0x000fca0001800000 */
[----:B------:R-:W-:-:S04]  /*25be0*/  IMAD.IADD R3, R2, 0x1, R3 ;  /* 0x0000000102037824 */ /* 0x000fc800078e0203 */
[----:B------:R-:W-:-:S07]  /*25bf0*/  IMAD.MOV.U32 R13, RZ, RZ, R3 ;  /* 0x000000ffff0d7224 */ /* 0x000fce00078e0003 */
[----:B------:R-:W-:Y:S05]  /*25c00*/  WARPSYNC.COLLECTIVE R15, `(.L_x_2123) ;  /* 0x000000000f087348 */ /* 0x000fea0003c00000 */
[----:B------:R0:W1:Y:S02]  /*25c10*/  SHFL.UP P6, R14, R13, R12, R11 ;  /* 0x0400000c0d0e7389 */ /* 0x00006400000c000b */
[----:B01----:R-:W-:Y:S01]  /*25c20*/  ENDCOLLECTIVE ;  /* 0x000000000000791b */ /* 0x003fe20003800000 */
.L_x_2123:
[----:B------:R-:W-:Y:S01]  /*25c30*/  IMAD.MOV.U32 R12, RZ, RZ, 0x10 ;  /* 0x00000010ff0c7424 */ /* 0x000fe200078e00ff */
[----:B------:R-:W-:-:S05]  /*25c40*/  SEL R4, R14, RZ, P4 ;  /* 0x000000ff0e047207 */ /* 0x000fca0002000000 */
[----:B------:R-:W-:-:S04]  /*25c50*/  IMAD.IADD R4, R3, 0x1, R4 ;  /* 0x0000000103047824 */ /* 0x000fc800078e0204 */
[----:B------:R-:W-:-:S07]  /*25c60*/  IMAD.MOV.U32 R13, RZ, RZ, R4 ;  /* 0x000000ffff0d7224 */ /* 0x000fce00078e0004 */
[----:B------:R-:W-:Y:S05]  /*25c70*/  WARPSYNC.COLLECTIVE R15, `(.L_x_2124) ;  /* 0x000000000f087348 */ /* 0x000fea0003c00000 */
[----:B------:R0:W1:Y:S02]  /*25c80*/  SHFL.UP P6, R14, R13, R12, R11 ;  /* 0x0400000c0d0e7389 */ /* 0x00006400000c000b */
[----:B01----:R-:W-:Y:S01]  /*25c90*/  ENDCOLLECTIVE ;  /* 0x000000000000791b */ /* 0x003fe20003800000 */
.L_x_2124:
        /* <DEDUP_REMOVED lines=8> */
.L_x_2125:
[----:B------:R-:W-:Y:S05]  /*25d20*/  BRA `(.L_x_2126) ;  /* 0xffffff9000287947 */ /* 0x000fea000383ffff */
.L_x_1902:
[----:B------:R-:W-:Y:S01]  /*25d30*/  BSSY B0, `(.L_x_2127) ;  /* 0x0000007000007945 */ /* 0x000fe20003800000 */
[----:B------:R-:W-:Y:S01]  /*25d40*/  MOV R12, 0x1 ;  /* 0x00000001000c7802 */ /* 0x000fe20000000f00 */
[----:B------:R-:W-:Y:S02]  /*25d50*/  IMAD.MOV.U32 R11, RZ, RZ, RZ ;  /* 0x000000ffff0b7224 */ /* 0x000fe400078e00ff */
[----:B------:R-:W-:-:S07]  /*25d60*/  IMAD.MOV.U32 R15, RZ, RZ, -0x1 ;  /* 0xffffffffff0f7424 */ /* 0x000fce00078e00ff */
[----:B-----5:R-:W-:Y:S05]  /*25d70*/  WARPSYNC.COLLECTIVE R15, `(.L_x_2128) ;  /* 0x000000000f087348 */ /* 0x020fea0003c00000 */
[----:B------:R0:W1:Y:S02]  /*25d80*/  SHFL.UP P6, R14, R13, R12, R11 ;  /* 0x0400000c0d0e7389 */ /* 0x00006400000c000b */
[----:B01---5:R-:W-:Y:S01]  /*25d90*/  ENDCOLLECTIVE ;  /* 0x000000000000791b */ /* 0x023fe20003800000 */
.L_x_2128:
[----:B------:R-:W-:Y:S05]  /*25da0*/  BSYNC B0 ;  /* 0x0000000000007941 */ /* 0x000fea0003800000 */
.L_x_2127:
        /* <DEDUP_REMOVED lines=8> */
.L_x_2129:
[----:B------:R-:W-:Y:S01]  /*25e30*/  IMAD.MOV.U32 R12, RZ, RZ, 0x4 ;  /* 0x00000004ff0c7424 */ /* 0x000fe200078e00ff */
[----:B------:R-:W-:-:S05]  /*25e40*/  SEL R2, R14, RZ, P2 ;  /* 0x000000ff0e027207 */ /* 0x000fca0001000000 */
[----:B------:R-:W-:-:S04]  /*25e50*/  IMAD.IADD R2, R13, 0x1, R2 ;  /* 0x000000010d027824 */ /* 0x000fc800078e0202 */
[----:B------:R-:W-:-:S07]  /*25e60*/  IMAD.MOV.U32 R13, RZ, RZ, R2 ;  /* 0x000000ffff0d7224 */ /* 0x000fce00078e0002 */
[----:B------:R-:W-:Y:S05]  /*25e70*/  WARPSYNC.COLLECTIVE R15, `(.L_x_2130) ;  /* 0x000000000f087348 */ /* 0x000fea0003c00000 */
[----:B------:R0:W1:Y:S02]  /*25e80*/  SHFL.UP P6, R14, R13, R12, R11 ;  /* 0x0400000c0d0e7389 */ /* 0x00006400000c000b */
[----:B01----:R-:W-:Y:S01]  /*25e90*/  ENDCOLLECTIVE ;  /* 0x000000000000791b */ /* 0x003fe20003800000 */
.L_x_2130:
[----:B------:R-:W-:Y:S01]  /*25ea0*/  IMAD.MOV.U32 R12, RZ, RZ, 0x8 ;  /* 0x00000008ff0c7424 */ /* 0x000fe200078e00ff */
[----:B------:R-:W-:-:S05]  /*25eb0*/  SEL R3, R14, RZ, P3 ;  /* 0x000000ff0e037207 */ /* 0x000fca0001800000 */
[----:B------:R-:W-:-:S04]  /*25ec0*/  IMAD.IADD R3, R2, 0x1, R3 ;  /* 0x0000000102037824 */ /* 0x000fc800078e0203 */
[----:B------:R-:W-:-:S07]  /*25ed0*/  IMAD.MOV.U32 R13, RZ, RZ, R3 ;  /* 0x000000ffff0d7224 */ /* 0x000fce00078e0003 */
[----:B------:R-:W-:Y:S05]  /*25ee0*/  WARPSYNC.COLLECTIVE R15, `(.L_x_2131) ;  /* 0x000000000f087348 */ /* 0x000fea0003c00000 */
[----:B------:R0:W1:Y:S02]  /*25ef0*/  SHFL.UP P6, R14, R13, R12, R11 ;  /* 0x0400000c0d0e7389 */ /* 0x00006400000c000b */
[----:B01----:R-:W-:Y:S01]  /*25f00*/  ENDCOLLECTIVE ;  /* 0x000000000000791b */ /* 0x003fe20003800000 */
.L_x_2131:
[----:B------:R-:W-:Y:S01]  /*25f10*/  IMAD.MOV.U32 R12, RZ, RZ, 0x10 ;  /* 0x00000010ff0c7424 */ /* 0x000fe200078e00ff */
[----:B------:R-:W-:-:S05]  /*25f20*/  SEL R4, R14, RZ, P4 ;  /* 0x000000ff0e047207 */ /* 0x000fca0002000000 */
[----:B------:R-:W-:-:S04]  /*25f30*/  IMAD.IADD R4, R3, 0x1, R4 ;  /* 0x0000000103047824 */ /* 0x000fc800078e0204 */
[----:B------:R-:W-:-:S07]  /*25f40*/  IMAD.MOV.U32 R13, RZ, RZ, R4 ;  /* 0x000000ffff0d7224 */ /* 0x000fce00078e0004 */
[----:B------:R-:W-:Y:S05]  /*25f50*/  WARPSYNC.COLLECTIVE R15, `(.L_x_2132) ;  /* 0x000000000f087348 */ /* 0x000fea0003c00000 */
[----:B------:R0:W1:Y:S02]  /*25f60*/  SHFL.UP P6, R14, R13, R12, R11 ;  /* 0x0400000c0d0e7389 */ /* 0x00006400000c000b */
[----:B01----:R-:W-:Y:S01]  /*25f70*/  ENDCOLLECTIVE ;  /* 0x000000000000791b */ /* 0x003fe20003800000 */
.L_x_2132:
        /* <DEDUP_REMOVED lines=8> */
.L_x_2133:
[----:B------:R-:W-:Y:S05]  /*26000*/  BRA `(.L_x_2134) ;  /* 0xffffff9000147947 */ /* 0x000fea000383ffff */
.L_x_1904:
[----:B------:R-:W-:Y:S01]  /*26010*/  BSSY B0, `(.L_x_2135) ;  /* 0x0000006000007945 */ /* 0x000fe20003800000 */
[----:B------:R-:W-:Y:S01]  /*26020*/  PLOP3.LUT P6, PT, P6, PT, PT, 0x8, 0x0 ;  /* 0x000000000000781c */ /* 0x000fe200037ce170 */
[----:B------:R-:W-:-:S12]  /*26030*/  IMAD.MOV.U32 R15, RZ, RZ, -0x1 ;  /* 0xffffffffff0f7424 */ /* 0x000fd800078e00ff */
[----:B0----5:R-:W-:Y:S05]  /*26040*/  WARPSYNC.COLLECTIVE R15, `(.L_x_2136) ;  /* 0x000000000f087348 */ /* 0x021fea0003c00000 */
[----:B------:R-:W-:Y:S01]  /*26050*/  VOTE.ANY R14, PT, P6 ;  /* 0x00000000000e7806 */ /* 0x000fe200030e0100 */
[----:B0----5:R-:W-:Y:S06]  /*26060*/  ENDCOLLECTIVE ;  /* 0x000000000000791b */ /* 0x021fec0003800000 */
.L_x_2136:
[----:B------:R-:W-:Y:S05]  /*26070*/  BSYNC B0 ;  /* 0x0000000000007941 */ /* 0x000fea0003800000 */
.L_x_2135:
        /* <DEDUP_REMOVED lines=10> */
.L_x_2137:
[----:B------:R-:W-:Y:S02]  /*26120*/  IMAD.MOV.U32 R13, RZ, RZ, R5 ;  /* 0x000000ffff0d7224 */ /* 0x000fe400078e0005 */
[----:B------:R-:W-:-:S07]  /*26130*/  IMAD.MOV.U32 R25, RZ, RZ, R14 ;  /* 0x000000ffff197224 */ /* 0x000fce00078e000e */
[----:B------:R-:W-:Y:S05]  /*26140*/  WARPSYNC.COLLECTIVE R15, `(.L_x_2138) ;  /* 0x000000000f087348 */ /* 0x000fea0003c00000 */
[----:B------:R0:W1:Y:S02]  /*26150*/  SHFL.IDX P6, R14, R13, R12, R11 ;  /* 0x0000000c0d0e7389 */ /* 0x00006400000c000b */
[----:B01----:R-:W-:Y:S01]  /*26160*/  ENDCOLLECTIVE ;  /* 0x000000000000791b */ /* 0x003fe20003800000 */
.L_x_2138:
[----:B------:R-:W-:Y:S01]  /*26170*/  IMAD.MOV.U32 R5, RZ, RZ, R14 ;  /* 0x000000ffff057224 */ /* 0x000fe200078e000e */
[----:B------:R-:W-:Y:S06]  /*26180*/  BRA `(.L_x_2139) ;  /* 0xffffff8c00f47947 */ /* 0x000fec000383ffff */
.L_x_1906:
[----:B------:R-:W-:Y:S01]  /*26190*/  BSSY B0, `(.L_x_2140) ;  /* 0x0000007000007945 */ /* 0x000fe20003800000 */
[----:B------:R-:W-:Y:S02]  /*261a0*/  IMAD.MOV.U32 R13, RZ, RZ, R2 ;  /* 0x000000ffff0d7224 */ /* 0x000fe400078e0002 */
[----:B------:R-:W-:Y:S02]  /*261b0*/  IMAD.MOV.U32 R11, RZ, RZ, 0x1f ;  /* 0x0000001fff0b7424 */ /* 0x000fe400078e00ff */
[----:B------:R-:W-:-:S07]  /*261c0*/  IMAD.MOV.U32 R15, RZ, RZ, -0x1 ;  /* 0xffffffffff0f7424 */ /* 0x000fce00078e00ff */
[----:B0123-5:R-:W-:Y:S05]  /*261d0*/  WARPSYNC.COLLECTIVE R15, `(.L_x_2141) ;  /* 0x000000000f087348 */ /* 0x02ffea0003c00000 */
[----:B------:R4:W0:Y:S02]  /*261e0*/  SHFL.IDX P6, R14, R13, R12, R11 ;  /* 0x0000000c0d0e7389 */ /* 0x00082400000c000b */
[----:B012345:R-:W-:Y:S01]  /*261f0*/  ENDCOLLECTIVE ;  /* 0x000000000000791b */ /* 0x03ffe20003800000 */
.L_x_2141:
[----:B------:R-:W-:Y:S05]  /*26200*/  BSYNC B0 ;  /* 0x0000000000007941 */ /* 0x000fea0003800000 */
.L_x_2140:
[----:B------:R-:W-:Y:S01]  /*26210*/  IMAD.MOV.U32 R24, RZ, RZ, R14 ;  /* 0x000000ffff187224 */ /* 0x000fe200078e000e */
[----:B------:R-:W-:Y:S06]  /*26220*/  BRA `(.L_x_1905) ;  /* 0xffffff8c00e47947 */ /* 0x000fec000383ffff */
.L_x_1912:
[----:B0-----:R0:W4:Y:S02]  /*26230*/  SYNCS.PHASECHK.TRANS64.TRYWAIT P0, [R5+URZ+0x16820], R0 ;  /* 0x01682000050075a7 */ /* 0x001124000800017f */
[----:B----4-:R-:W-:Y:S05]  /*26240*/  @!P0 NANOSLEEP.SYNCS 0x989680 ;  /* 0x009896800000895d */ /* 0x010fea0003900000 */
[----:B------:R-:W4:Y:S02]  /*26250*/  @!P0 SYNCS.PHASECHK.TRANS64 P0, [R5+URZ+0x16820], R0 ;  /* 0x01682000050085a7 */ /* 0x000f24000800007f */
[----:B----4-:R-:W-:Y:S05]  /*26260*/  @!P0 BRA `(.L_x_1912) ;  /* 0xfffffffc00f08947 */ /* 0x010fea000383ffff */
[----:B------:R-:W-:Y:S05]  /*26270*/  BRA `(.L_x_2142) ;  /* 0xffffff9800407947 */ /* 0x000fea000383ffff */
.L_x_1913:
[----:B------:R-:W4:Y:S01]  /*26280*/  S2R R2, SR_TID.X ;  /* 0x0000000000027919 */ /* 0x000f220000002100 */
[----:B------:R-:W-:Y:S01]  /*26290*/  BSSY B0, `(.L_x_2143) ;  /* 0x000000a000007945 */ /* 0x000fe20003800000 */
[----:B------:R-:W-:Y:S02]  /*262a0*/  IMAD.MOV.U32 R12, RZ, RZ, RZ ;  /* 0x000000ffff0c7224 */ /* 0x000fe400078e00ff */
[----:B------:R-:W-:Y:S02]  /*262b0*/  IMAD.MOV.U32 R11, RZ, RZ, 0x1f ;  /* 0x0000001fff0b7424 */ /* 0x000fe400078e00ff */
[----:B------:R-:W-:Y:S01]  /*262c0*/  IMAD.MOV.U32 R15, RZ, RZ, -0x1 ;  /* 0xffffffffff0f7424 */ /* 0x000fe200078e00ff */
[----:B----4-:R-:W-:-:S04]  /*262d0*/  SHF.R.U32.HI R2, RZ, 0x5, R2 ;  /* 0x00000005ff027819 */ /* 0x010fc80000011602 */
[----:B------:R-:W-:-:S05]  /*262e0*/  LOP3.LUT R2, R2, 0x3, RZ, 0xc0, !PT ;  /* 0x0000000302027812 */ /* 0x000fca00078ec0ff */
[----:B-1----:R-:W-:-:S07]  /*262f0*/  IMAD.MOV.U32 R13, RZ, RZ, R2 ;  /* 0x000000ffff0d7224 */ /* 0x002fce00078e0002 */
[----:B0-23-5:R-:W-:Y:S05]  /*26300*/  WARPSYNC.COLLECTIVE R15, `(.L_x_2144) ;  /* 0x000000000f087348 */ /* 0x02dfea0003c00000 */
[----:B------:R1:W4:Y:S02]  /*26310*/  SHFL.IDX P6, R14, R13, R12, R11 ;  /* 0x0000000c0d0e7389 */ /* 0x00032400000c000b */
[----:B012345:R-:W-:Y:S01]  /*26320*/  ENDCOLLECTIVE ;  /* 0x000000000000791b */ /* 0x03ffe20003800000 */
.L_x_2144:
[----:B------:R-:W-:Y:S05]  /*26330*/  BSYNC B0 ;  /* 0x0000000000007941 */ /* 0x000fea0003800000 */
.L_x_2143:
[----:B------:R-:W-:Y:S05]  /*26340*/  BRA `(.L_x_2145) ;  /* 0xffffff9800287947 */ /* 0x000fea000383ffff */
.L_x_1914:
[----:B------:R-:W-:Y:S01]  /*26350*/  BSSY B0, `(.L_x_2146) ;  /* 0x0000006000007945 */ /* 0x000fe20003800000 */
[----:B------:R-:W-:-:S07]  /*26360*/  IMAD.MOV.U32 R15, RZ, RZ, -0x1 ;  /* 0xffffffffff0f7424 */ /* 0x000fce00078e00ff */
[----:B0123-5:R-:W-:Y:S05]  /*26370*/  WARPSYNC.COLLECTIVE R15, `(.L_x_2147) ;  /* 0x000000000f0c7348 */ /* 0x02ffea0003c00000 */
[----:B------:R-:W-:Y:S02]  /*26380*/  ELECT P6, UR62, PT ;  /* 0x00000000003e782f */ /* 0x000fe400038c0000 */
[----:B------:R-:W-:Y:S01]  /*26390*/  MOV R14, UR62 ;  /* 0x0000003e000e7c02 */ /* 0x000fe20008000f00 */
[----:B0123-5:R-:W-:Y:S10]  /*263a0*/  ENDCOLLECTIVE ;  /* 0x000000000000791b */ /* 0x02fff40003800000 */
.L_x_2147:
[----:B------:R-:W-:Y:S05]  /*263b0*/  BSYNC B0 ;  /* 0x0000000000007941 */ /* 0x000fea0003800000 */
.L_x_2146:
[----:B------:R-:W-:Y:S05]  /*263c0*/  BRA `(.L_x_2148) ;  /* 0xffffff98001c7947 */ /* 0x000fea000383ffff */
.L_x_1916:
[----:B0-----:R0:W4:Y:S02]  /*263d0*/  SYNCS.PHASECHK.TRANS64.TRYWAIT P1, [R3+URZ+0x16840], R2 ;  /* 0x01684002030075a7 */ /* 0x001124000802017f */
[----:B----4-:R-:W-:Y:S05]  /*263e0*/  @!P1 NANOSLEEP.SYNCS 0x989680 ;  /* 0x009896800000995d */ /* 0x010fea0003900000 */
[----:B------:R-:W4:Y:S02]  /*263f0*/  @!P1 SYNCS.PHASECHK.TRANS64 P1, [R3+URZ+0x16840], R2 ;  /* 0x01684002030095a7 */ /* 0x000f24000802007f */
[----:B----4-:R-:W-:Y:S05]  /*26400*/  @!P1 BRA `(.L_x_1916) ;  /* 0xfffffffc00f09947 */ /* 0x010fea000383ffff */
[----:B------:R-:W-:Y:S05]  /*26410*/  BRA `(.L_x_2149) ;  /* 0xffffff9800407947 */ /* 0x000fea000383ffff */
.L_x_1918:
[----:B----4-:R4:W0:Y:S02]  /*26420*/  SYNCS.PHASECHK.TRANS64.TRYWAIT P1, [R5+URZ+0x16840], R0 ;  /* 0x01684000050075a7 */ /* 0x010824000802017f */
[----:B0-----:R-:W-:Y:S05]  /*26430*/  @!P1 NANOSLEEP.SYNCS 0x989680 ;  /* 0x009896800000995d */ /* 0x001fea0003900000 */
[----:B------:R-:W0:Y:S02]  /*26440*/  @!P1 SYNCS.PHASECHK.TRANS64 P1, [R5+URZ+0x16840], R0 ;  /* 0x01684000050095a7 */ /* 0x000e24000802007f */
[----:B0-----:R-:W-:Y:S05]  /*26450*/  @!P1 BRA `(.L_x_1918) ;  /* 0xfffffffc00f09947 */ /* 0x001fea000383ffff */
[----:B------:R-:W-:Y:S05]  /*26460*/  BRA `(.L_x_2150) ;  /* 0xffffff9800507947 */ /* 0x000fea000383ffff */
.L_x_1920:
[----:B------:R0:W0:Y:S02]  /*26470*/  SYNCS.PHASECHK.TRANS64.TRYWAIT P1, [R3+URZ+0x16860], R2 ;  /* 0x01686002030075a7 */ /* 0x000024000802017f */
[----:B0-----:R-:W-:Y:S05]  /*26480*/  @!P1 NANOSLEEP.SYNCS 0x989680 ;  /* 0x009896800000995d */ /* 0x001fea0003900000 */
[----:B------:R-:W0:Y:S02]  /*26490*/  @!P1 SYNCS.PHASECHK.TRANS64 P1, [R3+URZ+0x16860], R2 ;  /* 0x01686002030095a7 */ /* 0x000e24000802007f */
[----:B0-----:R-:W-:Y:S05]  /*264a0*/  @!P1 BRA `(.L_x_1920) ;  /* 0xfffffffc00f09947 */ /* 0x001fea000383ffff */
[----:B------:R-:W-:Y:S05]  /*264b0*/  BRA `(.L_x_2151) ;  /* 0xffffff98004c7947 */ /* 0x000fea000383ffff */
.L_x_2152:
        /* <DEDUP_REMOVED lines=12> */
.L_x_3171:


//--------------------- .text._ZN7cutlass13device_kernelIN5flash11enable_sm90INS1_16FlashAttnFwdSm90INS1_25CollectiveMainloopFwdSm90ILi2EN4cute5tupleIJNS5_1CILi1EEES8_S8_EEENS6_IJNS7_ILi192EEENS7_ILi128EEENS7_ILi64EEEEEELi64ENS_6half_tEfNS_4arch4Sm90ELb1ELb0ELb0ELb0ELb1ELb0ELb0ELb1ELb1ELb1ELb1ELb0EEENS1_21CollectiveEpilogueFwdINS6_IJSA_SC_SB_EEES9_SE_SG_Li384ELb0ELb1ELb1ELb0EEENS1_19SingleTileSchedulerILb0ELb1ELb1ELi192EEEEEEEEEvNT_6ParamsE --------------------------
	.section	.text._ZN7cutlass13device_kernelIN5flash11enable_sm90INS1_16FlashAttnFwdSm90INS1_25CollectiveMainloopFwdSm90ILi2EN4cute5tupleIJNS5_1CILi1EEES8_S8_EEENS6_IJNS7_ILi192EEENS7_ILi128EEENS7_ILi64EEEEEELi64ENS_6half_tEfNS_4arch4Sm90ELb1ELb0ELb0ELb0ELb1ELb0ELb0ELb1ELb1ELb1ELb1ELb0EEENS1_21CollectiveEpilogueFwdINS6_IJSA_SC_SB_EEES9_SE_SG_Li384ELb0ELb1ELb1ELb0EEENS1_19SingleTileSchedulerILb0ELb1ELb1ELi192EEEEEEEEEvNT_6ParamsE,"ax",@progbits
	.align	128
.text._ZN7cutlass13device_kernelIN5flash11enable_sm90INS1_16FlashAttnFwdSm90INS1_25CollectiveMainloopFwdSm90ILi2EN4cute5tupleIJNS5_1CILi1EEES8_S8_EEENS6_IJNS7_ILi192EEENS7_ILi128EEENS7_ILi64EEEEEELi64ENS_6half_tEfNS_4arch4Sm90ELb1ELb0ELb0ELb0ELb1ELb0ELb0ELb1ELb1ELb1ELb1ELb0EEENS1_21CollectiveEpilogueFwdINS6_IJSA_SC_SB_EEES9_SE_SG_Li384ELb0ELb1ELb1ELb0EEENS1_19SingleTileSchedulerILb0ELb1ELb1ELi192EEEEEEEEEvNT_6ParamsE:
        .type           _ZN7cutlass13device_kernelIN5flash11enable_sm90INS1_16FlashAttnFwdSm90INS1_25CollectiveMainloopFwdSm90ILi2EN4cute5tupleIJNS5_1CILi1EEES8_S8_EEENS6_IJNS7_ILi192EEENS7_ILi128EEENS7_ILi64EEEEEELi64ENS_6half_tEfNS_4arch4Sm90ELb1ELb0ELb0ELb0ELb1ELb0ELb0ELb1ELb1ELb1ELb1ELb0EEENS1_21CollectiveEpilogueFwdINS6_IJSA_SC_SB_EEES9_SE_SG_Li384ELb0ELb1ELb1ELb0EEENS1_19SingleTileSchedulerILb0ELb1ELb1ELi192EEEEEEEEEvNT_6ParamsE,@function
        .size           _ZN7cutlass13device_kernelIN5flash11enable_sm90INS1_16FlashAttnFwdSm90INS1_25CollectiveMainloopFwdSm90ILi2EN4cute5tupleIJNS5_1CILi1EEES8_S8_EEENS6_IJNS7_ILi192EEENS7_ILi128EEENS7_ILi64EEEEEELi64ENS_6half_tEfNS_4arch4Sm90ELb1ELb0ELb0ELb0ELb1ELb0ELb0ELb1ELb1ELb1ELb1ELb0EEENS1_21CollectiveEpilogueFwdINS6_IJSA_SC_SB_EEES9_SE_SG_Li384ELb0ELb1ELb1ELb0EEENS1_19SingleTileSchedulerILb0ELb1ELb1ELi192EEEEEEEEEvNT_6ParamsE,(.L_x_3172 - _ZN7cutlass13device_kernelIN5flash11enable_sm90INS1_16FlashAttnFwdSm90INS1_25CollectiveMainloopFwdSm90ILi2EN4cute5tupleIJNS5_1CILi1EEES8_S8_EEENS6_IJNS7_ILi192EEENS7_ILi128EEENS7_ILi64EEEEEELi64ENS_6half_tEfNS_4arch4Sm90ELb1ELb0ELb0ELb0ELb1ELb0ELb0ELb1ELb1ELb1ELb1ELb0EEENS1_21CollectiveEpilogueFwdINS6_IJSA_SC_SB_EEES9_SE_SG_Li384ELb0ELb1ELb1ELb0EEENS1_19SingleTileSchedulerILb0ELb1ELb1ELi192EEEEEEEEEvNT_6ParamsE)
        .other          _ZN7cutlass13device_kernelIN5flash11enable_sm90INS1_16FlashAttnFwdSm90INS1_25CollectiveMainloopFwdSm90ILi2EN4cute5tupleIJNS5_1CILi1EEES8_S8_EEENS6_IJNS7_ILi192EEENS7_ILi128EEENS7_ILi64EEEEEELi64ENS_6half_tEfNS_4arch4Sm90ELb1ELb0ELb0ELb0ELb1ELb0ELb0ELb1ELb1ELb1ELb1ELb0EEENS1_21CollectiveEpilogueFwdINS6_IJSA_SC_SB_EEES9_SE_SG_Li384ELb0ELb1ELb1ELb0EEENS1_19SingleTileSchedulerILb0ELb1ELb1ELi192EEEEEEEEEvNT_6ParamsE,@"STO_CUDA_ENTRY STV_DEFAULT"
_ZN7cutlass13device_kernelIN5flash11enable_sm90INS1_16FlashAttnFwdSm90INS1_25CollectiveMainloopFwdSm90ILi2EN4cute5tupleIJNS5_1CILi1EEES8_S8_EEENS6_IJNS7_ILi192EEENS7_ILi128EEENS7_ILi64EEEEEELi64ENS_6half_tEfNS_4arch4Sm90ELb1ELb0ELb0ELb0ELb1ELb0ELb0ELb1ELb1ELb1ELb1ELb0EEENS1_21CollectiveEpilogueFwdINS6_IJSA_SC_SB_EEES9_SE_SG_Li384ELb0ELb1ELb1ELb0EEENS1_19SingleTileSchedulerILb0ELb1ELb1ELi192EEEEEEEEEvNT_6ParamsE:
        /* <DEDUP_REMOVED lines=45> */
.L_x_2153:
        /* <DEDUP_REMOVED lines=22> */
.L_x_2154:
        /* <DEDUP_REMOVED lines=18> */
.L_x_2155:
        /* <DEDUP_REMOVED lines=22> */
.L_x_2156:
        /* <DEDUP_REMOVED lines=23> */
.L_x_2157:
        /* <DEDUP_REMOVED lines=9> */
.L_x_2160:
        /* <DEDUP_REMOVED lines=21> */
[----:B------:R-:W0:Y:S01]  /*0a00*/  S2UR UR45, SR_CTAID.X ;  /* 0x00000000002d79c3 */ /* 0x000e220000002500 */
[----:B------:R-:W-:Y:S01]  /*0a10*/  ULDC UR4, c[0x0][0x448] ;  /* 0x0001120000047ab9 */ /* 0x000fe20000000800 */
[----:B------:R-:W-:Y:S01]  /*0a20*/  ULDC UR37, c[0x0][0x424] ;  /* 0x0001090000257ab9 */ /* 0x000fe20000000800 */
[----:B------:R-:W-:Y:S01]  /*0a30*/  UISETP.NE.AND UP1, UPT, UR4, 0x1, UPT ;  /* 0x000000010400788c */ /* 0x000fe2000bf25270 */
[----:B------:R-:W-:Y:S02]  /*0a40*/  ULDC UR7, c[0x0][0x288] ;  /* 0x0000a20000077ab9 */ /* 0x000fe40000000800 */
[----:B------:R-:W-:Y:S01]  /*0a50*/  ULDC.64 UR4, c[0x0][0x418] ;  /* 0x0001060000047ab9 */ /* 0x000fe20000000a00 */
[----:B------:R-:W-:Y:S02]  /*0a60*/  UIADD3 UR7, -UR7, 0x80, URZ ;  /* 0x0000008007077890 */ /* 0x000fe4000fffe13f */
[----:B------:R-:W-:Y:S01]  /*0a70*/  UISETP.NE.U32.AND UP0, UPT, UR4, URZ, UPT ;  /* 0x0000003f0400728c */ /* 0x000fe2000bf05070 */
[----:B------:R-:W-:Y:S01]  /*0a80*/  ULDC UR8, c[0x0][0x2f0] ;  /* 0x0000bc0000087ab9 */ /* 0x000fe20000000800 */
[----:B------:R-:W-:-:S02]  /*0a90*/  UP2UR UR44, UPR, URZ, 0x2 ;  /* 0x000000023f2c7883 */ /* 0x000fc40008000000 */
[----:B------:R-:W-:Y:S01]  /*0aa0*/  UISETP.NE.AND.EX UP0, UPT, UR5, URZ, UPT, UP0 ;  /* 0x0000003f0500728c */ /* 0x000fe2000bf05300 */
[----:B------:R-:W-:Y:S02]  /*0ab0*/  @UP1 ULDC UR9, c[0x0][0x450] ;  /* 0x0001140000091ab9 */ /* 0x000fe40000000800 */
[----:B------:R-:W-:Y:S01]  /*0ac0*/  @UP1 ULDC UR5, c[0x0][0x44c] ;  /* 0x0001130000051ab9 */ /* 0x000fe20000000800 */
[----:B------:R-:W-:Y:S02]  /*0ad0*/  USEL UR37, UR37, 0x1, UP0 ;  /* 0x0000000125257887 */ /* 0x000fe40008000000 */
[----:B------:R-:W-:Y:S02]  /*0ae0*/  USHF.R.U32.HI UR10, URZ, 0x10, UR41 ;  /* 0x000000103f0a7899 */ /* 0x000fe40008011629 */
[----:B------:R-:W-:Y:S02]  /*0af0*/  UIMAD UR7, UR37, UR8, UR7 ;  /* 0x00000008250772a4 */ /* 0x000fe4000f8e0207 */
[----:B0-----:R-:W-:-:S02]  /*0b00*/  UIMAD UR45, UR45, 0xc0, URZ ;  /* 0x000000c02d2d78a4 */ /* 0x001fc4000f8e023f */
[----:B------:R-:W-:Y:S02]  /*0b10*/  ULOP3.LUT UR41, UR41, 0xffff, URZ, 0xc0, !UPT ;  /* 0x0000ffff29297892 */ /* 0x000fe4000f8ec03f */
[----:B------:R-:W-:Y:S02]  /*0b20*/  @UP1 UIADD3 UR4, UR45, 0xbf, URZ ;  /* 0x000000bf2d041890 */ /* 0x000fe4000fffe03f */
[----:B------:R-:W-:Y:S02]  /*0b30*/  UIADD3 UR6, UR45, 0xbf, URZ ;  /* 0x000000bf2d067890 */ /* 0x000fe4000fffe03f */
[----:B------:R-:W-:Y:S02]  /*0b40*/  UIMAD.WIDE.U32 UR4, UR4, UR5, URZ ;  /* 0x00000005040472a5 */ /* 0x000fe4000f8e003f */
[----:B------:R-:W-:Y:S02]  /*0b50*/  UIMAD UR4, UR37, UR8, 0x7f ;  /* 0x0000007f250474a4 */ /* 0x000fe4000f8e0208 */
[----:B------:R-:W-:-:S02]  /*0b60*/  @UP1 USHF.R.U32.HI UR6, URZ, UR9, UR5 ;  /* 0x000000093f061299 */ /* 0x000fc40008011605 */
[----:B------:R-:W-:Y:S02]  /*0b70*/  USHF.R.S32.HI UR5, URZ, 0x1f, UR4 ;  /* 0x0000001f3f057899 */ /* 0x000fe40008011404 */
[----:B------:R-:W-:Y:S02]  /*0b80*/  UIADD3 UR6, UR7, UR6, URZ ;  /* 0x0000000607067290 */ /* 0x000fe4000fffe03f */
[----:B------:R-:W-:Y:S02]  /*0b90*/  ULEA.HI UR5, UR5, UR4, URZ, 0x7 ;  /* 0x0000000405057291 */ /* 0x000fe4000f8f383f */
[----:B------:R-:W-:Y:S02]  /*0ba0*/  USHF.R.S32.HI UR7, URZ, 0x1f, UR6 ;  /* 0x0000001f3f077899 */ /* 0x000fe40008011406 */
[----:B------:R-:W-:Y:S02]  /*0bb0*/  USHF.R.S32.HI UR5, URZ, 0x7, UR5 ;  /* 0x000000073f057899 */ /* 0x000fe40008011405 */
[----:B------:R-:W-:Y:S01]  /*0bc0*/  ULEA.HI UR7, UR7, UR6, URZ, 0x7 ;  /* 0x0000000607077291 */ /* 0x000fe2000f8f383f */
[----:B------:R-:W-:-:S03]  /*0bd0*/  UMOV UR4, URZ ;  /* 0x0000003f00047c82 */ /* 0x000fc60008000000 */
[----:B------:R-:W-:-:S04]  /*0be0*/  USHF.R.S32.HI UR7, URZ, 0x7, UR7 ;  /* 0x000000073f077899 */ /* 0x000fc80008011407 */
[----:B------:R-:W-:-:S04]  /*0bf0*/  UISETP.LT.AND UP0, UPT, UR5, UR7, UPT ;  /* 0x000000070500728c */ /* 0x000fc8000bf01270 */
[----:B------:R-:W-:Y:S02]  /*0c00*/  USEL UR9, UR5, UR7, UP0 ;  /* 0x0000000705097287 */ /* 0x000fe40008000000 */
[----:B------:R-:W-:Y:S02]  /*0c10*/  UISETP.NE.AND UP0, UPT, UR10, URZ, UPT ;  /* 0x0000003f0a00728c */ /* 0x000fe4000bf05270 */
[----:B------:R-:W-:-:S06]  /*0c20*/  UISETP.GE.AND UP1, UPT, UR9, 0x1, UPT ;  /* 0x000000010900788c */ /* 0x000fcc000bf26270 */
[----:B------:R-:W-:-:S03]  /*0c30*/  PLOP3.LUT P0, PT, PT, PT, UP1, 0x80, 0x0 ;  /* 0x000000000000781c */ /* 0x000fc60003f0f018 */
[----:B------:R-:W-:-:S10]  /*0c40*/  @!UP0 ULDC UR10, c[0x0][0x9f0] ;  /* 0x00027c00000a8ab9 */ /* 0x000fd40000000800 */
[----:B------:R-:W-:Y:S05]  /*0c50*/  @!P0 BRA `(.L_x_2162) ;  /* 0x0000000000848947 */ /* 0x000fea0003800000 */
[----:B------:R-:W-:Y:S01]  /*0c60*/  IMAD.U32 R3, RZ, RZ, UR10 ;  /* 0x0000000aff037e24 */ /* 0x000fe2000f8e00ff */
[----:B------:R-:W-:Y:S01]  /*0c70*/  UIADD3 UR6, UR10, -0x1, UR9 ;  /* 0xffffffff0a067890 */ /* 0x000fe2000fffe009 */
[----:B------:R-:W-:-:S03]  /*0c80*/  UMOV UR4, URZ ;  /* 0x0000003f00047c82 */ /* 0x000fc60008000000 */
        /* <DEDUP_REMOVED lines=30> */
.L_x_2162:
        /* <DEDUP_REMOVED lines=10> */
[----:B------:R-:W-:Y:S02]  /*0f10*/  MOV R3, RZ ;  /* 0x000000ff00037202 */ /* 0x000fe40000000f00 */
[----:B------:R-:W-:Y:S02]  /*0f20*/  CS2R R112, SRZ ;  /* 0x0000000000707805 */ /* 0x000fe4000001ff00 */
[----:B------:R-:W-:Y:S02]  /*0f30*/  R2UR UR46, R0 ;  /* 0x00000000002e72ca */ /* 0x000fe400000e0000 */
        /* <DEDUP_REMOVED lines=40> */
[----:B------:R-:W-:Y:S01]  /*11c0*/  IMAD.U32 R10, RZ, RZ, UR6 ;  /* 0x00000006ff0a7e24 */ /* 0x000fe2000f8e00ff */
[----:B------:R-:W-:Y:S01]  /*11d0*/  MOV R13, RZ ;  /* 0x000000ff000d7202 */ /* 0x000fe20000000f00 */
[----:B------:R-:W-:Y:S02]  /*11e0*/  IMAD.U32 R6, RZ, RZ, UR4 ;  /* 0x00000004ff067e24 */ /* 0x000fe4000f8e00ff */
[----:B------:R-:W-:-:S02]  /*11f0*/  IMAD.U32 R7, RZ, RZ, UR5 ;  /* 0x00000005ff077e24 */ /* 0x000fc4000f8e00ff */
[----:B------:R-:W-:Y:S02]  /*1200*/  IMAD.U32 R11, RZ, RZ, UR7 ;  /* 0x00000007ff0b7e24 */ /* 0x000fe4000f8e00ff */
[----:B------:R-:W-:Y:S02]  /*1210*/  IMAD.MOV.U32 R8, RZ, RZ, 0x70 ;  /* 0x00000070ff087424 */ /* 0x000fe400078e00ff */
[----:B0-----:R-:W-:-:S07]  /*1220*/  IMAD.MOV.U32 R12, RZ, RZ, 0x1 ;  /* 0x00000001ff0c7424 */ /* 0x001fce00078e00ff */
[----:B------:R-:W-:-:S07]  /*1230*/  LEPC R20, `(.L_x_2164) ;  /* 0x000000001014794e */ /* 0x000fce0000000000 */
[----:B-1----:R-:W-:Y:S05]  /*1240*/  CALL.ABS.NOINC R2 ;  /* 0x0000000002007343 */ /* 0x002fea0003c00000 */
.L_x_2164:
[----:B------:R-:W-:-:S04]  /*1250*/  SHF.L.U32 R0, RZ, 0x1f, RZ ;  /* 0x0000001fff007819 */ /* 0x000fc800000006ff */
[----:B------:R-:W0:Y:S02]  /*1260*/  SYNCS.PHASECHK.TRANS64.TRYWAIT P0, [UR42+0x16800], R0 ;  /* 0x01680000ff0075a7 */ /* 0x000e24000800016a */
[----:B0-----:R-:W-:Y:S05]  /*1270*/  @!P0 BRA `(.L_x_2165) ;  /* 0x000000bc00bc8947 */ /* 0x001fea0003800000 */
.L_x_2248:
[----:B------:R-:W-:-:S06]  /*1280*/  ULOP3.LUT UR4, UR40, 0x1, URZ, 0xfc, !UPT ;  /* 0x0000000128047892 */ /* 0x000fcc000f8efc3f */
[----:B------:R-:W-:-:S05]  /*1290*/  IMAD.U32 R2, RZ, RZ, UR4 ;  /* 0x00000004ff027e24 */ /* 0x000fca000f8e00ff */
[----:B------:R-:W-:-:S13]  /*12a0*/  ISETP.NE.AND P0, PT, R2, 0x3, PT ;  /* 0x000000030200780c */ /* 0x000fda0003f05270 */
[----:B------:R-:W-:Y:S05]  /*12b0*/  @!P0 BRA `(.L_x_2166) ;  /* 0x0000000000048947 */ /* 0x000fea0003800000 */
[----:B------:R-:W-:Y:S01]  /*12c0*/  BPT.TRAP 0x1 ;  /* 0x000000040000795c */ /* 0x000fe20000300000 */
.L_x_2166:
[----:B------:R1:W2:Y:S01]  /*12d0*/  SYNCS.PHASECHK.TRANS64.TRYWAIT P1, [UR42+0x16830], R0 ;  /* 0x01683000ff0075a7 */ /* 0x0002a2000802016a */
[----:B------:R-:W-:Y:S05]  /*12e0*/  @!P0 BRA `(.L_x_2167) ;  /* 0x0000000000048947 */ /* 0x000fea0003800000 */
[----:B------:R-:W-:Y:S01]  /*12f0*/  BPT.TRAP 0x1 ;  /* 0x000000040000795c */ /* 0x000fe20000300000 */
.L_x_2167:
[----:B------:R-:W-:-:S05]  /*1300*/  IMAD.U32 R6, RZ, RZ, UR47 ;  /* 0x0000002fff067e24 */ /* 0x000fca000f8e00ff */
[----:B------:R-:W-:Y:S01]  /*1310*/  LOP3.LUT R6, R6, 0x10000, RZ, 0xfc, !PT ;  /* 0x0001000006067812 */ /* 0x000fe200078efcff */
[----:B--2---:R-:W-:Y:S06]  /*1320*/  @P1 BRA `(.L_x_2168) ;  /* 0x0000000000081947 */ /* 0x004fec0003800000 */
[----:B------:R-:W2:Y:S02]  /*1330*/  SYNCS.PHASECHK.TRANS64.TRYWAIT P1, [UR42+0x16830], R0 ;  /* 0x01683000ff0075a7 */ /* 0x000ea4000802016a */
[----:B--2---:R-:W-:Y:S05]  /*1340*/  @!P1 BRA `(.L_x_2169) ;  /* 0x000000bc00a09947 */ /* 0x004fea0003800000 */
.L_x_2168:
        /* <DEDUP_REMOVED lines=38> */
.L_x_2170:
[----:B01----:R-:W-:Y:S01]  /*15b0*/  LOP3.LUT R0, R19, 0xffffff80, RZ, 0xc0, !PT ;  /* 0xffffff8013007812 */ /* 0x003fe200078ec0ff */
[----:B------:R-:W-:Y:S01]  /*15c0*/  IMAD.HI R5, R23, 0x55555556, RZ ;  /* 0x5555555617057827 */ /* 0x000fe200078e02ff */
[----:B------:R-:W-:Y:S01]  /*15d0*/  LEA.HI R18, R18, R17, RZ, 0x2 ;  /* 0x0000001112127211 */ /* 0x000fe200078f10ff */
[----:B------:R-:W-:Y:S01]  /*15e0*/  UISETP.NE.AND UP0, UPT, UR44, URZ, UPT ;  /* 0x0000003f2c00728c */ /* 0x000fe2000bf05270 */
[----:B------:R-:W-:Y:S01]  /*15f0*/  CS2R R118, SRZ ;  /* 0x0000000000767805 */ /* 0x000fe2000001ff00 */
[----:B------:R-:W-:Y:S01]  /*1600*/  IMAD.IADD R0, R17, 0x1, -R0 ;  /* 0x0000000111007824 */ /* 0x000fe200078e0a00 */
[----:B------:R-:W-:Y:S01]  /*1610*/  LOP3.LUT R18, R18, 0xfffffffc, RZ, 0xc0, !PT ;  /* 0xfffffffc12127812 */ /* 0x000fe200078ec0ff */
[----:B------:R-:W-:Y:S01]  /*1620*/  ULDC UR7, c[0x0][0x2f0] ;  /* 0x0000bc0000077ab9 */ /* 0x000fe20000000800 */
[----:B------:R-:W-:Y:S01]  /*1630*/  LEA.HI R10, R5, R5, RZ, 0x1 ;  /* 0x00000005050a7211 */ /* 0x000fe200078f08ff */
[----:B------:R-:W-:Y:S01]  /*1640*/  IMAD.U32 R13, RZ, RZ, UR7 ;  /* 0x00000007ff0d7e24 */ /* 0x000fe2000f8e00ff */
[----:B------:R-:W-:Y:S01]  /*1650*/  SHF.R.S32.HI R3, RZ, 0x1f, R0 ;  /* 0x0000001fff037819 */ /* 0x000fe20000011400 */
        /* <DEDUP_REMOVED lines=10> */
[----:B------:R-:W-:Y:S01]  /*1700*/  @UP0 ULDC UR11, c[0x0][0x450] ;  /* 0x00011400000b0ab9 */ /* 0x000fe20000000800 */
[----:B------:R-:W-:Y:S01]  /*1710*/  SHF.R.S32.HI R4, RZ, 0x5, R4 ;  /* 0x00000005ff047819 */ /* 0x000fe20000011404 */
[----:B------:R-:W-:Y:S01]  /*1720*/  UIADD3 UR27, UR46, -0x2, URZ ;  /* 0xfffffffe2e1b7890 */ /* 0x000fe2000fffe03f */
[----:B------:R-:W-:Y:S01]  /*1730*/  LEA.HI R8, R8, R3, RZ, 0x3 ;  /* 0x0000000308087211 */ /* 0x000fe200078f18ff */
[----:B------:R-:W-:Y:S01]  /*1740*/  UIADD3 UR6, UR42, 0x16840, URZ ;  /* 0x000168402a067890 */ /* 0x000fe2000fffe03f */
[----:B------:R-:W-:-:S02]  /*1750*/  LEA.HI R5, R18, R18, RZ, 0x1 ;  /* 0x0000001212057211 */ /* 0x000fc400078f08ff */
[----:B------:R-:W-:Y:S02]  /*1760*/  CS2R R116, SRZ ;  /* 0x0000000000747805 */ /* 0x000fe4000001ff00 */
[----:B------:R-:W-:Y:S01]  /*1770*/  LEA R4, R4, UR45, 0x4 ;  /* 0x0000002d04047c11 */ /* 0x000fe2000f8e20ff */
[----:B------:R-:W-:Y:S01]  /*1780*/  UPRMT UR6, UR25, 0x654, UR6 ;  /* 0x0000065419067896 */ /* 0x000fe20008000006 */
[----:B------:R-:W-:Y:S02]  /*1790*/  LOP3.LUT R8, R8, 0xfffffff8, RZ, 0xc0, !PT ;  /* 0xfffffff808087812 */ /* 0x000fe400078ec0ff */
[----:B------:R-:W-:Y:S02]  /*17a0*/  LOP3.LUT R5, R5, 0x1ffffffe, RZ, 0xc0, !PT ;  /* 0x1ffffffe05057812 */ /* 0x000fe400078ec0ff */
[----:B------:R-:W-:Y:S02]  /*17b0*/  IADD3 R3, R4, R3, -R8 ;  /* 0x0000000304037210 */ /* 0x000fe40007ffe808 */
[----:B------:R-:W-:Y:S01]  /*17c0*/  PLOP3.LUT P2, PT, PT, PT, UP0, 0x80, 0x0 ;  /* 0x000000000000781c */ /* 0x000fe20003f4f008 */
[----:B------:R-:W-:Y:S01]  /*17d0*/  IMAD.IADD R5, R18, 0x1, -R5 ;  /* 0x0000000112057824 */ /* 0x000fe200078e0a05 */
[----:B------:R-:W-:Y:S01]  /*17e0*/  SYNCS.ARRIVE.TRANS64.RED.A1T0 RZ, [UR6], RZ ;  /* 0x000000ffffff79a7 */ /* 0x000fe20008100406 */
[----:B------:R-:W-:-:S04]  /*17f0*/  IMAD R10, R10, 0x40, R3 ;  /* 0x000000400a0a7824 */ /* 0x000fc800078e0203 */
[----:B------:R-:W-:-:S04]  /*1800*/  IMAD R5, R5, 0x8, R10 ;  /* 0x0000000805057824 */ /* 0x000fc800078e020a */
[----:B------:R-:W-:Y:S01]  /*1810*/  @P1 IMAD.HI.U32 R3, R5, UR4, RZ ;  /* 0x0000000405031c27 */ /* 0x000fe2000f8e00ff */
[----:B------:R-:W-:Y:S02]  /*1820*/  UMOV UR4, 0xffffff80 ;  /* 0xffffff8000047882 */ /* 0x000fe40000000000 */
[----:B------:R-:W-:Y:S01]  /*1830*/  UIMAD UR4, UR46, UR4, 0x80 ;  /* 0x000000802e0474a4 */ /* 0x000fe2000f8e0204 */
[----:B------:R-:W-:Y:S01]  /*1840*/  IMAD.MOV.U32 R9, RZ, RZ, R5 ;  /* 0x000000ffff097224 */ /* 0x000fe200078e0005 */
[----:B------:R-:W-:Y:S02]  /*1850*/  @P2 SHF.R.U32.HI R9, RZ, UR5, R3 ;  /* 0x00000005ff092c19 */ /* 0x000fe40008011603 */
[----:B------:R-:W-:Y:S01]  /*1860*/  LOP3.LUT R3, R2, 0x7ffffffc, RZ, 0xc0, !PT ;  /* 0x7ffffffc02037812 */ /* 0x000fe200078ec0ff */
[----:B------:R-:W-:Y:S02]  /*1870*/  UIADD3 UR5, UR4, 0x1, URZ ;  /* 0x0000000104057890 */ /* 0x000fe4000fffe03f */
[----:B------:R-:W0:Y:S01]  /*1880*/  SHFL.IDX PT, R2, R9, RZ, 0x1c1f ;  /* 0x001c1fff09027589 */ /* 0x000e2200000e0000 */
[----:B------:R-:W-:Y:S01]  /*1890*/  IADD3 R8, R0, -R3, RZ ;  /* 0x8000000300087210 */ /* 0x000fe20007ffe0ff */
[----:B------:R-:W-:-:S02]  /*18a0*/  UIMAD UR4, UR37, UR7, UR4 ;  /* 0x00000007250472a4 */ /* 0x000fc4000f8e0204 */
[----:B------:R-:W-:Y:S01]  /*18b0*/  IMAD.U32 R3, RZ, RZ, UR5 ;  /* 0x00000005ff037e24 */ /* 0x000fe2000f8e00ff */
[----:B------:R-:W1:Y:S01]  /*18c0*/  SHFL.IDX PT, R10, R9, 0x1, 0x1c1f ;  /* 0x003c1f00090a7f89 */ /* 0x000e6200000e0000 */
[----:B------:R-:W-:Y:S02]  /*18d0*/  UIMAD UR7, UR37, UR7, -UR10 ;  /* 0x00000007250772a4 */ /* 0x000fe4000f8e0a0a */
[C---:B------:R-:W-:Y:S02]  /*18e0*/  IMAD R0, R8.reuse, -0x2, R3 ;  /* 0xfffffffe08007824 */ /* 0x040fe400078e0203 */
[----:B------:R-:W-:Y:S01]  /*18f0*/  IMAD.U32 R11, RZ, RZ, UR4 ;  /* 0x00000004ff0b7e24 */ /* 0x000fe2000f8e00ff */
[----:B------:R-:W-:Y:S01]  /*1900*/  ULDC UR4, c[0x0][0x988] ;  /* 0x0002620000047ab9 */ /* 0x000fe20000000800 */
[----:B------:R-:W-:Y:S02]  /*1910*/  IMAD R3, R13, UR37, R0 ;  /* 0x000000250d037c24 */ /* 0x000fe4000f8e0200 */
[----:B------:R-:W-:-:S02]  /*1920*/  IMAD R12, R8, -0x2, R11 ;  /* 0xfffffffe080c7824 */ /* 0x000fc400078e020b */
[----:B------:R-:W-:-:S05]  /*1930*/  VIADD R11, R3, -UR10 ;  /* 0x8000000a030b7c36 */ /* 0x000fca0008000000 */
[----:B0-----:R-:W-:-:S04]  /*1940*/  VIADDMNMX R2, R2, R11, R12, PT ;  /* 0x0000000b02027246 */ /* 0x001fc8000380010c */
        /* <DEDUP_REMOVED lines=93> */
[----:B------:R-:W-:Y:S02]  /*1f20*/  FMNMX.FTZ R0, R19, R0, !PT ;  /* 0x0000000013007209 */ /* 0x000fe40007810000 */
[----:B-1----:R-:W-:Y:S02]  /*1f30*/  IADD3 R3, R10, -UR10, R3 ;  /* 0x8000000a0a037c10 */ /* 0x002fe4000fffe003 */
[----:B------:R-:W-:Y:S01]  /*1f40*/  FMNMX.FTZ R14, R85, R0, !PT ;  /* 0x00000000550e7209 */ /* 0x000fe20007810000 */
[----:B------:R-:W-:Y:S01]  /*1f50*/  IMAD.U32 R0, RZ, RZ, UR4 ;  /* 0x00000004ff007e24 */ /* 0x000fe2000f8e00ff */
[----:B------:R-:W-:Y:S01]  /*1f60*/  VIMNMX R12, R12, R3, PT ;  /* 0x000000030c0c7248 */ /* 0x000fe20003fe0100 */
[----:B------:R-:W-:-:S02]  /*1f70*/  @UP0 ULDC UR4, c[0x0][0x44c] ;  /* 0x0001130000040ab9 */ /* 0x000fc40000000800 */
[----:B------:R-:W0:Y:S01]  /*1f80*/  SHFL.BFLY PT, R41, R14, 0x2, 0x1f ;  /* 0x0c401f000e297f89 */ /* 0x000e2200000e0000 */
[C---:B------:R-:W-:Y:S01]  /*1f90*/  ISETP.GT.AND P2, PT, R12.reuse, 0x1, PT ;  /* 0x000000010c00780c */ /* 0x040fe20003f44270 */
[----:B------:R-:W-:Y:S01]  /*1fa0*/  UIMAD.WIDE.U32 UR4, UR45, UR4, URZ ;  /* 0x000000042d0472a5 */ /* 0x000fe2000f8e003f */
[C---:B------:R-:W-:Y:S02]  /*1fb0*/  ISETP.GT.AND P3, PT, R12.reuse, 0x8, PT ;  /* 0x000000080c00780c */ /* 0x040fe40003f64270 */
[----:B------:R-:W-:Y:S01]  /*1fc0*/  FSEL R10, R27, -INF , P2 ;  /* 0xff8000001b0a7808 */ /* 0x000fe20001000000 */
[----:B------:R-:W-:Y:S01]  /*1fd0*/  @UP0 USHF.R.U32.HI UR45, URZ, UR11, UR5 ;  /* 0x0000000b3f2d0299 */ /* 0x000fe20008011605 */
[----:B------:R-:W-:Y:S02]  /*1fe0*/  ISETP.GT.AND P2, PT, R12, 0x10, PT ;  /* 0x000000100c00780c */ /* 0x000fe40003f44270 */
[----:B------:R-:W-:Y:S01]  /*1ff0*/  UMOV UR5, URZ ;  /* 0x0000003f00057c82 */ /* 0x000fe20008000000 */
[----:B------:R-:W-:-:S04]  /*2000*/  UIADD3 UR7, UR7, UR45, URZ ;  /* 0x0000002d07077290 */ /* 0x000fc8000fffe03f */
[----:B------:R-:W-:-:S04]  /*2010*/  USHF.R.S32.HI UR4, URZ, 0x1f, UR7 ;  /* 0x0000001f3f047899 */ /* 0x000fc80008011407 */
[----:B------:R-:W-:-:S04]  /*2020*/  ULEA.HI UR4, UR4, UR7, URZ, 0x7 ;  /* 0x0000000704047291 */ /* 0x000fc8000f8f383f */
[----:B------:R-:W-:Y:S01]  /*2030*/  USHF.R.S32.HI UR4, URZ, 0x7, UR4 ;  /* 0x000000073f047899 */ /* 0x000fe20008011404 */
[----:B0-----:R-:W-:-:S03]  /*2040*/  FMNMX.FTZ R41, R14, R41, !PT ;  /* 0x000000290e297209 */ /* 0x001fc60007810000 */
[----:B------:R-:W-:Y:S02]  /*2050*/  UISETP.LT.AND UP0, UPT, UR41, UR4, UPT ;  /* 0x000000042900728c */ /* 0x000fe4000bf01270 */
[----:B------:R-:W0:Y:S02]  /*2060*/  SHFL.BFLY PT, R2, R41, 0x1, 0x1f ;  /* 0x0c201f0029027f89 */ /* 0x000e2400000e0000 */
[----:B------:R-:W-:-:S03]  /*2070*/  USEL UR26, UR41, UR4, !UP0 ;  /* 0x00000004291a7287 */ /* 0x000fc6000c000000 */
[----:B------:R-:W-:Y:S01]  /*2080*/  UMOV UR4, URZ ;  /* 0x0000003f00047c82 */ /* 0x000fe20008000000 */
[----:B------:R-:W-:Y:S01]  /*2090*/  UISETP.GE.AND UP0, UPT, UR27, UR26, UPT ;  /* 0x0000001a1b00728c */ /* 0x000fe2000bf06270 */
[----:B0-----:R-:W-:-:S04]  /*20a0*/  FMNMX.FTZ R2, R41, R2, !PT ;  /* 0x0000000229027209 */ /* 0x001fc80007810000 */
[C---:B------:R-:W-:Y:S01]  /*20b0*/  FSETP.NEU.FTZ.AND P1, PT, R2.reuse, -INF , PT ;  /* 0xff8000000200780b */ /* 0x040fe20003f3d000 */
[----:B------:R-:W-:-:S05]  /*20c0*/  FMUL.FTZ R4, R2, R0 ;  /* 0x0000000002047220 */ /* 0x000fca0000410000 */
[----:B------:R-:W-:Y:S02]  /*20d0*/  FSEL R4, R4, RZ, P1 ;  /* 0x000000ff04047208 */ /* 0x000fe40000800000 */
[----:B------:R-:W-:-:S03]  /*20e0*/  ISETP.GT.AND P1, PT, R12, RZ, PT ;  /* 0x000000ff0c00720c */ /* 0x000fc60003f24270 */
[-CC-:B------:R-:W-:Y:S01]  /*20f0*/  FFMA.FTZ R148, R89, R0.reuse, -R4.reuse ;  /* 0x0000000059947223 */ /* 0x180fe20000010804 */
[----:B------:R-:W-:Y:S01]  /*2100*/  FSEL R41, R26, -INF , P1 ;  /* 0xff8000001a297808 */ /* 0x000fe20000800000 */
[-CC-:B------:R-:W-:Y:S01]  /*2110*/  FFMA.FTZ R93, R93, R0.reuse, -R4.reuse ;  /* 0x000000005d5d7223 */ /* 0x180fe20000010804 */
[----:B------:R-:W-:Y:S01]  /*2120*/  ISETP.GT.AND P1, PT, R12, 0x9, PT ;  /* 0x000000090c00780c */ /* 0x000fe20003f24270 */
[--C-:B------:R-:W-:Y:S01]  /*2130*/  FFMA.FTZ R150, R97, R0, -R4.reuse ;  /* 0x0000000061967223 */ /* 0x100fe20000010804 */
[----:B------:R-:W-:Y:S01]  /*2140*/  FSEL R89, R30, -INF , P3 ;  /* 0xff8000001e597808 */ /* 0x000fe20001800000 */
[----:B------:R0:W-:Y:S01]  /*2150*/  MUFU.EX2 R3, R93 ;  /* 0x0000005d00037308 */ /* 0x0001e20000000800 */
[----:B------:R-:W-:Y:S01]  /*2160*/  FMNMX.FTZ R14, R41, R10, !PT ;  /* 0x0000000a290e7209 */ /* 0x000fe20007810000 */
[-CC-:B------:R-:W-:Y:S01]  /*2170*/  FFMA.FTZ R9, R101, R0.reuse, -R4.reuse ;  /* 0x0000000065097223 */ /* 0x180fe20000010804 */
[----:B------:R-:W-:Y:S01]  /*2180*/  FSEL R31, R31, -INF , P1 ;  /* 0xff8000001f1f7808 */ /* 0x000fe20000800000 */
[--C-:B------:R-:W-:Y:S01]  /*2190*/  FFMA.FTZ R146, R105, R0, -R4.reuse ;  /* 0x0000000069927223 */ /* 0x100fe20000010804 */
[----:B------:R-:W-:Y:S01]  /*21a0*/  FMNMX.FTZ R14, R89, R14, !PT ;  /* 0x0000000e590e7209 */ /* 0x000fe20007810000 */
[-CC-:B------:R-:W-:Y:S01]  /*21b0*/  FFMA.FTZ R144, R107, R0.reuse, -R4.reuse ;  /* 0x000000006b907223 */ /* 0x180fe20000010804 */
[----:B------:R-:W-:Y:S01]  /*21c0*/  ISETP.GT.AND P1, PT, R12, 0x11, PT ;  /* 0x000000110c00780c */ /* 0x000fe20003f24270 */
[-CC-:B------:R-:W-:Y:S01]  /*21d0*/  FFMA.FTZ R27, R103, R0.reuse, -R4.reuse ;  /* 0x00000000671b7223 */ /* 0x180fe20000010804 */
[----:B0-----:R-:W-:Y:S01]  /*21e0*/  FSEL R93, R34, -INF , P2 ;  /* 0xff800000225d7808 */ /* 0x001fe20001000000 */
[--C-:B------:R-:W-:Y:S01]  /*21f0*/  FFMA.FTZ R140, R99, R0, -R4.reuse ;  /* 0x00000000638c7223 */ /* 0x100fe20000010804 */
[----:B------:R-:W-:Y:S01]  /*2200*/  FMNMX.FTZ R14, R31, R14, !PT ;  /* 0x0000000e1f0e7209 */ /* 0x000fe20007810000 */
[-CC-:B------:R-:W-:Y:S01]  /*2210*/  FFMA.FTZ R142, R91, R0.reuse, -R4.reuse ;  /* 0x000000005b8e7223 */ /* 0x180fe20000010804 */
[C---:B------:R-:W-:Y:S01]  /*2220*/  ISETP.GT.AND P2, PT, R12.reuse, 0x18, PT ;  /* 0x000000180c00780c */ /* 0x040fe20003f44270 */
[-CC-:B------:R-:W-:Y:S01]  /*2230*/  FFMA.FTZ R136, R37, R0.reuse, -R4.reuse ;  /* 0x0000000025887223 */ /* 0x180fe20000010804 */
[----:B------:R-:W-:Y:S01]  /*2240*/  FSEL R35, R35, -INF , P1 ;  /* 0xff80000023237808 */ /* 0x000fe20000800000 */
[--C-:B------:R-:W-:Y:S01]  /*2250*/  FFMA.FTZ R37, R49, R0, -R4.reuse ;  /* 0x0000000031257223 */ /* 0x100fe20000010804 */
[----:B------:R-:W-:Y:S01]  /*2260*/  FMNMX.FTZ R14, R93, R14, !PT ;  /* 0x0000000e5d0e7209 */ /* 0x000fe20007810000 */
[-CC-:B------:R-:W-:Y:S01]  /*2270*/  FFMA.FTZ R138, R33, R0.reuse, -R4.reuse ;  /* 0x00000000218a7223 */ /* 0x180fe20000010804 */
[----:B------:R-:W-:Y:S01]  /*2280*/  ISETP.GT.AND P1, PT, R12, 0x19, PT ;  /* 0x000000190c00780c */ /* 0x000fe20003f24270 */
[-CC-:B------:R-:W-:Y:S01]  /*2290*/  FFMA.FTZ R33, R53, R0.reuse, -R4.reuse ;  /* 0x0000000035217223 */ /* 0x180fe20000010804 */
[----:B------:R-:W-:Y:S01]  /*22a0*/  FSEL R97, R38, -INF , P2 ;  /* 0xff80000026617808 */ /* 0x000fe20001000000 */
[--C-:B------:R-:W-:Y:S01]  /*22b0*/  FFMA.FTZ R134, R15, R0, -R4.reuse ;  /* 0x000000000f867223 */ /* 0x100fe20000010804 */
[----:B------:R-:W-:Y:S01]  /*22c0*/  FMNMX.FTZ R14, R35, R14, !PT ;  /* 0x0000000e230e7209 */ /* 0x000fe20007810000 */
[-CC-:B------:R-:W-:Y:S01]  /*22d0*/  FFMA.FTZ R15, R61, R0.reuse, -R4.reuse ;  /* 0x000000003d0f7223 */ /* 0x180fe20000010804 */
[C---:B------:R-:W-:Y:S01]  /*22e0*/  ISETP.GT.AND P2, PT, R12.reuse, 0x20, PT ;  /* 0x000000200c00780c */ /* 0x040fe20003f44270 */
[----:B------:R-:W0:Y:S01]  /*22f0*/  MUFU.EX2 R148, R148 ;  /* 0x0000009400947308 */ /* 0x000e220000000800 */
[----:B------:R-:W-:Y:S01]  /*2300*/  FSEL R39, R39, -INF , P1 ;  /* 0xff80000027277808 */ /* 0x000fe20000800000 */
[--C-:B------:R-:W-:Y:S01]  /*2310*/  FFMA.FTZ R128, R11, R0, -R4.reuse ;  /* 0x000000000b807223 */ /* 0x100fe20000010804 */
[----:B------:R-:W-:Y:S01]  /*2320*/  FMNMX.FTZ R14, R97, R14, !PT ;  /* 0x0000000e610e7209 */ /* 0x000fe20007810000 */
[-CC-:B------:R-:W-:Y:S01]  /*2330*/  FFMA.FTZ R132, R29, R0.reuse, -R4.reuse ;  /* 0x000000001d847223 */ /* 0x180fe20000010804 */
[----:B------:R-:W-:Y:S01]  /*2340*/  ISETP.GT.AND P1, PT, R12, 0x21, PT ;  /* 0x000000210c00780c */ /* 0x000fe20003f24270 */
[--C-:B------:R-:W-:Y:S01]  /*2350*/  FFMA.FTZ R29, R57, R0, -R4.reuse ;  /* 0x00000000391d7223 */ /* 0x100fe20000010804 */
[----:B------:R-:W-:Y:S01]  /*2360*/  FSEL R101, R42, -INF , P2 ;  /* 0xff8000002a657808 */ /* 0x000fe20001000000 */
[----:B------:R-:W1:Y:S01]  /*2370*/  MUFU.EX2 R150, R150 ;  /* 0x0000009600967308 */ /* 0x000e620000000800 */
[----:B------:R-:W-:Y:S01]  /*2380*/  FMNMX.FTZ R14, R39, R14, !PT ;  /* 0x0000000e270e7209 */ /* 0x000fe20007810000 */
[-CC-:B------:R-:W-:Y:S01]  /*2390*/  FFMA.FTZ R130, R23, R0.reuse, -R4.reuse ;  /* 0x0000000017827223 */ /* 0x180fe20000010804 */
[C---:B------:R-:W-:Y:S01]  /*23a0*/  ISETP.GT.AND P2, PT, R12.reuse, 0x28, PT ;  /* 0x000000280c00780c */ /* 0x040fe20003f44270 */
[-CC-:B------:R-:W-:Y:S01]  /*23b0*/  FFMA.FTZ R124, R25, R0.reuse, -R4.reuse ;  /* 0x00000000197c7223 */ /* 0x180fe20000010804 */
[----:B------:R-:W-:Y:S01]  /*23c0*/  FSEL R105, R43, -INF , P1 ;  /* 0xff8000002b697808 */ /* 0x000fe20000800000 */
[--C-:B------:R-:W-:Y:S01]  /*23d0*/  FFMA.FTZ R43, R95, R0, -R4.reuse ;  /* 0x000000005f2b7223 */ /* 0x100fe20000010804 */
[----:B------:R-:W-:Y:S01]  /*23e0*/  FMNMX.FTZ R14, R101, R14, !PT ;  /* 0x0000000e650e7209 */ /* 0x000fe20007810000 */
[----:B------:R-:W2:Y:S01]  /*23f0*/  MUFU.EX2 R9, R9 ;  /* 0x0000000900097308 */ /* 0x000ea20000000800 */
[----:B------:R-:W-:Y:S01]  /*2400*/  ISETP.GT.AND P1, PT, R12, 0x29, PT ;  /* 0x000000290c00780c */ /* 0x000fe20003f24270 */
[-CC-:B------:R-:W-:Y:S01]  /*2410*/  FFMA.FTZ R126, R17, R0.reuse, -R4.reuse ;  /* 0x00000000117e7223 */ /* 0x180fe20000010804 */
[----:B------:R-:W-:Y:S01]  /*2420*/  FSEL R107, R46, -INF , P2 ;  /* 0xff8000002e6b7808 */ /* 0x000fe20001000000 */
        /* <DEDUP_REMOVED lines=18> */
[----:B------:R-:W-:Y:S01]  /*2550*/  FFMA.FTZ R19, R85, R0, -R4 ;  /* 0x0000000055137223 */ /* 0x000fe20000010804 */
[----:B------:R-:W-:Y:S01]  /*2560*/  FMNMX.FTZ R14, R103, R14, !PT ;  /* 0x0000000e670e7209 */ /* 0x000fe20007810000 */
[----:B------:R-:W3:Y:S01]  /*2570*/  MUFU.EX2 R144, R144 ;  /* 0x0000009000907308 */ /* 0x000ee20000000800 */
[----:B------:R-:W-:-:S02]  /*2580*/  ISETP.GT.AND P1, PT, R12, 0x39, PT ;  /* 0x000000390c00780c */ /* 0x000fc40003f24270 */
[----:B------:R-:W-:Y:S02]  /*2590*/  FSEL R99, R54, -INF , P2 ;  /* 0xff80000036637808 */ /* 0x000fe40001000000 */
[----:B------:R-:W-:Y:S02]  /*25a0*/  FMNMX.FTZ R14, R51, R14, !PT ;  /* 0x0000000e330e7209 */ /* 0x000fe40007810000 */
[C---:B------:R-:W-:Y:S01]  /*25b0*/  ISETP.GT.AND P2, PT, R12.reuse, 0x40, PT ;  /* 0x000000400c00780c */ /* 0x040fe20003f44270 */
[----:B------:R-:W4:Y:S01]  /*25c0*/  MUFU.EX2 R13, R13 ;  /* 0x0000000d000d7308 */ /* 0x000f220000000800 */
[----:B------:R-:W-:Y:S02]  /*25d0*/  FSEL R55, R55, -INF , P1 ;  /* 0xff80000037377808 */ /* 0x000fe40000800000 */
[----:B------:R-:W-:Y:S02]  /*25e0*/  FMNMX.FTZ R14, R99, R14, !PT ;  /* 0x0000000e630e7209 */ /* 0x000fe40007810000 */
[----:B------:R-:W-:-:S02]  /*25f0*/  ISETP.GT.AND P1, PT, R12, 0x41, PT ;  /* 0x000000410c00780c */ /* 0x000fc40003f24270 */
[----:B------:R-:W-:Y:S01]  /*2600*/  FSEL R95, R58, -INF , P2 ;  /* 0xff8000003a5f7808 */ /* 0x000fe20001000000 */
[----:B------:R-:W5:Y:S01]  /*2610*/  MUFU.EX2 R146, R146 ;  /* 0x0000009200927308 */ /* 0x000f620000000800 */
[----:B------:R-:W-:Y:S02]  /*2620*/  FMNMX.FTZ R14, R55, R14, !PT ;  /* 0x0000000e370e7209 */ /* 0x000fe40007810000 */
[C---:B------:R-:W-:Y:S02]  /*2630*/  ISETP.GT.AND P2, PT, R12.reuse, 0x48, PT ;  /* 0x000000480c00780c */ /* 0x040fe40003f44270 */
[----:B------:R-:W-:Y:S02]  /*2640*/  FSEL R59, R59, -INF , P1 ;  /* 0xff8000003b3b7808 */ /* 0x000fe40000800000 */
[----:B------:R-:W-:Y:S01]  /*2650*/  FMNMX.FTZ R14, R95, R14, !PT ;  /* 0x0000000e5f0e7209 */ /* 0x000fe20007810000 */
[----:B------:R-:W5:Y:S01]  /*2660*/  MUFU.EX2 R27, R27 ;  /* 0x0000001b001b7308 */ /* 0x000f620000000800 */
[----:B------:R-:W-:-:S02]  /*2670*/  ISETP.GT.AND P1, PT, R12, 0x49, PT ;  /* 0x000000490c00780c */ /* 0x000fc40003f24270 */
[----:B------:R-:W-:Y:S02]  /*2680*/  FSEL R91, R62, -INF , P2 ;  /* 0xff8000003e5b7808 */ /* 0x000fe40001000000 */
[----:B------:R-:W-:Y:S02]  /*2690*/  FMNMX.FTZ R14, R59, R14, !PT ;  /* 0x0000000e3b0e7209 */ /* 0x000fe40007810000 */
[C---:B------:R-:W-:Y:S01]  /*26a0*/  ISETP.GT.AND P2, PT, R12.reuse, 0x50, PT ;  /* 0x000000500c00780c */ /* 0x040fe20003f44270 */
[----:B------:R-:W5:Y:S01]  /*26b0*/  MUFU.EX2 R140, R140 ;  /* 0x0000008c008c7308 */ /* 0x000f620000000800 */
        /* <DEDUP_REMOVED lines=14> */
[----:B------:R-:W-:Y:S01]  /*27a0*/  MUFU.EX2 R45, R45 ;  /* 0x0000002d002d7308 */ /* 0x000fe20000000800 */
[----:B------:R-:W-:Y:S02]  /*27b0*/  FSEL R71, R71, -INF , P1 ;  /* 0xff80000047477808 */ /* 0x000fe40000800000 */
[----:B------:R-:W-:Y:S02]  /*27c0*/  FMNMX.FTZ R14, R111, R14, !PT ;  /* 0x0000000e6f0e7209 */ /* 0x000fe40007810000 */
[----:B------:R-:W-:-:S02]  /*27d0*/  ISETP.GT.AND P1, PT, R12, 0x61, PT ;  /* 0x000000610c00780c */ /* 0x000fc40003f24270 */
[----:B------:R-:W-:Y:S01]  /*27e0*/  FSEL R49, R74, -INF , P2 ;  /* 0xff8000004a317808 */ /* 0x000fe20001000000 */
[----:B------:R-:W-:Y:S01]  /*27f0*/  MUFU.EX2 R136, R136 ;  /* 0x0000008800887308 */ /* 0x000fe20000000800 */
[----:B------:R-:W-:Y:S02]  /*2800*/  FMNMX.FTZ R14, R71, R14, !PT ;  /* 0x0000000e470e7209 */ /* 0x000fe40007810000 */
[C---:B------:R-:W-:Y:S02]  /*2810*/  ISETP.GT.AND P2, PT, R12.reuse, 0x68, PT ;  /* 0x000000680c00780c */ /* 0x040fe40003f44270 */
[----:B------:R-:W-:Y:S02]  /*2820*/  FSEL R75, R75, -INF , P1 ;  /* 0xff8000004b4b7808 */ /* 0x000fe40000800000 */
[----:B------:R-:W-:Y:S01]  /*2830*/  FMNMX.FTZ R14, R49, R14, !PT ;  /* 0x0000000e310e7209 */ /* 0x000fe20007810000 */
[----:B------:R-:W-:Y:S01]  /*2840*/  MUFU.EX2 R37, R37 ;  /* 0x0000002500257308 */ /* 0x000fe20000000800 */
        /* <DEDUP_REMOVED lines=18> */
[----:B------:R-:W-:Y:S01]  /*2970*/  FSEL R87, R87, -INF , P1 ;  /* 0xff80000057577808 */ /* 0x000fe20000800000 */
        /* <DEDUP_REMOVED lines=16> */
[----:B------:R-:W-:-:S06]  /*2a80*/  FMUL.FTZ R12, R11, R0 ;  /* 0x000000000b0c7220 */ /* 0x000fcc0000410000 */
[----:B------:R-:W-:Y:S01]  /*2a90*/  MUFU.EX2 R126, R126 ;  /* 0x0000007e007e7308 */ /* 0x000fe20000000800 */
[----:B------:R-:W-:Y:S02]  /*2aa0*/  FSEL R4, R12, RZ, P1 ;  /* 0x000000ff0c047208 */ /* 0x000fe40000800000 */
[----:B------:R-:W-:-:S03]  /*2ab0*/  PLOP3.LUT P1, PT, PT, PT, UP0, 0x80, 0x0 ;  /* 0x000000000000781c */ /* 0x000fc60003f2f008 */
        /* <DEDUP_REMOVED lines=28> */
[--C-:B------:R-:W-:Y:S01]  /*2c80*/  FFMA.FTZ R135, R91, R0, -R4.reuse ;  /* 0x000000005b877223 */ /* 0x100fe20000010804 */
[----:B------:R-:W-:Y:S01]  /*2c90*/  FADD.FTZ R32, R140, R31 ;  /* 0x0000001f8c207221 */ /* 0x000fe20000010000 */
[----:B------:R-:W-:Y:S01]  /*2ca0*/  F2FP.F16.F32.PACK_AB R148, R3, R148 ;  /* 0x000000940394723e */ /* 0x000fe200000000ff */
        /* <DEDUP_REMOVED lines=12> */
[-CC-:B------:R-:W-:Y:S01]  /*2d70*/  FFMA.FTZ R113, R113, R0.reuse, -R4.reuse ;  /* 0x0000000071717223 */ /* 0x180fe20000010804 */
[-CC-:B------:R-:W-:Y:S01]  /*2d80*/  FFMA.FTZ R79, R79, R0.reuse, -R4.reuse ;  /* 0x000000004f4f7223 */ /* 0x180fe20000010804 */
[-CC-:B------:R-:W-:Y:S01]  /*2d90*/  FFMA.FTZ R53, R53, R0.reuse, -R4.reuse ;  /* 0x0000000035357223 */ /* 0x180fe20000010804 */
[-C--:B------:R-:W-:Y:S01]  /*2da0*/  FFMA.FTZ R83, R83, R0.reuse, -R4 ;  /* 0x0000000053537223 */ /* 0x080fe20000010804 */
[----:B------:R-:W0:Y:S01]  /*2db0*/  MUFU.EX2 R14, R14 ;  /* 0x0000000e000e7308 */ /* 0x000e220000000800 */
[----:B-1----:R-:W-:Y:S01]  /*2dc0*/  FADD.FTZ R31, R151, R34 ;  /* 0x00000022971f7221 */ /* 0x002fe20000010000 */
[-CC-:B------:R-:W-:Y:S01]  /*2dd0*/  FFMA.FTZ R115, R115, R0.reuse, -R4.reuse ;  /* 0x0000000073737223 */ /* 0x180fe20000010804 */
[----:B------:R-:W-:Y:S01]  /*2de0*/  FFMA.FTZ R87, R87, R0, -R4 ;  /* 0x0000000057577223 */ /* 0x000fe20000010804 */
[----:B------:R-:W-:Y:S01]  /*2df0*/  F2FP.F16.F32.PACK_AB R150, R9, R150 ;  /* 0x000000960996723e */ /* 0x000fe200000000ff */
[----:B------:R-:W-:Y:S01]  /*2e00*/  FADD.FTZ R34, R12, R31 ;  /* 0x0000001f0c227221 */ /* 0x000fe20000010000 */
[----:B------:R-:W-:-:S02]  /*2e10*/  F2FP.F16.F32.PACK_AB R149, R10, R149 ;  /* 0x000000950a95723e */ /* 0x000fc400000000ff */
[----:B------:R-:W-:Y:S01]  /*2e20*/  CS2R R108, SRZ ;  /* 0x00000000006c7805 */ /* 0x000fe2000001ff00 */
[----:B------:R-:W1:Y:S01]  /*2e30*/  MUFU.EX2 R147, R147 ;  /* 0x0000009300937308 */ /* 0x000e620000000800 */
[----:B--2---:R-:W-:Y:S01]  /*2e40*/  FADD.FTZ R31, R145, R34 ;  /* 0x00000022911f7221 */ /* 0x004fe20000010000 */
[----:B------:R-:W-:Y:S01]  /*2e50*/  FADD.FTZ R34, R136, R35 ;  /* 0x0000002388227221 */ /* 0x000fe20000010000 */
[----:B------:R-:W-:Y:S02]  /*2e60*/  F2FP.F16.F32.PACK_AB R151, R12, R151 ;  /* 0x000000970c97723e */ /* 0x000fe400000000ff */
[----:B------:R-:W-:Y:S02]  /*2e70*/  CS2R R106, SRZ ;  /* 0x00000000006a7805 */ /* 0x000fe4000001ff00 */
[----:B------:R-:W-:Y:S01]  /*2e80*/  F2FP.F16.F32.PACK_AB R144, R13, R144 ;  /* 0x000000900d90723e */ /* 0x000fe200000000ff */
[----:B------:R-:W-:Y:S01]  /*2e90*/  FADD.FTZ R35, R37, R34 ;  /* 0x0000002225237221 */ /* 0x000fe20000010000 */
[----:B------:R-:W-:Y:S01]  /*2ea0*/  FFMA.FTZ R34, R67, R0, -R4 ;  /* 0x0000000043227223 */ /* 0x000fe20000010804 */
[----:B------:R-:W2:Y:S01]  /*2eb0*/  MUFU.EX2 R18, R18 ;  /* 0x0000001200127308 */ /* 0x000ea20000000800 */
[----:B0-----:R-:W-:Y:S01]  /*2ec0*/  FADD.FTZ R36, R14, R31 ;  /* 0x0000001f0e247221 */ /* 0x001fe20000010000 */
[----:B------:R-:W-:Y:S01]  /*2ed0*/  FADD.FTZ R38, R138, R35 ;  /* 0x000000238a267221 */ /* 0x000fe20000010000 */
[----:B------:R-:W-:-:S02]  /*2ee0*/  F2FP.F16.F32.PACK_AB R146, R27, R146 ;  /* 0x000000921b92723e */ /* 0x000fc400000000ff */
[----:B------:R-:W-:Y:S02]  /*2ef0*/  CS2R R104, SRZ ;  /* 0x0000000000687805 */ /* 0x000fe4000001ff00 */
[----:B------:R-:W-:Y:S01]  /*2f00*/  F2FP.F16.F32.PACK_AB R140, R43, R140 ;  /* 0x0000008c2b8c723e */ /* 0x000fe200000000ff */
[----:B------:R-:W-:Y:S01]  /*2f10*/  FADD.FTZ R35, R33, R38 ;  /* 0x0000002621237221 */ /* 0x000fe20000010000 */
[----:B------:R-:W-:Y:S01]  /*2f20*/  F2FP.F16.F32.PACK_AB R142, R45, R142 ;  /* 0x0000008e2d8e723e */ /* 0x000fe200000000ff */
[----:B------:R-:W0:Y:S01]  /*2f30*/  MUFU.EX2 R141, R141 ;  /* 0x0000008d008d7308 */ /* 0x000e220000000800 */
[----:B-1----:R-:W-:Y:S01]  /*2f40*/  FADD.FTZ R31, R147, R36 ;  /* 0x00000024931f7221 */ /* 0x002fe20000010000 */
[----:B------:R-:W-:Y:S01]  /*2f50*/  FADD.FTZ R38, R132, R35 ;  /* 0x0000002384267221 */ /* 0x000fe20000010000 */
[----:B------:R-:W-:Y:S02]  /*2f60*/  F2FP.F16.F32.PACK_AB R136, R37, R136 ;  /* 0x000000882588723e */ /* 0x000fe400000000ff */
[----:B------:R-:W-:-:S02]  /*2f70*/  CS2R R102, SRZ ;  /* 0x0000000000667805 */ /* 0x000fc4000001ff00 */
[----:B------:R-:W-:Y:S01]  /*2f80*/  F2FP.F16.F32.PACK_AB R138, R33, R138 ;  /* 0x0000008a218a723e */ /* 0x000fe200000000ff */
[C---:B------:R-:W-:Y:S01]  /*2f90*/  FADD.FTZ R35, R29.reuse, R38 ;  /* 0x000000261d237221 */ /* 0x040fe20000010000 */
[----:B------:R-:W-:Y:S01]  /*2fa0*/  F2FP.F16.F32.PACK_AB R132, R29, R132 ;  /* 0x000000841d84723e */ /* 0x000fe200000000ff */
[----:B------:R-:W1:Y:S01]  /*2fb0*/  MUFU.EX2 R20, R20 ;  /* 0x0000001400147308 */ /* 0x000e620000000800 */
[----:B--2---:R-:W-:Y:S01]  /*2fc0*/  FADD.FTZ R36, R18, R31 ;  /* 0x0000001f12247221 */ /* 0x004fe20000010000 */
[----:B------:R-:W-:Y:S01]  /*2fd0*/  FADD.FTZ R40, R134, R35 ;  /* 0x0000002386287221 */ /* 0x000fe20000010000 */
[C---:B------:R-:W-:Y:S02]  /*2fe0*/  F2FP.F16.F32.PACK_AB R134, R15.reuse, R134 ;  /* 0x000000860f86723e */ /* 0x040fe400000000ff */
[----:B------:R-:W-:Y:S02]  /*2ff0*/  CS2R R100, SRZ ;  /* 0x0000000000647805 */ /* 0x000fe4000001ff00 */
[----:B------:R-:W-:Y:S01]  /*3000*/  F2FP.F16.F32.PACK_AB R145, R14, R145 ;  /* 0x000000910e91723e */ /* 0x000fe200000000ff */
[----:B------:R-:W-:Y:S01]  /*3010*/  FADD.FTZ R35, R15, R40 ;  /* 0x000000280f237221 */ /* 0x000fe20000010000 */
[----:B------:R-:W-:Y:S01]  /*3020*/  F2FP.F16.F32.PACK_AB R147, R18, R147 ;  /* 0x000000931293723e */ /* 0x000fe200000000ff */
[----:B------:R-:W2:Y:S01]  /*3030*/  MUFU.EX2 R143, R143 ;  /* 0x0000008f008f7308 */ /* 0x000ea20000000800 */
[----:B0-----:R-:W-:Y:S01]  /*3040*/  FADD.FTZ R31, R141, R36 ;  /* 0x000000248d1f7221 */ /* 0x001fe20000010000 */
[----:B------:R-:W-:Y:S01]  /*3050*/  FADD.FTZ R40, R128, R35 ;  /* 0x0000002380287221 */ /* 0x000fe20000010000 */
[----:B------:R-:W-:-:S02]  /*3060*/  F2FP.F16.F32.PACK_AB R128, R57, R128 ;  /* 0x000000803980723e */ /* 0x000fc400000000ff */
[----:B------:R-:W-:Y:S02]  /*3070*/  CS2R R98, SRZ ;  /* 0x0000000000627805 */ /* 0x000fe4000001ff00 */
[----:B------:R-:W-:Y:S02]  /*3080*/  CS2R R96, SRZ ;  /* 0x0000000000607805 */ /* 0x000fe4000001ff00 */
[----:B------:R-:W-:Y:S02]  /*3090*/  CS2R R94, SRZ ;  /* 0x00000000005e7805 */ /* 0x000fe4000001ff00 */
[----:B------:R-:W-:Y:S01]  /*30a0*/  CS2R R92, SRZ ;  /* 0x00000000005c7805 */ /* 0x000fe2000001ff00 */
[----:B------:R-:W0:Y:S01]  /*30b0*/  MUFU.EX2 R24, R24 ;  /* 0x0000001800187308 */ /* 0x000e220000000800 */
[C---:B-1----:R-:W-:Y:S01]  /*30c0*/  FADD.FTZ R36, R20.reuse, R31 ;  /* 0x0000001f14247221 */ /* 0x042fe20000010000 */
[----:B------:R-:W-:Y:S02]  /*30d0*/  F2FP.F16.F32.PACK_AB R141, R20, R141 ;  /* 0x0000008d148d723e */ /* 0x000fe400000000ff */
[----:B------:R-:W-:-:S02]  /*30e0*/  CS2R R90, SRZ ;  /* 0x00000000005a7805 */ /* 0x000fc4000001ff00 */
[----:B------:R-:W-:Y:S02]  /*30f0*/  CS2R R88, SRZ ;  /* 0x0000000000587805 */ /* 0x000fe4000001ff00 */
        /* <DEDUP_REMOVED lines=9> */
[----:B------:R-:W-:Y:S01]  /*3190*/  FADD.FTZ R31, R57, R40 ;  /* 0x00000028391f7221 */ /* 0x000fe20000010000 */
[----:B------:R-:W-:-:S03]  /*31a0*/  F2FP.F16.F32.PACK_AB R137, R26, R137 ;  /* 0x000000891a89723e */ /* 0x000fc600000000ff */
[----:B------:R-:W-:Y:S01]  /*31b0*/  FADD.FTZ R40, R130, R31 ;  /* 0x0000001f82287221 */ /* 0x000fe20000010000 */
[----:B------:R-:W-:Y:S01]  /*31c0*/  F2FP.F16.F32.PACK_AB R130, R23, R130 ;  /* 0x000000821782723e */ /* 0x000fe200000000ff */
[----:B------:R-:W2:Y:S01]  /*31d0*/  MUFU.EX2 R133, R133 ;  /* 0x0000008500857308 */ /* 0x000ea20000000800 */
[----:B0-----:R-:W-:Y:S01]  /*31e0*/  FADD.FTZ R3, R139, R38 ;  /* 0x000000268b037221 */ /* 0x001fe20000010000 */
[----:B------:R-:W-:-:S04]  /*31f0*/  FADD.FTZ R9, R23, R40 ;  /* 0x0000002817097221 */ /* 0x000fc80000010000 */
[----:B------:R-:W-:Y:S01]  /*3200*/  FADD.FTZ R40, R124, R9 ;  /* 0x000000097c287221 */ /* 0x000fe20000010000 */
[C---:B------:R-:W-:Y:S01]  /*3210*/  F2FP.F16.F32.PACK_AB R124, R25.reuse, R124 ;  /* 0x0000007c197c723e */ /* 0x040fe200000000ff */
[----:B------:R-:W0:Y:S01]  /*3220*/  MUFU.EX2 R30, R30 ;  /* 0x0000001e001e7308 */ /* 0x000e220000000800 */
[C---:B-1----:R-:W-:Y:S01]  /*3230*/  FADD.FTZ R4, R28.reuse, R3 ;  /* 0x000000031c047221 */ /* 0x042fe20000010000 */
[----:B------:R-:W-:Y:S01]  /*3240*/  FADD.FTZ R9, R25, R40 ;  /* 0x0000002819097221 */ /* 0x000fe20000010000 */
[----:B------:R-:W-:-:S03]  /*3250*/  F2FP.F16.F32.PACK_AB R139, R28, R139 ;  /* 0x0000008b1c8b723e */ /* 0x000fc600000000ff */
        /* <DEDUP_REMOVED lines=22> */
[C---:B-1----:R-:W-:Y:S01]  /*33c0*/  FADD.FTZ R44, R36.reuse, R3 ;  /* 0x00000003242c7221 */ /* 0x042fe20000010000 */
[----:B------:R-:W-:Y:S02]  /*33d0*/  F2FP.F16.F32.PACK_AB R131, R36, R111 ;  /* 0x0000006f2483723e */ /* 0x000fe400000000ff */
[----:B------:R-:W-:-:S04]  /*33e0*/  CS2R R110, SRZ ;  /* 0x00000000006e7805 */ /* 0x000fc8000001ff00 */
        /* <DEDUP_REMOVED lines=14> */
[----:B------:R-:W-:Y:S02]  /*34d0*/  F2FP.F16.F32.PACK_AB R127, R40, R113 ;  /* 0x00000071287f723e */ /* 0x000fe400000000ff */
[----:B------:R-:W-:-:S04]  /*34e0*/  CS2R R112, SRZ ;  /* 0x0000000000707805 */ /* 0x000fc8000001ff00 */
        /* <DEDUP_REMOVED lines=8> */
[----:B--2---:R-:W-:Y:S01]  /*3570*/  FADD.FTZ R3, R115, R12 ;  /* 0x0000000c73037221 */ /* 0x004fe20000010000 */
[----:B0-----:R-:W-:-:S03]  /*3580*/  F2FP.F16.F32.PACK_AB R123, R10, R115 ;  /* 0x000000730a7b723e */ /* 0x001fc600000000ff */
[----:B------:R-:W-:Y:S01]  /*3590*/  FADD.FTZ R3, R10, R3 ;  /* 0x000000030a037221 */ /* 0x000fe20000010000 */
[----:B------:R-:W-:Y:S01]  /*35a0*/  CS2R R114, SRZ ;  /* 0x0000000000727805 */ /* 0x000fe2000001ff00 */
[C---:B-1----:R-:W-:Y:S01]  /*35b0*/  FADD.FTZ R4, R19.reuse, R4 ;  /* 0x0000000413047221 */ /* 0x042fe20000010000 */
[----:B------:R-:W-:Y:S01]  /*35c0*/  F2FP.F16.F32.PACK_AB R122, R19, R122 ;  /* 0x0000007a137a723e */ /* 0x000fe200000000ff */
[----:B------:R-:W-:Y:S06]  /*35d0*/  @!P1 BRA `(.L_x_2171) ;  /* 0x0000002400c09947 */ /* 0x000fec0003800000 */
[----:B------:R-:W-:Y:S01]  /*35e0*/  IMAD.MOV.U32 R10, RZ, RZ, R11 ;  /* 0x000000ffff0a7224 */ /* 0x000fe200078e000b */
[----:B------:R-:W-:Y:S01]  /*35f0*/  UMOV UR7, URZ ;  /* 0x0000003f00077c82 */ /* 0x000fe20008000000 */
[----:B------:R-:W-:Y:S01]  /*3600*/  IMAD.MOV.U32 R9, RZ, RZ, R2 ;  /* 0x000000ffff097224 */ /* 0x000fe200078e0002 */
[----:B------:R-:W-:Y:S01]  /*3610*/  UMOV UR6, URZ ;  /* 0x0000003f00067c82 */ /* 0x000fe20008000000 */
[----:B------:R-:W-:Y:S01]  /*3620*/  IMAD.MOV.U32 R119, RZ, RZ, RZ ;  /* 0x000000ffff777224 */ /* 0x000fe200078e00ff */
[----:B------:R-:W-:Y:S01]  /*3630*/  ULDC UR28, c[0x0][0x288] ;  /* 0x0000a200001c7ab9 */ /* 0x000fe20000000800 */
[----:B------:R-:W-:-:S05]  /*3640*/  ULDC UR29, c[0x0][0x2f0] ;  /* 0x0000bc00001d7ab9 */ /* 0x000fca0000000800 */
.L_x_2182:
[----:B------:R-:W-:Y:S01]  /*3650*/  ISETP.NE.AND P2, PT, RZ, UR43, PT ;  /* 0x0000002bff007c0c */ /* 0x000fe2000bf45270 */
[----:B------:R-:W-:-:S04]  /*3660*/  UISETP.NE.AND UP0, UPT, UR6, 0x1, UPT ;  /* 0x000000010600788c */ /* 0x000fc8000bf05270 */
[----:B------:R-:W-:-:S04]  /*3670*/  USEL UR5, URZ, 0x1, UP0 ;  /* 0x000000013f057887 */ /* 0x000fc80008000000 */
[----:B------:R-:W-:-:S04]  /*3680*/  ULOP3.LUT UR5, UR7, UR5, URZ, 0x3c, !UPT ;  /* 0x0000000507057292 */ /* 0x000fc8000f8e3c3f */
[----:B------:R-:W-:Y:S08]  /*3690*/  @P2 BRA `(.L_x_2172) ;  /* 0x0000000000382947 */ /* 0x000ff00003800000 */
[----:B------:R-:W-:Y:S05]  /*36a0*/  @!P0 BRA `(.L_x_2173) ;  /* 0x0000000000048947 */ /* 0x000fea0003800000 */
[----:B------:R-:W-:Y:S01]  /*36b0*/  BPT.TRAP 0x1 ;  /* 0x000000040000795c */ /* 0x000fe20000300000 */
.L_x_2173:
        /* <DEDUP_REMOVED lines=9> */
.L_x_2174:
[----:B-1----:R-:W-:Y:S05]  /*3750*/  @P1 BRA `(.L_x_2172) ;  /* 0x0000000000081947 */ /* 0x002fea0003800000 */
[----:B------:R-:W1:Y:S02]  /*3760*/  SYNCS.PHASECHK.TRANS64.TRYWAIT P1, [UR4+0x16830], R0 ;  /* 0x01683000ff0075a7 */ /* 0x000e640008020144 */
[----:B-1----:R-:W-:Y:S05]  /*3770*/  @!P1 BRA `(.L_x_2175) ;  /* 0x0000009800ac9947 */ /* 0x002fea0003800000 */
.L_x_2172:
[----:B01----:R-:W-:Y:S01]  /*3780*/  IADD3 R0, R16, 0x8, RZ ;  /* 0x0000000810007810 */ /* 0x003fe20007ffe0ff */
        /* <DEDUP_REMOVED lines=29> */
.L_x_2177:
[----:B------:R-:W-:Y:S01]  /*3960*/  ULEA UR10, UR6, UR42, 0x3 ;  /* 0x0000002a060a7291 */ /* 0x000fe2000f8e183f */
[----:B------:R-:W-:-:S05]  /*3970*/  IMAD.U32 R0, RZ, RZ, UR7 ;  /* 0x00000007ff007e24 */ /* 0x000fca000f8e00ff */
[----:B------:R-:W-:-:S04]  /*3980*/  SHF.L.U32 R0, R0, 0x1f, RZ ;  /* 0x0000001f00007819 */ /* 0x000fc800000006ff */
[----:B------:R0:W1:Y:S01]  /*3990*/  SYNCS.PHASECHK.TRANS64.TRYWAIT P1, [UR10+0x16850], R0 ;  /* 0x01685000ff0075a7 */ /* 0x000062000802014a */
[----:B------:R-:W-:Y:S05]  /*39a0*/  @!P0 BRA `(.L_x_2178) ;  /* 0x0000000000048947 */ /* 0x000fea0003800000 */
[----:B------:R-:W-:Y:S01]  /*39b0*/  BPT.TRAP 0x1 ;  /* 0x000000040000795c */ /* 0x000fe20000300000 */
.L_x_2178:
[----:B-1----:R-:W-:Y:S05]  /*39c0*/  @P1 BRA `(.L_x_2176) ;  /* 0x0000000000081947 */ /* 0x002fea0003800000 */
[----:B------:R-:W1:Y:S02]  /*39d0*/  SYNCS.PHASECHK.TRANS64.TRYWAIT P1, [UR10+0x16850], R0 ;  /* 0x01685000ff0075a7 */ /* 0x000e64000802014a */
[----:B-1----:R-:W-:Y:S05]  /*39e0*/  @!P1 BRA `(.L_x_2179) ;  /* 0x0000009800289947 */ /* 0x002fea0003800000 */
.L_x_2176:
        /* <DEDUP_REMOVED lines=50> */
.L_x_2180:
[----:B------:R-:W-:Y:S01]  /*3d10*/  UISETP.NE.AND UP0, UPT, UR44, URZ, UPT ;  /* 0x0000003f2c00728c */ /* 0x000fe2000bf05270 */
[----:B------:R-:W-:Y:S02]  /*3d20*/  IMAD.MOV.U32 R19, RZ, RZ, R5 ;  /* 0x000000ffff137224 */ /* 0x000fe400078e0005 */
[----:B------:R-:W-:-:S03]  /*3d30*/  IMAD.U32 R2, RZ, RZ, UR29 ;  /* 0x0000001dff027e24 */ /* 0x000fc6000f8e00ff */
[----:B------:R-:W-:Y:S02]  /*3d40*/  PLOP3.LUT P1, PT, PT, PT, UP0, 0x80, 0x0 ;  /* 0x000000000000781c */ /* 0x000fe40003f2f008 */
[----:B------:R-:W-:-:S03]  /*3d50*/  PLOP3.LUT P2, PT, PT, PT, UP0, 0x80, 0x0 ;  /* 0x000000000000781c */ /* 0x000fc60003f4f008 */
[----:B------:R-:W-:-:S08]  /*3d60*/  @UP0 ULDC UR7, c[0x0][0x44c] ;  /* 0x0001130000070ab9 */ /* 0x000fd00000000800 */
[----:B0-----:R-:W-:Y:S01]  /*3d70*/  @P1 IMAD.HI.U32 R0, R5, UR7, RZ ;  /* 0x0000000705001c27 */ /* 0x001fe2000f8e00ff */
[----:B------:R-:W-:-:S04]  /*3d80*/  @UP0 ULDC UR7, c[0x0][0x450] ;  /* 0x0001140000070ab9 */ /* 0x000fc80000000800 */
[----:B------:R-:W-:Y:S01]  /*3d90*/  @P2 SHF.R.U32.HI R19, RZ, UR7, R0 ;  /* 0x00000007ff132c19 */ /* 0x000fe20008011600 */
[----:B------:R-:W-:Y:S02]  /*3da0*/  UMOV UR7, 0xffffff80 ;  /* 0xffffff8000077882 */ /* 0x000fe40000000000 */
[----:B------:R-:W-:Y:S02]  /*3db0*/  UIMAD UR7, UR27, UR7, 0x1 ;  /* 0x000000011b0774a4 */ /* 0x000fe4000f8e0207 */
[----:B------:R-:W0:Y:S04]  /*3dc0*/  SHFL.IDX PT, R0, R19, RZ, 0x1c1f ;  /* 0x001c1fff13007589 */ /* 0x000e2800000e0000 */
[----:B------:R-:W-:Y:S01]  /*3dd0*/  IMAD.U32 R11, RZ, RZ, UR7 ;  /* 0x00000007ff0b7e24 */ /* 0x000fe2000f8e00ff */
[----:B------:R-:W-:-:S03]  /*3de0*/  ULEA UR7, UR4, UR42, 0x3 ;  /* 0x0000002a04077291 */ /* 0x000fc6000f8e183f */
[----:B------:R-:W-:Y:S01]  /*3df0*/  IMAD R11, R8, -0x2, R11 ;  /* 0xfffffffe080b7824 */ /* 0x000fe200078e020b */
[----:B------:R-:W-:-:S03]  /*3e00*/  UIADD3 UR7, UR7, 0x16840, URZ ;  /* 0x0001684007077890 */ /* 0x000fc6000fffe03f */
[----:B------:R-:W-:Y:S01]  /*3e10*/  IMAD R11, R2, UR37, R11 ;  /* 0x00000025020b7c24 */ /* 0x000fe2000f8e020b */
[----:B------:R-:W-:-:S09]  /*3e20*/  UPRMT UR7, UR25, 0x654, UR7 ;  /* 0x0000065419077896 */ /* 0x000fd20008000007 */
[----:B------:R-:W-:Y:S01]  /*3e30*/  SYNCS.ARRIVE.TRANS64.RED.A1T0 RZ, [UR7], RZ ;  /* 0x000000ffffff79a7 */ /* 0x000fe20008100407 */
[----:B0-----:R-:W-:-:S04]  /*3e40*/  IADD3 R0, R0, -UR28, R11 ;  /* 0x8000001c00007c10 */ /* 0x001fc8000fffe00b */
[C---:B------:R-:W-:Y:S02]  /*3e50*/  ISETP.GT.AND P1, PT, R0.reuse, RZ, PT ;  /* 0x000000ff0000720c */ /* 0x040fe40003f24270 */
[----:B------:R-:W-:Y:S02]  /*3e60*/  ISETP.GT.AND P2, PT, R0, 0x1, PT ;  /* 0x000000010000780c */ /* 0x000fe40003f44270 */
[----:B------:R-:W-:Y:S02]  /*3e70*/  FSEL R140, R24, -INF , P1 ;  /* 0xff800000188c7808 */ /* 0x000fe40000800000 */
[----:B------:R-:W-:Y:S02]  /*3e80*/  ISETP.GT.AND P1, PT, R0, 0x8, PT ;  /* 0x000000080000780c */ /* 0x000fe40003f24270 */
[----:B------:R-:W-:Y:S02]  /*3e90*/  FSEL R138, R25, -INF , P2 ;  /* 0xff800000198a7808 */ /* 0x000fe40001000000 */
[----:B------:R-:W-:-:S02]  /*3ea0*/  FMNMX.FTZ R13, R140, R9, !PT ;  /* 0x000000098c0d7209 */ /* 0x000fc40007810000 */
[----:B------:R-:W-:Y:S02]  /*3eb0*/  ISETP.GT.AND P2, PT, R0, 0x9, PT ;  /* 0x000000090000780c */ /* 0x000fe40003f44270 */
[----:B------:R-:W-:Y:S02]  /*3ec0*/  FSEL R136, R28, -INF , P1 ;  /* 0xff8000001c887808 */ /* 0x000fe40000800000 */
[----:B------:R-:W-:Y:S02]  /*3ed0*/  FMNMX.FTZ R13, R138, R13, !PT ;  /* 0x0000000d8a0d7209 */ /* 0x000fe40007810000 */
        /* <DEDUP_REMOVED lines=83> */
[----:B------:R-:W-:Y:S01]  /*4410*/  FMNMX.FTZ R0, R28, R13, !PT ;  /* 0x0000000d1c007209 */ /* 0x000fe20007810000 */
[----:B------:R-:W0:Y:S01]  /*4420*/  SHFL.IDX PT, R84, R19, 0x1, 0x1c1f ;  /* 0x003c1f0013547f89 */ /* 0x000e2200000e0000 */
[----:B------:R-:W-:Y:S02]  /*4430*/  FSEL R85, R85, -INF , P2 ;  /* 0xff80000055557808 */ /* 0x000fe40001000000 */
[----:B------:R-:W-:-:S04]  /*4440*/  FMNMX.FTZ R0, R15, R0, !PT ;  /* 0x000000000f007209 */ /* 0x000fc80007810000 */
[----:B------:R-:W-:-:S05]  /*4450*/  FMNMX.FTZ R21, R85, R0, !PT ;  /* 0x0000000055157209 */ /* 0x000fca0007810000 */
[----:B------:R-:W1:Y:S01]  /*4460*/  SHFL.BFLY PT, R0, R21, 0x2, 0x1f ;  /* 0x0c401f0015007f89 */ /* 0x000e6200000e0000 */
[----:B0-----:R-:W-:-:S04]  /*4470*/  IADD3 R11, R84, -UR28, R11 ;  /* 0x8000001c540b7c10 */ /* 0x001fc8000fffe00b */
[C---:B------:R-:W-:Y:S02]  /*4480*/  ISETP.GT.AND P2, PT, R11.reuse, RZ, PT ;  /* 0x000000ff0b00720c */ /* 0x040fe40003f44270 */
[C---:B------:R-:W-:Y:S02]  /*4490*/  ISETP.GT.AND P3, PT, R11.reuse, 0x1, PT ;  /* 0x000000010b00780c */ /* 0x040fe40003f64270 */
[----:B------:R-:W-:Y:S02]  /*44a0*/  FSEL R19, R26, -INF , P2 ;  /* 0xff8000001a137808 */ /* 0x000fe40001000000 */
[----:B------:R-:W-:Y:S02]  /*44b0*/  ISETP.GT.AND P2, PT, R11, 0x8, PT ;  /* 0x000000080b00780c */ /* 0x000fe40003f44270 */
[----:B-1----:R-:W-:Y:S02]  /*44c0*/  FMNMX.FTZ R23, R21, R0, !PT ;  /* 0x0000000015177209 */ /* 0x002fe40007810000 */
[----:B------:R-:W-:Y:S01]  /*44d0*/  FSEL R27, R27, -INF , P3 ;  /* 0xff8000001b1b7808 */ /* 0x000fe20001800000 */
[----:B------:R-:W0:Y:S01]  /*44e0*/  LDC R0, c[0x0][0x988] ;  /* 0x00026200ff007b82 */ /* 0x000e220000000800 */
[----:B------:R-:W-:Y:S01]  /*44f0*/  FMNMX.FTZ R26, R19, R10, !PT ;  /* 0x0000000a131a7209 */ /* 0x000fe20007810000 */
[----:B------:R-:W1:Y:S01]  /*4500*/  SHFL.BFLY PT, R2, R23, 0x1, 0x1f ;  /* 0x0c201f0017027f89 */ /* 0x000e6200000e0000 */
[----:B------:R-:W-:-:S02]  /*4510*/  ISETP.GT.AND P3, PT, R11, 0x9, PT ;  /* 0x000000090b00780c */ /* 0x000fc40003f64270 */
[----:B------:R-:W-:Y:S02]  /*4520*/  FMNMX.FTZ R26, R27, R26, !PT ;  /* 0x0000001a1b1a7209 */ /* 0x000fe40007810000 */
[----:B------:R-:W-:Y:S02]  /*4530*/  FSEL R31, R31, -INF , P3 ;  /* 0xff8000001f1f7808 */ /* 0x000fe40001800000 */
[----:B------:R-:W-:-:S04]  /*4540*/  ISETP.GT.AND P3, PT, R11, 0x11, PT ;  /* 0x000000110b00780c */ /* 0x000fc80003f64270 */
[----:B------:R-:W-:Y:S02]  /*4550*/  FSEL R35, R35, -INF , P3 ;  /* 0xff80000023237808 */ /* 0x000fe40001800000 */
[----:B------:R-:W-:-:S04]  /*4560*/  ISETP.GT.AND P3, PT, R11, 0x19, PT ;  /* 0x000000190b00780c */ /* 0x000fc80003f64270 */
[----:B------:R-:W-:Y:S02]  /*4570*/  FSEL R39, R39, -INF , P3 ;  /* 0xff80000027277808 */ /* 0x000fe40001800000 */
[----:B------:R-:W-:-:S04]  /*4580*/  ISETP.GT.AND P3, PT, R11, 0x21, PT ;  /* 0x000000210b00780c */ /* 0x000fc80003f64270 */
[----:B------:R-:W-:Y:S02]  /*4590*/  FSEL R43, R43, -INF , P3 ;  /* 0xff8000002b2b7808 */ /* 0x000fe40001800000 */
[----:B-1----:R-:W-:Y:S02]  /*45a0*/  FMNMX.FTZ R2, R23, R2, !PT ;  /* 0x0000000217027209 */ /* 0x002fe40007810000 */
[----:B------:R-:W-:Y:S02]  /*45b0*/  FSEL R23, R30, -INF , P2 ;  /* 0xff8000001e177808 */ /* 0x000fe40001000000 */
[----:B------:R-:W-:Y:S01]  /*45c0*/  ISETP.GT.AND P2, PT, R11, 0x10, PT ;  /* 0x000000100b00780c */ /* 0x000fe20003f44270 */
[----:B0-----:R-:W-:Y:S01]  /*45d0*/  FMUL.FTZ R17, R2, R0 ;  /* 0x0000000002117220 */ /* 0x001fe20000410000 */
[----:B------:R-:W-:Y:S02]  /*45e0*/  FMNMX.FTZ R26, R23, R26, !PT ;  /* 0x0000001a171a7209 */ /* 0x000fe40007810000 */
[----:B------:R-:W-:-:S02]  /*45f0*/  FSEL R29, R34, -INF , P2 ;  /* 0xff800000221d7808 */ /* 0x000fc40001000000 */
[----:B------:R-:W-:Y:S02]  /*4600*/  FMNMX.FTZ R26, R31, R26, !PT ;  /* 0x0000001a1f1a7209 */ /* 0x000fe40007810000 */
[----:B------:R-:W-:Y:S02]  /*4610*/  ISETP.GT.AND P2, PT, R11, 0x18, PT ;  /* 0x000000180b00780c */ /* 0x000fe40003f44270 */
[----:B------:R-:W-:Y:S02]  /*4620*/  FMNMX.FTZ R26, R29, R26, !PT ;  /* 0x0000001a1d1a7209 */ /* 0x000fe40007810000 */
[----:B------:R-:W-:Y:S02]  /*4630*/  FSEL R37, R38, -INF , P2 ;  /* 0xff80000026257808 */ /* 0x000fe40001000000 */
[----:B------:R-:W-:Y:S02]  /*4640*/  FMNMX.FTZ R26, R35, R26, !PT ;  /* 0x0000001a231a7209 */ /* 0x000fe40007810000 */
[----:B------:R-:W-:-:S02]  /*4650*/  ISETP.GT.AND P2, PT, R11, 0x20, PT ;  /* 0x000000200b00780c */ /* 0x000fc40003f44270 */
[----:B------:R-:W-:Y:S02]  /*4660*/  FMNMX.FTZ R26, R37, R26, !PT ;  /* 0x0000001a251a7209 */ /* 0x000fe40007810000 */
[----:B------:R-:W-:Y:S02]  /*4670*/  FSEL R41, R42, -INF , P2 ;  /* 0xff8000002a297808 */ /* 0x000fe40001000000 */
[----:B------:R-:W-:Y:S02]  /*4680*/  FMNMX.FTZ R26, R39, R26, !PT ;  /* 0x0000001a271a7209 */ /* 0x000fe40007810000 */
[----:B------:R-:W-:Y:S02]  /*4690*/  ISETP.GT.AND P2, PT, R11, 0x28, PT ;  /* 0x000000280b00780c */ /* 0x000fe40003f44270 */
        /* <DEDUP_REMOVED lines=65> */
[----:B------:R-:W-:Y:S02]  /*4ab0*/  FMNMX.FTZ R26, R141, R26, !PT ;  /* 0x0000001a8d1a7209 */ /* 0x000fe40007810000 */
[----:B------:R-:W-:Y:S02]  /*4ac0*/  FSETP.NEU.FTZ.AND P1, PT, R2, -INF , PT ;  /* 0xff8000000200780b */ /* 0x000fe40003f3d000 */
[----:B------:R-:W-:-:S02]  /*4ad0*/  FMNMX.FTZ R26, R143, R26, !PT ;  /* 0x0000001a8f1a7209 */ /* 0x000fc40007810000 */
[----:B------:R-:W-:-:S03]  /*4ae0*/  FSEL R17, R17, RZ, P1 ;  /* 0x000000ff11117208 */ /* 0x000fc60000800000 */
[----:B------:R-:W0:Y:S02]  /*4af0*/  SHFL.BFLY PT, R11, R26, 0x2, 0x1f ;  /* 0x0c401f001a0b7f89 */ /* 0x000e2400000e0000 */
[-CC-:B------:R-:W-:Y:S01]  /*4b00*/  FFMA.FTZ R87, R14, R0.reuse, -R17.reuse ;  /* 0x000000000e577223 */ /* 0x180fe20000010811 */
        /* <DEDUP_REMOVED lines=21> */
[----:B0-----:R-:W-:Y:S01]  /*4c60*/  FMNMX.FTZ R14, R26, R11, !PT ;  /* 0x0000000b1a0e7209 */ /* 0x001fe20007810000 */
[-CC-:B------:R-:W-:Y:S01]  /*4c70*/  FFMA.FTZ R51, R44, R0.reuse, -R17.reuse ;  /* 0x000000002c337223 */ /* 0x180fe20000010811 */
[-CC-:B------:R-:W-:Y:S01]  /*4c80*/  FFMA.FTZ R136, R48, R0.reuse, -R17.reuse ;  /* 0x0000000030887223 */ /* 0x180fe20000010811 */
[-CC-:B------:R-:W-:Y:S01]  /*4c90*/  FFMA.FTZ R55, R40, R0.reuse, -R17.reuse ;  /* 0x0000000028377223 */ /* 0x180fe20000010811 */
[-CC-:B------:R-:W-:Y:S01]  /*4ca0*/  FFMA.FTZ R138, R52, R0.reuse, -R17.reuse ;  /* 0x00000000348a7223 */ /* 0x180fe20000010811 */
[----:B------:R-:W0:Y:S01]  /*4cb0*/  SHFL.BFLY PT, R11, R14, 0x1, 0x1f ;  /* 0x0c201f000e0b7f89 */ /* 0x000e2200000e0000 */
        /* <DEDUP_REMOVED lines=11> */
[----:B------:R-:W-:-:S05]  /*4d70*/  FFMA.FTZ R15, R85, R0, -R17 ;  /* 0x00000000550f7223 */ /* 0x000fca0000010811 */
[----:B------:R-:W-:Y:S01]  /*4d80*/  MUFU.EX2 R144, R144 ;  /* 0x0000009000907308 */ /* 0x000fe20000000800 */
[----:B0-----:R-:W-:-:S07]  /*4d90*/  FMNMX.FTZ R11, R14, R11, !PT ;  /* 0x0000000b0e0b7209 */ /* 0x001fce0007810000 */
[----:B------:R-:W-:Y:S01]  /*4da0*/  MUFU.EX2 R25, R25 ;  /* 0x0000001900197308 */ /* 0x000fe20000000800 */
[C---:B------:R-:W-:Y:S01]  /*4db0*/  FSETP.NEU.FTZ.AND P2, PT, R11.reuse, -INF , PT ;  /* 0xff8000000b00780b */ /* 0x040fe20003f5d000 */
[----:B------:R-:W-:-:S06]  /*4dc0*/  FMUL.FTZ R12, R11, R0 ;  /* 0x000000000b0c7220 */ /* 0x000fcc0000410000 */
[----:B------:R-:W-:Y:S01]  /*4dd0*/  MUFU.EX2 R146, R146 ;  /* 0x0000009200927308 */ /* 0x000fe20000000800 */
[----:B------:R-:W-:-:S05]  /*4de0*/  FSEL R12, R12, RZ, P2 ;  /* 0x000000ff0c0c7208 */ /* 0x000fca0001000000 */
[-CC-:B------:R-:W-:Y:S01]  /*4df0*/  FFMA.FTZ R145, R29, R0.reuse, -R12.reuse ;  /* 0x000000001d917223 */ /* 0x180fe2000001080c */
[----:B------:R-:W-:Y:S01]  /*4e00*/  FSEL R29, R11, RZ, P2 ;  /* 0x000000ff0b1d7208 */ /* 0x000fe20001000000 */
[-CC-:B------:R-:W-:Y:S01]  /*4e10*/  FFMA.FTZ R18, R31, R0.reuse, -R12.reuse ;  /* 0x000000001f127223 */ /* 0x180fe2000001080c */
[-C--:B------:R-:W-:Y:S01]  /*4e20*/  FMUL.FTZ R31, R9, R0.reuse ;  /* 0x00000000091f7220 */ /* 0x080fe20000410000 */
[-CC-:B------:R-:W-:Y:S01]  /*4e30*/  FFMA.FTZ R14, R19, R0.reuse, -R12.reuse ;  /* 0x00000000130e7223 */ /* 0x180fe2000001080c */
[-C--:B------:R-:W-:Y:S01]  /*4e40*/  FFMA.FTZ R149, R27, R0.reuse, -R12 ;  /* 0x000000001b957223 */ /* 0x080fe2000001080c */
[----:B------:R-:W-:Y:S01]  /*4e50*/  FADD.FTZ R29, -R29, R10 ;  /* 0x0000000a1d1d7221 */ /* 0x000fe20000010100 */
[-CC-:B------:R-:W-:Y:S01]  /*4e60*/  FFMA.FTZ R151, R23, R0.reuse, -R12.reuse ;  /* 0x0000000017977223 */ /* 0x180fe2000001080c */
[----:B------:R-:W0:Y:S01]  /*4e70*/  MUFU.EX2 R10, R31 ;  /* 0x0000001f000a7308 */ /* 0x000e220000000800 */
[-CC-:B------:R-:W-:Y:S01]  /*4e80*/  FFMA.FTZ R20, R35, R0.reuse, -R12.reuse ;  /* 0x0000000023147223 */ /* 0x180fe2000001080c */
[-C--:B------:R-:W-:Y:S01]  /*4e90*/  FMUL.FTZ R9, R29, R0.reuse ;  /* 0x000000001d097220 */ /* 0x080fe20000410000 */
        /* <DEDUP_REMOVED lines=12> */
[--C-:B------:R-:W-:Y:S01]  /*4f60*/  FFMA.FTZ R34, R59, R0, -R12.reuse ;  /* 0x000000003b227223 */ /* 0x100fe2000001080c */
[----:B------:R-:W1:Y:S01]  /*4f70*/  MUFU.EX2 R9, R9 ;  /* 0x0000000900097308 */ /* 0x000e620000000800 */
[----:B0-----:R-:W-:Y:S01]  /*4f80*/  FFMA.FTZ R35, R10, R4, R13 ;  /* 0x000000040a237223 */ /* 0x001fe2000001000d */
[-CC-:B------:R-:W-:Y:S01]  /*4f90*/  FFMA.FTZ R73, R73, R0.reuse, -R12.reuse ;  /* 0x0000000049497223 */ /* 0x180fe2000001080c */
[-CC-:B------:R-:W-:Y:S01]  /*4fa0*/  FFMA.FTZ R36, R77, R0.reuse, -R12.reuse ;  /* 0x000000004d247223 */ /* 0x180fe2000001080c */
[----:B------:R-:W-:Y:S01]  /*4fb0*/  FFMA.FTZ R141, R141, R0, -R12 ;  /* 0x000000008d8d7223 */ /* 0x000fe2000001080c */
[----:B------:R-:W-:-:S03]  /*4fc0*/  FADD.FTZ R35, R148, R35 ;  /* 0x0000002394237221 */ /* 0x000fc60000010000 */
[----:B------:R-:W0:Y:S01]  /*4fd0*/  MUFU.EX2 R149, R149 ;  /* 0x0000009500957308 */ /* 0x000e220000000800 */
[----:B------:R-:W-:Y:S01]  /*4fe0*/  FADD.FTZ R38, R150, R35 ;  /* 0x0000002396267221 */ /* 0x000fe20000010000 */
[----:B------:R-:W-:-:S03]  /*4ff0*/  FFMA.FTZ R35, R81, R0, -R12 ;  /* 0x0000000051237223 */ /* 0x000fc6000001080c */
[----:B------:R-:W-:-:S03]  /*5000*/  FADD.FTZ R37, R21, R38 ;  /* 0x0000002615257221 */ /* 0x000fc60000010000 */
[----:B------:R-:W2:Y:S01]  /*5010*/  MUFU.EX2 R151, R151 ;  /* 0x0000009700977308 */ /* 0x000ea20000000800 */
[----:B-1----:R-:W-:Y:S01]  /*5020*/  FFMA.FTZ R4, R9, R3, R14 ;  /* 0x0000000309047223 */ /* 0x002fe2000001000e */
[----:B------:R-:W-:-:S04]  /*5030*/  FADD.FTZ R38, R144, R37 ;  /* 0x0000002590267221 */ /* 0x000fc80000010000 */
[----:B------:R-:W-:Y:S01]  /*5040*/  FADD.FTZ R37, R25, R38 ;  /* 0x0000002619257221 */ /* 0x000fe20000010000 */
[-C--:B------:R-:W-:Y:S01]  /*5050*/  FFMA.FTZ R38, R123, R0.reuse, -R12 ;  /* 0x000000007b267223 */ /* 0x080fe2000001080c */
[----:B------:R-:W1:Y:S01]  /*5060*/  MUFU.EX2 R18, R18 ;  /* 0x0000001200127308 */ /* 0x000e620000000800 */
[----:B0-----:R-:W-:Y:S01]  /*5070*/  FADD.FTZ R4, R149, R4 ;  /* 0x0000000495047221 */ /* 0x001fe20000010000 */
[----:B------:R-:W-:Y:S01]  /*5080*/  FADD.FTZ R40, R146, R37 ;  /* 0x0000002592287221 */ /* 0x000fe20000010000 */
[-CC-:B------:R-:W-:Y:S01]  /*5090*/  FFMA.FTZ R37, R125, R0.reuse, -R12.reuse ;  /* 0x000000007d257223 */ /* 0x180fe2000001080c */
[----:B------:R-:W-:-:S04]  /*50a0*/  FFMA.FTZ R125, R129, R0, -R12 ;  /* 0x00000000817d7223 */ /* 0x000fc8000001080c */
        /* <DEDUP_REMOVED lines=117> */
.L_x_2181:
[----:B------:R-:W-:Y:S01]  /*5800*/  ULEA UR6, UR6, UR42, 0x3 ;  /* 0x0000002a06067291 */ /* 0x000fe2000f8e183f */
[----:B------:R-:W-:Y:S01]  /*5810*/  F2FP.F16.F32.PACK_AB R132, R121, R132 ;  /* 0x000000847984723e */ /* 0x000fe200000000ff */
[----:B------:R-:W-:Y:S01]  /*5820*/  UISETP.GT.AND UP0, UPT, UR27, UR26, UPT ;  /* 0x0000001a1b00728c */ /* 0x000fe2000bf04270 */
[-C--:B------:R-:W-:Y:S01]  /*5830*/  FMUL.FTZ R88, R88, R10.reuse ;  /* 0x0000000a58587220 */ /* 0x080fe20000410000 */
[----:B------:R-:W-:Y:S01]  /*5840*/  UIADD3 UR6, UR6, 0x16860, URZ ;  /* 0x0001686006067890 */ /* 0x000fe2000fffe03f */
[-C--:B------:R-:W-:Y:S01]  /*5850*/  FMUL.FTZ R89, R89, R10.reuse ;  /* 0x0000000a59597220 */ /* 0x080fe20000410000 */
[----:B------:R-:W-:Y:S01]  /*5860*/  UIADD3 UR10, UR27, -0x1, URZ ;  /* 0xffffffff1b0a7890 */ /* 0x000fe2000fffe03f */
[-C--:B------:R-:W-:Y:S01]  /*5870*/  FMUL.FTZ R92, R92, R10.reuse ;  /* 0x0000000a5c5c7220 */ /* 0x080fe20000410000 */
[----:B------:R-:W-:Y:S01]  /*5880*/  PLOP3.LUT P1, PT, PT, PT, UP0, 0x80, 0x0 ;  /* 0x000000000000781c */ /* 0x000fe20003f2f008 */
[----:B------:R-:W-:Y:S01]  /*5890*/  UPRMT UR6, UR25, 0x654, UR6 ;  /* 0x0000065419067896 */ /* 0x000fe20008000006 */
[-C--:B------:R-:W-:Y:S01]  /*58a0*/  FMUL.FTZ R93, R93, R10.reuse ;  /* 0x0000000a5d5d7220 */ /* 0x080fe20000410000 */
[----:B------:R-:W-:Y:S01]  /*58b0*/  UMOV UR7, UR5 ;  /* 0x0000000500077c82 */ /* 0x000fe20008000000 */
[-C--:B------:R-:W-:Y:S01]  /*58c0*/  FMUL.FTZ R96, R96, R10.reuse ;  /* 0x0000000a60607220 */ /* 0x080fe20000410000 */
[----:B------:R-:W-:Y:S01]  /*58d0*/  UMOV UR27, UR10 ;  /* 0x0000000a001b7c82 */ /* 0x000fe20008000000 */
        /* <DEDUP_REMOVED lines=63> */
[----:B------:R-:W-:-:S05]  /*5cd0*/  UMOV UR27, UR10 ;  /* 0x0000000a001b7c82 */ /* 0x000fca0008000000 */
.L_x_2171:
[----:B------:R-:W-:-:S06]  /*5ce0*/  UISETP.GE.AND UP0, UPT, UR27, UR41, UPT ;  /* 0x000000291b00728c */ /* 0x000fcc000bf06270 */
[----:B------:R-:W-:-:S13]  /*5cf0*/  PLOP3.LUT P1, PT, PT, PT, UP0, 0x80, 0x0 ;  /* 0x000000000000781c */ /* 0x000fda0003f2f008 */
[----:B------:R-:W-:Y:S05]  /*5d00*/  @!P1 BRA `(.L_x_2183) ;  /* 0x0000001c003c9947 */ /* 0x000fea0003800000 */
[----:B------:R-:W-:Y:S01]  /*5d10*/  VIADD R9, R16, 0x9 ;  /* 0x0000000910097836 */ /* 0x000fe20000000000 */
[----:B------:R-:W-:Y:S01]  /*5d20*/  ISETP.GE.U32.AND P1, PT, R22, 0x180, PT ;  /* 0x000001801600780c */ /* 0x000fe20003f26070 */
[----:B------:R-:W-:Y:S01]  /*5d30*/  IMAD.MOV.U32 R8, RZ, RZ, R11 ;  /* 0x000000ffff087224 */ /* 0x000fe200078e000b */
[----:B------:R-:W-:Y:S01]  /*5d40*/  MOV R5, R2 ;  /* 0x0000000200057202 */ /* 0x000fe20000000f00 */
[----:B------:R-:W-:Y:S01]  /*5d50*/  VIADD R16, R16, 0x8 ;  /* 0x0000000810107836 */ /* 0x000fe20000000000 */
[----:B------:R-:W-:Y:S01]  /*5d60*/  SEL R9, R9, 0x9, !P1 ;  /* 0x0000000909097807 */ /* 0x000fe20004800000 */
[----:B------:R-:W-:Y:S01]  /*5d70*/  UMOV UR7, UR5 ;  /* 0x0000000500077c82 */ /* 0x000fe20008000000 */
[----:B------:R-:W-:-:S07]  /*5d80*/  UMOV UR6, UR4 ;  /* 0x0000000400067c82 */ /* 0x000fce0008000000 */
.L_x_2194:
        /* <DEDUP_REMOVED lines=9> */
.L_x_2185:
[----:B------:R-:W-:Y:S01]  /*5e20*/  ULEA UR10, UR4, UR42, 0x3 ;  /* 0x0000002a040a7291 */ /* 0x000fe2000f8e183f */
[----:B------:R-:W-:-:S05]  /*5e30*/  IMAD.U32 R0, RZ, RZ, UR5 ;  /* 0x00000005ff007e24 */ /* 0x000fca000f8e00ff */
[----:B------:R-:W-:-:S04]  /*5e40*/  SHF.L.U32 R0, R0, 0x1f, RZ ;  /* 0x0000001f00007819 */ /* 0x000fc800000006ff */
[----:B------:R0:W1:Y:S01]  /*5e50*/  SYNCS.PHASECHK.TRANS64.TRYWAIT P1, [UR10+0x16830], R0 ;  /* 0x01683000ff0075a7 */ /* 0x000062000802014a */
[----:B------:R-:W-:Y:S05]  /*5e60*/  @!P0 BRA `(.L_x_2186) ;  /* 0x0000000000048947 */ /* 0x000fea0003800000 */
[----:B------:R-:W-:Y:S01]  /*5e70*/  BPT.TRAP 0x1 ;  /* 0x000000040000795c */ /* 0x000fe20000300000 */
.L_x_2186:
[----:B-1----:R-:W-:Y:S05]  /*5e80*/  @P1 BRA `(.L_x_2184) ;  /* 0x0000000000081947 */ /* 0x002fea0003800000 */
[----:B------:R-:W1:Y:S02]  /*5e90*/  SYNCS.PHASECHK.TRANS64.TRYWAIT P1, [UR10+0x16830], R0 ;  /* 0x01683000ff0075a7 */ /* 0x000e64000802014a */
[----:B-1----:R-:W-:Y:S05]  /*5ea0*/  @!P1 BRA `(.L_x_2187) ;  /* 0x0000007400109947 */ /* 0x002fea0003800000 */
.L_x_2184:
        /* <DEDUP_REMOVED lines=26> */
.L_x_2189:
[----:B------:R-:W-:Y:S01]  /*6050*/  ULEA UR10, UR6, UR42, 0x3 ;  /* 0x0000002a060a7291 */ /* 0x000fe2000f8e183f */
[----:B01----:R-:W-:-:S05]  /*6060*/  IMAD.U32 R0, RZ, RZ, UR7 ;  /* 0x00000007ff007e24 */ /* 0x003fca000f8e00ff */
[----:B------:R-:W-:-:S04]  /*6070*/  SHF.L.U32 R0, R0, 0x1f, RZ ;  /* 0x0000001f00007819 */ /* 0x000fc800000006ff */
[----:B------:R0:W1:Y:S01]  /*6080*/  SYNCS.PHASECHK.TRANS64.TRYWAIT P1, [UR10+0x16850], R0 ;  /* 0x01685000ff0075a7 */ /* 0x000062000802014a */
[----:B------:R-:W-:Y:S05]  /*6090*/  @!P0 BRA `(.L_x_2190) ;  /* 0x0000000000048947 */ /* 0x000fea0003800000 */
[----:B------:R-:W-:Y:S01]  /*60a0*/  BPT.TRAP 0x1 ;  /* 0x000000040000795c */ /* 0x000fe20000300000 */
.L_x_2190:
[----:B-1----:R-:W-:Y:S05]  /*60b0*/  @P1 BRA `(.L_x_2188) ;  /* 0x0000000000081947 */ /* 0x002fea0003800000 */
[----:B------:R-:W1:Y:S02]  /*60c0*/  SYNCS.PHASECHK.TRANS64.TRYWAIT P1, [UR10+0x16850], R0 ;  /* 0x01685000ff0075a7 */ /* 0x000e64000802014a */
[----:B-1----:R-:W-:Y:S05]  /*60d0*/  @!P1 BRA `(.L_x_2191) ;  /* 0x00000070009c9947 */ /* 0x002fea0003800000 */
.L_x_2188:
[----:B------:R-:W-:Y:S01]  /*60e0*/  UIADD3 UR7, UR42, 0x400, URZ ;  /* 0x000004002a077890 */ /* 0x000fe2000fffe03f */
[----:B------:R-:W-:Y:S01]  /*60f0*/  WARPGROUP.ARRIVE ;  /* 0x00000000000079c5 */ /* 0x000fe20000000000 */
[----:B------:R-:W-:Y:S01]  /*6100*/  UMOV UR11, 0x40000040 ;  /* 0x40000040000b7882 */ /* 0x000fe20000000000 */
[----:B------:R-:W-:Y:S01]  /*6110*/  UMOV UR15, 0x40000040 ;  /* 0x40000040000f7882 */ /* 0x000fe20000000000 */
[----:B------:R-:W-:-:S04]  /*6120*/  USHF.R.U32.HI UR7, URZ, 0x4, UR7 ;  /* 0x000000043f077899 */ /* 0x000fc80008011607 */
[----:B------:R-:W-:-:S04]  /*6130*/  ULOP3.LUT UR7, UR7, 0x3fff, URZ, 0xc0, !UPT ;  /* 0x00003fff07077892 */ /* 0x000fc8000f8ec03f */
[----:B------:R-:W-:-:S04]  /*6140*/  ULEA UR10, UR6, UR7, 0xa ;  /* 0x00000007060a7291 */ /* 0x000fc8000f8e503f */
[----:B------:R-:W-:-:S05]  /*6150*/  UIADD3 UR14, UR10, 0x80, URZ ;  /* 0x000000800a0e7890 */ /* 0x000fca000fffe03f */
[----:B------:R-:W-:Y:S01]  /*6160*/  HGMMA.64x64x16.F32 R88, R148, gdesc[UR8].tnspB, R88, gsb0 ;  /* 0x40e0000894587df0 */ /* 0x000fe20008000858 */
[----:B------:R-:W-:Y:S02]  /*6170*/  UMOV UR11, 0x40000040 ;  /* 0x40000040000b7882 */ /* 0x000fe40000000000 */
        /* <DEDUP_REMOVED lines=28> */
[----:B------:R-:W-:Y:S03]  /*6340*/  HGMMA.64x64x16.F32 R88, R124, gdesc[UR12].tnspB, R88, gsb0 ;  /* 0x40e0000c7c587df0 */ /* 0x000fe60008000858 */
[----:B------:R-:W-:Y:S02]  /*6350*/  WARPGROUP.DEPBAR.LE gsb0, 0x0 ;  /* 0x00008000000079c5 */ /* 0x000fe40000010000 */
[----:B------:R-:W-:-:S06]  /*6360*/  WARPGROUP.ARRIVE ;  /* 0x00000000000079c5 */ /* 0x000fcc0000000000 */
[----:B------:R-:W-:Y:S03]  /*6370*/  HGMMA.64x64x16.F32 R88, R120, gdesc[UR8].tnspB, R88, gsb0 ;  /* 0x40e0000878587df0 */ /* 0x000fe60008000858 */
[----:B------:R-:W-:Y:S02]  /*6380*/  WARPGROUP.DEPBAR.LE gsb0, 0x0 ;  /* 0x00008000000079c5 */ /* 0x000fe40000010000 */
[----:B------:R2:W-:Y:S06]  /*6390*/  BAR.ARV R9, 0x100 ;  /* 0x000400090000751d */ /* 0x0005ec0000002000 */
[----:B------:R-:W-:Y:S05]  /*63a0*/  @!P0 BRA `(.L_x_2192) ;  /* 0x0000000000048947 */ /* 0x000fea0003800000 */
[----:B------:R-:W-:Y:S01]  /*63b0*/  BPT.TRAP 0x1 ;  /* 0x000000040000795c */ /* 0x000fe20000300000 */
.L_x_2192:
[----:B01----:R-:W-:Y:S01]  /*63c0*/  FMNMX.FTZ R0, R24, R5, !PT ;  /* 0x0000000518007209 */ /* 0x003fe20007810000 */
        /* <DEDUP_REMOVED lines=67> */
[----:B------:R-:W0:Y:S02]  /*6800*/  LDC R0, c[0x0][0x988] ;  /* 0x00026200ff007b82 */ /* 0x000e240000000800 */
[----:B------:R-:W1:Y:S04]  /*6810*/  SHFL.BFLY PT, R11, R10, 0x2, 0x1f ;  /* 0x0c401f000a0b7f89 */ /* 0x000e6800000e0000 */
[----:B------:R-:W3:Y:S01]  /*6820*/  SHFL.BFLY PT, R15, R12, 0x2, 0x1f ;  /* 0x0c401f000c0f7f89 */ /* 0x000ee200000e0000 */
[----:B-1----:R-:W-:-:S02]  /*6830*/  FMNMX.FTZ R13, R10, R11, !PT ;  /* 0x0000000b0a0d7209 */ /* 0x002fc40007810000 */
[----:B---3--:R-:W-:-:S03]  /*6840*/  FMNMX.FTZ R15, R12, R15, !PT ;  /* 0x0000000f0c0f7209 */ /* 0x008fc60007810000 */
[----:B------:R-:W1:Y:S04]  /*6850*/  SHFL.BFLY PT, R2, R13, 0x1, 0x1f ;  /* 0x0c201f000d027f89 */ /* 0x000e6800000e0000 */
[----:B------:R-:W3:Y:S01]  /*6860*/  SHFL.BFLY PT, R14, R15, 0x1, 0x1f ;  /* 0x0c201f000f0e7f89 */ /* 0x000ee200000e0000 */
[----:B-1----:R-:W-:Y:S02]  /*6870*/  FMNMX.FTZ R2, R13, R2, !PT ;  /* 0x000000020d027209 */ /* 0x002fe40007810000 */
[----:B---3--:R-:W-:-:S03]  /*6880*/  FMNMX.FTZ R11, R15, R14, !PT ;  /* 0x0000000e0f0b7209 */ /* 0x008fc60007810000 */
        /* <DEDUP_REMOVED lines=18> */
[-CC-:B------:R-:W-:Y:S01]  /*69b0*/  FFMA.FTZ R145, R34, R0.reuse, -R49.reuse ;  /* 0x0000000022917223 */ /* 0x180fe20000010831 */
        /* <DEDUP_REMOVED lines=16> */
[--C-:B------:R-:W-:Y:S01]  /*6ac0*/  FFMA.FTZ R137, R50, R0, -R49.reuse ;  /* 0x0000000032897223 */ /* 0x100fe20000010831 */
        /* <DEDUP_REMOVED lines=16> */
[----:B------:R-:W3:Y:S01]  /*6bd0*/  MUFU.EX2 R10, R10 ;  /* 0x0000000a000a7308 */ /* 0x000ee20000000800 */
        /* <DEDUP_REMOVED lines=16> */
[----:B---3--:R-:W-:Y:S01]  /*6ce0*/  FADD.FTZ R4, R10, R3 ;  /* 0x000000030a047221 */ /* 0x008fe20000010000 */
[-CC-:B------:R-:W-:Y:S01]  /*6cf0*/  FFMA.FTZ R129, R66, R0.reuse, -R49.reuse ;  /* 0x0000000042817223 */ /* 0x180fe20000010831 */
[-CC-:B------:R-:W-:Y:S01]  /*6d00*/  FFMA.FTZ R131, R70, R0.reuse, -R49.reuse ;  /* 0x0000000046837223 */ /* 0x180fe20000010831 */
[----:B------:R-:W-:-:S04]  /*6d10*/  FFMA.FTZ R86, R86, R0, -R49 ;  /* 0x0000000056567223 */ /* 0x000fc80000010831 */
[----:B------:R-:W3:Y:S01]  /*6d20*/  MUFU.EX2 R125, R125 ;  /* 0x0000007d007d7308 */ /* 0x000ee20000000800 */
[----:B-1----:R-:W-:-:S07]  /*6d30*/  FADD.FTZ R34, R150, R27 ;  /* 0x0000001b96227221 */ /* 0x002fce0000010000 */
[----:B------:R-:W1:Y:S01]  /*6d40*/  MUFU.EX2 R12, R12 ;  /* 0x0000000c000c7308 */ /* 0x000e620000000800 */
[----:B0-----:R-:W-:-:S07]  /*6d50*/  FADD.FTZ R3, R151, R4 ;  /* 0x0000000497037221 */ /* 0x001fce0000010000 */
[----:B------:R-:W0:Y:S01]  /*6d60*/  MUFU.EX2 R144, R144 ;  /* 0x0000009000907308 */ /* 0x000e220000000800 */
[----:B---3--:R-:W-:-:S07]  /*6d70*/  FADD.FTZ R27, R125, R34 ;  /* 0x000000227d1b7221 */ /* 0x008fce0000010000 */
[----:B------:R-:W3:Y:S01]  /*6d80*/  MUFU.EX2 R145, R145 ;  /* 0x0000009100917308 */ /* 0x000ee20000000800 */
[----:B-1----:R-:W-:-:S07]  /*6d90*/  FADD.FTZ R4, R12, R3 ;  /* 0x000000030c047221 */ /* 0x002fce0000010000 */
[----:B------:R-:W1:Y:S01]  /*6da0*/  MUFU.EX2 R123, R123 ;  /* 0x0000007b007b7308 */ /* 0x000e620000000800 */
[----:B0-----:R-:W-:-:S07]  /*6db0*/  FADD.FTZ R34, R144, R27 ;  /* 0x0000001b90227221 */ /* 0x001fce0000010000 */
[----:B------:R-:W0:Y:S01]  /*6dc0*/  MUFU.EX2 R14, R14 ;  /* 0x0000000e000e7308 */ /* 0x000e220000000800 */
[----:B---3--:R-:W-:-:S07]  /*6dd0*/  FADD.FTZ R3, R145, R4 ;  /* 0x0000000491037221 */ /* 0x008fce0000010000 */
[----:B------:R-:W3:Y:S01]  /*6de0*/  MUFU.EX2 R146, R146 ;  /* 0x0000009200927308 */ /* 0x000ee20000000800 */
[----:B-1----:R-:W-:Y:S01]  /*6df0*/  FADD.FTZ R27, R123, R34 ;  /* 0x000000227b1b7221 */ /* 0x002fe20000010000 */
[----:B------:R-:W-:-:S06]  /*6e00*/  FFMA.FTZ R34, R67, R0, -R49 ;  /* 0x0000000043227223 */ /* 0x000fcc0000010831 */
        /* <DEDUP_REMOVED lines=15> */
[----:B---3--:R-:W-:Y:S01]  /*6f00*/  FADD.FTZ R27, R41, R36 ;  /* 0x00000024291b7221 */ /* 0x008fe20000010000 */
[----:B------:R-:W-:-:S06]  /*6f10*/  FFMA.FTZ R36, R71, R0, -R49 ;  /* 0x0000000047247223 */ /* 0x000fcc0000010831 */
[----:B------:R-:W3:Y:S01]  /*6f20*/  MUFU.EX2 R143, R143 ;  /* 0x0000008f008f7308 */ /* 0x000ee20000000800 */
[----:B-1----:R-:W-:-:S07]  /*6f30*/  FADD.FTZ R4, R20, R3 ;  /* 0x0000000314047221 */ /* 0x002fce0000010000 */
[----:B------:R-:W1:Y:S01]  /*6f40*/  MUFU.EX2 R37, R37 ;  /* 0x0000002500257308 */ /* 0x000e620000000800 */
[----:B0-----:R-:W-:Y:S01]  /*6f50*/  FADD.FTZ R38, R142, R27 ;  /* 0x0000001b8e267221 */ /* 0x001fe20000010000 */
[----:B------:R-:W-:-:S06]  /*6f60*/  FFMA.FTZ R27, R74, R0, -R49 ;  /* 0x000000004a1b7223 */ /* 0x000fcc0000010831 */
        /* <DEDUP_REMOVED lines=48> */
[-CC-:B------:R-:W-:Y:S01]  /*7270*/  FFMA.FTZ R42, R83, R0.reuse, -R49.reuse ;  /* 0x00000000532a7223 */ /* 0x180fe20000010831 */
[----:B------:R-:W-:-:S05]  /*7280*/  FFMA.FTZ R49, R87, R0, -R49 ;  /* 0x0000000057317223 */ /* 0x000fca0000010831 */
        /* <DEDUP_REMOVED lines=38> */
[----:B0-----:R-:W-:-:S03]  /*74f0*/  FADD.FTZ R4, R45, R4 ;  /* 0x000000042d047221 */ /* 0x001fc60000010000 */
[----:B---3--:R-:W-:Y:S01]  /*7500*/  FADD.FTZ R3, R49, R3 ;  /* 0x0000000331037221 */ /* 0x008fe20000010000 */
[----:B------:R-:W-:Y:S06]  /*7510*/  @!P0 BRA `(.L_x_2193) ;  /* 0x0000000000048947 */ /* 0x000fec0003800000 */
[----:B------:R-:W-:Y:S01]  /*7520*/  BPT.TRAP 0x1 ;  /* 0x000000040000795c */ /* 0x000fe20000300000 */
.L_x_2193:
        /* <DEDUP_REMOVED lines=76> */
[----:B------:R-:W-:Y:S06]  /*79f0*/  @P1 BRA `(.L_x_2194) ;  /* 0xffffffe000e41947 */ /* 0x000fec000383ffff */
.L_x_2183:
[----:B------:R-:W-:Y:S06]  /*7a00*/  BAR.ARV 0x8, 0x200 ;  /* 0x0208000000007b1d */ /* 0x000fec0000002000 */
[----:B------:R-:W-:Y:S05]  /*7a10*/  @!P0 BRA `(.L_x_2195) ;  /* 0x0000000000048947 */ /* 0x000fea0003800000 */
[----:B------:R-:W-:Y:S01]  /*7a20*/  BPT.TRAP 0x1 ;  /* 0x000000040000795c */ /* 0x000fe20000300000 */
.L_x_2195:
[----:B------:R-:W-:Y:S01]  /*7a30*/  ULEA UR7, UR4, UR42, 0x3 ;  /* 0x0000002a04077291 */ /* 0x000fe2000f8e183f */
[----:B------:R-:W-:-:S05]  /*7a40*/  IMAD.U32 R5, RZ, RZ, UR5 ;  /* 0x00000005ff057e24 */ /* 0x000fca000f8e00ff */
[----:B------:R-:W-:-:S04]  /*7a50*/  SHF.L.U32 R5, R5, 0x1f, RZ ;  /* 0x0000001f05057819 */ /* 0x000fc800000006ff */
[----:B------:R0:W1:Y:S01]  /*7a60*/  SYNCS.PHASECHK.TRANS64.TRYWAIT P1, [UR7+0x16850], R5 ;  /* 0x01685005ff0075a7 */ /* 0x0000620008020147 */
[----:B------:R-:W-:Y:S05]  /*7a70*/  @!P0 BRA `(.L_x_2196) ;  /* 0x0000000000048947 */ /* 0x000fea0003800000 */
[----:B------:R-:W-:Y:S01]  /*7a80*/  BPT.TRAP 0x1 ;  /* 0x000000040000795c */ /* 0x000fe20000300000 */
.L_x_2196:
[----:B-1----:R-:W-:Y:S05]  /*7a90*/  @P1 BRA `(.L_x_2197) ;  /* 0x0000000000081947 */ /* 0x002fea0003800000 */
[----:B------:R-:W1:Y:S02]  /*7aa0*/  SYNCS.PHASECHK.TRANS64.TRYWAIT P1, [UR7+0x16850], R5 ;  /* 0x01685005ff0075a7 */ /* 0x000e640008020147 */
[----:B-1----:R-:W-:Y:S05]  /*7ab0*/  @!P1 BRA `(.L_x_2198) ;  /* 0x00000058003c9947 */ /* 0x002fea0003800000 */
.L_x_2197:
[----:B------:R-:W-:Y:S01]  /*7ac0*/  UIADD3 UR42, UR42, 0x400, URZ ;  /* 0x000004002a2a7890 */ /* 0x000fe2000fffe03f */
[----:B------:R-:W-:Y:S01]  /*7ad0*/  WARPGROUP.ARRIVE ;  /* 0x00000000000079c5 */ /* 0x000fe20000000000 */
[----:B------:R-:W-:Y:S01]  /*7ae0*/  UMOV UR11, 0x40000040 ;  /* 0x40000040000b7882 */ /* 0x000fe20000000000 */
[----:B01----:R-:W0:Y:S01]  /*7af0*/  SHFL.BFLY PT, R5, R4, 0x2, 0x1f ;  /* 0x0c401f0004057f89 */ /* 0x003e2200000e0000 */
[----:B------:R-:W-:-:S03]  /*7b00*/  USHF.R.U32.HI UR42, URZ, 0x4, UR42 ;  /* 0x000000043f2a7899 */ /* 0x000fc6000801162a */
[----:B------:R-:W1:Y:S01]  /*7b10*/  SHFL.BFLY PT, R6, R3, 0x2, 0x1f ;  /* 0x0c401f0003067f89 */ /* 0x000e6200000e0000 */
[----:B------:R-:W-:-:S04]  /*7b20*/  ULOP3.LUT UR42, UR42, 0x3fff, URZ, 0xc0, !UPT ;  /* 0x00003fff2a2a7892 */ /* 0x000fc8000f8ec03f */
[----:B------:R-:W-:-:S04]  /*7b30*/  ULEA UR4, UR4, UR42, 0xa ;  /* 0x0000002a04047291 */ /* 0x000fc8000f8e503f */
[----:B------:R-:W-:-:S03]  /*7b40*/  UIADD3 UR6, UR4, 0x80, URZ ;  /* 0x0000008004067890 */ /* 0x000fc6000fffe03f */
[----:B------:R-:W-:Y:S02]  /*7b50*/  UMOV UR10, UR4 ;  /* 0x00000004000a7c82 */ /* 0x000fe40008000000 */
[----:B------:R-:W-:Y:S01]  /*7b60*/  HGMMA.64x64x16.F32 R88, R148, gdesc[UR8].tnspB, R88, gsb0 ;  /* 0x40e0000894587df0 */ /* 0x000fe20008000858 */
[----:B------:R-:W-:Y:S01]  /*7b70*/  UMOV UR11, 0x40000040 ;  /* 0x40000040000b7882 */ /* 0x000fe20000000000 */
[----:B------:R-:W-:Y:S01]  /*7b80*/  UMOV UR10, UR6 ;  /* 0x00000006000a7c82 */ /* 0x000fe20008000000 */
[----:B------:R-:W-:Y:S01]  /*7b90*/  UIADD3 UR6, UR4, 0x100, URZ ;  /* 0x0000010004067890 */ /* 0x000fe2000fffe03f */
[----:B0-----:R-:W-:Y:S01]  /*7ba0*/  FADD.FTZ R5, R5, R4 ;  /* 0x0000000405057221 */ /* 0x001fe20000010000 */
[----:B------:R-:W-:Y:S02]  /*7bb0*/  IMAD.MOV.U32 R4, RZ, RZ, -0x800000 ;  /* 0xff800000ff047424 */ /* 0x000fe400078e00ff */
[----:B-1----:R-:W-:Y:S01]  /*7bc0*/  FADD.FTZ R7, R6, R3 ;  /* 0x0000000306077221 */ /* 0x002fe20000010000 */
[----:B------:R-:W-:Y:S01]  /*7bd0*/  IMAD.MOV.U32 R3, RZ, RZ, -0x800000 ;  /* 0xff800000ff037424 */ /* 0x000fe200078e00ff */
[----:B------:R-:W0:Y:S04]  /*7be0*/  SHFL.BFLY PT, R6, R5, 0x1, 0x1f ;  /* 0x0c201f0005067f89 */ /* 0x000e2800000e0000 */
[----:B------:R-:W1:Y:S01]  /*7bf0*/  SHFL.BFLY PT, R8, R7, 0x1, 0x1f ;  /* 0x0c201f0007087f89 */ /* 0x000e6200000e0000 */
[----:B0-----:R-:W-:Y:S01]  /*7c00*/  FADD.FTZ R10, R5, R6 ;  /* 0x00000006050a7221 */ /* 0x001fe20000010000 */
[----:B-1----:R-:W-:-:S04]  /*7c10*/  FADD.FTZ R12, R7, R8 ;  /* 0x00000008070c7221 */ /* 0x002fc80000010000 */
[----:B------:R-:W-:Y:S02]  /*7c20*/  FSETP.NE.FTZ.AND P1, PT, R10, RZ, PT ;  /* 0x000000ff0a00720b */ /* 0x000fe40003f35000 */
[----:B------:R-:W-:Y:S02]  /*7c30*/  CS2R R6, SRZ ;  /* 0x0000000000067805 */ /* 0x000fe4000001ff00 */
[----:B------:R-:W-:-:S09]  /*7c40*/  FSETP.NE.FTZ.AND P2, PT, R12, RZ, PT ;  /* 0x000000ff0c00720b */ /* 0x000fd20003f55000 */
[----:B------:R-:W0:Y:S01]  /*7c50*/  @P1 MUFU.LG2 R8, R10 ;  /* 0x0000000a00081308 */ /* 0x000e220000000c00 */
[----:B------:R-:W-:-:S03]  /*7c60*/  @P1 FMUL.FTZ R5, R0, 0.69314718246459960938 ;  /* 0x3f31721800051820 */ /* 0x000fc60000410000 */
[----:B------:R-:W-:-:S04]  /*7c70*/  @P2 FMUL.FTZ R13, R0, 0.69314718246459960938 ;  /* 0x3f317218000d2820 */ /* 0x000fc80000410000 */
[----:B--2---:R-:W1:Y:S08]  /*7c80*/  @P2 MUFU.LG2 R9, R12 ;  /* 0x0000000c00092308 */ /* 0x004e700000000c00 */
        /* <DEDUP_REMOVED lines=47> */
.L_x_2199:
        /* <DEDUP_REMOVED lines=36> */
.L_x_2163:
        /* <DEDUP_REMOVED lines=17> */
[----:B------:R-:W-:Y:S01]  /*82d0*/  IADD3 R23, R22, -R7, RZ ;  /* 0x8000000716177210 */ /* 0x000fe20007ffe0ff */
[----:B------:R-:W3:Y:S01]  /*82e0*/  LDC.64 R10, c[0x0][0xbd8] ;  /* 0x0002f600ff0a7b82 */ /* 0x000ee20000000a00 */
[----:B------:R-:W-:Y:S01]  /*82f0*/  LOP3.LUT R9, R5, 0xfffffffc, RZ, 0xc0, !PT ;  /* 0xfffffffc05097812 */ /* 0x000fe200078ec0ff */
[----:B------:R-:W-:Y:S01]  /*8300*/  IMAD.HI R2, R0, 0x55555556, RZ ;  /* 0x5555555600027827 */ /* 0x000fe200078e02ff */
[----:B------:R-:W-:Y:S01]  /*8310*/  SHF.R.S32.HI R6, RZ, 0x1f, R23 ;  /* 0x0000001fff067819 */ /* 0x000fe20000011417 */
[----:B------:R-:W-:Y:S02]  /*8320*/  UIADD3 UR6, UR5, UR6, URZ ;  /* 0x0000000605067290 */ /* 0x000fe4000fffe03f */
[----:B------:R-:W-:Y:S01]  /*8330*/  IMAD.IADD R22, R22, 0x1, -R9 ;  /* 0x0000000116167824 */ /* 0x000fe200078e0a09 */
[----:B------:R-:W-:Y:S01]  /*8340*/  LEA.HI R24, R6, R23, RZ, 0x2 ;  /* 0x0000001706187211 */ /* 0x000fe200078f10ff */
[----:B------:R-:W4:Y:S01]  /*8350*/  S2UR UR11, SR_CTAID.Y ;  /* 0x00000000000b79c3 */ /* 0x000f220000002600 */
[----:B0-----:R-:W-:Y:S01]  /*8360*/  ISETP.NE.AND P0, PT, R17, 0x1, PT ;  /* 0x000000011100780c */ /* 0x001fe20003f05270 */
[----:B------:R-:W-:Y:S01]  /*8370*/  ULDC.64 UR8, c[0x0][0xb38] ;  /* 0x0002ce0000087ab9 */ /* 0x000fe20000000a00 */
[--C-:B------:R-:W-:Y:S01]  /*8380*/  SHF.R.S32.HI R7, RZ, 0x2, R24.reuse ;  /* 0x00000002ff077819 */ /* 0x100fe20000011418 */
[----:B------:R-:W-:Y:S01]  /*8390*/  UIMAD UR7, UR7, UR8, URZ ;  /* 0x00000008070772a4 */ /* 0x000fe2000f8e023f */
[----:B------:R-:W-:-:S02]  /*83a0*/  SHF.R.S32.HI R8, RZ, 0x1f, R24 ;  /* 0x0000001fff087819 */ /* 0x000fc40000011418 */
[----:B------:R-:W-:Y:S01]  /*83b0*/  LEA.HI R5, R2, R2, RZ, 0x1 ;  /* 0x0000000202057211 */ /* 0x000fe200078f08ff */
[----:B------:R-:W4:Y:S01]  /*83c0*/  LDC R21, c[0x0][0xc50] ;  /* 0x00031400ff157b82 */ /* 0x000f220000000800 */
[----:B------:R-:W-:Y:S01]  /*83d0*/  LEA.HI R8, R8, R7, RZ, 0x3 ;  /* 0x0000000708087211 */ /* 0x000fe200078f18ff */
[----:B--2---:R-:W-:Y:S01]  /*83e0*/  USHF.R.S32.HI UR10, URZ, 0x1f, UR12 ;  /* 0x0000001f3f0a7899 */ /* 0x004fe2000801140c */
[----:B------:R-:W-:Y:S01]  /*83f0*/  LEA.HI R6, R6, R23, RZ, 0x5 ;  /* 0x0000001706067211 */ /* 0x000fe200078f28ff */
[----:B------:R-:W-:Y:S01]  /*8400*/  IMAD R9, R5, -0x3, R0 ;  /* 0xfffffffd05097824 */ /* 0x000fe200078e0200 */
[----:B------:R-:W-:Y:S02]  /*8410*/  LOP3.LUT R8, R8, 0xfffffff8, RZ, 0xc0, !PT ;  /* 0xfffffff808087812 */ /* 0x000fe400078ec0ff */
[----:B------:R-:W-:Y:S01]  /*8420*/  SHF.R.S32.HI R5, RZ, 0x5, R6 ;  /* 0x00000005ff057819 */ /* 0x000fe20000011406 */
[----:B------:R-:W0:Y:S01]  /*8430*/  LDC.64 R14, c[0x0][0xb40] ;  /* 0x0002d000ff0e7b82 */ /* 0x000e220000000a00 */
[----:B------:R-:W-:Y:S01]  /*8440*/  LEA.HI R2, R22, R22, RZ, 0x1 ;  /* 0x0000001616027211 */ /* 0x000fe200078f08ff */
[----:B------:R-:W-:Y:S01]  /*8450*/  IMAD.IADD R0, R7, 0x1, -R8 ;  /* 0x0000000107007824 */ /* 0x000fe200078e0a08 */
[----:B------:R-:W-:Y:S01]  /*8460*/  LOP3.LUT R24, R24, 0x7ffffffc, RZ, 0xc0, !PT ;  /* 0x7ffffffc18187812 */ /* 0x000fe200078ec0ff */
[----:B------:R-:W-:Y:S01]  /*8470*/  IMAD.U32 R6, RZ, RZ, UR4 ;  /* 0x00000004ff067e24 */ /* 0x000fe2000f8e00ff */
[----:B------:R-:W-:Y:S01]  /*8480*/  LOP3.LUT R7, R2, 0x1ffffffe, RZ, 0xc0, !PT ;  /* 0x1ffffffe02077812 */ /* 0x000fe200078ec0ff */
[----:B------:R-:W-:-:S02]  /*8490*/  IMAD R0, R5, 0x10, R0 ;  /* 0x0000001005007824 */ /* 0x000fc400078e0200 */
[----:B------:R-:W2:Y:S01]  /*84a0*/  @P0 LDC R5, c[0x0][0xbec] ;  /* 0x0002fb00ff050b82 */ /* 0x000ea20000000800 */
[----:B---3--:R-:W-:Y:S02]  /*84b0*/  IMAD R8, R10, UR10, RZ ;  /* 0x0000000a0a087c24 */ /* 0x008fe4000f8e02ff */
[----:B------:R-:W-:Y:S02]  /*84c0*/  IMAD.IADD R25, R22, 0x1, -R7 ;  /* 0x0000000116197824 */ /* 0x000fe400078e0a07 */
[----:B------:R-:W-:Y:S02]  /*84d0*/  IMAD R0, R9, 0x40, R0 ;  /* 0x0000004009007824 */ /* 0x000fe400078e0200 */
[----:B------:R-:W-:Y:S01]  /*84e0*/  IMAD.U32 R7, RZ, RZ, UR5 ;  /* 0x00000005ff077e24 */ /* 0x000fe2000f8e00ff */
[----:B------:R-:W3:Y:S01]  /*84f0*/  @P0 LDC R13, c[0x0][0xbf0] ;  /* 0x0002fc00ff0d0b82 */ /* 0x000ee20000000800 */
[----:B------:R-:W-:Y:S01]  /*8500*/  IMAD.U32 R7, RZ, RZ, UR6 ;  /* 0x00000006ff077e24 */ /* 0x000fe2000f8e00ff */
[----:B------:R-:W-:Y:S01]  /*8510*/  UIMAD.WIDE.U32 UR4, UR36, UR8, URZ ;  /* 0x00000008240472a5 */ /* 0x000fe2000f8e003f */
[----:B------:R-:W-:Y:S01]  /*8520*/  IMAD R2, R25, 0x8, R0 ;  /* 0x0000000819027824 */ /* 0x000fe200078e0200 */
[----:B------:R-:W-:Y:S01]  /*8530*/  UIMAD UR6, UR36, UR9, UR7 ;  /* 0x00000009240672a4 */ /* 0x000fe2000f8e0207 */
[----:B------:R-:W-:-:S02]  /*8540*/  IMAD.WIDE.U32 R6, R10, UR12, R6 ;  /* 0x0000000c0a067c25 */ /* 0x000fc4000f8e0006 */
[----:B------:R-:W-:Y:S01]  /*8550*/  ULDC.64 UR8, c[0x0][0xb28] ;  /* 0x0002ca0000087ab9 */ /* 0x000fe20000000a00 */
[----:B------:R-:W5:Y:S01]  /*8560*/  @P0 LDC R27, c[0x0][0xbec] ;  /* 0x0002fb00ff1b0b82 */ /* 0x000f620000000800 */
[----:B-1----:R-:W-:Y:S01]  /*8570*/  IMAD R2, R19, 0xc0, R2 ;  /* 0x000000c013027824 */ /* 0x002fe200078e0202 */
[----:B------:R-:W-:Y:S01]  /*8580*/  UIADD3 UR6, UR5, UR6, URZ ;  /* 0x0000000605067290 */ /* 0x000fe2000fffe03f */
[----:B------:R-:W-:Y:S01]  /*8590*/  IMAD R11, R11, UR12, R8 ;  /* 0x0000000c0b0b7c24 */ /* 0x000fe2000f8e0208 */
[----:B------:R-:W-:Y:S01]  /*85a0*/  MOV R8, UR4 ;  /* 0x0000000400087c02 */ /* 0x000fe20008000f00 */
[----:B------:R-:W-:Y:S01]  /*85b0*/  IMAD.U32 R9, RZ, RZ, UR5 ;  /* 0x00000005ff097e24 */ /* 0x000fe2000f8e00ff */
[----:B------:R-:W-:Y:S01]  /*85c0*/  ULDC.64 UR4, c[0x0][0xbe0] ;  /* 0x0002f80000047ab9 */ /* 0x000fe20000000a00 */
[----:B0-----:R-:W-:Y:S01]  /*85d0*/  IMAD R12, R14, UR10, RZ ;  /* 0x0000000a0e0c7c24 */ /* 0x001fe2000f8e02ff */
[----:B------:R-:W0:Y:S01]  /*85e0*/  @P0 LDC R18, c[0x0][0xbf0] ;  /* 0x0002fc00ff120b82 */ /* 0x000e220000000800 */
[----:B--2---:R-:W-:-:S04]  /*85f0*/  @P0 IMAD.HI.U32 R10, R2, R5, RZ ;  /* 0x00000005020a0227 */ /* 0x004fc800078e00ff */
[----:B----4-:R-:W-:Y:S02]  /*8600*/  IMAD R21, R21, R16, UR11 ;  /* 0x0000000b15157e24 */ /* 0x010fe4000f8e0210 */
[----:B------:R-:W-:Y:S01]  /*8610*/  IMAD.U32 R9, RZ, RZ, UR6 ;  /* 0x00000006ff097e24 */ /* 0x000fe2000f8e00ff */
[----:B------:R-:W-:Y:S01]  /*8620*/  ULDC.64 UR6, c[0x0][0xb48] ;  /* 0x0002d20000067ab9 */ /* 0x000fe20000000a00 */
[----:B------:R-:W-:Y:S01]  /*8630*/  IMAD.MOV.U32 R5, RZ, RZ, R2 ;  /* 0x000000ffff057224 */ /* 0x000fe200078e0002 */
[----:B---3--:R-:W-:Y:S01]  /*8640*/  @P0 SHF.R.U32.HI R5, RZ, R13, R10 ;  /* 0x0000000dff050219 */ /* 0x008fe2000001160a */
[----:B------:R-:W-:Y:S01]  /*8650*/  IMAD R13, R15, UR12, R12 ;  /* 0x0000000c0f0d7c24 */ /* 0x000fe2000f8e020c */
[----:B------:R-:W-:Y:S01]  /*8660*/  SHF.R.S32.HI R12, RZ, 0x1f, R21 ;  /* 0x0000001fff0c7819 */ /* 0x000fe20000011415 */
[----:B------:R-:W-:-:S04]  /*8670*/  IMAD.WIDE.U32 R8, R14, UR12, R8 ;  /* 0x0000000c0e087c25 */ /* 0x000fc8000f8e0008 */
[----:B------:R-:W-:Y:S02]  /*8680*/  IMAD.IADD R7, R7, 0x1, R11 ;  /* 0x0000000107077824 */ /* 0x000fe400078e020b */
[----:B-----5:R-:W-:-:S04]  /*8690*/  @P0 IMAD.HI.U32 R27, R2, R27, RZ ;  /* 0x0000001b021b0227 */ /* 0x020fc800078e00ff */
[----:B------:R-:W-:Y:S02]  /*86a0*/  IMAD.IADD R9, R9, 0x1, R13 ;  /* 0x0000000109097824 */ /* 0x000fe400078e020d */
[----:B------:R-:W-:Y:S02]  /*86b0*/  IMAD R13, R12, UR6, RZ ;  /* 0x000000060c0d7c24 */ /* 0x000fe4000f8e02ff */
[----:B------:R-:W-:-:S04]  /*86c0*/  IMAD.WIDE.U32 R6, R21, UR4, R6 ;  /* 0x0000000415067c25 */ /* 0x000fc8000f8e0006 */
[----:B------:R-:W-:Y:S01]  /*86d0*/  IMAD.MOV.U32 R11, RZ, RZ, R2 ;  /* 0x000000ffff0b7224 */ /* 0x000fe200078e0002 */
[----:B0-----:R-:W-:Y:S01]  /*86e0*/  @P0 SHF.R.U32.HI R11, RZ, R18, R27 ;  /* 0x00000012ff0b0219 */ /* 0x001fe2000001161b */
[----:B------:R-:W-:Y:S01]  /*86f0*/  IMAD R10, R12, UR4, RZ ;  /* 0x000000040c0a7c24 */ /* 0x000fe2000f8e02ff */
[----:B------:R-:W-:Y:S01]  /*8700*/  BAR.SYNC.DEFER_BLOCKING 0x1, 0x180 ;  /* 0x0046000000007b1d */ /* 0x000fe20000010000 */
[C---:B------:R-:W-:Y:S01]  /*8710*/  IMAD R15, R21.reuse, UR7, R13 ;  /* 0x00000007150f7c24 */ /* 0x040fe2000f8e020d */
[--C-:B------:R-:W-:Y:S01]  /*8720*/  SHF.R.S32.HI R13, RZ, 0x1f, R5.reuse ;  /* 0x0000001fff0d7819 */ /* 0x100fe20000011405 */
[----:B------:R-:W-:Y:S01]  /*8730*/  IMAD R12, R21, UR5, R10 ;  /* 0x00000005150c7c24 */ /* 0x000fe2000f8e020a */
[----:B------:R-:W-:Y:S01]  /*8740*/  IADD3 R6, P0, R5, R6, RZ ;  /* 0x0000000605067210 */ /* 0x000fe20007f1e0ff */
[----:B------:R-:W-:Y:S01]  /*8750*/  IMAD.MOV R5, RZ, RZ, -R5 ;  /* 0x000000ffff057224 */ /* 0x000fe200078e0a05 */
        /* <DEDUP_REMOVED lines=9> */
[----:B------:R-:W-:Y:S01]  /*87f0*/  IMAD R10, R10, UR4, RZ ;  /* 0x000000040a0a7c24 */ /* 0x000fe2000f8e02ff */
[----:B------:R-:W-:Y:S01]  /*8800*/  IADD3 R9, R9, R15, RZ ;  /* 0x0000000f09097210 */ /* 0x000fe20007ffe0ff */
[----:B------:R-:W-:-:S04]  /*8810*/  IMAD.WIDE.U32 R6, R5, UR6, R6 ;  /* 0x0000000605067c25 */ /* 0x000fc8000f8e0006 */
[C---:B------:R-:W-:Y:S01]  /*8820*/  IMAD R15, R11.reuse, UR5, R10 ;  /* 0x000000050b0f7c24 */ /* 0x040fe2000f8e020a */
[----:B------:R-:W0:Y:S01]  /*8830*/  S2UR UR5, SR_CgaCtaId ;  /* 0x00000000000579c3 */ /* 0x000e220000008800 */
[----:B------:R-:W-:Y:S01]  /*8840*/  SHF.R.S32.HI R10, RZ, 0x1f, R13 ;  /* 0x0000001fff0a7819 */ /* 0x000fe2000001140d */
[----:B------:R-:W-:Y:S02]  /*8850*/  IMAD R2, R2, UR6, RZ ;  /* 0x0000000602027c24 */ /* 0x000fe4000f8e02ff */
[----:B------:R-:W-:Y:S01]  /*8860*/  IMAD.WIDE.U32 R8, R11, UR4, R8 ;  /* 0x000000040b087c25 */ /* 0x000fe2000f8e0008 */
[----:B------:R-:W-:-:S03]  /*8870*/  UMOV UR4, 0x400 ;  /* 0x0000040000047882 */ /* 0x000fc60000000000 */
[----:B------:R-:W-:Y:S01]  /*8880*/  IMAD R11, R5, UR7, R2 ;  /* 0x00000007050b7c24 */ /* 0x000fe2000f8e0202 */
[----:B------:R-:W-:Y:S01]  /*8890*/  ULDC.64 UR6, c[0x0][0xba8] ;  /* 0x0002ea0000067ab9 */ /* 0x000fe20000000a00 */
        /* <DEDUP_REMOVED lines=8> */
[----:B------:R-:W-:-:S02]  /*8920*/  LEA.HI.X R10, R6, UR7, R7, 0x2, P0 ;  /* 0x00000007060a7c11 */ /* 0x000fc400080f1407 */
[----:B------:R-:W-:Y:S01]  /*8930*/  IMAD.IADD R5, R9, 0x1, R5 ;  /* 0x0000000109057824 */ /* 0x000fe200078e0205 */
[C---:B------:R-:W-:Y:S01]  /*8940*/  LEA R18, P1, R8.reuse, UR8, 0x2 ;  /* 0x0000000808127c11 */ /* 0x040fe2000f8210ff */
[----:B------:R-:W-:Y:S01]  /*8950*/  SHFL.IDX PT, R6, R2, RZ, 0x1c1f ;  /* 0x001c1fff02067589 */ /* 0x000fe200000e0000 */
[----:B------:R-:W-:Y:S01]  /*8960*/  IMAD R0, R19, 0xc0, R0 ;  /* 0x000000c013007824 */ /* 0x000fe200078e0200 */
[----:B0-----:R-:W-:Y:S01]  /*8970*/  ULEA UR4, UR5, UR4, 0x18 ;  /* 0x0000000405047291 */ /* 0x001fe2000f8ec03f */
[----:B------:R-:W-:Y:S01]  /*8980*/  LEA.HI.X R20, R8, UR9, R5, 0x2, P1 ;  /* 0x0000000908147c11 */ /* 0x000fe200088f1405 */
[----:B------:R-:W0:Y:S01]  /*8990*/  SHFL.IDX PT, R7, R10, RZ, 0x1c1f ;  /* 0x001c1fff0a077589 */ /* 0x000e2200000e0000 */
[----:B------:R-:W-:Y:S01]  /*89a0*/  IMAD R17, R17, UR6, RZ ;  /* 0x0000000611117c24 */ /* 0x000fe2000f8e02ff */
[C---:B------:R-:W-:Y:S01]  /*89b0*/  LOP3.LUT P0, RZ, R23.reuse, 0x3, RZ, 0xc0, !PT ;  /* 0x0000000317ff7812 */ /* 0x040fe2000780c0ff */
[C---:B------:R-:W-:Y:S01]  /*89c0*/  VIADD R16, R0.reuse, 0x8 ;  /* 0x0000000800107836 */ /* 0x040fe20000000000 */
[----:B------:R-:W-:Y:S01]  /*89d0*/  SHFL.IDX PT, R8, R2, 0x1, 0x1c1f ;  /* 0x003c1f0002087f89 */ /* 0x000fe200000e0000 */
[----:B------:R-:W-:Y:S01]  /*89e0*/  UIADD3 UR4, UR4, 0x16820, URZ ;  /* 0x0001682004047890 */ /* 0x000fe2000fffe03f */
[-C--:B------:R-:W-:Y:S01]  /*89f0*/  ISETP.GE.OR P1, PT, R0, R17.reuse, P0 ;  /* 0x000000110000720c */ /* 0x080fe20000726670 */
[----:B------:R-:W-:Y:S01]  /*8a00*/  IMAD.IADD R19, R23, 0x1, -R24 ;  /* 0x0000000117137824 */ /* 0x000fe200078e0a18 */
[----:B------:R-:W1:Y:S01]  /*8a10*/  SHFL.IDX PT, R9, R10, 0x1, 0x1c1f ;  /* 0x003c1f000a097f89 */ /* 0x000e6200000e0000 */
[-C--:B------:R-:W-:Y:S01]  /*8a20*/  ISETP.GE.OR P0, PT, R16, R17.reuse, P0 ;  /* 0x000000111000720c */ /* 0x080fe20000706670 */
[----:B------:R-:W-:Y:S01]  /*8a30*/  UPRMT UR4, URZ, 0x654, UR4 ;  /* 0x000006543f047896 */ /* 0x000fe20008000004 */
[----:B------:R-:W-:Y:S01]  /*8a40*/  ISETP.GE.AND P2, PT, R0, R17, PT ;  /* 0x000000110000720c */ /* 0x000fe20003f46270 */
[----:B------:R2:W3:Y:S01]  /*8a50*/  SHFL.IDX PT, R14, R18, RZ, 0x1c1f ;  /* 0x001c1fff120e7589 */ /* 0x0004e200000e0000 */
[----:B------:R-:W-:-:S03]  /*8a60*/  IMAD.SHL.U32 R19, R19, 0x2, RZ ;  /* 0x0000000213137824 */ /* 0x000fc600078e00ff */
[----:B------:R2:W4:Y:S03]  /*8a70*/  SHFL.IDX PT, R15, R20, RZ, 0x1c1f ;  /* 0x001c1fff140f7589 */ /* 0x00052600000e0000 */
[----:B------:R-:W-:Y:S01]  /*8a80*/  SYNCS.ARRIVE.TRANS64.RED.A1T0 RZ, [UR4], RZ ;  /* 0x000000ffffff79a7 */ /* 0x000fe20008100404 */
[----:B0-----:R2:W-:Y:S04]  /*8a90*/  @!P1 ST.E desc[UR38][R6.64], R4 ;  /* 0x0000000406009985 */ /* 0x0015e8000c101926 */
[----:B-1----:R2:W-:Y:S01]  /*8aa0*/  @!P0 ST.E desc[UR38][R8.64], R3 ;  /* 0x0000000308008985 */ /* 0x0025e2000c101926 */
[----:B------:R-:W-:Y:S05]  /*8ab0*/  @P2 BRA `(.L_x_2202) ;  /* 0x0000000000b82947 */ /* 0x000fea0003800000 */
[----:B------:R-:W-:Y:S01]  /*8ac0*/  ULDC UR4, c[0x0][0xac8] ;  /* 0x0002b20000047ab9 */ /* 0x000fe20000000800 */
[C---:B------:R-:W-:Y:S01]  /*8ad0*/  VIADD R0, R19.reuse, 0x8 ;  /* 0x0000000813007836 */ /* 0x040fe20000000000 */
[C---:B------:R-:W-:Y:S01]  /*8ae0*/  ISETP.GE.AND P0, PT, R19.reuse, UR4, PT ;  /* 0x0000000413007c0c */ /* 0x040fe2000bf06270 */
[C---:B--2---:R-:W-:Y:S01]  /*8af0*/  VIADD R4, R19.reuse, 0x10 ;  /* 0x0000001013047836 */ /* 0x044fe20000000000 */
[C---:B------:R-:W-:Y:S01]  /*8b00*/  IADD3 R6, R19.reuse, 0x20, RZ ;  /* 0x0000002013067810 */ /* 0x040fe20007ffe0ff */
[C---:B------:R-:W-:Y:S02]  /*8b10*/  VIADD R5, R19.reuse, 0x18 ;  /* 0x0000001813057836 */ /* 0x040fe40000000000 */
[C---:B------:R-:W-:Y:S01]  /*8b20*/  VIADD R7, R19.reuse, 0x28 ;  /* 0x0000002813077836 */ /* 0x040fe20000000000 */
[----:B------:R-:W-:Y:S01]  /*8b30*/  ISETP.GE.AND P1, PT, R4, UR4, PT ;  /* 0x0000000404007c0c */ /* 0x000fe2000bf26270 */
[----:B------:R-:W-:Y:S01]  /*8b40*/  VIADD R9, R19, 0x30 ;  /* 0x0000003013097836 */ /* 0x000fe20000000000 */
[----:B------:R-:W-:Y:S01]  /*8b50*/  ISETP.GE.AND P2, PT, R5, UR4, PT ;  /* 0x0000000405007c0c */ /* 0x000fe2000bf46270 */
[----:B------:R-:W-:Y:S01]  /*8b60*/  VIADD R11, R19, 0x38 ;  /* 0x00000038130b7836 */ /* 0x000fe20000000000 */
[----:B------:R-:W-:-:S02]  /*8b70*/  ISETP.GE.AND P3, PT, R6, UR4, PT ;  /* 0x0000000406007c0c */ /* 0x000fc4000bf66270 */
[----:B------:R-:W-:Y:S01]  /*8b80*/  ISETP.GE.AND P4, PT, R7, UR4, PT ;  /* 0x0000000407007c0c */ /* 0x000fe2000bf86270 */
[----:B---34-:R-:W-:Y:S01]  /*8b90*/  @!P0 IMAD.WIDE R2, R19, 0x4, R14 ;  /* 0x0000000413028825 */ /* 0x018fe200078e020e */
[----:B------:R-:W-:Y:S02]  /*8ba0*/  ISETP.GE.AND P5, PT, R9, UR4, PT ;  /* 0x0000000409007c0c */ /* 0x000fe4000bfa6270 */
[----:B------:R-:W-:Y:S02]  /*8bb0*/  ISETP.GE.AND P6, PT, R11, UR4, PT ;  /* 0x000000040b007c0c */ /* 0x000fe4000bfc6270 */
[----:B------:R0:W-:Y:S01]  /*8bc0*/  @!P0 ST.E.64 desc[UR38][R2.64], R88 ;  /* 0x0000005802008985 */ /* 0x0001e2000c101b26 */
[----:B------:R-:W-:Y:S02]  /*8bd0*/  ISETP.GE.AND P0, PT, R0, UR4, PT ;  /* 0x0000000400007c0c */ /* 0x000fe4000bf06270 */
[----:B------:R-:W-:Y:S02]  /*8be0*/  @!P1 LEA.HI R4, R4, R4, RZ, 0x1 ;  /* 0x0000000404049211 */ /* 0x000fe400078f08ff */
[----:B------:R-:W-:-:S02]  /*8bf0*/  @!P3 LEA.HI R6, R6, R6, RZ, 0x1 ;  /* 0x000000060606b211 */ /* 0x000fc400078f08ff */
[----:B------:R-:W-:Y:S02]  /*8c00*/  @!P4 LEA.HI R8, R7, R7, RZ, 0x1 ;  /* 0x000000070708c211 */ /* 0x000fe400078f08ff */
[----:B------:R-:W-:Y:S02]  /*8c10*/  @!P5 LEA.HI R10, R9, R9, RZ, 0x1 ;  /* 0x00000009090ad211 */ /* 0x000fe400078f08ff */
[----:B------:R-:W-:Y:S02]  /*8c20*/  @!P6 LEA.HI R12, R11, R11, RZ, 0x1 ;  /* 0x0000000b0b0ce211 */ /* 0x000fe400078f08ff */
[----:B------:R-:W-:Y:S02]  /*8c30*/  @!P3 LOP3.LUT R9, R6, 0xfffffffe, RZ, 0xc0, !PT ;  /* 0xfffffffe0609b812 */ /* 0x000fe400078ec0ff */
[----:B------:R-:W-:Y:S02]  /*8c40*/  @!P0 LEA.HI R0, R0, R0, RZ, 0x1 ;  /* 0x0000000000008211 */ /* 0x000fe400078f08ff */
[----:B0-----:R-:W-:-:S02]  /*8c50*/  @!P2 LEA.HI R2, R5, R5, RZ, 0x1 ;  /* 0x000000050502a211 */ /* 0x001fc400078f08ff */
[----:B------:R-:W-:Y:S02]  /*8c60*/  @!P0 LOP3.LUT R3, R0, 0xfffffffe, RZ, 0xc0, !PT ;  /* 0xfffffffe00038812 */ /* 0x000fe400078ec0ff */
[----:B------:R-:W-:Y:S02]  /*8c70*/  @!P1 LOP3.LUT R5, R4, 0xfffffffe, RZ, 0xc0, !PT ;  /* 0xfffffffe04059812 */ /* 0x000fe400078ec0ff */
[----:B------:R-:W-:Y:S01]  /*8c80*/  @!P2 LOP3.LUT R7, R2, 0xfffffffe, RZ, 0xc0, !PT ;  /* 0xfffffffe0207a812 */ /* 0x000fe200078ec0ff */
[--C-:B------:R-:W-:Y:S01]  /*8c90*/  @!P0 IMAD.WIDE R2, R3, 0x4, R14.reuse ;  /* 0x0000000403028825 */ /* 0x100fe200078e020e */
[----:B------:R-:W-:Y:S02]  /*8ca0*/  @!P4 LOP3.LUT R11, R8, 0xfffffffe, RZ, 0xc0, !PT ;  /* 0xfffffffe080bc812 */ /* 0x000fe400078ec0ff */
[----:B------:R-:W-:Y:S01]  /*8cb0*/  @!P5 LOP3.LUT R13, R10, 0xfffffffe, RZ, 0xc0, !PT ;  /* 0xfffffffe0a0dd812 */ /* 0x000fe200078ec0ff */
[--C-:B------:R-:W-:Y:S01]  /*8cc0*/  @!P1 IMAD.WIDE R4, R5, 0x4, R14.reuse ;  /* 0x0000000405049825 */ /* 0x100fe200078e020e */
[----:B------:R-:W-:Y:S01]  /*8cd0*/  @!P6 LOP3.LUT R21, R12, 0xfffffffe, RZ, 0xc0, !PT ;  /* 0xfffffffe0c15e812 */ /* 0x000fe200078ec0ff */
        /* <DEDUP_REMOVED lines=8> */
[----:B------:R0:W-:Y:S02]  /*8d60*/  @!P4 ST.E.64 desc[UR38][R10.64], R108 ;  /* 0x0000006c0a00c985 */ /* 0x0001e4000c101b26 */
[----:B------:R-:W-:Y:S02]  /*8d70*/  @!P6 IMAD.WIDE R14, R21, 0x4, R14 ;  /* 0x00000004150ee825 */ /* 0x000fe400078e020e */
[----:B------:R0:W-:Y:S04]  /*8d80*/  @!P5 ST.E.64 desc[UR38][R12.64], R112 ;  /* 0x000000700c00d985 */ /* 0x0001e8000c101b26 */
[----:B------:R0:W-:Y:S02]  /*8d90*/  @!P6 ST.E.64 desc[UR38][R14.64], R116 ;  /* 0x000000740e00e985 */ /* 0x0001e4000c101b26 */
.L_x_2202:
[----:B------:R-:W-:Y:S05]  /*8da0*/  BSYNC B0 ;  /* 0x0000000000007941 */ /* 0x000fea0003800000 */
.L_x_2201:
        /* <DEDUP_REMOVED lines=18> */
[C---:B01----:R-:W-:Y:S01]  /*8ed0*/  @!P0 IMAD.WIDE R2, R19.reuse, 0x4, R12 ;  /* 0x0000000413028825 */ /* 0x043fe200078e020c */
[----:B------:R-:W-:Y:S02]  /*8ee0*/  IADD3 R19, R19, 0x38, RZ ;  /* 0x0000003813137810 */ /* 0x000fe40007ffe0ff */
[----:B------:R-:W-:Y:S02]  /*8ef0*/  @!P1 LEA.HI R0, R0, R0, RZ, 0x1 ;  /* 0x0000000000009211 */ /* 0x000fe400078f08ff */
[----:B------:R-:W-:Y:S01]  /*8f00*/  @!P2 LEA.HI R6, R6, R6, RZ, 0x1 ;  /* 0x000000060606a211 */ /* 0x000fe200078f08ff */
[----:B------:R0:W-:Y:S01]  /*8f10*/  @!P0 ST.E.64 desc[UR38][R2.64], R90 ;  /* 0x0000005a02008985 */ /* 0x0001e2000c101b26 */
[----:B------:R-:W-:-:S02]  /*8f20*/  @!P1 LOP3.LUT R5, R0, 0xfffffffe, RZ, 0xc0, !PT ;  /* 0xfffffffe00059812 */ /* 0x000fc400078ec0ff */
[----:B------:R-:W-:Y:S02]  /*8f30*/  @!P3 LEA.HI R0, R7, R7, RZ, 0x1 ;  /* 0x000000070700b211 */ /* 0x000fe400078f08ff */
[----:B------:R-:W-:Y:S01]  /*8f40*/  @!P4 LEA.HI R8, R8, R8, RZ, 0x1 ;  /* 0x000000080808c211 */ /* 0x000fe200078f08ff */
[----:B------:R-:W-:Y:S01]  /*8f50*/  @!P1 IMAD.WIDE R4, R5, 0x4, R12 ;  /* 0x0000000405049825 */ /* 0x000fe200078e020c */
[----:B------:R-:W-:Y:S02]  /*8f60*/  @!P5 LEA.HI R10, R9, R9, RZ, 0x1 ;  /* 0x00000009090ad211 */ /* 0x000fe400078f08ff */
[----:B---3--:R-:W-:Y:S02]  /*8f70*/  @!P6 LEA.HI R14, R11, R11, RZ, 0x1 ;  /* 0x0000000b0b0ee211 */ /* 0x008fe400078f08ff */
[----:B------:R-:W-:Y:S01]  /*8f80*/  @!P2 LOP3.LUT R7, R6, 0xfffffffe, RZ, 0xc0, !PT ;  /* 0xfffffffe0607a812 */ /* 0x000fe200078ec0ff */
[----:B------:R1:W-:Y:S01]  /*8f90*/  @!P1 ST.E.64 desc[UR38][R4.64], R94 ;  /* 0x0000005e04009985 */ /* 0x0003e2000c101b26 */
[----:B------:R-:W-:-:S02]  /*8fa0*/  @!P3 LOP3.LUT R9, R0, 0xfffffffe, RZ, 0xc0, !PT ;  /* 0xfffffffe0009b812 */ /* 0x000fc400078ec0ff */
[----:B------:R-:W-:Y:S01]  /*8fb0*/  @!P4 LOP3.LUT R11, R8, 0xfffffffe, RZ, 0xc0, !PT ;  /* 0xfffffffe080bc812 */ /* 0x000fe200078ec0ff */
[--C-:B0-----:R-:W-:Y:S01]  /*8fc0*/  @!P2 IMAD.WIDE R2, R7, 0x4, R12.reuse ;  /* 0x000000040702a825 */ /* 0x101fe200078e020c */
[----:B----4-:R-:W-:Y:S02]  /*8fd0*/  @!P5 LOP3.LUT R15, R10, 0xfffffffe, RZ, 0xc0, !PT ;  /* 0xfffffffe0a0fd812 */ /* 0x010fe400078ec0ff */
        /* <DEDUP_REMOVED lines=17> */
.L_x_2200:
        /* <DEDUP_REMOVED lines=53> */
[----:B------:R-:W-:Y:S02]  /*9440*/  LEA R4, P0, R2, UR4, 0x2 ;  /* 0x0000000402047c11 */ /* 0x000fe4000f8010ff */
[----:B------:R-:W-:-:S04]  /*9450*/  IADD3 R3, R3, R5, RZ ;  /* 0x0000000503037210 */ /* 0x000fc80007ffe0ff */
[----:B------:R-:W-:Y:S01]  /*9460*/  LEA.HI.X R5, R2, UR5, R3, 0x2, P0 ;  /* 0x0000000502057c11 */ /* 0x000fe200080f1403 */
[----:B------:R-:W-:-:S05]  /*9470*/  IMAD.MOV.U32 R3, RZ, RZ, -0x800000 ;  /* 0xff800000ff037424 */ /* 0x000fca00078e00ff */
[----:B------:R0:W-:Y:S01]  /*9480*/  STG.E desc[UR38][R4.64], R3 ;  /* 0x0000000304007986 */ /* 0x0001e2000c101926 */
[----:B------:R-:W-:Y:S05]  /*9490*/  BRA `(.L_x_2161) ;  /* 0x0000003c002c7947 */ /* 0x000fea0003800000 */
.L_x_2159:
        /* <DEDUP_REMOVED lines=18> */
.L_x_2203:
[----:B------:R-:W-:Y:S01]  /*95c0*/  ULDC UR45, c[0x0][0xc50] ;  /* 0x00031400002d7ab9 */ /* 0x000fe20000000800 */
[----:B------:R-:W-:Y:S01]  /*95d0*/  UMOV UR42, UR6 ;  /* 0x00000006002a7c82 */ /* 0x000fe20008000000 */
[----:B------:R-:W-:-:S11]  /*95e0*/  UISETP.NE.AND UP0, UPT, UR45, 0x1, UPT ;  /* 0x000000012d00788c */ /* 0x000fd6000bf05270 */
[----:B------:R-:W-:Y:S01]  /*95f0*/  @UP0 ULDC UR4, c[0x0][0xc54] ;  /* 0x0003150000040ab9 */ /* 0x000fe20000000800 */
[----:B------:R-:W-:Y:S01]  /*9600*/  @UP0 ULDC UR7, c[0x0][0xc58] ;  /* 0x0003160000070ab9 */ /* 0x000fe20000000800 */
[----:B------:R-:W-:-:S04]  /*9610*/  UIMAD.WIDE.U32 UR4, UR6, UR4, URZ ;  /* 0x00000004060472a5 */ /* 0x000fc8000f8e003f */
[----:B------:R-:W-:-:S12]  /*9620*/  @UP0 USHF.R.U32.HI UR42, URZ, UR7, UR5 ;  /* 0x000000073f2a0299 */ /* 0x000fd80008011605 */
.L_x_2204:
        /* <DEDUP_REMOVED lines=8> */
[----:B------:R-:W-:Y:S01]  /*96b0*/  ULDC UR6, c[0x0][0x448] ;  /* 0x0001120000067ab9 */ /* 0x000fe20000000800 */
[----:B------:R-:W-:Y:S01]  /*96c0*/  ULDC.64 UR4, c[0x0][0x418] ;  /* 0x0001060000047ab9 */ /* 0x000fe20000000a00 */
[----:B------:R-:W-:-:S05]  /*96d0*/  IMAD.MOV.U32 R19, RZ, RZ, RZ ;  /* 0x000000ffff137224 */ /* 0x000fca00078e00ff */
[----:B------:R-:W1:Y:S01]  /*96e0*/  S2UR UR49, SR_CTAID.X ;  /* 0x00000000003179c3 */ /* 0x000e620000002500 */
[----:B------:R-:W-:Y:S02]  /*96f0*/  UISETP.NE.AND UP1, UPT, UR6, 0x1, UPT ;  /* 0x000000010600788c */ /* 0x000fe4000bf25270 */
[----:B------:R-:W-:Y:S01]  /*9700*/  UISETP.NE.U32.AND UP0, UPT, UR4, URZ, UPT ;  /* 0x0000003f0400728c */ /* 0x000fe2000bf05070 */
[----:B------:R-:W-:Y:S02]  /*9710*/  UMOV UR6, 0xc0 ;  /* 0x000000c000067882 */ /* 0x000fe40000000000 */
[----:B------:R-:W-:Y:S01]  /*9720*/  ULDC UR4, c[0x0][0x424] ;  /* 0x0001090000047ab9 */ /* 0x000fe20000000800 */
[----:B------:R-:W-:Y:S01]  /*9730*/  UISETP.NE.AND.EX UP0, UPT, UR5, URZ, UPT, UP0 ;  /* 0x0000003f0500728c */ /* 0x000fe2000bf05300 */
[----:B------:R-:W-:Y:S01]  /*9740*/  ULDC UR7, c[0x0][0x2f0] ;  /* 0x0000bc0000077ab9 */ /* 0x000fe20000000800 */
[----:B------:R-:W-:Y:S02]  /*9750*/  ULDC UR8, c[0x0][0x288] ;  /* 0x0000a20000087ab9 */ /* 0x000fe40000000800 */
[----:B------:R-:W-:Y:S01]  /*9760*/  USEL UR43, UR4, 0x1, UP0 ;  /* 0x00000001042b7887 */ /* 0x000fe20008000000 */
[----:B------:R-:W-:Y:S01]  /*9770*/  @UP1 ULDC UR5, c[0x0][0x44c] ;  /* 0x0001130000051ab9 */ /* 0x000fe20000000800 */
[----:B0-----:R-:W-:-:S04]  /*9780*/  ISETP.NE.U32.AND P0, PT, R2, RZ, PT ;  /* 0x000000ff0200720c */ /* 0x001fc80003f05070 */
[----:B------:R-:W-:Y:S01]  /*9790*/  ISETP.NE.AND.EX P0, PT, R3, RZ, PT, P0 ;  /* 0x000000ff0300720c */ /* 0x000fe20003f05300 */
[----:B-1----:R-:W-:Y:S02]  /*97a0*/  UIMAD UR6, UR49, UR6, 0xbf ;  /* 0x000000bf310674a4 */ /* 0x002fe4000f8e0206 */
[----:B------:R-:W-:Y:S02]  /*97b0*/  UIMAD UR43, UR43, UR7, URZ ;  /* 0x000000072b2b72a4 */ /* 0x000fe4000f8e023f */
[----:B------:R-:W-:Y:S01]  /*97c0*/  UIMAD.WIDE.U32 UR4, UR6, UR5, URZ ;  /* 0x00000005060472a5 */ /* 0x000fe2000f8e003f */
[----:B------:R-:W-:-:S03]  /*97d0*/  @UP1 ULDC UR7, c[0x0][0x450] ;  /* 0x0001140000071ab9 */ /* 0x000fc60000000800 */
[----:B------:R-:W-:-:S04]  /*97e0*/  @UP1 USHF.R.U32.HI UR6, URZ, UR7, UR5 ;  /* 0x000000073f061299 */ /* 0x000fc80008011605 */
[----:B------:R-:W0:Y:S01]  /*97f0*/  @P0 LDC.64 R2, c[0x0][0xa28] ;  /* 0x00028a00ff020b82 */ /* 0x000e220000000a00 */
[----:B------:R-:W-:Y:S02]  /*9800*/  UIADD3 UR5, UR43, 0x80, -UR8 ;  /* 0x000000802b057890 */ /* 0x000fe4000fffe808 */
[----:B------:R-:W-:Y:S02]  /*9810*/  UIADD3 UR4, UR43, 0x7f, URZ ;  /* 0x0000007f2b047890 */ /* 0x000fe4000fffe03f */
[----:B------:R-:W-:Y:S02]  /*9820*/  UIADD3 UR6, UR5, UR6, URZ ;  /* 0x0000000605067290 */ /* 0x000fe4000fffe03f */
[----:B------:R-:W-:Y:S02]  /*9830*/  USHF.R.S32.HI UR5, URZ, 0x1f, UR4 ;  /* 0x0000001f3f057899 */ /* 0x000fe40008011404 */
[----:B------:R-:W-:Y:S02]  /*9840*/  USHF.R.S32.HI UR7, URZ, 0x1f, UR6 ;  /* 0x0000001f3f077899 */ /* 0x000fe40008011406 */
[----:B------:R-:W-:-:S02]  /*9850*/  ULEA.HI UR5, UR5, UR4, URZ, 0x7 ;  /* 0x0000000405057291 */ /* 0x000fc4000f8f383f */
[----:B------:R-:W-:Y:S02]  /*9860*/  ULEA.HI UR7, UR7, UR6, URZ, 0x7 ;  /* 0x0000000607077291 */ /* 0x000fe4000f8f383f */
[----:B------:R-:W-:Y:S02]  /*9870*/  USHF.R.S32.HI UR44, URZ, 0x7, UR5 ;  /* 0x000000073f2c7899 */ /* 0x000fe40008011405 */
[----:B------:R-:W-:-:S04]  /*9880*/  USHF.R.S32.HI UR46, URZ, 0x7, UR7 ;  /* 0x000000073f2e7899 */ /* 0x000fc80008011407 */
[----:B------:R-:W-:Y:S02]  /*9890*/  UISETP.LT.AND UP0, UPT, UR44, UR46, UPT ;  /* 0x0000002e2c00728c */ /* 0x000fe4000bf01270 */
[----:B------:R-:W-:Y:S01]  /*98a0*/  UP2UR UR50, UPR, URZ, 0x2 ;  /* 0x000000023f327883 */ /* 0x000fe20008000000 */
[----:B0-----:R-:W-:Y:S01]  /*98b0*/  @P0 IMAD.WIDE R2, R24, 0x4, R2 ;  /* 0x0000000418020825 */ /* 0x001fe200078e0202 */
[----:B------:R-:W-:-:S04]  /*98c0*/  USEL UR11, UR44, UR46, UP0 ;  /* 0x0000002e2c0b7287 */ /* 0x000fc80008000000 */
[----:B------:R-:W-:Y:S01]  /*98d0*/  UISETP.GE.AND UP1, UPT, UR11, 0x1, UPT ;  /* 0x000000010b00788c */ /* 0x000fe2000bf26270 */
[----:B------:R0:W5:Y:S01]  /*98e0*/  @P0 LDG.E R19, desc[UR38][R2.64] ;  /* 0x0000002602130981 */ /* 0x000162000c1e1900 */
[----:B------:R-:W-:Y:S02]  /*98f0*/  USHF.R.U32.HI UR9, URZ, 0x10, UR45 ;  /* 0x000000103f097899 */ /* 0x000fe4000801162d */
[----:B------:R-:W-:Y:S02]  /*9900*/  ULOP3.LUT UR45, UR45, 0xffff, URZ, 0xc0, !UPT ;  /* 0x0000ffff2d2d7892 */ /* 0x000fe4000f8ec03f */
[----:B------:R-:W-:Y:S01]  /*9910*/  PLOP3.LUT P0, PT, PT, PT, UP1, 0x80, 0x0 ;  /* 0x000000000000781c */ /* 0x000fe20003f0f018 */
[----:B------:R-:W-:Y:S01]  /*9920*/  UISETP.NE.AND UP0, UPT, UR9, URZ, UPT ;  /* 0x0000003f0900728c */ /* 0x000fe2000bf05270 */
[----:B------:R-:W-:-:S10]  /*9930*/  UMOV UR41, URZ ;  /* 0x0000003f00297c82 */ /* 0x000fd40008000000 */
[----:B------:R-:W-:Y:S01]  /*9940*/  @!UP0 ULDC UR9, c[0x0][0x9f0] ;  /* 0x00027c0000098ab9 */ /* 0x000fe20000000800 */
[----:B0-----:R-:W-:Y:S05]  /*9950*/  @!P0 BRA `(.L_x_2206) ;  /* 0x0000000000788947 */ /* 0x001fea0003800000 */
[----:B------:R-:W-:Y:S01]  /*9960*/  IABS R2, UR9 ;  /* 0x0000000900027c13 */ /* 0x000fe20008000000 */
[----:B------:R-:W-:Y:S02]  /*9970*/  UIADD3 UR6, UR9, -0x1, UR11 ;  /* 0xffffffff09067890 */ /* 0x000fe4000fffe00b */
[----:B------:R-:W-:Y:S01]  /*9980*/  IABS R5, UR9 ;  /* 0x0000000900057c13 */ /* 0x000fe20008000000 */
[----:B------:R-:W-:Y:S01]  /*9990*/  UMOV UR4, URZ ;  /* 0x0000003f00047c82 */ /* 0x000fe20008000000 */
[----:B------:R-:W-:Y:S02]  /*99a0*/  R2UR UR10, R2 ;  /* 0x00000000020a72ca */ /* 0x000fe400000e0000 */
[----:B------:R-:W-:Y:S01]  /*99b0*/  IABS R4, UR6 ;  /* 0x0000000600047c13 */ /* 0x000fe20008000000 */
[----:B------:R-:W-:-:S03]  /*99c0*/  ULOP3.LUT UR6, UR6, UR9, URZ, 0x3c, !UPT ;  /* 0x0000000906067292 */ /* 0x000fc6000f8e3c3f */
[----:B------:R-:W-:-:S07]  /*99d0*/  R2UR UR8, R4 ;  /* 0x00000000040872ca */ /* 0x000fce00000e0000 */
        /* <DEDUP_REMOVED lines=22> */
.L_x_2206:
[----:B------:R-:W-:Y:S02]  /*9b40*/  UIMAD UR51, UR45, UR41, URZ ;  /* 0x000000292d3372a4 */ /* 0x000fe4000f8e023f */
[----:B------:R-:W-:Y:S02]  /*9b50*/  IMAD.U32 R3, RZ, RZ, UR41 ;  /* 0x00000029ff037e24 */ /* 0x000fe4000f8e00ff */
[----:B------:R-:W-:Y:S02]  /*9b60*/  IMAD.MOV.U32 R10, RZ, RZ, 0x1 ;  /* 0x00000001ff0a7424 */ /* 0x000fe400078e00ff */
[----:B------:R-:W-:-:S05]  /*9b70*/  IMAD.U32 R2, RZ, RZ, UR51 ;  /* 0x00000033ff027e24 */ /* 0x000fca000f8e00ff */
[----:B------:R-:W-:-:S04]  /*9b80*/  VIADDMNMX R2, R2, R3, UR11, PT ;  /* 0x0000000b02027e46 */ /* 0x000fc8000b800103 */
[----:B------:R-:W-:Y:S02]  /*9b90*/  R2UR UR52, R2 ;  /* 0x00000000023472ca */ /* 0x000fe400000e0000 */
[----:B------:R-:W-:-:S11]  /*9ba0*/  MOV R2, RZ ;  /* 0x000000ff00027202 */ /* 0x000fd60000000f00 */
        /* <DEDUP_REMOVED lines=14> */
[----:B------:R-:W-:Y:S01]  /*9c90*/  MOV R12, 0x1 ;  /* 0x00000001000c7802 */ /* 0x000fe20000000f00 */
        /* <DEDUP_REMOVED lines=8> */
[----:B------:R-:W-:-:S07]  /*9d20*/  IMAD.MOV.U32 R13, RZ, RZ, RZ ;  /* 0x000000ffff0d7224 */ /* 0x000fce00078e00ff */
[----:B------:R-:W-:-:S07]  /*9d30*/  LEPC R20, `(.L_x_2207) ;  /* 0x000000001014794e */ /* 0x000fce0000000000 */
[----:B0----5:R-:W-:Y:S05]  /*9d40*/  CALL.ABS.NOINC R2 ;  /* 0x0000000002007343 */ /* 0x021fea0003c00000 */
.L_x_2207:
        /* <DEDUP_REMOVED lines=20> */
.L_x_2209:
[----:B------:R0:W1:Y:S01]  /*9e90*/  LDC.64 R2, c[0x4][R16] ;  /* 0x0100000010027b82 */ /* 0x0000620000000a00 */
[----:B------:R-:W-:Y:S01]  /*9ea0*/  ULDC.64 UR4, c[0x4][0x88] ;  /* 0x0100220000047ab9 */ /* 0x000fe20000000a00 */
[----:B------:R-:W-:Y:S01]  /*9eb0*/  ULDC.64 UR6, c[0x4][0x90] ;  /* 0x0100240000067ab9 */ /* 0x000fe20000000a00 */
[----:B------:R-:W-:Y:S01]  /*9ec0*/  IMAD.U32 R4, RZ, RZ, UR4 ;  /* 0x00000004ff047e24 */ /* 0x000fe2000f8e00ff */
[----:B------:R-:W-:Y:S01]  /*9ed0*/  MOV R12, 0x1 ;  /* 0x00000001000c7802 */ /* 0x000fe20000000f00 */
[----:B------:R-:W-:Y:S01]  /*9ee0*/  IMAD.U32 R5, RZ, RZ, UR5 ;  /* 0x00000005ff057e24 */ /* 0x000fe2000f8e00ff */
[----:B------:R-:W-:Y:S01]  /*9ef0*/  ULDC.64 UR4, c[0x4][0x18] ;  /* 0x0100060000047ab9 */ /* 0x000fe20000000a00 */
[----:B------:R-:W-:Y:S02]  /*9f00*/  IMAD.U32 R6, RZ, RZ, UR6 ;  /* 0x00000006ff067e24 */ /* 0x000fe4000f8e00ff */
[----:B------:R-:W-:Y:S02]  /*9f10*/  IMAD.U32 R7, RZ, RZ, UR7 ;  /* 0x00000007ff077e24 */ /* 0x000fe4000f8e00ff */
[----:B------:R-:W-:-:S02]  /*9f20*/  IMAD.U32 R10, RZ, RZ, UR4 ;  /* 0x00000004ff0a7e24 */ /* 0x000fc4000f8e00ff */
[----:B------:R-:W-:Y:S02]  /*9f30*/  IMAD.U32 R11, RZ, RZ, UR5 ;  /* 0x00000005ff0b7e24 */ /* 0x000fe4000f8e00ff */
[----:B------:R-:W-:Y:S02]  /*9f40*/  IMAD.MOV.U32 R8, RZ, RZ, 0x70 ;  /* 0x00000070ff087424 */ /* 0x000fe400078e00ff */
[----:B0-----:R-:W-:-:S07]  /*9f50*/  IMAD.MOV.U32 R13, RZ, RZ, RZ ;  /* 0x000000ffff0d7224 */ /* 0x001fce00078e00ff */
[----:B------:R-:W-:-:S07]  /*9f60*/  LEPC R20, `(.L_x_2208) ;  /* 0x000000001014794e */ /* 0x000fce0000000000 */
[----:B-1----:R-:W-:Y:S05]  /*9f70*/  CALL.ABS.NOINC R2 ;  /* 0x0000000002007343 */ /* 0x002fea0003c00000 */
.L_x_2208:
        /* <DEDUP_REMOVED lines=8> */
[----:B------:R-:W-:Y:S01]  /*a000*/  LOP3.LUT R9, R22, 0x7f, RZ, 0xc0, !PT ;  /* 0x0000007f16097812 */ /* 0x000fe200078ec0ff */
[----:B------:R-:W-:Y:S01]  /*a010*/  IMAD.U32 R0, RZ, RZ, UR52 ;  /* 0x00000034ff007e24 */ /* 0x000fe2000f8e00ff */
[----:B-1----:R-:W-:Y:S01]  /*a020*/  ISETP.NE.AND P1, PT, R16, 0x1, PT ;  /* 0x000000011000780c */ /* 0x002fe20003f25270 */
[----:B------:R-:W-:Y:S01]  /*a030*/  IMAD.SHL.U32 R23, R22, 0x10, RZ ;  /* 0x0000001016177824 */ /* 0x000fe200078e00ff */
[----:B------:R-:W-:Y:S01]  /*a040*/  SHF.R.U32.HI R4, RZ, 0x3, R9 ;  /* 0x00000003ff047819 */ /* 0x000fe20000011609 */
[----:B------:R-:W-:Y:S02]  /*a050*/  VIADD R0, R0, 0xffffffff ;  /* 0xffffffff00007836 */ /* 0x000fe40000000000 */
[----:B------:R-:W-:Y:S01]  /*a060*/  IMAD.MOV.U32 R6, RZ, RZ, RZ ;  /* 0x000000ffff067224 */ /* 0x000fe200078e00ff */
[----:B------:R-:W-:Y:S01]  /*a070*/  LOP3.LUT R23, R23, 0x70, RZ, 0xc0, !PT ;  /* 0x0000007017177812 */ /* 0x000fe200078ec0ff */
[----:B------:R-:W-:-:S04]  /*a080*/  IMAD R4, R0, 0x80, R4 ;  /* 0x0000008000047824 */ /* 0x000fc800078e0204 */
[----:B------:R-:W-:Y:S02]  /*a090*/  IMAD.IADD R4, R23, 0x1, R4 ;  /* 0x0000000117047824 */ /* 0x000fe400078e0204 */
[----:B0-----:R-:W0:Y:S02]  /*a0a0*/  @P1 LDC R2, c[0x0][0x434] ;  /* 0x00010d00ff021b82 */ /* 0x001e240000000800 */
[C---:B-----5:R-:W-:Y:S01]  /*a0b0*/  IMAD.IADD R7, R4.reuse, 0x1, R19 ;  /* 0x0000000104077824 */ /* 0x060fe200078e0213 */
[----:B------:R-:W-:-:S04]  /*a0c0*/  ISETP.GE.AND P0, PT, R4, UR43, PT ;  /* 0x0000002b04007c0c */ /* 0x000fc8000bf06270 */
[----:B------:R-:W-:Y:S01]  /*a0d0*/  MOV R8, R7 ;  /* 0x0000000700087202 */ /* 0x000fe20000000f00 */
[----:B------:R-:W1:Y:S08]  /*a0e0*/  @P1 LDC R3, c[0x0][0x438] ;  /* 0x00010e00ff031b82 */ /* 0x000e700000000800 */
[----:B------:R-:W3:Y:S08]  /*a0f0*/  @!P0 LDC.64 R10, c[0x0][0x428] ;  /* 0x00010a00ff0a8b82 */ /* 0x000ef00000000a00 */
[----:B------:R-:W4:Y:S01]  /*a100*/  @!P0 LDC.64 R4, c[0x0][0x418] ;  /* 0x00010600ff048b82 */ /* 0x000f220000000a00 */
[----:B0-----:R-:W-:-:S05]  /*a110*/  @P1 IMAD.HI.U32 R2, R7, R2, RZ ;  /* 0x0000000207021227 */ /* 0x001fca00078e00ff */
[----:B-1----:R-:W-:-:S04]  /*a120*/  @P1 SHF.R.U32.HI R8, RZ, R3, R2 ;  /* 0x00000003ff081219 */ /* 0x002fc80000011602 */
[----:B------:R-:W-:Y:S02]  /*a130*/  @!P0 SHF.R.S32.HI R3, RZ, 0x1f, R8 ;  /* 0x0000001fff038819 */ /* 0x000fe40000011408 */
[----:B--2---:R-:W-:-:S05]  /*a140*/  SHF.R.S32.HI R29, RZ, 0x1f, R28 ;  /* 0x0000001fff1d7819 */ /* 0x004fca000001141c */
[----:B---3--:R-:W-:-:S04]  /*a150*/  @!P0 IMAD R2, R29, R10, RZ ;  /* 0x0000000a1d028224 */ /* 0x008fc800078e02ff */
[----:B------:R-:W-:Y:S02]  /*a160*/  @!P0 IMAD R11, R28, R11, R2 ;  /* 0x0000000b1c0b8224 */ /* 0x000fe400078e0202 */
[----:B------:R-:W-:-:S04]  /*a170*/  @!P0 IMAD.MOV.U32 R2, RZ, RZ, R8 ;  /* 0x000000ffff028224 */ /* 0x000fc800078e0008 */
[----:B------:R-:W-:-:S04]  /*a180*/  @!P0 IMAD.WIDE.U32 R2, R28, R10, R2 ;  /* 0x0000000a1c028225 */ /* 0x000fc800078e0002 */
[----:B------:R-:W-:Y:S01]  /*a190*/  @!P0 IMAD.IADD R3, R3, 0x1, R11 ;  /* 0x0000000103038824 */ /* 0x000fe200078e020b */
[----:B----4-:R-:W-:-:S04]  /*a1a0*/  @!P0 LEA R4, P1, R2, R4, 0x2 ;  /* 0x0000000402048211 */ /* 0x010fc800078210ff */
[----:B------:R-:W-:-:S05]  /*a1b0*/  @!P0 LEA.HI.X R5, R2, R5, R3, 0x2, P1 ;  /* 0x0000000502058211 */ /* 0x000fca00008f1403 */
[----:B------:R0:W5:Y:S01]  /*a1c0*/  @!P0 LDG.E R6, desc[UR38][R4.64] ;  /* 0x0000002604068981 */ /* 0x000162000c1e1900 */
[----:B------:R-:W-:-:S03]  /*a1d0*/  UMOV UR4, 0xffffffff ;  /* 0xffffffff00047882 */ /* 0x000fc60000000000 */
[----:B------:R-:W-:Y:S05]  /*a1e0*/  BRA.DIV UR4, `(.L_x_2210) ;  /* 0x0000003204887947 */ /* 0x000fea000b800000 */
.L_x_2250:
[----:B------:R-:W-:Y:S01]  /*a1f0*/  ULOP3.LUT UR4, UR40, 0x2, URZ, 0xfc, !UPT ;  /* 0x0000000228047892 */ /* 0x000fe2000f8efc3f */
[----:B------:R-:W-:Y:S02]  /*a200*/  IMAD.MOV R2, RZ, RZ, -R8 ;  /* 0x000000ffff027224 */ /* 0x000fe400078e0a08 */
[----:B------:R-:W-:Y:S02]  /*a210*/  IMAD.U32 R27, RZ, RZ, UR42 ;  /* 0x0000002aff1b7e24 */ /* 0x000fe4000f8e00ff */
[----:B0-----:R-:W-:Y:S02]  /*a220*/  IMAD.SHL.U32 R4, R22, 0x8, RZ ;  /* 0x0000000816047824 */ /* 0x001fe400078e00ff */
[----:B------:R-:W-:Y:S01]  /*a230*/  IMAD.U32 R3, RZ, RZ, UR4 ;  /* 0x00000004ff037e24 */ /* 0x000fe2000f8e00ff */
[----:B------:R-:W-:Y:S01]  /*a240*/  SHF.R.S32.HI R27, RZ, 0x1f, R27 ;  /* 0x0000001fff1b7819 */ /* 0x000fe2000001141b */
[----:B------:R-:W-:Y:S01]  /*a250*/  IMAD R7, R16, R2, R7 ;  /* 0x0000000210077224 */ /* 0x000fe200078e0207 */
[----:B------:R-:W-:Y:S01]  /*a260*/  LOP3.LUT R16, R4, 0x38, RZ, 0xc0, !PT ;  /* 0x0000003804107812 */ /* 0x000fe200078ec0ff */
[----:B------:R-:W-:Y:S01]  /*a270*/  IMAD.MOV.U32 R26, RZ, RZ, R0 ;  /* 0x000000ffff1a7224 */ /* 0x000fe200078e0000 */
[----:B------:R-:W-:-:S13]  /*a280*/  ISETP.NE.AND P0, PT, R3, 0x3, PT ;  /* 0x000000030300780c */ /* 0x000fda0003f05270 */
[----:B------:R-:W-:Y:S05]  /*a290*/  @!P0 BRA `(.L_x_2211) ;  /* 0x0000000000048947 */ /* 0x000fea0003800000 */
[----:B------:R-:W-:Y:S01]  /*a2a0*/  BPT.TRAP 0x1 ;  /* 0x000000040000795c */ /* 0x000fe20000300000 */
.L_x_2211:
[----:B------:R-:W-:Y:S01]  /*a2b0*/  IMAD.MOV.U32 R10, RZ, RZ, 0x1 ;  /* 0x00000001ff0a7424 */ /* 0x000fe200078e00ff */
[----:B------:R-:W-:Y:S01]  /*a2c0*/  SHF.R.S32.HI R8, RZ, 0x1f, R7 ;  /* 0x0000001fff087819 */ /* 0x000fe20000011407 */
[----:B------:R-:W-:Y:S01]  /*a2d0*/  ULDC.64 UR4, c[0x0][0x328] ;  /* 0x0000ca0000047ab9 */ /* 0x000fe20000000a00 */
[----:B------:R-:W-:Y:S02]  /*a2e0*/  R2UR UR6, R27 ;  /* 0x000000001b0672ca */ /* 0x000fe400000e0000 */
[----:B------:R-:W-:Y:S01]  /*a2f0*/  SHF.L.U32 R10, R10, 0x1f, RZ ;  /* 0x0000001f0a0a7819 */ /* 0x000fe200000006ff */
[----:B------:R-:W-:-:S03]  /*a300*/  IMAD R2, R8, UR4, RZ ;  /* 0x0000000408027c24 */ /* 0x000fc6000f8e02ff */
[----:B------:R-:W0:Y:S01]  /*a310*/  SYNCS.PHASECHK.TRANS64.TRYWAIT P0, [UR47+0x16840], R10 ;  /* 0x0168400aff0075a7 */ /* 0x000e22000800016f */
[C---:B------:R-:W-:Y:S02]  /*a320*/  IMAD R5, R7.reuse, UR5, R2 ;  /* 0x0000000507057c24 */ /* 0x040fe4000f8e0202 */
[----:B------:R-:W-:Y:S01]  /*a330*/  IMAD.WIDE.U32 R2, R7, UR4, RZ ;  /* 0x0000000407027c25 */ /* 0x000fe2000f8e00ff */
[----:B------:R-:W-:-:S04]  /*a340*/  ULDC.64 UR4, c[0x0][0x338] ;  /* 0x0000ce0000047ab9 */ /* 0x000fc80000000a00 */
[----:B------:R-:W-:Y:S02]  /*a350*/  IADD3 R3, R3, R5, RZ ;  /* 0x0000000503037210 */ /* 0x000fe40007ffe0ff */
[----:B-----5:R-:W-:Y:S01]  /*a360*/  SHF.R.S32.HI R5, RZ, 0x1f, R6 ;  /* 0x0000001fff057819 */ /* 0x020fe20000011406 */
[----:B------:R-:W-:-:S04]  /*a370*/  IMAD.WIDE.U32 R2, R6, UR4, R2 ;  /* 0x0000000406027c25 */ /* 0x000fc8000f8e0002 */
[----:B------:R-:W-:-:S04]  /*a380*/  IMAD R11, R5, UR4, RZ ;  /* 0x00000004050b7c24 */ /* 0x000fc8000f8e02ff */
        /* <DEDUP_REMOVED lines=12> */
.L_x_2251:
[----:B------:R-:W-:Y:S01]  /*a450*/  ULDC.64 UR4, c[0x0][0x300] ;  /* 0x0000c00000047ab9 */ /* 0x000fe20000000a00 */
[----:B------:R-:W-:Y:S01]  /*a460*/  R2UR UR6, R27 ;  /* 0x000000001b0672ca */ /* 0x000fe200000e0000 */
[----:B------:R-:W-:Y:S01]  /*a470*/  IMAD R8, R8, UR4, RZ ;  /* 0x0000000408087c24 */ /* 0x000fe2000f8e02ff */
[----:B------:R-:W-:Y:S01]  /*a480*/  SHF.R.U32.HI R12, RZ, 0x3, R9 ;  /* 0x00000003ff0c7819 */ /* 0x000fe20000011609 */
[----:B0-----:R-:W-:-:S04]  /*a490*/  IMAD.WIDE.U32 R2, R7, UR4, RZ ;  /* 0x0000000407027c25 */ /* 0x001fc8000f8e00ff */
[----:B------:R-:W-:Y:S01]  /*a4a0*/  IMAD R11, R7, UR5, R8 ;  /* 0x00000005070b7c24 */ /* 0x000fe2000f8e0208 */
[----:B------:R-:W-:Y:S01]  /*a4b0*/  ULDC.64 UR4, c[0x0][0x310] ;  /* 0x0000c40000047ab9 */ /* 0x000fe20000000a00 */
[----:B------:R-:W-:Y:S02]  /*a4c0*/  IMAD.MOV.U32 R7, RZ, RZ, -0x80 ;  /* 0xffffff80ff077424 */ /* 0x000fe400078e00ff */
[----:B------:R-:W-:Y:S02]  /*a4d0*/  IMAD.IADD R3, R3, 0x1, R11 ;  /* 0x0000000103037824 */ /* 0x000fe400078e020b */
[----:B------:R-:W-:Y:S02]  /*a4e0*/  IMAD R5, R5, UR4, RZ ;  /* 0x0000000405057c24 */ /* 0x000fe4000f8e02ff */
[----:B------:R-:W-:-:S04]  /*a4f0*/  IMAD.WIDE.U32 R2, R6, UR4, R2 ;  /* 0x0000000406027c25 */ /* 0x000fc8000f8e0002 */
[----:B------:R-:W-:Y:S01]  /*a500*/  IMAD R5, R6, UR5, R5 ;  /* 0x0000000506057c24 */ /* 0x000fe2000f8e0205 */
[----:B------:R-:W-:Y:S01]  /*a510*/  ULDC.64 UR4, c[0x0][0x308] ;  /* 0x0000c20000047ab9 */ /* 0x000fe20000000a00 */
[----:B------:R-:W-:Y:S02]  /*a520*/  IMAD R6, R0, R7, UR43 ;  /* 0x0000002b00067e24 */ /* 0x000fe4000f8e0207 */
[----:B------:R-:W-:Y:S02]  /*a530*/  IMAD.IADD R3, R3, 0x1, R5 ;  /* 0x0000000103037824 */ /* 0x000fe400078e0205 */
[----:B------:R-:W-:Y:S01]  /*a540*/  IMAD.U32 R5, RZ, RZ, UR4 ;  /* 0x00000004ff057e24 */ /* 0x000fe2000f8e00ff */
[----:B------:R-:W-:-:S03]  /*a550*/  UIMAD UR4, UR6, UR4, URZ ;  /* 0x00000004060472a4 */ /* 0x000fc6000f8e023f */
[----:B------:R-:W-:Y:S01]  /*a560*/  IMAD.WIDE.U32 R2, R5, UR42, R2 ;  /* 0x0000002a05027c25 */ /* 0x000fe2000f8e0002 */
[----:B------:R-:W-:Y:S01]  /*a570*/  UIMAD UR4, UR42, UR5, UR4 ;  /* 0x000000052a0472a4 */ /* 0x000fe2000f8e0204 */
[----:B------:R-:W-:Y:S01]  /*a580*/  LOP3.LUT R5, R4, 0x1c0, RZ, 0xc0, !PT ;  /* 0x000001c004057812 */ /* 0x000fe200078ec0ff */
[----:B------:R-:W-:Y:S02]  /*a590*/  ULDC.64 UR6, c[0x0][0x2e8] ;  /* 0x0000ba0000067ab9 */ /* 0x000fe40000000a00 */
[----:B------:R-:W-:Y:S02]  /*a5a0*/  LEA R0, P0, R2, UR6, 0x1 ;  /* 0x0000000602007c11 */ /* 0x000fe4000f8008ff */
[----:B------:R-:W-:Y:S01]  /*a5b0*/  IADD3 R3, R3, UR4, RZ ;  /* 0x0000000403037c10 */ /* 0x000fe2000fffe0ff */
[----:B------:R-:W-:Y:S01]  /*a5c0*/  ULDC UR4, c[0x0][0x2f4] ;  /* 0x0000bd0000047ab9 */ /* 0x000fe20000000800 */
[----:B------:R-:W-:Y:S02]  /*a5d0*/  LOP3.LUT R5, R5, 0x38, R4, 0xf8, !PT ;  /* 0x0000003805057812 */ /* 0x000fe400078ef804 */
[----:B------:R-:W-:Y:S01]  /*a5e0*/  ISETP.GE.AND P3, PT, R16, UR4, PT ;  /* 0x0000000410007c0c */ /* 0x000fe2000bf66270 */
[----:B------:R-:W-:Y:S01]  /*a5f0*/  UMOV UR4, 0xffffffff ;  /* 0xffffffff00047882 */ /* 0x000fe20000000000 */
[----:B------:R-:W-:-:S02]  /*a600*/  LEA.HI.X R4, R2, UR7, R3, 0x1, P0 ;  /* 0x0000000702047c11 */ /* 0x000fc400080f0c03 */
[----:B------:R-:W-:Y:S02]  /*a610*/  P2R R2, PR, RZ, 0x8 ;  /* 0x00000008ff027803 */ /* 0x000fe40000000000 */
[----:B------:R-:W-:Y:S01]  /*a620*/  LOP3.LUT R3, R5, 0x38, R22, 0x78, !PT ;  /* 0x0000003805037812 */ /* 0x000fe200078e7816 */
[----:B------:R-:W-:Y:S02]  /*a630*/  IMAD.IADD R5, R6, 0x1, -R12 ;  /* 0x0000000106057824 */ /* 0x000fe400078e0a0c */
[----:B------:R0:W-:Y:S01]  /*a640*/  STL [R1], R2 ;  /* 0x0000000201007387 */ /* 0x0001e20000100800 */
[----:B------:R-:W-:Y:S02]  /*a650*/  IMAD.SHL.U32 R22, R9, 0x8, RZ ;  /* 0x0000000809167824 */ /* 0x000fe400078e00ff */
[----:B------:R-:W-:-:S03]  /*a660*/  ISETP.GE.AND P0, PT, R5, 0x1, PT ;  /* 0x000000010500780c */ /* 0x000fc60003f06270 */
[----:B------:R-:W-:Y:S01]  /*a670*/  LOP3.LUT R22, R3, 0x200, R22, 0xf8, !PT ;  /* 0x0000020003167812 */ /* 0x000fe200078ef816 */
[----:B------:R-:W-:Y:S09]  /*a680*/  BRA.DIV UR4, `(.L_x_2213) ;  /* 0x0000002e04987947 */ /* 0x000ff2000b800000 */
[----:B------:R-:W1:Y:S01]  /*a690*/  SHFL.IDX PT, R14, R0, RZ, 0x181f ;  /* 0x00181fff000e7589 */ /* 0x000e6200000e0000 */
[----:B------:R-:W-:-:S03]  /*a6a0*/  @P0 LEA R7, R22, UR47, 0x1 ;  /* 0x0000002f16070c11 */ /* 0x000fc6000f8e08ff */
[----:B0-----:R-:W0:Y:S04]  /*a6b0*/  SHFL.IDX PT, R2, R4, RZ, 0x181f ;  /* 0x00181fff04027589 */ /* 0x001e2800000e0000 */
[----:B------:R-:W-:Y:S04]  /*a6c0*/  SHFL.IDX PT, R8, R4, 0x1, 0x181f ;  /* 0x00381f0004087f89 */ /* 0x000fe800000e0000 */
[----:B------:R-:W-:Y:S04]  /*a6d0*/  SHFL.IDX PT, R9, R0, 0x2, 0x181f ;  /* 0x00581f0000097f89 */ /* 0x000fe800000e0000 */
[----:B------:R-:W-:Y:S01]  /*a6e0*/  SHFL.IDX PT, R6, R4, 0x2, 0x181f ;  /* 0x00581f0004067f89 */ /* 0x000fe200000e0000 */
[----:B-1----:R-:W-:-:S05]  /*a6f0*/  @P0 LEA R14, P1, R16, R14, 0x1 ;  /* 0x0000000e100e0211 */ /* 0x002fca00078208ff */
[----:B0-----:R-:W-:Y:S01]  /*a700*/  @P0 IMAD.X R3, RZ, RZ, R2, P1 ;  /* 0x000000ffff030224 */ /* 0x001fe200008e0602 */
[C---:B------:R-:W-:Y:S01]  /*a710*/  ISETP.GE.AND P1, PT, R5.reuse, 0x21, PT ;  /* 0x000000210500780c */ /* 0x040fe20003f26270 */
[----:B------:R-:W-:Y:S02]  /*a720*/  @P0 IMAD.MOV.U32 R2, RZ, RZ, R14 ;  /* 0x000000ffff020224 */ /* 0x000fe400078e000e */
[----:B------:R-:W0:Y:S04]  /*a730*/  SHFL.IDX PT, R14, R0, 0x1, 0x181f ;  /* 0x00381f00000e7f89 */ /* 0x000e2800000e0000 */
[----:B------:R1:W-:Y:S01]  /*a740*/  @P0 LDGSTS.E.BYPASS.LTC128B.128 [R7+0xe400], desc[UR38][R2.64], !P3 ;  /* 0x0e40000002070fae */ /* 0x0003e2000d901d66 */
[----:B------:R-:W-:-:S05]  /*a750*/  ISETP.GE.AND P0, PT, R5, 0x11, PT ;  /* 0x000000110500780c */ /* 0x000fca0003f06270 */
[C---:B------:R-:W-:Y:S01]  /*a760*/  @P1 LEA R25, R22.reuse, UR47, 0x1 ;  /* 0x0000002f16191c11 */ /* 0x040fe2000f8e08ff */
[----:B-1----:R-:W-:Y:S07]  /*a770*/  SHFL.IDX PT, R7, R4, 0x3, 0x181f ;  /* 0x00781f0004077f89 */ /* 0x002fee00000e0000 */
[----:B------:R-:W-:Y:S02]  /*a780*/  @P0 LEA R21, R22, UR47, 0x1 ;  /* 0x0000002f16150c11 */ /* 0x000fe4000f8e08ff */
[----:B0-----:R-:W-:-:S02]  /*a790*/  @P0 LEA R2, P2, R16, R14, 0x1 ;  /* 0x0000000e10020211 */ /* 0x001fc400078408ff */
[----:B------:R-:W0:Y:S03]  /*a7a0*/  SHFL.IDX PT, R14, R0, 0x3, 0x181f ;  /* 0x00781f00000e7f89 */ /* 0x000e2600000e0000 */
[----:B------:R-:W-:-:S05]  /*a7b0*/  @P0 IMAD.X R3, RZ, RZ, R8, P2 ;  /* 0x000000ffff030224 */ /* 0x000fca00010e0608 */
[----:B------:R1:W-:Y:S02]  /*a7c0*/  @P0 LDGSTS.E.BYPASS.LTC128B.128 [R21+0xec00], desc[UR38][R2.64], !P3 ;  /* 0x0ec0000002150fae */ /* 0x0003e4000d901d66 */
[----:B-1----:R-:W-:Y:S02]  /*a7d0*/  @P1 LEA R2, P0, R16, R9, 0x1 ;  /* 0x0000000910021211 */ /* 0x002fe400078008ff */
[----:B------:R-:W1:Y:S03]  /*a7e0*/  SHFL.IDX PT, R9, R0, 0x4, 0x181f ;  /* 0x00981f0000097f89 */ /* 0x000e6600000e0000 */
        /* <DEDUP_REMOVED lines=9> */
[----:B------:R-:W-:Y:S02]  /*a880*/  @P0 IMAD.X R3, RZ, RZ, R7, P2 ;  /* 0x000000ffff030224 */ /* 0x000fe400010e0607 */
[----:B------:R-:W3:Y:S04]  /*a890*/  SHFL.IDX PT, R7, R4, 0x5, 0x181f ;  /* 0x00b81f0004077f89 */ /* 0x000ee800000e0000 */
[----:B------:R1:W-:Y:S02]  /*a8a0*/  @P0 LDGSTS.E.BYPASS.LTC128B.128 [R21+0xfc00], desc[UR38][R2.64], !P3 ;  /* 0x0fc0000002150fae */ /* 0x0003e4000d901d66 */
[----:B-1----:R-:W-:-:S02]  /*a8b0*/  @P1 LEA R2, P0, R16, R9, 0x1 ;  /* 0x0000000910021211 */ /* 0x002fc400078008ff */
[----:B------:R-:W1:Y:S03]  /*a8c0*/  SHFL.IDX PT, R9, R0, 0x6, 0x181f ;  /* 0x00d81f0000097f89 */ /* 0x000e6600000e0000 */
[----:B--2---:R-:W-:Y:S01]  /*a8d0*/  @P1 IMAD.X R3, RZ, RZ, R6, P0 ;  /* 0x000000ffff031224 */ /* 0x004fe200000e0606 */
[C---:B------:R-:W-:Y:S01]  /*a8e0*/  ISETP.GE.AND P0, PT, R5.reuse, 0x51, PT ;  /* 0x000000510500780c */ /* 0x040fe20003f06270 */
[----:B------:R-:W2:Y:S04]  /*a8f0*/  SHFL.IDX PT, R6, R4, 0x6, 0x181f ;  /* 0x00d81f0004067f89 */ /* 0x000ea800000e0000 */
[----:B------:R0:W-:Y:S01]  /*a900*/  @P1 LDGSTS.E.BYPASS.LTC128B.128 [R25+0x10400], desc[UR38][R2.64], !P3 ;  /* 0x1040000002191fae */ /* 0x0001e2000d901d66 */
[----:B------:R-:W-:-:S03]  /*a910*/  ISETP.GE.AND P1, PT, R5, 0x61, PT ;  /* 0x000000610500780c */ /* 0x000fc60003f26270 */
[----:B------:R-:W4:Y:S04]  /*a920*/  SHFL.IDX PT, R4, R4, 0x7, 0x181f ;  /* 0x00f81f0004047f89 */ /* 0x000f2800000e0000 */
[----:B0-----:R-:W-:Y:S02]  /*a930*/  @P0 LEA R2, P2, R16, R14, 0x1 ;  /* 0x0000000e10020211 */ /* 0x001fe400078408ff */
[----:B------:R0:W0:Y:S02]  /*a940*/  SHFL.IDX PT, R14, R0, 0x7, 0x181f ;  /* 0x00f81f00000e7f89 */ /* 0x00002400000e0000 */
[----:B---3--:R-:W-:Y:S02]  /*a950*/  @P0 IADD3.X R3, RZ, R7, RZ, P2, !PT ;  /* 0x00000007ff030210 */ /* 0x008fe400017fe4ff */
[----:B------:R-:W-:-:S05]  /*a960*/  @P0 LEA R7, R22, UR47, 0x1 ;  /* 0x0000002f16070c11 */ /* 0x000fca000f8e08ff */
[----:B------:R1:W-:Y:S02]  /*a970*/  @P0 LDGSTS.E.BYPASS.LTC128B.128 [R7+0x10c00], desc[UR38][R2.64], !P3 ;  /* 0x10c0000002070fae */ /* 0x0003e4000d901d66 */
[----:B-1----:R-:W-:Y:S02]  /*a980*/  @P1 LEA R2, P0, R16, R9, 0x1 ;  /* 0x0000000910021211 */ /* 0x002fe400078008ff */
[----:B------:R-:W-:-:S03]  /*a990*/  @P1 LEA R9, R22, UR47, 0x1 ;  /* 0x0000002f16091c11 */ /* 0x000fc6000f8e08ff */
[----:B--2---:R-:W-:-:S05]  /*a9a0*/  @P1 IMAD.X R3, RZ, RZ, R6, P0 ;  /* 0x000000ffff031224 */ /* 0x004fca00000e0606 */
[----:B0---4-:R1:W-:Y:S03]  /*a9b0*/  @P1 LDGSTS.E.BYPASS.LTC128B.128 [R9+0x11400], desc[UR38][R2.64], !P3 ;  /* 0x1140000002091fae */ /* 0x0113e6000d901d66 */
.L_x_2269:
        /* <DEDUP_REMOVED lines=17> */
.L_x_2214:
        /* <DEDUP_REMOVED lines=30> */
.L_x_2215:
[----:B------:R-:W-:Y:S01]  /*acb0*/  IMAD.U32 R4, RZ, RZ, UR36 ;  /* 0x00000024ff047e24 */ /* 0x000fe2000f8e00ff */
[----:B------:R-:W-:Y:S01]  /*acc0*/  ULDC.64 UR4, c[0x0][0x2e0] ;  /* 0x0000b80000047ab9 */ /* 0x000fe20000000a00 */
[----:B------:R-:W-:Y:S01]  /*acd0*/  IMAD.U32 R3, RZ, RZ, UR48 ;  /* 0x00000030ff037e24 */ /* 0x000fe2000f8e00ff */
[----:B------:R-:W-:Y:S01]  /*ace0*/  UISETP.NE.AND UP0, UPT, UR50, URZ, UPT ;  /* 0x0000003f3200728c */ /* 0x000fe2000bf05270 */
[----:B------:R-:W-:Y:S01]  /*acf0*/  IMAD R25, R25, UR4, RZ ;  /* 0x0000000419197c24 */ /* 0x000fe2000f8e02ff */
[----:B------:R-:W0:Y:S01]  /*ad00*/  LDC R9, c[0x0][0x448] ;  /* 0x00011200ff097b82 */ /* 0x000e220000000800 */
[----:B------:R-:W-:Y:S02]  /*ad10*/  IMAD.MOV.U32 R2, RZ, RZ, R4 ;  /* 0x000000ffff027224 */ /* 0x000fe400078e0004 */
[C---:B------:R-:W-:Y:S01]  /*ad20*/  IMAD R25, R24.reuse, UR5, R25 ;  /* 0x0000000518197c24 */ /* 0x040fe2000f8e0219 */
[----:B------:R-:W-:Y:S01]  /*ad30*/  PLOP3.LUT P0, PT, PT, PT, UP0, 0x80, 0x0 ;  /* 0x000000000000781c */ /* 0x000fe20003f0f008 */
[----:B------:R-:W-:Y:S01]  /*ad40*/  IMAD.WIDE.U32 R2, R24, UR4, R2 ;  /* 0x0000000418027c25 */ /* 0x000fe2000f8e0002 */
[----:B------:R-:W-:Y:S01]  /*ad50*/  PLOP3.LUT P1, PT, PT, PT, UP0, 0x80, 0x0 ;  /* 0x000000000000781c */ /* 0x000fe20003f2f008 */
[----:B------:R-:W1:Y:S01]  /*ad60*/  S2R R24, SR_TID.X ;  /* 0x0000000000187919 */ /* 0x000e620000002100 */
[----:B------:R-:W-:Y:S01]  /*ad70*/  PLOP3.LUT P2, PT, PT, PT, UP0, 0x80, 0x0 ;  /* 0x000000000000781c */ /* 0x000fe20003f4f008 */
[----:B------:R-:W-:Y:S01]  /*ad80*/  IMAD.U32 R5, RZ, RZ, UR37 ;  /* 0x00000025ff057e24 */ /* 0x000fe2000f8e00ff */
[----:B------:R-:W-:Y:S01]  /*ad90*/  @UP0 ULDC UR4, c[0x0][0x44c] ;  /* 0x0001130000040ab9 */ /* 0x000fe20000000800 */
[----:B------:R-:W-:Y:S01]  /*ada0*/  IMAD.U32 R5, RZ, RZ, UR49 ;  /* 0x00000031ff057e24 */ /* 0x000fe2000f8e00ff */
[----:B------:R-:W-:Y:S01]  /*adb0*/  @UP0 ULDC UR5, c[0x0][0x450] ;  /* 0x0001140000050ab9 */ /* 0x000fe20000000800 */
[----:B------:R-:W-:Y:S01]  /*adc0*/  IMAD.IADD R3, R3, 0x1, R25 ;  /* 0x0000000103037824 */ /* 0x000fe200078e0219 */
[----:B-1----:R-:W-:-:S04]  /*add0*/  LOP3.LUT R24, R24, 0x7f, RZ, 0xc0, !PT ;  /* 0x0000007f18187812 */ /* 0x002fc800078ec0ff */
[----:B------:R-:W-:-:S04]  /*ade0*/  SHF.R.U32.HI R24, RZ, 0x3, R24 ;  /* 0x00000003ff187819 */ /* 0x000fc80000011618 */
[----:B------:R-:W-:-:S05]  /*adf0*/  IADD3 R0, R23, R24, RZ ;  /* 0x0000001817007210 */ /* 0x000fca0007ffe0ff */
[----:B------:R-:W-:-:S04]  /*ae00*/  IMAD R4, R5, 0xc0, R0 ;  /* 0x000000c005047824 */ /* 0x000fc800078e0200 */
[C---:B------:R-:W-:Y:S01]  /*ae10*/  @P0 IMAD.HI.U32 R0, R4.reuse, UR4, RZ ;  /* 0x0000000404000c27 */ /* 0x040fe2000f8e00ff */
[----:B------:R-:W-:Y:S01]  /*ae20*/  PLOP3.LUT P0, PT, PT, PT, UP0, 0x80, 0x0 ;  /* 0x000000000000781c */ /* 0x000fe20003f0f008 */
[----:B------:R-:W-:Y:S02]  /*ae30*/  @UP0 ULDC UR4, c[0x0][0x44c] ;  /* 0x0001130000040ab9 */ /* 0x000fe40000000800 */
[----:B------:R-:W-:Y:S01]  /*ae40*/  IMAD.MOV.U32 R5, RZ, RZ, R4 ;  /* 0x000000ffff057224 */ /* 0x000fe200078e0004 */
[----:B------:R-:W-:Y:S01]  /*ae50*/  @P1 SHF.R.U32.HI R5, RZ, UR5, R0 ;  /* 0x00000005ff051c19 */ /* 0x000fe20008011600 */
[----:B------:R-:W-:-:S04]  /*ae60*/  VIADD R0, R4, 0x80 ;  /* 0x0000008004007836 */ /* 0x000fc80000000000 */
[----:B------:R-:W-:Y:S02]  /*ae70*/  IMAD.MOV R15, RZ, RZ, -R5 ;  /* 0x000000ffff0f7224 */ /* 0x000fe400078e0a05 */
[----:B------:R-:W-:Y:S01]  /*ae80*/  @P2 IMAD.HI.U32 R6, R0, UR4, RZ ;  /* 0x0000000400062c27 */ /* 0x000fe2000f8e00ff */
[----:B------:R-:W-:-:S03]  /*ae90*/  @UP0 ULDC UR4, c[0x0][0x450] ;  /* 0x0001140000040ab9 */ /* 0x000fc60000000800 */
[----:B0-----:R-:W-:Y:S01]  /*aea0*/  IMAD R15, R9, R15, R4 ;  /* 0x0000000f090f7224 */ /* 0x001fe200078e0204 */
[----:B------:R-:W-:Y:S01]  /*aeb0*/  SHF.R.S32.HI R4, RZ, 0x1f, R5 ;  /* 0x0000001fff047819 */ /* 0x000fe20000011405 */
[----:B------:R-:W-:Y:S01]  /*aec0*/  IMAD.MOV.U32 R11, RZ, RZ, R0 ;  /* 0x000000ffff0b7224 */ /* 0x000fe200078e0000 */
[----:B------:R-:W-:Y:S01]  /*aed0*/  @P0 SHF.R.U32.HI R11, RZ, UR4, R6 ;  /* 0x00000004ff0b0c19 */ /* 0x000fe20008011606 */
[----:B------:R-:W-:Y:S02]  /*aee0*/  ULDC.64 UR4, c[0x0][0x2d0] ;  /* 0x0000b40000047ab9 */ /* 0x000fe40000000a00 */
[----:B------:R-:W-:Y:S01]  /*aef0*/  IMAD R6, R4, UR4, RZ ;  /* 0x0000000404067c24 */ /* 0x000fe2000f8e02ff */
[--C-:B------:R-:W-:Y:S01]  /*af00*/  SHF.R.S32.HI R4, RZ, 0x1f, R11.reuse ;  /* 0x0000001fff047819 */ /* 0x100fe2000001140b */
[----:B------:R-:W-:Y:S02]  /*af10*/  IMAD.MOV R8, RZ, RZ, -R11 ;  /* 0x000000ffff087224 */ /* 0x000fe400078e0a0b */
[----:B------:R-:W-:-:S02]  /*af20*/  IMAD R13, R5, UR5, R6 ;  /* 0x00000005050d7c24 */ /* 0x000fc4000f8e0206 */
[----:B------:R-:W-:Y:S02]  /*af30*/  IMAD R10, R4, UR4, RZ ;  /* 0x00000004040a7c24 */ /* 0x000fe4000f8e02ff */
[----:B------:R-:W-:-:S04]  /*af40*/  IMAD.WIDE.U32 R6, R11, UR4, R2 ;  /* 0x000000040b067c25 */ /* 0x000fc8000f8e0002 */
[----:B------:R-:W-:Y:S02]  /*af50*/  IMAD R21, R11, UR5, R10 ;  /* 0x000000050b157c24 */ /* 0x000fe4000f8e020a */
[----:B------:R-:W-:Y:S01]  /*af60*/  IMAD R11, R9, R8, R0 ;  /* 0x00000008090b7224 */ /* 0x000fe200078e0200 */
[----:B------:R-:W-:Y:S01]  /*af70*/  SHF.R.S32.HI R0, RZ, 0x1f, R15 ;  /* 0x0000001fff007819 */ /* 0x000fe2000001140f */
[----:B------:R-:W-:Y:S01]  /*af80*/  IMAD.WIDE.U32 R4, R5, UR4, R2 ;  /* 0x0000000405047c25 */ /* 0x000fe2000f8e0002 */
[----:B------:R-:W-:-:S03]  /*af90*/  ULDC.64 UR4, c[0x0][0x2c8] ;  /* 0x0000b20000047ab9 */ /* 0x000fc60000000a00 */
[----:B------:R-:W-:Y:S02]  /*afa0*/  IMAD R0, R0, UR4, RZ ;  /* 0x0000000400007c24 */ /* 0x000fe4000f8e02ff */
[----:B------:R-:W-:Y:S02]  /*afb0*/  IMAD.IADD R3, R5, 0x1, R13 ;  /* 0x0000000105037824 */ /* 0x000fe400078e020d */
[----:B------:R-:W-:Y:S02]  /*afc0*/  IMAD.MOV.U32 R2, RZ, RZ, R4 ;  /* 0x000000ffff027224 */ /* 0x000fe400078e0004 */
[C---:B------:R-:W-:Y:S01]  /*afd0*/  IMAD R13, R15.reuse, UR5, R0 ;  /* 0x000000050f0d7c24 */ /* 0x040fe2000f8e0200 */
[----:B------:R-:W-:Y:S01]  /*afe0*/  SHF.R.S32.HI R0, RZ, 0x1f, R11 ;  /* 0x0000001fff007819 */ /* 0x000fe2000001140b */
[----:B------:R-:W-:Y:S01]  /*aff0*/  IMAD.WIDE.U32 R4, R15, UR4, R2 ;  /* 0x000000040f047c25 */ /* 0x000fe2000f8e0002 */
[----:B------:R-:W-:-:S03]  /*b000*/  IADD3 R3, R7, R21, RZ ;  /* 0x0000001507037210 */ /* 0x000fc60007ffe0ff */
        /* <DEDUP_REMOVED lines=15> */
[----:B------:R-:W0:Y:S01]  /*b100*/  SHFL.IDX PT, R14, R7, RZ, 0x181f ;  /* 0x00181fff070e7589 */ /* 0x000e2200000e0000 */
[----:B------:R-:W-:Y:S01]  /*b110*/  IMAD.U32 R5, RZ, RZ, UR49 ;  /* 0x00000031ff057e24 */ /* 0x000fe2000f8e00ff */
[----:B------:R-:W-:Y:S02]  /*b120*/  ULDC UR4, c[0x0][0x288] ;  /* 0x0000a20000047ab9 */ /* 0x000fe40000000800 */
[----:B------:R-:W1:Y:S01]  /*b130*/  SHFL.IDX PT, R2, R8, RZ, 0x181f ;  /* 0x00181fff08027589 */ /* 0x000e6200000e0000 */
[----:B------:R-:W-:Y:S02]  /*b140*/  IMAD R4, R9, UR4, RZ ;  /* 0x0000000409047c24 */ /* 0x000fe4000f8e02ff */
[----:B------:R-:W-:Y:S01]  /*b150*/  IMAD R5, R5, 0xc0, R24 ;  /* 0x000000c005057824 */ /* 0x000fe200078e0218 */
[----:B------:R-:W2:Y:S03]  /*b160*/  SHFL.IDX PT, R21, R7, 0x1, 0x181f ;  /* 0x00381f0007157f89 */ /* 0x000ea600000e0000 */
[C---:B------:R-:W-:Y:S01]  /*b170*/  VIADD R9, R5.reuse, 0x10 ;  /* 0x0000001005097836 */ /* 0x040fe20000000000 */
[C---:B------:R-:W-:Y:S01]  /*b180*/  ISETP.GE.AND P1, PT, R5.reuse, R4, PT ;  /* 0x000000040500720c */ /* 0x040fe20003f26270 */
[----:B------:R-:W3:Y:S01]  /*b190*/  SHFL.IDX PT, R10, R8, 0x1, 0x181f ;  /* 0x00381f00080a7f89 */ /* 0x000ee200000e0000 */
[----:B------:R-:W-:-:S02]  /*b1a0*/  VIADD R11, R5, 0x20 ;  /* 0x00000020050b7836 */ /* 0x000fc40000000000 */
[----:B------:R-:W-:Y:S02]  /*b1b0*/  ISETP.GE.AND P3, PT, R9, R4, PT ;  /* 0x000000040900720c */ /* 0x000fe40003f66270 */
[----:B------:R-:W-:Y:S07]  /*b1c0*/  SHFL.IDX PT, R9, R8, 0x2, 0x181f ;  /* 0x00581f0008097f89 */ /* 0x000fee00000e0000 */
[----:B0-----:R-:W-:Y:S02]  /*b1d0*/  @!P1 LEA R14, P2, R16, R14, 0x1 ;  /* 0x0000000e100e9211 */ /* 0x001fe400078408ff */
[----:B------:R-:W-:-:S03]  /*b1e0*/  @!P1 LEA R25, R22, UR47, 0x1 ;  /* 0x0000002f16199c11 */ /* 0x000fc6000f8e08ff */
[----:B-1----:R-:W-:Y:S02]  /*b1f0*/  @!P1 IMAD.X R3, RZ, RZ, R2, P2 ;  /* 0x000000ffff039224 */ /* 0x002fe400010e0602 */
[----:B------:R-:W-:Y:S02]  /*b200*/  @!P1 IMAD.MOV.U32 R2, RZ, RZ, R14 ;  /* 0x000000ffff029224 */ /* 0x000fe400078e000e */
[----:B------:R-:W0:Y:S04]  /*b210*/  SHFL.IDX PT, R14, R7, 0x2, 0x181f ;  /* 0x00581f00070e7f89 */ /* 0x000e2800000e0000 */
[----:B------:R2:W-:Y:S01]  /*b220*/  @!P1 LDGSTS.E.BYPASS.LTC128B.128 [R25+0x8400], desc[UR38][R2.64], !P0 ;  /* 0x0840000002199fae */ /* 0x0005e2000c101d66 */
[----:B------:R-:W-:Y:S01]  /*b230*/  ISETP.GE.AND P1, PT, R11, R4, PT ;  /* 0x000000040b00720c */ /* 0x000fe20003f26270 */
[----:B------:R-:W-:Y:S01]  /*b240*/  VIADD R11, R5, 0x40 ;  /* 0x00000040050b7836 */ /* 0x000fe20000000000 */
[----:B--2---:R-:W-:-:S02]  /*b250*/  @!P3 LEA R2, P2, R16, R21, 0x1 ;  /* 0x000000151002b211 */ /* 0x004fc400078408ff */
[----:B------:R-:W-:Y:S01]  /*b260*/  @!P3 LEA R25, R22, UR47, 0x1 ;  /* 0x0000002f1619bc11 */ /* 0x000fe2000f8e08ff */
[----:B------:R-:W1:Y:S01]  /*b270*/  SHFL.IDX PT, R21, R7, 0x3, 0x181f ;  /* 0x00781f0007157f89 */ /* 0x000e6200000e0000 */
[----:B---3--:R-:W-:-:S07]  /*b280*/  @!P3 IADD3.X R3, RZ, R10, RZ, P2, !PT ;  /* 0x0000000aff03b210 */ /* 0x008fce00017fe4ff */
[----:B------:R-:W-:Y:S01]  /*b290*/  @!P1 LEA R20, R22, UR47, 0x1 ;  /* 0x0000002f16149c11 */ /* 0x000fe2000f8e08ff */
[----:B------:R-:W2:Y:S04]  /*b2a0*/  SHFL.IDX PT, R10, R8, 0x3, 0x181f ;  /* 0x00781f00080a7f89 */ /* 0x000ea800000e0000 */
[----:B------:R0:W-:Y:S02]  /*b2b0*/  @!P3 LDGSTS.E.BYPASS.LTC128B.128 [R25+0x8c00], desc[UR38][R2.64], !P0 ;  /* 0x08c000000219bfae */ /* 0x0001e4000c101d66 */
[----:B0-----:R-:W-:Y:S02]  /*b2c0*/  @!P1 LEA R2, P2, R16, R14, 0x1 ;  /* 0x0000000e10029211 */ /* 0x001fe400078408ff */
[----:B------:R-:W0:Y:S03]  /*b2d0*/  SHFL.IDX PT, R14, R7, 0x4, 0x181f ;  /* 0x00981f00070e7f89 */ /* 0x000e2600000e0000 */
[----:B------:R-:W-:-:S02]  /*b2e0*/  @!P1 IMAD.X R3, RZ, RZ, R9, P2 ;  /* 0x000000ffff039224 */ /* 0x000fc400010e0609 */
[----:B------:R-:W-:-:S03]  /*b2f0*/  VIADD R9, R5, 0x30 ;  /* 0x0000003005097836 */ /* 0x000fc60000000000 */
[----:B------:R3:W-:Y:S01]  /*b300*/  @!P1 LDGSTS.E.BYPASS.LTC128B.128 [R20+0x9400], desc[UR38][R2.64], !P0 ;  /* 0x0940000002149fae */ /* 0x0007e2000c101d66 */
[-C--:B------:R-:W-:Y:S01]  /*b310*/  ISETP.GE.AND P1, PT, R11, R4.reuse, PT ;  /* 0x000000040b00720c */ /* 0x080fe20003f26270 */
[----:B------:R-:W-:Y:S01]  /*b320*/  VIADD R11, R5, 0x60 ;  /* 0x00000060050b7836 */ /* 0x000fe20000000000 */
[----:B------:R-:W-:Y:S02]  /*b330*/  ISETP.GE.AND P3, PT, R9, R4, PT ;  /* 0x000000040900720c */ /* 0x000fe40003f66270 */
[----:B------:R-:W4:Y:S09]  /*b340*/  SHFL.IDX PT, R9, R8, 0x4, 0x181f ;  /* 0x00981f0008097f89 */ /* 0x000f3200000e0000 */
[----:B---3--:R-:W-:-:S02]  /*b350*/  @!P1 LEA R20, R22, UR47, 0x1 ;  /* 0x0000002f16149c11 */ /* 0x008fc4000f8e08ff */
[----:B-1----:R-:W-:Y:S02]  /*b360*/  @!P3 LEA R2, P2, R16, R21, 0x1 ;  /* 0x000000151002b211 */ /* 0x002fe400078408ff */
[----:B------:R-:W-:Y:S01]  /*b370*/  @!P3 LEA R25, R22, UR47, 0x1 ;  /* 0x0000002f1619bc11 */ /* 0x000fe2000f8e08ff */
[----:B------:R-:W1:Y:S02]  /*b380*/  SHFL.IDX PT, R21, R7, 0x5, 0x181f ;  /* 0x00b81f0007157f89 */ /* 0x000e6400000e0000 */
[----:B--2---:R-:W-:Y:S02]  /*b390*/  @!P3 IMAD.X R3, RZ, RZ, R10, P2 ;  /* 0x000000ffff03b224 */ /* 0x004fe400010e060a */
[----:B------:R-:W2:Y:S04]  /*b3a0*/  SHFL.IDX PT, R10, R8, 0x5, 0x181f ;  /* 0x00b81f00080a7f89 */ /* 0x000ea800000e0000 */
[----:B------:R0:W-:Y:S02]  /*b3b0*/  @!P3 LDGSTS.E.BYPASS.LTC128B.128 [R25+0x9c00], desc[UR38][R2.64], !P0 ;  /* 0x09c000000219bfae */ /* 0x0001e4000c101d66 */
[----:B0-----:R-:W-:-:S02]  /*b3c0*/  @!P1 LEA R2, P2, R16, R14, 0x1 ;  /* 0x0000000e10029211 */ /* 0x001fc400078408ff */
[----:B------:R-:W0:Y:S03]  /*b3d0*/  SHFL.IDX PT, R14, R7, 0x6, 0x181f ;  /* 0x00d81f00070e7f89 */ /* 0x000e2600000e0000 */
[----:B----4-:R-:W-:Y:S02]  /*b3e0*/  @!P1 IMAD.X R3, RZ, RZ, R9, P2 ;  /* 0x000000ffff039224 */ /* 0x010fe400010e0609 */
        /* <DEDUP_REMOVED lines=14> */
[----:B------:R0:W1:Y:S02]  /*b4d0*/  SHFL.IDX PT, R14, R7, 0x7, 0x181f ;  /* 0x00f81f00070e7f89 */ /* 0x00006400000e0000 */
[----:B---3--:R-:W-:Y:S01]  /*b4e0*/  @!P1 IADD3.X R3, RZ, R9, RZ, P2, !PT ;  /* 0x00000009ff039210 */ /* 0x008fe200017fe4ff */
[----:B------:R-:W-:-:S04]  /*b4f0*/  VIADD R9, R5, 0x70 ;  /* 0x0000007005097836 */ /* 0x000fc80000000000 */
[----:B------:R1:W-:Y:S01]  /*b500*/  @!P1 LDGSTS.E.BYPASS.LTC128B.128 [R10+0xb400], desc[UR38][R2.64], !P0 ;  /* 0x0b400000020a9fae */ /* 0x0003e2000c101d66 */
[-C--:B------:R-:W-:Y:S01]  /*b510*/  ISETP.GE.AND P3, PT, R9, R4.reuse, PT ;  /* 0x000000040900720c */ /* 0x080fe20003f66270 */
[----:B0-----:R-:W-:Y:S01]  /*b520*/  VIADD R7, R5, 0x90 ;  /* 0x0000009005077836 */ /* 0x001fe20000000000 */
[----:B------:R-:W-:Y:S01]  /*b530*/  ISETP.GE.AND P1, PT, R11, R4, PT ;  /* 0x000000040b00720c */ /* 0x000fe20003f26270 */
[----:B------:R-:W0:Y:S01]  /*b540*/  SHFL.IDX PT, R9, R6, RZ, 0x181f ;  /* 0x00181fff06097589 */ /* 0x000e2200000e0000 */
[----:B------:R-:W-:-:S09]  /*b550*/  VIADD R11, R5, 0xa0 ;  /* 0x000000a0050b7836 */ /* 0x000fd20000000000 */
[----:B------:R-:W-:Y:S02]  /*b560*/  @!P3 LEA R25, R22, UR47, 0x1 ;  /* 0x0000002f1619bc11 */ /* 0x000fe4000f8e08ff */
[----:B-1----:R-:W-:Y:S02]  /*b570*/  @!P3 LEA R2, P2, R16, R14, 0x1 ;  /* 0x0000000e1002b211 */ /* 0x002fe400078408ff */
[----:B------:R-:W-:Y:S03]  /*b580*/  SHFL.IDX PT, R14, R0, 0x2, 0x181f ;  /* 0x00581f00000e7f89 */ /* 0x000fe600000e0000 */
[----:B------:R-:W-:Y:S02]  /*b590*/  @!P3 IMAD.X R3, RZ, RZ, R8, P2 ;  /* 0x000000ffff03b224 */ /* 0x000fe400010e0608 */
        /* <DEDUP_REMOVED lines=20> */
.L_x_2294:
[----:B------:R-:W-:Y:S01]  /*b6e0*/  IADD3 R5, R5, 0xb0, RZ ;  /* 0x000000b005057810 */ /* 0x000fe20007ffe0ff */
        /* <DEDUP_REMOVED lines=17> */
.L_x_2295:
[----:B------:R-:W-:Y:S01]  /*b800*/  UIADD3 UR4, UR52, -0x2, URZ ;  /* 0xfffffffe34047890 */ /* 0x000fe2000fffe03f */
[----:B------:R-:W-:Y:S02]  /*b810*/  IMAD.MOV.U32 R24, RZ, RZ, 0x1 ;  /* 0x00000001ff187424 */ /* 0x000fe400078e00ff */
[----:B------:R-:W-:Y:S01]  /*b820*/  IMAD.MOV.U32 R20, RZ, RZ, RZ ;  /* 0x000000ffff147224 */ /* 0x000fe200078e00ff */
[----:B------:R-:W-:-:S06]  /*b830*/  UISETP.GE.AND UP0, UPT, UR4, UR51, UPT ;  /* 0x000000330400728c */ /* 0x000fcc000bf06270 */
[----:B------:R-:W-:-:S13]  /*b840*/  PLOP3.LUT P0, PT, PT, PT, UP0, 0x80, 0x0 ;  /* 0x000000000000781c */ /* 0x000fda0003f0f008 */
[----:B------:R-:W-:Y:S05]  /*b850*/  @!P0 BRA `(.L_x_2218) ;  /* 0x0000000c00fc8947 */ /* 0x000fea0003800000 */
[----:B------:R-:W1:Y:S01]  /*b860*/  S2R R2, SR_TID.X ;  /* 0x0000000000027919 */ /* 0x000e620000002100 */
[----:B------:R-:W-:Y:S01]  /*b870*/  UIADD3 UR4, UR45, 0x1, URZ ;  /* 0x000000012d047890 */ /* 0x000fe2000fffe03f */
[----:B0-----:R-:W-:Y:S01]  /*b880*/  LOP3.LUT R0, RZ, UR44, RZ, 0x33, !PT ;  /* 0x0000002cff007c12 */ /* 0x001fe2000f8e33ff */
[----:B------:R-:W-:Y:S01]  /*b890*/  ULOP3.LUT UR5, URZ, UR46, URZ, 0x33, !UPT ;  /* 0x0000002e3f057292 */ /* 0x000fe2000f8e333f */
[----:B------:R-:W-:Y:S01]  /*b8a0*/  IMAD.SHL.U32 R4, R16, 0x2, RZ ;  /* 0x0000000210047824 */ /* 0x000fe200078e00ff */
[----:B------:R-:W-:Y:S01]  /*b8b0*/  UIMAD UR4, UR4, UR41, URZ ;  /* 0x00000029040472a4 */ /* 0x000fe2000f8e023f */
[----:B------:R-:W-:Y:S01]  /*b8c0*/  BSSY B0, `(.L_x_2218) ;  /* 0x00000f8000007945 */ /* 0x000fe20003800000 */
[----:B------:R-:W-:Y:S01]  /*b8d0*/  IMAD.MOV.U32 R21, RZ, RZ, 0x1 ;  /* 0x00000001ff157424 */ /* 0x000fe200078e00ff */
[----:B------:R-:W-:-:S03]  /*b8e0*/  MOV R8, RZ ;  /* 0x000000ff00087202 */ /* 0x000fc60000000f00 */
[----:B------:R-:W-:Y:S01]  /*b8f0*/  LOP3.LUT R3, RZ, UR4, RZ, 0x33, !PT ;  /* 0x00000004ff037c12 */ /* 0x000fe2000f8e33ff */
[----:B------:R-:W-:Y:S02]  /*b900*/  ULDC UR4, c[0x0][0x2f4] ;  /* 0x0000bd0000047ab9 */ /* 0x000fe40000000800 */
[----:B------:R-:W-:Y:S02]  /*b910*/  ISETP.GE.AND P1, PT, R16, UR4, PT ;  /* 0x0000000410007c0c */ /* 0x000fe4000bf26270 */
[----:B------:R-:W-:-:S04]  /*b920*/  VIMNMX3 R3, R0, UR5, R3, !PT ;  /* 0x0000000500037c0f */ /* 0x000fc8000f800103 */
        /* <DEDUP_REMOVED lines=9> */
.L_x_2231:
[----:B------:R-:W0:Y:S01]  /*b9c0*/  LDC R2, c[0x0][0x430] ;  /* 0x00010c00ff027b82 */ /* 0x000e220000000800 */
[----:B------:R-:W-:Y:S01]  /*b9d0*/  IMAD.MOV.U32 R9, RZ, RZ, R0 ;  /* 0x000000ffff097224 */ /* 0x000fe200078e0000 */
[----:B------:R-:W-:Y:S01]  /*b9e0*/  ULDC.64 UR4, c[0x0][0x428] ;  /* 0x00010a0000047ab9 */ /* 0x000fe20000000a00 */
[----:B0-----:R-:W-:-:S13]  /*b9f0*/  ISETP.NE.AND P0, PT, R2, 0x1, PT ;  /* 0x000000010200780c */ /* 0x001fda0003f05270 */
[----:B------:R-:W0:Y:S08]  /*ba00*/  @P0 LDC R3, c[0x0][0x434] ;  /* 0x00010d00ff030b82 */ /* 0x000e300000000800 */
[----:B------:R-:W1:Y:S01]  /*ba10*/  @P0 LDC R5, c[0x0][0x438] ;  /* 0x00010e00ff050b82 */ /* 0x000e620000000800 */
[----:B0-----:R-:W-:-:S05]  /*ba20*/  @P0 IMAD.HI.U32 R2, R0, R3, RZ ;  /* 0x0000000300020227 */ /* 0x001fca00078e00ff */
[----:B-1----:R-:W-:Y:S01]  /*ba30*/  @P0 SHF.R.U32.HI R9, RZ, R5, R2 ;  /* 0x00000005ff090219 */ /* 0x002fe20000011602 */
[----:B------:R-:W-:-:S03]  /*ba40*/  IMAD R5, R29, UR4, RZ ;  /* 0x000000041d057c24 */ /* 0x000fc6000f8e02ff */
[--C-:B------:R-:W-:Y:S01]  /*ba50*/  SHF.R.S32.HI R3, RZ, 0x1f, R9.reuse ;  /* 0x0000001fff037819 */ /* 0x100fe20000011409 */
[----:B------:R-:W-:Y:S02]  /*ba60*/  IMAD.MOV.U32 R2, RZ, RZ, R9 ;  /* 0x000000ffff027224 */ /* 0x000fe400078e0009 */
[C---:B------:R-:W-:Y:S02]  /*ba70*/  IMAD R5, R28.reuse, UR5, R5 ;  /* 0x000000051c057c24 */ /* 0x040fe4000f8e0205 */
[----:B------:R-:W-:Y:S01]  /*ba80*/  IMAD.WIDE.U32 R2, R28, UR4, R2 ;  /* 0x000000041c027c25 */ /* 0x000fe2000f8e0002 */
[----:B------:R-:W-:-:S03]  /*ba90*/  ULDC.64 UR4, c[0x0][0x418] ;  /* 0x0001060000047ab9 */ /* 0x000fc60000000a00 */
[----:B------:R-:W-:Y:S01]  /*baa0*/  IMAD.IADD R3, R5, 0x1, R3 ;  /* 0x0000000105037824 */ /* 0x000fe200078e0203 */
[----:B------:R-:W-:-:S04]  /*bab0*/  LEA R6, P0, R2, UR4, 0x2 ;  /* 0x0000000402067c11 */ /* 0x000fc8000f8010ff */
[----:B------:R-:W-:-:S05]  /*bac0*/  LEA.HI.X R7, R2, UR5, R3, 0x2, P0 ;  /* 0x0000000502077c11 */ /* 0x000fca00080f1403 */
[----:B------:R-:W2:Y:S01]  /*bad0*/  LDG.E R5, desc[UR38][R6.64] ;  /* 0x0000002606057981 */ /* 0x000ea2000c1e1900 */
[----:B------:R-:W-:Y:S01]  /*bae0*/  ULOP3.LUT UR6, UR40, 0x2, URZ, 0xfc, !UPT ;  /* 0x0000000228067892 */ /* 0x000fe2000f8efc3f */
[----:B------:R-:W-:-:S05]  /*baf0*/  VIADD R20, R8, 0x1 ;  /* 0x0000000108147836 */ /* 0x000fca0000000000 */
[----:B------:R-:W-:Y:S01]  /*bb00*/  IMAD.U32 R10, RZ, RZ, UR6 ;  /* 0x00000006ff0a7e24 */ /* 0x000fe2000f8e00ff */
[----:B------:R-:W-:-:S04]  /*bb10*/  ISETP.NE.AND P0, PT, R20, 0x2, PT ;  /* 0x000000021400780c */ /* 0x000fc80003f05270 */
[----:B------:R-:W-:Y:S02]  /*bb20*/  ISETP.NE.AND P2, PT, R10, 0x3, PT ;  /* 0x000000030a00780c */ /* 0x000fe40003f45270 */
[----:B------:R-:W-:Y:S02]  /*bb30*/  SEL R24, RZ, 0x1, P0 ;  /* 0x00000001ff187807 */ /* 0x000fe40000000000 */
[----:B------:R-:W-:Y:S02]  /*bb40*/  SEL R20, R20, RZ, P0 ;  /* 0x000000ff14147207 */ /* 0x000fe40000000000 */
[----:B------:R-:W-:Y:S02]  /*bb50*/  LOP3.LUT R24, R21, R24, RZ, 0x3c, !PT ;  /* 0x0000001815187212 */ /* 0x000fe400078e3cff */
[----:B--2---:R-:W-:-:S05]  /*bb60*/  SHF.R.S32.HI R25, RZ, 0x1f, R5 ;  /* 0x0000001fff197819 */ /* 0x004fca0000011405 */
[----:B------:R-:W-:Y:S05]  /*bb70*/  @!P2 BRA `(.L_x_2219) ;  /* 0x000000000004a947 */ /* 0x000fea0003800000 */
[----:B------:R-:W-:Y:S01]  /*bb80*/  BPT.TRAP 0x1 ;  /* 0x000000040000795c */ /* 0x000fe20000300000 */
.L_x_2219:
[----:B------:R-:W-:Y:S01]  /*bb90*/  LEA R7, R20, UR47, 0x3 ;  /* 0x0000002f14077c11 */ /* 0x000fe2000f8e18ff */
[----:B------:R-:W-:Y:S01]  /*bba0*/  BSSY B1, `(.L_x_2220) ;  /* 0x0000004000017945 */ /* 0x000fe20003800000 */
[----:B------:R-:W-:-:S04]  /*bbb0*/  SHF.L.U32 R2, R24, 0x1f, RZ ;  /* 0x0000001f18027819 */ /* 0x000fc800000006ff */
[----:B------:R-:W0:Y:S02]  /*bbc0*/  SYNCS.PHASECHK.TRANS64.TRYWAIT P0, [R7+URZ+0x16840], R2 ;  /* 0x01684002070075a7 */ /* 0x000e24000800017f */
[----:B0-----:R-:W-:Y:S05]  /*bbd0*/  @!P0 BRA `(.L_x_2221) ;  /* 0x0000003000448947 */ /* 0x001fea0003800000 */
.L_x_2296:
[----:B------:R-:W-:Y:S05]  /*bbe0*/  BSYNC B1 ;  /* 0x0000000000017941 */ /* 0x000fea0003800000 */
.L_x_2220:
[----:B------:R-:W2:Y:S01]  /*bbf0*/  LDL R3, [R1] ;  /* 0x0000000001037983 */ /* 0x000ea20000100800 */
[----:B------:R-:W-:Y:S01]  /*bc00*/  ULDC UR4, c[0x0][0x430] ;  /* 0x00010c0000047ab9 */ /* 0x000fe20000000800 */
[----:B------:R-:W-:Y:S01]  /*bc10*/  R2UR UR6, R27 ;  /* 0x000000001b0672ca */ /* 0x000fe200000e0000 */
[----:B------:R-:W-:-:S06]  /*bc20*/  UIADD3 UR4, -UR4, URZ, URZ ;  /* 0x0000003f04047290 */ /* 0x000fcc000fffe13f */
[----:B------:R-:W-:Y:S01]  /*bc30*/  IMAD R6, R9, UR4, R0 ;  /* 0x0000000409067c24 */ /* 0x000fe2000f8e0200 */
[----:B------:R-:W-:-:S04]  /*bc40*/  ULDC.64 UR4, c[0x0][0x300] ;  /* 0x0000c00000047ab9 */ /* 0x000fc80000000a00 */
[----:B------:R-:W-:Y:S02]  /*bc50*/  SHF.R.S32.HI R23, RZ, 0x1f, R6 ;  /* 0x0000001fff177819 */ /* 0x000fe40000011406 */
[----:B--2---:R-:W-:-:S03]  /*bc60*/  ISETP.NE.AND P2, PT, R3, RZ, PT ;  /* 0x000000ff0300720c */ /* 0x004fc60003f45270 */
        /* <DEDUP_REMOVED lines=9> */
[----:B------:R-:W-:Y:S01]  /*bd00*/  IMAD.IADD R3, R3, 0x1, R9 ;  /* 0x0000000103037824 */ /* 0x000fe200078e0209 */
[----:B------:R-:W-:Y:S01]  /*bd10*/  MOV R9, UR4 ;  /* 0x0000000400097c02 */ /* 0x000fe20008000f00 */
[----:B------:R-:W-:-:S03]  /*bd20*/  UIMAD UR4, UR6, UR4, URZ ;  /* 0x00000004060472a4 */ /* 0x000fc6000f8e023f */
[----:B------:R-:W-:Y:S01]  /*bd30*/  ULDC.64 UR6, c[0x0][0x2e8] ;  /* 0x0000ba0000067ab9 */ /* 0x000fe20000000a00 */
[----:B------:R-:W-:Y:S02]  /*bd40*/  UIMAD UR4, UR42, UR5, UR4 ;  /* 0x000000052a0472a4 */ /* 0x000fe4000f8e0204 */
[----:B------:R-:W-:-:S04]  /*bd50*/  IMAD.WIDE.U32 R2, R9, UR42, R2 ;  /* 0x0000002a09027c25 */ /* 0x000fc8000f8e0002 */
[----:B------:R-:W-:Y:S01]  /*bd60*/  IMAD R9, R20, 0x2000, R22 ;  /* 0x0000200014097824 */ /* 0x000fe200078e0216 */
[----:B------:R-:W-:Y:S01]  /*bd70*/  LEA R10, P0, R2, UR6, 0x1 ;  /* 0x00000006020a7c11 */ /* 0x000fe2000f8008ff */
        /* <DEDUP_REMOVED lines=38> */
[----:B------:R-:W1:Y:S04]  /*bfe0*/  SHFL.IDX PT, R3, R19, 0x6, 0x181f ;  /* 0x00d81f0013037f89 */ /* 0x000e6800000e0000 */
[----:B------:R-:W2:Y:S01]  /*bff0*/  SHFL.IDX PT, R19, R19, 0x7, 0x181f ;  /* 0x00f81f0013137f89 */ /* 0x000ea200000e0000 */
[----:B0-----:R-:W-:-:S05]  /*c000*/  IADD3 R2, P0, R2, R11, RZ ;  /* 0x0000000b02027210 */ /* 0x001fca0007f1e0ff */
[----:B-1----:R-:W-:-:S05]  /*c010*/  IMAD.X R3, RZ, RZ, R3, P0 ;  /* 0x000000ffff037224 */ /* 0x002fca00000e0603 */
[----:B--2---:R0:W-:Y:S03]  /*c020*/  LDGSTS.E.BYPASS.LTC128B.128 [R9+0x11400], desc[UR38][R2.64], !P2 ;  /* 0x1140000002097fae */ /* 0x0041e6000d101d66 */
.L_x_2314:
        /* <DEDUP_REMOVED lines=9> */
.L_x_2223:
        /* <DEDUP_REMOVED lines=12> */
.L_x_2224:
[----:B------:R0:W-:Y:S01]  /*c180*/  SYNCS.ARRIVE.TRANS64.A1T0 RZ, [R7+URZ+0x16830], RZ ;  /* 0x016830ff07ff79a7 */ /* 0x0001e2000810003f */
[----:B------:R-:W-:Y:S05]  /*c190*/  @!P3 BRA `(.L_x_2225) ;  /* 0x000000000004b947 */ /* 0x000fea0003800000 */
[----:B------:R-:W-:Y:S01]  /*c1a0*/  BPT.TRAP 0x1 ;  /* 0x000000040000795c */ /* 0x000fe20000300000 */
.L_x_2225:
[----:B------:R-:W-:Y:S01]  /*c1b0*/  SHF.L.U32 R2, R21, 0x1f, RZ ;  /* 0x0000001f15027819 */ /* 0x000fe200000006ff */
[----:B------:R-:W-:Y:S01]  /*c1c0*/  BSSY B1, `(.L_x_2226) ;  /* 0x0000004000017945 */ /* 0x000fe20003800000 */
[----:B0-----:R-:W-:-:S04]  /*c1d0*/  LEA R7, R8, UR47, 0x3 ;  /* 0x0000002f08077c11 */ /* 0x001fc8000f8e18ff */
[----:B------:R-:W0:Y:S02]  /*c1e0*/  SYNCS.PHASECHK.TRANS64.TRYWAIT P0, [R7+URZ+0x16860], R2 ;  /* 0x01686002070075a7 */ /* 0x000e24000800017f */
[----:B0-----:R-:W-:Y:S05]  /*c1f0*/  @!P0 BRA `(.L_x_2227) ;  /* 0x0000003400308947 */ /* 0x001fea0003800000 */
.L_x_2315:
[----:B------:R-:W-:Y:S05]  /*c200*/  BSYNC B1 ;  /* 0x0000000000017941 */ /* 0x000fea0003800000 */
.L_x_2226:
        /* <DEDUP_REMOVED lines=24> */
[----:B------:R-:W2:Y:S02]  /*c390*/  SHFL.IDX PT, R12, R17, 0x4, 0x181f ;  /* 0x00981f00110c7f89 */ /* 0x000ea400000e0000 */
[----:B-----5:R-:W-:Y:S02]  /*c3a0*/  IADD3.X R3, RZ, R10, RZ, P2, !PT ;  /* 0x0000000aff037210 */ /* 0x020fe400017fe4ff */
[----:B------:R-:W3:Y:S05]  /*c3b0*/  SHFL.IDX PT, R10, R18, 0x4, 0x181f ;  /* 0x00981f00120a7f89 */ /* 0x000eea00000e0000 */
        /* <DEDUP_REMOVED lines=22> */
.L_x_2333:
        /* <DEDUP_REMOVED lines=19> */
.L_x_2229:
        /* <DEDUP_REMOVED lines=12> */
.L_x_2230:
[----:B------:R-:W-:Y:S01]  /*c710*/  R2UR UR4, R27 ;  /* 0x000000001b0472ca */ /* 0x000fe200000e0000 */
[----:B------:R-:W-:Y:S01]  /*c720*/  ULDC.64 UR6, c[0x0][0x330] ;  /* 0x0000cc0000067ab9 */ /* 0x000fe20000000a00 */
[----:B------:R-:W-:Y:S01]  /*c730*/  VIADD R26, R26, 0xffffffff ;  /* 0xffffffff1a1a7836 */ /* 0x000fe20000000000 */
[----:B------:R-:W-:Y:S01]  /*c740*/  MOV R3, UR6 ;  /* 0x0000000600037c02 */ /* 0x000fe20008000f00 */
[----:B------:R-:W-:Y:S01]  /*c750*/  IMAD.MOV.U32 R18, RZ, RZ, R2 ;  /* 0x000000ffff127224 */ /* 0x000fe200078e0002 */
[----:B------:R0:W-:Y:S01]  /*c760*/  SYNCS.ARRIVE.TRANS64.A1T0 RZ, [R7+URZ+0x16850], RZ ;  /* 0x016850ff07ff79a7 */ /* 0x0001e2000810003f */
[----:B------:R-:W-:Y:S01]  /*c770*/  VIADD R4, R4, 0x80 ;  /* 0x0000008004047836 */ /* 0x000fe20000000000 */
[----:B------:R-:W-:Y:S01]  /*c780*/  ISETP.GT.AND P0, PT, R26, UR51, PT ;  /* 0x000000331a007c0c */ /* 0x000fe2000bf04270 */
[----:B------:R-:W-:-:S04]  /*c790*/  IMAD.WIDE.U32 R18, R3, UR42, R18 ;  /* 0x0000002a03127c25 */ /* 0x000fc8000f8e0012 */
[----:B------:R-:W-:Y:S01]  /*c7a0*/  VIADD R0, R0, 0xffffff80 ;  /* 0xffffff8000007836 */ /* 0x000fe20000000000 */
        /* <DEDUP_REMOVED lines=10> */
.L_x_2218:
[----:B------:R-:W-:-:S06]  /*c850*/  ULOP3.LUT UR4, UR40, 0x2, URZ, 0xfc, !UPT ;  /* 0x0000000228047892 */ /* 0x000fcc000f8efc3f */
[----:B0-----:R-:W-:-:S05]  /*c860*/  IMAD.U32 R0, RZ, RZ, UR4 ;  /* 0x00000004ff007e24 */ /* 0x001fca000f8e00ff */
[----:B------:R-:W-:-:S13]  /*c870*/  ISETP.NE.AND P0, PT, R0, 0x3, PT ;  /* 0x000000030000780c */ /* 0x000fda0003f05270 */
[----:B------:R-:W-:Y:S05]  /*c880*/  @!P0 BRA `(.L_x_2232) ;  /* 0x0000000000048947 */ /* 0x000fea0003800000 */
[----:B------:R-:W-:Y:S01]  /*c890*/  BPT.TRAP 0x1 ;  /* 0x000000040000795c */ /* 0x000fe20000300000 */
.L_x_2232:
        /* <DEDUP_REMOVED lines=12> */
.L_x_2334:
[----:B------:R-:W-:Y:S05]  /*c960*/  BSYNC B0 ;  /* 0x0000000000007941 */ /* 0x000fea0003800000 */
.L_x_2233:
        /* <DEDUP_REMOVED lines=22> */
[----:B------:R-:W1:Y:S01]  /*cad0*/  SHFL.IDX PT, R22, R18, 0x4, 0x181f ;  /* 0x00981f0012167f89 */ /* 0x000e6200000e0000 */
[----:B----4-:R-:W-:-:S03]  /*cae0*/  IMAD.X R7, RZ, RZ, R7, P4 ;  /* 0x000000ffff077224 */ /* 0x010fc600020e0607 */
[----:B------:R-:W2:Y:S01]  /*caf0*/  SHFL.IDX PT, R25, R17, 0x5, 0x181f ;  /* 0x00b81f0011197f89 */ /* 0x000ea200000e0000 */
[----:B-----5:R-:W-:-:S03]  /*cb00*/  IMAD.X R3, RZ, RZ, R19, P5 ;  /* 0x000000ffff037224 */ /* 0x020fc600028e0613 */
[----:B------:R-:W-:Y:S04]  /*cb10*/  SHFL.IDX PT, R27, R17, 0x6, 0x181f ;  /* 0x00d81f00111b7f89 */ /* 0x000fe800000e0000 */
[----:B------:R0:W-:Y:S01]  /*cb20*/  LDGSTS.E.BYPASS.LTC128B.128 [R4+0x400], desc[UR38][R8.64], !P3 ;  /* 0x0040000008047fae */ /* 0x0001e2000d901d66 */
[----:B------:R-:W-:-:S03]  /*cb30*/  ISETP.LT.OR P3, PT, R5, 0x41, P0 ;  /* 0x000000410500780c */ /* 0x000fc60000761670 */
[----:B------:R-:W3:Y:S04]  /*cb40*/  SHFL.IDX PT, R19, R18, 0x5, 0x181f ;  /* 0x00b81f0012137f89 */ /* 0x000ee800000e0000 */
[----:B------:R2:W-:Y:S04]  /*cb50*/  LDGSTS.E.BYPASS.LTC128B.128 [R4+0xc00], desc[UR38][R6.64], !P2 ;  /* 0x00c0000006047fae */ /* 0x0005e8000d101d66 */
[----:B------:R-:W4:Y:S01]  /*cb60*/  SHFL.IDX PT, R21, R18, 0x6, 0x181f ;  /* 0x00d81f0012157f89 */ /* 0x000f2200000e0000 */
[----:B0-----:R-:W-:-:S03]  /*cb70*/  IADD3 R8, P5, R23, R16, RZ ;  /* 0x0000001017087210 */ /* 0x001fc60007fbe0ff */
[----:B------:R0:W-:Y:S01]  /*cb80*/  LDGSTS.E.BYPASS.LTC128B.128 [R4+0x1400], desc[UR38][R2.64], !P1 ;  /* 0x0140000002047fae */ /* 0x0001e2000c901d66 */
[----:B------:R-:W-:Y:S01]  /*cb90*/  ISETP.LT.OR P1, PT, R5, 0x31, P0 ;  /* 0x000000310500780c */ /* 0x000fe20000721670 */
[----:B-1----:R-:W-:Y:S01]  /*cba0*/  IMAD.X R9, RZ, RZ, R22, P5 ;  /* 0x000000ffff097224 */ /* 0x002fe200028e0616 */
[-C--:B--2---:R-:W-:Y:S01]  /*cbb0*/  IADD3 R6, P4, R25, R16.reuse, RZ ;  /* 0x0000001019067210 */ /* 0x084fe20007f9e0ff */
[----:B------:R-:W1:Y:S01]  /*cbc0*/  SHFL.IDX PT, R18, R18, 0x7, 0x181f ;  /* 0x00f81f0012127f89 */ /* 0x000e6200000e0000 */
[----:B0-----:R-:W-:Y:S02]  /*cbd0*/  IADD3 R2, P2, R14, R16, RZ ;  /* 0x000000100e027210 */ /* 0x001fe40007f5e0ff */
[----:B---3--:R-:W-:Y:S01]  /*cbe0*/  IADD3.X R7, RZ, R19, RZ, P4, !PT ;  /* 0x00000013ff077210 */ /* 0x008fe200027fe4ff */
[----:B------:R0:W2:Y:S02]  /*cbf0*/  SHFL.IDX PT, R14, R17, 0x7, 0x181f ;  /* 0x00f81f00110e7f89 */ /* 0x0000a400000e0000 */
[----:B------:R-:W-:Y:S01]  /*cc00*/  IMAD.X R3, RZ, RZ, R10, P2 ;  /* 0x000000ffff037224 */ /* 0x000fe200010e060a */
[----:B------:R-:W-:Y:S01]  /*cc10*/  ISETP.LT.OR P2, PT, R5, 0x51, P0 ;  /* 0x000000510500780c */ /* 0x000fe20000741670 */
[----:B------:R-:W-:-:S03]  /*cc20*/  IMAD.MOV.U32 R10, RZ, RZ, RZ ;  /* 0x000000ffff0a7224 */ /* 0x000fc600078e00ff */
[----:B------:R3:W-:Y:S01]  /*cc30*/  LDGSTS.E.BYPASS.LTC128B.128 [R4+0x1c00], desc[UR38][R2.64], !P1 ;  /* 0x01c0000002047fae */ /* 0x0007e2000c901d66 */
[----:B------:R-:W-:-:S03]  /*cc40*/  ISETP.LT.OR P1, PT, R5, 0x61, P0 ;  /* 0x000000610500780c */ /* 0x000fc60000721670 */
[----:B------:R0:W-:Y:S05]  /*cc50*/  LDGSTS.E.BYPASS.LTC128B.128 [R4+0x2400], desc[UR38][R8.64], !P3 ;  /* 0x0240000008047fae */ /* 0x0001ea000d901d66 */
[----:B------:R0:W-:Y:S01]  /*cc60*/  LDGSTS.E.BYPASS.LTC128B.128 [R4+0x2c00], desc[UR38][R6.64], !P2 ;  /* 0x02c0000006047fae */ /* 0x0001e2000d101d66 */
[----:B---3--:R-:W-:-:S05]  /*cc70*/  IADD3 R2, P5, R27, R16, RZ ;  /* 0x000000101b027210 */ /* 0x008fca0007fbe0ff */
[----:B----4-:R-:W-:-:S05]  /*cc80*/  IMAD.X R3, RZ, RZ, R21, P5 ;  /* 0x000000ffff037224 */ /* 0x010fca00028e0615 */
[----:B-12---:R0:W-:Y:S03]  /*cc90*/  LDGSTS.E.BYPASS.LTC128B.128 [R4+0x3400], desc[UR38][R2.64], !P1 ;  /* 0x0340000002047fae */ /* 0x0061e6000c901d66 */
.L_x_2352:
        /* <DEDUP_REMOVED lines=9> */
.L_x_2236:
        /* <DEDUP_REMOVED lines=12> */
.L_x_2237:
[----:B------:R-:W-:Y:S01]  /*cdf0*/  VIADD R2, R20, 0x1 ;  /* 0x0000000114027836 */ /* 0x000fe20000000000 */
[----:B------:R0:W-:Y:S04]  /*ce00*/  SYNCS.ARRIVE.TRANS64.A1T0 RZ, [R0+URZ+0x16850], RZ ;  /* 0x016850ff00ff79a7 */ /* 0x0001e8000810003f */
[----:B------:R-:W-:-:S04]  /*ce10*/  ISETP.NE.AND P0, PT, R2, 0x2, PT ;  /* 0x000000020200780c */ /* 0x000fc80003f05270 */
[----:B------:R-:W-:Y:S02]  /*ce20*/  SEL R3, RZ, 0x1, P0 ;  /* 0x00000001ff037807 */ /* 0x000fe40000000000 */
[----:B------:R-:W-:Y:S02]  /*ce30*/  SEL R2, R2, RZ, P0 ;  /* 0x000000ff02027207 */ /* 0x000fe40000000000 */
[----:B0-----:R-:W-:-:S07]  /*ce40*/  LOP3.LUT R0, R24, R3, RZ, 0x3c, !PT ;  /* 0x0000000318007212 */ /* 0x001fce00078e3cff */
.L_x_2205:
[----:B------:R-:W0:Y:S01]  /*ce50*/  S2R R4, SR_CgaCtaId ;  /* 0x0000000000047919 */ /* 0x000e220000008800 */
[----:B------:R-:W-:Y:S02]  /*ce60*/  MOV R3, 0x400 ;  /* 0x0000040000037802 */ /* 0x000fe40000000f00 */
[----:B------:R-:W-:Y:S02]  /*ce70*/  SHF.L.U32 R10, R10, 0x1f, RZ ;  /* 0x0000001f0a0a7819 */ /* 0x000fe400000006ff */
[----:B0-----:R-:W-:-:S04]  /*ce80*/  LEA R7, R4, R3, 0x18 ;  /* 0x0000000304077211 */ /* 0x001fc800078ec0ff */
[----:B------:R-:W0:Y:S02]  /*ce90*/  SYNCS.PHASECHK.TRANS64.TRYWAIT P0, [R7+URZ+0x16820], R10 ;  /* 0x0168200a070075a7 */ /* 0x000e24000800017f */
[----:B0-----:R-:W-:Y:S05]  /*cea0*/  @!P0 BRA `(.L_x_2238) ;  /* 0x0000003800bc8947 */ /* 0x001fea0003800000 */
.L_x_2353:
[----:B------:R-:W-:-:S03]  /*ceb0*/  UMOV UR4, 0xffffffff ;  /* 0xffffffff00047882 */ /* 0x000fc60000000000 */
[----:B------:R-:W-:Y:S05]  /*cec0*/  BRA.DIV UR4, `(.L_x_2239) ;  /* 0x0000003a04c87947 */ /* 0x000fea000b800000 */
[----:B------:R-:W1:Y:S02]  /*ced0*/  S2R R3, SR_TID.X ;  /* 0x0000000000037919 */ /* 0x000e640000002100 */
[----:B-1----:R-:W-:-:S04]  /*cee0*/  SHF.R.U32.HI R3, RZ, 0x5, R3 ;  /* 0x00000005ff037819 */ /* 0x002fc80000011603 */
[----:B------:R-:W-:-:S05]  /*cef0*/  LOP3.LUT R3, R3, 0x3, RZ, 0xc0, !PT ;  /* 0x0000000303037812 */ /* 0x000fca00078ec0ff */
[----:B------:R1:W2:Y:S02]  /*cf00*/  SHFL.IDX PT, R14, R3, RZ, 0x1f ;  /* 0x00001fff030e7589 */ /* 0x0002a400000e0000 */
.L_x_2356:
[----:B--2---:R-:W-:-:S13]  /*cf10*/  ISETP.NE.AND P0, PT, R14, RZ, PT ;  /* 0x000000ff0e00720c */ /* 0x004fda0003f05270 */
[----:B------:R-:W-:Y:S05]  /*cf20*/  @P0 BRA `(.L_x_2161) ;  /* 0x0000000000880947 */ /* 0x000fea0003800000 */
[----:B------:R-:W-:-:S03]  /*cf30*/  UMOV UR4, 0xffffffff ;  /* 0xffffffff00047882 */ /* 0x000fc60000000000 */
[----:B------:R-:W-:Y:S05]  /*cf40*/  BRA.DIV UR4, `(.L_x_2240) ;  /* 0x0000003a04dc7947 */ /* 0x000fea000b800000 */
[----:B------:R-:W-:-:S13]  /*cf50*/  ELECT P6, URZ, PT ;  /* 0x00000000003f782f */ /* 0x000fda00038c0000 */
.L_x_2359:
[----:B------:R-:W-:Y:S05]  /*cf60*/  @!P6 BRA `(.L_x_2161) ;  /* 0x000000000078e947 */ /* 0x000fea0003800000 */
[----:B------:R-:W-:-:S06]  /*cf70*/  ULOP3.LUT UR4, UR40, 0x2, URZ, 0xfc, !UPT ;  /* 0x0000000228047892 */ /* 0x000fcc000f8efc3f */
[----:B-1----:R-:W-:-:S05]  /*cf80*/  IMAD.U32 R3, RZ, RZ, UR4 ;  /* 0x00000004ff037e24 */ /* 0x002fca000f8e00ff */
[----:B------:R-:W-:-:S13]  /*cf90*/  ISETP.NE.AND P0, PT, R3, 0x3, PT ;  /* 0x000000030300780c */ /* 0x000fda0003f05270 */
[----:B------:R-:W-:Y:S05]  /*cfa0*/  @!P0 BRA `(.L_x_2241) ;  /* 0x0000000000048947 */ /* 0x000fea0003800000 */
[----:B------:R-:W-:Y:S01]  /*cfb0*/  BPT.TRAP 0x1 ;  /* 0x000000040000795c */ /* 0x000fe20000300000 */
.L_x_2241:
[----:B------:R-:W-:Y:S01]  /*cfc0*/  IMAD R5, R2, 0x8, R7 ;  /* 0x0000000802057824 */ /* 0x000fe200078e0207 */
[----:B------:R-:W-:Y:S01]  /*cfd0*/  SHF.L.U32 R4, R0, 0x1f, RZ ;  /* 0x0000001f00047819 */ /* 0x000fe200000006ff */
[----:B------:R-:W-:-:S03]  /*cfe0*/  VIADD R2, R2, 0x1 ;  /* 0x0000000102027836 */ /* 0x000fc60000000000 */
[----:B------:R-:W1:Y:S02]  /*cff0*/  SYNCS.PHASECHK.TRANS64.TRYWAIT P1, [R5+URZ+0x16840], R4 ;  /* 0x01684004050075a7 */ /* 0x000e64000802017f */
[----:B------:R-:W-:-:S04]  /*d000*/  ISETP.NE.AND P2, PT, R2, 0x2, PT ;  /* 0x000000020200780c */ /* 0x000fc80003f45270 */
[----:B------:R-:W-:Y:S01]  /*d010*/  SEL R3, RZ, 0x1, P2 ;  /* 0x00000001ff037807 */ /* 0x000fe20001000000 */
[----:B-1----:R-:W-:Y:S08]  /*d020*/  @!P1 BRA `(.L_x_2242) ;  /* 0x0000003800c49947 */ /* 0x002ff00003800000 */
.L_x_2360:
[----:B------:R-:W-:Y:S02]  /*d030*/  SEL R2, R2, RZ, P2 ;  /* 0x000000ff02027207 */ /* 0x000fe40001000000 */
[----:B------:R-:W-:Y:S01]  /*d040*/  LOP3.LUT R0, R0, R3, RZ, 0x3c, !PT ;  /* 0x0000000300007212 */ /* 0x000fe200078e3cff */
[----:B------:R-:W-:Y:S06]  /*d050*/  @!P0 BRA `(.L_x_2243) ;  /* 0x0000000000048947 */ /* 0x000fec0003800000 */
[----:B------:R-:W-:Y:S01]  /*d060*/  BPT.TRAP 0x1 ;  /* 0x000000040000795c */ /* 0x000fe20000300000 */
.L_x_2243:
[----:B------:R-:W-:Y:S02]  /*d070*/  LEA R3, R2, R7, 0x3 ;  /* 0x0000000702037211 */ /* 0x000fe400078e18ff */
[----:B------:R-:W-:-:S04]  /*d080*/  SHF.L.U32 R0, R0, 0x1f, RZ ;  /* 0x0000001f00007819 */ /* 0x000fc800000006ff */
[----:B------:R-:W2:Y:S02]  /*d090*/  SYNCS.PHASECHK.TRANS64.TRYWAIT P1, [R3+URZ+0x16840], R0 ;  /* 0x01684000030075a7 */ /* 0x000ea4000802017f */
[----:B--2---:R-:W-:Y:S05]  /*d0a0*/  @!P1 BRA `(.L_x_2244) ;  /* 0x0000003800b89947 */ /* 0x004fea0003800000 */
.L_x_2361:
[----:B------:R-:W-:Y:S05]  /*d0b0*/  @!P0 BRA `(.L_x_2245) ;  /* 0x0000000000048947 */ /* 0x000fea0003800000 */
[----:B------:R-:W-:Y:S01]  /*d0c0*/  BPT.TRAP 0x1 ;  /* 0x000000040000795c */ /* 0x000fe20000300000 */
.L_x_2245:
[----:B------:R-:W3:Y:S02]  /*d0d0*/  SYNCS.PHASECHK.TRANS64.TRYWAIT P1, [R5+URZ+0x16860], R4 ;  /* 0x01686004050075a7 */ /* 0x000ee4000802017f */
[----:B---3--:R-:W-:Y:S05]  /*d0e0*/  @!P1 BRA `(.L_x_2246) ;  /* 0x0000003800bc9947 */ /* 0x008fea0003800000 */
.L_x_2362:
[----:B------:R-:W-:Y:S05]  /*d0f0*/  @!P0 BRA `(.L_x_2247) ;  /* 0x0000000000048947 */ /* 0x000fea0003800000 */
[----:B------:R-:W-:Y:S01]  /*d100*/  BPT.TRAP 0x1 ;  /* 0x000000040000795c */ /* 0x000fe20000300000 */
.L_x_2247:
[----:B----4-:R4:W0:Y:S02]  /*d110*/  SYNCS.PHASECHK.TRANS64.TRYWAIT P0, [R3+URZ+0x16860], R0 ;  /* 0x01686000030075a7 */ /* 0x010824000800017f */
[----:B0-----:R-:W-:Y:S05]  /*d120*/  @!P0 NANOSLEEP.SYNCS 0x989680 ;  /* 0x009896800000895d */ /* 0x001fea0003900000 */
[----:B------:R-:W0:Y:S02]  /*d130*/  @!P0 SYNCS.PHASECHK.TRANS64 P0, [R3+URZ+0x16860], R0 ;  /* 0x01686000030085a7 */ /* 0x000e24000800007f */
[----:B0-----:R-:W-:Y:S05]  /*d140*/  @!P0 BRA `(.L_x_2247) ;  /* 0xfffffffc00f08947 */ /* 0x001fea000383ffff */
.L_x_2161:
[----:B------:R-:W-:Y:S05]  /*d150*/  BSYNC B6 ;  /* 0x0000000000067941 */ /* 0x000fea0003800000 */
.L_x_2158:
[----:B------:R-:W-:Y:S05]  /*d160*/  EXIT ;  /* 0x000000000000794d */ /* 0x000fea0003800000 */
.L_x_2165:
[----:B0-----:R-:W-:-:S04]  /*d170*/  IMAD.U32 R3, RZ, RZ, UR42 ;  /* 0x0000002aff037e24 */ /* 0x001fc8000f8e00ff */
[----:B------:R0:W1:Y:S03]  /*d180*/  SYNCS.PHASECHK.TRANS64.TRYWAIT P0, [R3+URZ+0x16800], R0 ;  /* 0x01680000030075a7 */ /* 0x000066000800017f */
[----:B-1----:R-:W-:Y:S05]  /*d190*/  @!P0 NANOSLEEP.SYNCS 0x989680 ;  /* 0x009896800000895d */ /* 0x002fea0003900000 */
[----:B------:R-:W1:Y:S02]  /*d1a0*/  @!P0 SYNCS.PHASECHK.TRANS64 P0, [R3+URZ+0x16800], R0 ;  /* 0x01680000030085a7 */ /* 0x000e64000800007f */
[----:B-1----:R-:W-:Y:S05]  /*d1b0*/  @!P0 BRA `(.L_x_2165) ;  /* 0xfffffffc00ec8947 */ /* 0x002fea000383ffff */
[----:B------:R-:W-:Y:S05]  /*d1c0*/  BRA `(.L_x_2248) ;  /* 0xffffff40002c7947 */ /* 0x000fea000383ffff */
.L_x_2169:
[----:B0-----:R-:W-:-:S04]  /*d1d0*/  IMAD.U32 R3, RZ, RZ, UR42 ;  /* 0x0000002aff037e24 */ /* 0x001fc8000f8e00ff */
[----:B------:R0:W2:Y:S03]  /*d1e0*/  SYNCS.PHASECHK.TRANS64.TRYWAIT P1, [R3+URZ+0x16830], R0 ;  /* 0x01683000030075a7 */ /* 0x0000a6000802017f */
[----:B--2---:R-:W-:Y:S05]  /*d1f0*/  @!P1 NANOSLEEP.SYNCS 0x989680 ;  /* 0x009896800000995d */ /* 0x004fea0003900000 */
[----:B------:R-:W2:Y:S02]  /*d200*/  @!P1 SYNCS.PHASECHK.TRANS64 P1, [R3+URZ+0x16830], R0 ;  /* 0x01683000030095a7 */ /* 0x000ea4000802007f */
[----:B--2---:R-:W-:Y:S05]  /*d210*/  @!P1 BRA `(.L_x_2169) ;  /* 0xfffffffc00ec9947 */ /* 0x004fea000383ffff */
[----:B------:R-:W-:Y:S05]  /*d220*/  BRA `(.L_x_2168) ;  /* 0xffffff4000487947 */ /* 0x000fea000383ffff */
.L_x_2175:
[----:B-1----:R-:W-:-:S04]  /*d230*/  IMAD.U32 R11, RZ, RZ, UR4 ;  /* 0x00000004ff0b7e24 */ /* 0x002fc8000f8e00ff */
[----:B------:R1:W2:Y:S03]  /*d240*/  SYNCS.PHASECHK.TRANS64.TRYWAIT P1, [R11+URZ+0x16830], R0 ;  /* 0x016830000b0075a7 */ /* 0x0002a6000802017f */
[----:B--2---:R-:W-:Y:S05]  /*d250*/  @!P1 NANOSLEEP.SYNCS 0x989680 ;  /* 0x009896800000995d */ /* 0x004fea0003900000 */
[----:B------:R-:W2:Y:S02]  /*d260*/  @!P1 SYNCS.PHASECHK.TRANS64 P1, [R11+URZ+0x16830], R0 ;  /* 0x016830000b0095a7 */ /* 0x000ea4000802007f */
[----:B--2---:R-:W-:Y:S05]  /*d270*/  @!P1 BRA `(.L_x_2175) ;  /* 0xfffffffc00ec9947 */ /* 0x004fea000383ffff */
[----:B------:R-:W-:Y:S05]  /*d280*/  BRA `(.L_x_2172) ;  /* 0xffffff64003c7947 */ /* 0x000fea000383ffff */
.L_x_2179:
[----:B-1----:R-:W-:-:S04]  /*d290*/  IMAD.U32 R11, RZ, RZ, UR10 ;  /* 0x0000000aff0b7e24 */ /* 0x002fc8000f8e00ff */
[----:B------:R1:W2:Y:S03]  /*d2a0*/  SYNCS.PHASECHK.TRANS64.TRYWAIT P1, [R11+URZ+0x16850], R0 ;  /* 0x016850000b0075a7 */ /* 0x0002a6000802017f */
[----:B--2---:R-:W-:Y:S05]  /*d2b0*/  @!P1 NANOSLEEP.SYNCS 0x989680 ;  /* 0x009896800000995d */ /* 0x004fea0003900000 */
[----:B------:R-:W2:Y:S02]  /*d2c0*/  @!P1 SYNCS.PHASECHK.TRANS64 P1, [R11+URZ+0x16850], R0 ;  /* 0x016850000b0095a7 */ /* 0x000ea4000802007f */
[----:B--2---:R-:W-:Y:S05]  /*d2d0*/  @!P1 BRA `(.L_x_2179) ;  /* 0xfffffffc00ec9947 */ /* 0x004fea000383ffff */
[----:B------:R-:W-:Y:S05]  /*d2e0*/  BRA `(.L_x_2176) ;  /* 0xffffff6400c07947 */ /* 0x000fea000383ffff */
.L_x_2187:
[----:B-1----:R-:W-:-:S04]  /*d2f0*/  IMAD.U32 R11, RZ, RZ, UR10 ;  /* 0x0000000aff0b7e24 */ /* 0x002fc8000f8e00ff */
[----:B------:R1:W2:Y:S03]  /*d300*/  SYNCS.PHASECHK.TRANS64.TRYWAIT P1, [R11+URZ+0x16830], R0 ;  /* 0x016830000b0075a7 */ /* 0x0002a6000802017f */
[----:B--2---:R-:W-:Y:S05]  /*d310*/  @!P1 NANOSLEEP.SYNCS 0x989680 ;  /* 0x009896800000995d */ /* 0x004fea0003900000 */
[----:B------:R-:W2:Y:S02]  /*d320*/  @!P1 SYNCS.PHASECHK.TRANS64 P1, [R11+URZ+0x16830], R0 ;  /* 0x016830000b0095a7 */ /* 0x000ea4000802007f */
[----:B--2---:R-:W-:Y:S05]  /*d330*/  @!P1 BRA `(.L_x_2187) ;  /* 0xfffffffc00ec9947 */ /* 0x004fea000383ffff */
[----:B------:R-:W-:Y:S05]  /*d340*/  BRA `(.L_x_2184) ;  /* 0xffffff8800d87947 */ /* 0x000fea000383ffff */
.L_x_2191:
[----:B-1----:R-:W-:-:S04]  /*d350*/  IMAD.U32 R11, RZ, RZ, UR10 ;  /* 0x0000000aff0b7e24 */ /* 0x002fc8000f8e00ff */
[----:B------:R1:W2:Y:S03]  /*d360*/  SYNCS.PHASECHK.TRANS64.TRYWAIT P1, [R11+URZ+0x16850], R0 ;  /* 0x016850000b0075a7 */ /* 0x0002a6000802017f */
[----:B--2---:R-:W-:Y:S05]  /*d370*/  @!P1 NANOSLEEP.SYNCS 0x989680 ;  /* 0x009896800000995d */ /* 0x004fea0003900000 */
[----:B------:R-:W2:Y:S02]  /*d380*/  @!P1 SYNCS.PHASECHK.TRANS64 P1, [R11+URZ+0x16850], R0 ;  /* 0x016850000b0095a7 */ /* 0x000ea4000802007f */
[----:B--2---:R-:W-:Y:S05]  /*d390*/  @!P1 BRA `(.L_x_2191) ;  /* 0xfffffffc00ec9947 */ /* 0x004fea000383ffff */
[----:B------:R-:W-:Y:S05]  /*d3a0*/  BRA `(.L_x_2188) ;  /* 0xffffff8c004c7947 */ /* 0x000fea000383ffff */
.L_x_2198:
[----:B-1----:R-:W-:-:S04]  /*d3b0*/  IMAD.U32 R6, RZ, RZ, UR7 ;  /* 0x00000007ff067e24 */ /* 0x002fc8000f8e00ff */
[----:B------:R1:W3:Y:S03]  /*d3c0*/  SYNCS.PHASECHK.TRANS64.TRYWAIT P1, [R6+URZ+0x16850], R5 ;  /* 0x01685005060075a7 */ /* 0x0002e6000802017f */
[----:B---3--:R-:W-:Y:S05]  /*d3d0*/  @!P1 NANOSLEEP.SYNCS 0x989680 ;  /* 0x009896800000995d */ /* 0x008fea0003900000 */
[----:B------:R-:W3:Y:S02]  /*d3e0*/  @!P1 SYNCS.PHASECHK.TRANS64 P1, [R6+URZ+0x16850], R5 ;  /* 0x01685005060095a7 */ /* 0x000ee4000802007f */
[----:B---3--:R-:W-:Y:S05]  /*d3f0*/  @!P1 BRA `(.L_x_2198) ;  /* 0xfffffffc00ec9947 */ /* 0x008fea000383ffff */
[----:B------:R-:W-:Y:S05]  /*d400*/  BRA `(.L_x_2197) ;  /* 0xffffffa400ac7947 */ /* 0x000fea000383ffff */
.L_x_2210:
[----:B------:R-:W-:Y:S01]  /*d410*/  IMAD.MOV.U32 R13, RZ, RZ, R17 ;  /* 0x000000ffff0d7224 */ /* 0x000fe200078e0011 */
[----:B------:R-:W-:Y:S01]  /*d420*/  MOV R12, RZ ;  /* 0x000000ff000c7202 */ /* 0x000fe20000000f00 */
[----:B------:R-:W-:Y:S02]  /*d430*/  IMAD.MOV.U32 R11, RZ, RZ, 0x1f ;  /* 0x0000001fff0b7424 */ /* 0x000fe400078e00ff */
[----:B------:R-:W-:-:S07]  /*d440*/  IMAD.MOV.U32 R15, RZ, RZ, -0x1 ;  /* 0xffffffffff0f7424 */ /* 0x000fce00078e00ff */
[----:B0----5:R-:W-:Y:S05]  /*d450*/  WARPSYNC.COLLECTIVE R15, `(.L_x_2249) ;  /* 0x000000000f087348 */ /* 0x021fea0003c00000 */
[----:B------:R1:W2:Y:S02]  /*d460*/  SHFL.IDX P6, R14, R13, R12, R11 ;  /* 0x0000000c0d0e7389 */ /* 0x0002a400000c000b */
[----:B012--5:R-:W-:Y:S01]  /*d470*/  ENDCOLLECTIVE ;  /* 0x000000000000791b */ /* 0x027fe20003800000 */
.L_x_2249:
[----:B------:R-:W-:Y:S05]  /*d480*/  BRA `(.L_x_2250) ;  /* 0xffffffcc00587947 */ /* 0x000fea000383ffff */
.L_x_2212:
[----:B0-----:R-:W-:-:S04]  /*d490*/  IMAD.U32 R3, RZ, RZ, UR47 ;  /* 0x0000002fff037e24 */ /* 0x001fc8000f8e00ff */
[----:B------:R0:W1:Y:S03]  /*d4a0*/  SYNCS.PHASECHK.TRANS64.TRYWAIT P0, [R3+URZ+0x16840], R10 ;  /* 0x0168400a030075a7 */ /* 0x000066000800017f */
[----:B-1----:R-:W-:Y:S05]  /*d4b0*/  @!P0 NANOSLEEP.SYNCS 0x989680 ;  /* 0x009896800000895d */ /* 0x002fea0003900000 */
[----:B------:R-:W1:Y:S02]  /*d4c0*/  @!P0 SYNCS.PHASECHK.TRANS64 P0, [R3+URZ+0x16840], R10 ;  /* 0x0168400a030085a7 */ /* 0x000e64000800007f */
[----:B-1----:R-:W-:Y:S05]  /*d4d0*/  @!P0 BRA `(.L_x_2212) ;  /* 0xfffffffc00ec8947 */ /* 0x002fea000383ffff */
[----:B------:R-:W-:Y:S05]  /*d4e0*/  BRA `(.L_x_2251) ;  /* 0xffffffcc00d87947 */ /* 0x000fea000383ffff */
.L_x_2213:
        /* <DEDUP_REMOVED lines=8> */
.L_x_2253:
[----:B------:R-:W-:Y:S05]  /*d570*/  BSYNC B0 ;  /* 0x0000000000007941 */ /* 0x000fea0003800000 */
.L_x_2252:
[----:B------:R-:W-:Y:S01]  /*d580*/  MOV R13, R0 ;  /* 0x00000000000d7202 */ /* 0x000fe20000000f00 */
[----:B------:R-:W-:Y:S01]  /*d590*/  IMAD.MOV.U32 R12, RZ, RZ, RZ ;  /* 0x000000ffff0c7224 */ /* 0x000fe200078e00ff */
[----:B------:R-:W-:Y:S01]  /*d5a0*/  @P0 LEA R7, R22, UR47, 0x1 ;  /* 0x0000002f16070c11 */ /* 0x000fe2000f8e08ff */
[----:B------:R-:W-:Y:S02]  /*d5b0*/  IMAD.MOV.U32 R11, RZ, RZ, 0x181f ;  /* 0x0000181fff0b7424 */ /* 0x000fe400078e00ff */
[----:B------:R-:W-:Y:S02]  /*d5c0*/  IMAD.MOV.U32 R15, RZ, RZ, -0x1 ;  /* 0xffffffffff0f7424 */ /* 0x000fe400078e00ff */
[----:B------:R-:W-:-:S07]  /*d5d0*/  IMAD.MOV.U32 R2, RZ, RZ, R14 ;  /* 0x000000ffff027224 */ /* 0x000fce00078e000e */
[----:B------:R-:W-:Y:S05]  /*d5e0*/  WARPSYNC.COLLECTIVE R15, `(.L_x_2254) ;  /* 0x000000000f087348 */ /* 0x000fea0003c00000 */
[----:B------:R0:W1:Y:S02]  /*d5f0*/  SHFL.IDX P6, R14, R13, R12, R11 ;  /* 0x0000000c0d0e7389 */ /* 0x00006400000c000b */
[----:B01----:R-:W-:Y:S01]  /*d600*/  ENDCOLLECTIVE ;  /* 0x000000000000791b */ /* 0x003fe20003800000 */
.L_x_2254:
        /* <DEDUP_REMOVED lines=9> */
.L_x_2255:
[----:B------:R-:W-:Y:S01]  /*d6a0*/  @!PT LDS RZ, [RZ] ;  /* 0x00000000fffff984 */ /* 0x000fe20000000800 */
[----:B------:R-:W-:Y:S01]  /*d6b0*/  @!PT LDS RZ, [RZ] ;  /* 0x00000000fffff984 */ /* 0x000fe20000000800 */
[----:B------:R-:W-:Y:S01]  /*d6c0*/  @!PT LDS RZ, [RZ] ;  /* 0x00000000fffff984 */ /* 0x000fe20000000800 */
[----:B------:R0:W-:Y:S01]  /*d6d0*/  @P0 LDGSTS.E.BYPASS.LTC128B.128 [R7+0xe400], desc[UR38][R2.64], !P3 ;  /* 0x0e40000002070fae */ /* 0x0001e2000d901d66 */
[----:B------:R-:W-:Y:S02]  /*d6e0*/  ISETP.GE.AND P0, PT, R5, 0x11, PT ;  /* 0x000000110500780c */ /* 0x000fe40003f06270 */
[----:B------:R-:W-:Y:S02]  /*d6f0*/  @P1 LEA R25, R22, UR47, 0x1 ;  /* 0x0000002f16191c11 */ /* 0x000fe4000f8e08ff */
[----:B------:R-:W-:-:S09]  /*d700*/  MOV R13, R0 ;  /* 0x00000000000d7202 */ /* 0x000fd20000000f00 */
[----:B------:R-:W-:Y:S01]  /*d710*/  @P0 LEA R21, R22, UR47, 0x1 ;  /* 0x0000002f16150c11 */ /* 0x000fe2000f8e08ff */
[----:B0-----:R-:W-:-:S07]  /*d720*/  IMAD.MOV.U32 R8, RZ, RZ, R14 ;  /* 0x000000ffff087224 */ /* 0x001fce00078e000e */
[----:B------:R-:W-:Y:S05]  /*d730*/  WARPSYNC.COLLECTIVE R15, `(.L_x_2256) ;  /* 0x000000000f087348 */ /* 0x000fea0003c00000 */
[----:B------:R0:W1:Y:S02]  /*d740*/  SHFL.IDX P6, R14, R13, R12, R11 ;  /* 0x0000000c0d0e7389 */ /* 0x00006400000c000b */
[----:B01----:R-:W-:Y:S01]  /*d750*/  ENDCOLLECTIVE ;  /* 0x000000000000791b */ /* 0x003fe20003800000 */
.L_x_2256:
[----:B------:R-:W-:Y:S02]  /*d760*/  IMAD.MOV.U32 R13, RZ, RZ, R4 ;  /* 0x000000ffff0d7224 */ /* 0x000fe400078e0004 */
[----:B------:R-:W-:Y:S01]  /*d770*/  IMAD.MOV.U32 R12, RZ, RZ, 0x2 ;  /* 0x00000002ff0c7424 */ /* 0x000fe200078e00ff */
[----:B------:R-:W-:-:S13]  /*d780*/  @P0 LEA R2, P2, R16, R14, 0x1 ;  /* 0x0000000e10020211 */ /* 0x000fda00078408ff */
[----:B------:R-:W-:Y:S05]  /*d790*/  WARPSYNC.COLLECTIVE R15, `(.L_x_2257) ;  /* 0x000000000f087348 */ /* 0x000fea0003c00000 */
[----:B------:R0:W1:Y:S02]  /*d7a0*/  SHFL.IDX P6, R14, R13, R12, R11 ;  /* 0x0000000c0d0e7389 */ /* 0x00006400000c000b */
[----:B01----:R-:W-:Y:S01]  /*d7b0*/  ENDCOLLECTIVE ;  /* 0x000000000000791b */ /* 0x003fe20003800000 */
.L_x_2257:
        /* <DEDUP_REMOVED lines=10> */
.L_x_2258:
[----:B------:R-:W-:Y:S01]  /*d860*/  IMAD.MOV.U32 R13, RZ, RZ, R4 ;  /* 0x000000ffff0d7224 */ /* 0x000fe200078e0004 */
[----:B------:R-:W-:Y:S01]  /*d870*/  MOV R12, 0x3 ;  /* 0x00000003000c7802 */ /* 0x000fe20000000f00 */
[----:B------:R-:W-:-:S07]  /*d880*/  IMAD.MOV.U32 R9, RZ, RZ, R14 ;  /* 0x000000ffff097224 */ /* 0x000fce00078e000e */
[----:B------:R-:W-:Y:S05]  /*d890*/  WARPSYNC.COLLECTIVE R15, `(.L_x_2259) ;  /* 0x000000000f087348 */ /* 0x000fea0003c00000 */
[----:B------:R0:W1:Y:S02]  /*d8a0*/  SHFL.IDX P6, R14, R13, R12, R11 ;  /* 0x0000000c0d0e7389 */ /* 0x00006400000c000b */
[----:B01----:R-:W-:Y:S01]  /*d8b0*/  ENDCOLLECTIVE ;  /* 0x000000000000791b */ /* 0x003fe20003800000 */
.L_x_2259:
        /* <DEDUP_REMOVED lines=14> */
.L_x_2260:
[----:B------:R-:W-:Y:S01]  /*d9a0*/  @P1 LEA R25, R22, UR47, 0x1 ;  /* 0x0000002f16191c11 */ /* 0x000fe2000f8e08ff */
[----:B------:R-:W-:Y:S02]  /*d9b0*/  IMAD.MOV.U32 R13, RZ, RZ, R4 ;  /* 0x000000ffff0d7224 */ /* 0x000fe400078e0004 */
[----:B------:R-:W-:Y:S01]  /*d9c0*/  IMAD.MOV.U32 R12, RZ, RZ, 0x4 ;  /* 0x00000004ff0c7424 */ /* 0x000fe200078e00ff */
[----:B------:R-:W-:-:S13]  /*d9d0*/  @P0 LEA R2, P2, R16, R14, 0x1 ;  /* 0x0000000e10020211 */ /* 0x000fda00078408ff */
[----:B------:R-:W-:Y:S05]  /*d9e0*/  WARPSYNC.COLLECTIVE R15, `(.L_x_2261) ;  /* 0x000000000f087348 */ /* 0x000fea0003c00000 */
[----:B------:R0:W1:Y:S02]  /*d9f0*/  SHFL.IDX P6, R14, R13, R12, R11 ;  /* 0x0000000c0d0e7389 */ /* 0x00006400000c000b */
[----:B01----:R-:W-:Y:S01]  /*da00*/  ENDCOLLECTIVE ;  /* 0x000000000000791b */ /* 0x003fe20003800000 */
.L_x_2261:
        /* <DEDUP_REMOVED lines=10> */
.L_x_2262:
[----:B------:R-:W-:Y:S02]  /*dab0*/  IMAD.MOV.U32 R13, RZ, RZ, R4 ;  /* 0x000000ffff0d7224 */ /* 0x000fe400078e0004 */
[----:B------:R-:W-:Y:S02]  /*dac0*/  IMAD.MOV.U32 R12, RZ, RZ, 0x5 ;  /* 0x00000005ff0c7424 */ /* 0x000fe400078e00ff */
[----:B------:R-:W-:-:S07]  /*dad0*/  IMAD.MOV.U32 R9, RZ, RZ, R14 ;  /* 0x000000ffff097224 */ /* 0x000fce00078e000e */
[----:B------:R-:W-:Y:S05]  /*dae0*/  WARPSYNC.COLLECTIVE R15, `(.L_x_2263) ;  /* 0x000000000f087348 */ /* 0x000fea0003c00000 */
[----:B------:R0:W1:Y:S02]  /*daf0*/  SHFL.IDX P6, R14, R13, R12, R11 ;  /* 0x0000000c0d0e7389 */ /* 0x00006400000c000b */
[----:B01----:R-:W-:Y:S01]  /*db00*/  ENDCOLLECTIVE ;  /* 0x000000000000791b */ /* 0x003fe20003800000 */
.L_x_2263:
[----:B------:R-:W-:-:S04]  /*db10*/  @P1 LEA R2, P0, R16, R9, 0x1 ;  /* 0x0000000910021211 */ /* 0x000fc800078008ff */
[----:B------:R-:W-:Y:S02]  /*db20*/  @P1 IADD3.X R3, RZ, R6, RZ, P0, !PT ;  /* 0x00000006ff031210 */ /* 0x000fe400007fe4ff */
[----:B------:R-:W-:-:S03]  /*db30*/  ISETP.GE.AND P0, PT, R5, 0x51, PT ;  /* 0x000000510500780c */ /* 0x000fc60003f06270 */
[----:B------:R-:W-:Y:S01]  /*db40*/  @!PT LDS RZ, [RZ] ;  /* 0x00000000fffff984 */ /* 0x000fe20000000800 */
[----:B------:R-:W-:Y:S01]  /*db50*/  @!PT LDS RZ, [RZ] ;  /* 0x00000000fffff984 */ /* 0x000fe20000000800 */
[----:B------:R-:W-:Y:S01]  /*db60*/  @!PT LDS RZ, [RZ] ;  /* 0x00000000fffff984 */ /* 0x000fe20000000800 */
[----:B------:R0:W-:Y:S01]  /*db70*/  @P1 LDGSTS.E.BYPASS.LTC128B.128 [R25+0x10400], desc[UR38][R2.64], !P3 ;  /* 0x1040000002191fae */ /* 0x0001e2000d901d66 */
[----:B------:R-:W-:Y:S01]  /*db80*/  ISETP.GE.AND P1, PT, R5, 0x61, PT ;  /* 0x000000610500780c */ /* 0x000fe20003f26270 */
[----:B------:R-:W-:Y:S02]  /*db90*/  IMAD.MOV.U32 R13, RZ, RZ, R0 ;  /* 0x000000ffff0d7224 */ /* 0x000fe400078e0000 */
[----:B------:R-:W-:-:S10]  /*dba0*/  IMAD.MOV.U32 R7, RZ, RZ, R14 ;  /* 0x000000ffff077224 */ /* 0x000fd400078e000e */
[----:B0-----:R-:W-:Y:S05]  /*dbb0*/  WARPSYNC.COLLECTIVE R15, `(.L_x_2264) ;  /* 0x000000000f087348 */ /* 0x001fea0003c00000 */
[----:B------:R1:W2:Y:S02]  /*dbc0*/  SHFL.IDX P6, R14, R13, R12, R11 ;  /* 0x0000000c0d0e7389 */ /* 0x0002a400000c000b */
[----:B012---:R-:W-:Y:S01]  /*dbd0*/  ENDCOLLECTIVE ;  /* 0x000000000000791b */ /* 0x007fe20003800000 */
.L_x_2264:
[----:B------:R-:W-:Y:S02]  /*dbe0*/  IMAD.MOV.U32 R13, RZ, RZ, R4 ;  /* 0x000000ffff0d7224 */ /* 0x000fe400078e0004 */
[----:B------:R-:W-:Y:S01]  /*dbf0*/  IMAD.MOV.U32 R12, RZ, RZ, 0x6 ;  /* 0x00000006ff0c7424 */ /* 0x000fe200078e00ff */
[----:B------:R-:W-:-:S13]  /*dc00*/  @P0 LEA R2, P2, R16, R14, 0x1 ;  /* 0x0000000e10020211 */ /* 0x000fda00078408ff */
[----:B------:R-:W-:Y:S05]  /*dc10*/  WARPSYNC.COLLECTIVE R15, `(.L_x_2265) ;  /* 0x000000000f087348 */ /* 0x000fea0003c00000 */
[----:B------:R0:W1:Y:S02]  /*dc20*/  SHFL.IDX P6, R14, R13, R12, R11 ;  /* 0x0000000c0d0e7389 */ /* 0x00006400000c000b */
[----:B01----:R-:W-:Y:S01]  /*dc30*/  ENDCOLLECTIVE ;  /* 0x000000000000791b */ /* 0x003fe20003800000 */
.L_x_2265:
        /* <DEDUP_REMOVED lines=11> */
.L_x_2266:
[----:B------:R-:W-:Y:S02]  /*dcf0*/  IMAD.MOV.U32 R13, RZ, RZ, R4 ;  /* 0x000000ffff0d7224 */ /* 0x000fe400078e0004 */
[----:B------:R-:W-:Y:S02]  /*dd00*/  IMAD.MOV.U32 R12, RZ, RZ, 0x7 ;  /* 0x00000007ff0c7424 */ /* 0x000fe400078e00ff */
[----:B------:R-:W-:-:S07]  /*dd10*/  IMAD.MOV.U32 R9, RZ, RZ, R14 ;  /* 0x000000ffff097224 */ /* 0x000fce00078e000e */
[----:B------:R-:W-:Y:S05]  /*dd20*/  WARPSYNC.COLLECTIVE R15, `(.L_x_2267) ;  /* 0x000000000f087348 */ /* 0x000fea0003c00000 */
[----:B------:R0:W1:Y:S02]  /*dd30*/  SHFL.IDX P6, R14, R13, R12, R11 ;  /* 0x0000000c0d0e7389 */ /* 0x00006400000c000b */
[----:B01----:R-:W-:Y:S01]  /*dd40*/  ENDCOLLECTIVE ;  /* 0x000000000000791b */ /* 0x003fe20003800000 */
.L_x_2267:
        /* <DEDUP_REMOVED lines=12> */
.L_x_2268:
[----:B------:R-:W-:Y:S05]  /*de10*/  BRA `(.L_x_2269) ;  /* 0xffffffc800e87947 */ /* 0x000fea000383ffff */
.L_x_2216:
[----:B------:R-:W-:Y:S01]  /*de20*/  IMAD.MOV.U32 R13, RZ, RZ, R8 ;  /* 0x000000ffff0d7224 */ /* 0x000fe200078e0008 */
[----:B------:R-:W-:Y:S01]  /*de30*/  MOV R11, 0x181f ;  /* 0x0000181f000b7802 */ /* 0x000fe20000000f00 */
[----:B------:R-:W-:Y:S02]  /*de40*/  IMAD.MOV.U32 R12, RZ, RZ, RZ ;  /* 0x000000ffff0c7224 */ /* 0x000fe400078e00ff */
[----:B------:R-:W-:Y:S02]  /*de50*/  IMAD.MOV.U32 R15, RZ, RZ, -0x1 ;  /* 0xffffffffff0f7424 */ /* 0x000fe400078e00ff */
[----:B------:R-:W-:-:S07]  /*de60*/  IMAD.U32 R5, RZ, RZ, UR49 ;  /* 0x00000031ff057e24 */ /* 0x000fce000f8e00ff */
[----:B------:R-:W-:Y:S05]  /*de70*/  WARPSYNC.COLLECTIVE R15, `(.L_x_2270) ;  /* 0x000000000f087348 */ /* 0x000fea0003c00000 */
[----:B------:R0:W1:Y:S02]  /*de80*/  SHFL.IDX P6, R14, R13, R12, R11 ;  /* 0x0000000c0d0e7389 */ /* 0x00006400000c000b */
[----:B01----:R-:W-:Y:S01]  /*de90*/  ENDCOLLECTIVE ;  /* 0x000000000000791b */ /* 0x003fe20003800000 */
.L_x_2270:
[----:B------:R-:W-:Y:S02]  /*dea0*/  IMAD R5, R5, 0xc0, R24 ;  /* 0x000000c005057824 */ /* 0x000fe400078e0218 */
[----:B------:R-:W-:Y:S02]  /*deb0*/  IMAD.MOV.U32 R13, RZ, RZ, R7 ;  /* 0x000000ffff0d7224 */ /* 0x000fe400078e0007 */
[----:B------:R-:W-:-:S07]  /*dec0*/  IMAD.MOV.U32 R2, RZ, RZ, R14 ;  /* 0x000000ffff027224 */ /* 0x000fce00078e000e */
[----:B------:R-:W-:Y:S05]  /*ded0*/  WARPSYNC.COLLECTIVE R15, `(.L_x_2271) ;  /* 0x000000000f087348 */ /* 0x000fea0003c00000 */
[----:B------:R0:W1:Y:S02]  /*dee0*/  SHFL.IDX P6, R14, R13, R12, R11 ;  /* 0x0000000c0d0e7389 */ /* 0x00006400000c000b */
[----:B01----:R-:W-:Y:S01]  /*def0*/  ENDCOLLECTIVE ;  /* 0x000000000000791b */ /* 0x003fe20003800000 */
.L_x_2271:
[----:B------:R-:W-:Y:S02]  /*df00*/  ULDC UR4, c[0x0][0x288] ;  /* 0x0000a20000047ab9 */ /* 0x000fe40000000800 */
[----:B------:R-:W-:Y:S02]  /*df10*/  IMAD R4, R9, UR4, RZ ;  /* 0x0000000409047c24 */ /* 0x000fe4000f8e02ff */
[----:B------:R-:W-:-:S03]  /*df20*/  VIADD R9, R5, 0x10 ;  /* 0x0000001005097836 */ /* 0x000fc60000000000 */
[----:B------:R-:W-:Y:S01]  /*df30*/  ISETP.GE.AND P1, PT, R5, R4, PT ;  /* 0x000000040500720c */ /* 0x000fe20003f26270 */
[----:B------:R-:W-:Y:S01]  /*df40*/  IMAD.MOV.U32 R13, RZ, RZ, R8 ;  /* 0x000000ffff0d7224 */ /* 0x000fe200078e0008 */
[----:B------:R-:W-:-:S11]  /*df50*/  MOV R12, 0x1 ;  /* 0x00000001000c7802 */ /* 0x000fd60000000f00 */
[----:B------:R-:W-:Y:S02]  /*df60*/  @!P1 LEA R25, R22, UR47, 0x1 ;  /* 0x0000002f16199c11 */ /* 0x000fe4000f8e08ff */
[----:B------:R-:W-:-:S05]  /*df70*/  @!P1 LEA R14, P2, R16, R14, 0x1 ;  /* 0x0000000e100e9211 */ /* 0x000fca00078408ff */
[----:B------:R-:W-:Y:S02]  /*df80*/  @!P1 IMAD.X R3, RZ, RZ, R2, P2 ;  /* 0x000000ffff039224 */ /* 0x000fe400010e0602 */
[----:B------:R-:W-:-:S07]  /*df90*/  @!P1 IMAD.MOV.U32 R2, RZ, RZ, R14 ;  /* 0x000000ffff029224 */ /* 0x000fce00078e000e */
[----:B------:R-:W-:Y:S05]  /*dfa0*/  WARPSYNC.COLLECTIVE R15, `(.L_x_2272) ;  /* 0x000000000f087348 */ /* 0x000fea0003c00000 */
[----:B------:R0:W1:Y:S02]  /*dfb0*/  SHFL.IDX P6, R14, R13, R12, R11 ;  /* 0x0000000c0d0e7389 */ /* 0x00006400000c000b */
[----:B01----:R-:W-:Y:S01]  /*dfc0*/  ENDCOLLECTIVE ;  /* 0x000000000000791b */ /* 0x003fe20003800000 */
.L_x_2272:
        /* <DEDUP_REMOVED lines=12> */
.L_x_2273:
[----:B------:R-:W-:Y:S02]  /*e090*/  IMAD.MOV.U32 R13, RZ, RZ, R8 ;  /* 0x000000ffff0d7224 */ /* 0x000fe400078e0008 */
[----:B------:R-:W-:Y:S02]  /*e0a0*/  IMAD.MOV.U32 R12, RZ, RZ, 0x2 ;  /* 0x00000002ff0c7424 */ /* 0x000fe400078e00ff */
[----:B------:R-:W-:-:S07]  /*e0b0*/  IMAD.MOV.U32 R21, RZ, RZ, R14 ;  /* 0x000000ffff157224 */ /* 0x000fce00078e000e */
[----:B------:R-:W-:Y:S05]  /*e0c0*/  WARPSYNC.COLLECTIVE R15, `(.L_x_2274) ;  /* 0x000000000f087348 */ /* 0x000fea0003c00000 */
[----:B------:R0:W1:Y:S02]  /*e0d0*/  SHFL.IDX P6, R14, R13, R12, R11 ;  /* 0x0000000c0d0e7389 */ /* 0x00006400000c000b */
[----:B01----:R-:W-:Y:S01]  /*e0e0*/  ENDCOLLECTIVE ;  /* 0x000000000000791b */ /* 0x003fe20003800000 */
.L_x_2274:
[----:B------:R-:W-:-:S05]  /*e0f0*/  @!P1 LEA R2, P2, R16, R21, 0x1 ;  /* 0x0000001510029211 */ /* 0x000fca00078408ff */
[----:B------:R-:W-:-:S05]  /*e100*/  @!P1 IMAD.X R3, RZ, RZ, R10, P2 ;  /* 0x000000ffff039224 */ /* 0x000fca00010e060a */
[----:B------:R-:W-:Y:S01]  /*e110*/  @!PT LDS RZ, [RZ] ;  /* 0x00000000fffff984 */ /* 0x000fe20000000800 */
[----:B------:R-:W-:Y:S01]  /*e120*/  @!PT LDS RZ, [RZ] ;  /* 0x00000000fffff984 */ /* 0x000fe20000000800 */
[----:B------:R-:W-:Y:S01]  /*e130*/  @!PT LDS RZ, [RZ] ;  /* 0x00000000fffff984 */ /* 0x000fe20000000800 */
[----:B------:R0:W-:Y:S01]  /*e140*/  @!P1 LDGSTS.E.BYPASS.LTC128B.128 [R25+0x8c00], desc[UR38][R2.64], !P0 ;  /* 0x08c0000002199fae */ /* 0x0001e2000c101d66 */
[----:B------:R-:W-:Y:S02]  /*e150*/  MOV R13, R7 ;  /* 0x00000007000d7202 */ /* 0x000fe40000000f00 */
[----:B------:R-:W-:Y:S01]  /*e160*/  ISETP.GE.AND P1, PT, R9, R4, PT ;  /* 0x000000040900720c */ /* 0x000fe20003f26270 */
[----:B------:R-:W-:-:S12]  /*e170*/  IMAD.MOV.U32 R9, RZ, RZ, R14 ;  /* 0x000000ffff097224 */ /* 0x000fd800078e000e */
[----:B0-----:R-:W-:Y:S05]  /*e180*/  WARPSYNC.COLLECTIVE R15, `(.L_x_2275) ;  /* 0x000000000f087348 */ /* 0x001fea0003c00000 */
[----:B------:R1:W2:Y:S02]  /*e190*/  SHFL.IDX P6, R14, R13, R12, R11 ;  /* 0x0000000c0d0e7389 */ /* 0x0002a400000c000b */
[----:B012---:R-:W-:Y:S01]  /*e1a0*/  ENDCOLLECTIVE ;  /* 0x000000000000791b */ /* 0x007fe20003800000 */
.L_x_2275:
[----:B------:R-:W-:Y:S01]  /*e1b0*/  @!P1 LEA R20, R22, UR47, 0x1 ;  /* 0x0000002f16149c11 */ /* 0x000fe2000f8e08ff */
[----:B------:R-:W-:Y:S02]  /*e1c0*/  IMAD.MOV.U32 R13, RZ, RZ, R8 ;  /* 0x000000ffff0d7224 */ /* 0x000fe400078e0008 */
[----:B------:R-:W-:Y:S01]  /*e1d0*/  IMAD.MOV.U32 R12, RZ, RZ, 0x3 ;  /* 0x00000003ff0c7424 */ /* 0x000fe200078e00ff */
[----:B------:R-:W-:-:S13]  /*e1e0*/  @!P1 LEA R2, P2, R16, R14, 0x1 ;  /* 0x0000000e10029211 */ /* 0x000fda00078408ff */
[----:B------:R-:W-:Y:S05]  /*e1f0*/  WARPSYNC.COLLECTIVE R15, `(.L_x_2276) ;  /* 0x000000000f087348 */ /* 0x000fea0003c00000 */
[----:B------:R0:W1:Y:S02]  /*e200*/  SHFL.IDX P6, R14, R13, R12, R11 ;  /* 0x0000000c0d0e7389 */ /* 0x00006400000c000b */
[----:B01----:R-:W-:Y:S01]  /*e210*/  ENDCOLLECTIVE ;  /* 0x000000000000791b */ /* 0x003fe20003800000 */
.L_x_2276:
        /* <DEDUP_REMOVED lines=14> */
.L_x_2277:
[----:B------:R-:W-:Y:S02]  /*e300*/  IMAD.MOV.U32 R13, RZ, RZ, R8 ;  /* 0x000000ffff0d7224 */ /* 0x000fe400078e0008 */
[----:B------:R-:W-:Y:S02]  /*e310*/  IMAD.MOV.U32 R12, RZ, RZ, 0x4 ;  /* 0x00000004ff0c7424 */ /* 0x000fe400078e00ff */
[----:B------:R-:W-:-:S07]  /*e320*/  IMAD.MOV.U32 R21, RZ, RZ, R14 ;  /* 0x000000ffff157224 */ /* 0x000fce00078e000e */
[----:B------:R-:W-:Y:S05]  /*e330*/  WARPSYNC.COLLECTIVE R15, `(.L_x_2278) ;  /* 0x000000000f087348 */ /* 0x000fea0003c00000 */
[----:B------:R0:W1:Y:S02]  /*e340*/  SHFL.IDX P6, R14, R13, R12, R11 ;  /* 0x0000000c0d0e7389 */ /* 0x00006400000c000b */
[----:B01----:R-:W-:Y:S01]  /*e350*/  ENDCOLLECTIVE ;  /* 0x000000000000791b */ /* 0x003fe20003800000 */
.L_x_2278:
        /* <DEDUP_REMOVED lines=12> */
.L_x_2279:
[----:B------:R-:W-:Y:S01]  /*e420*/  @!P1 LEA R20, R22, UR47, 0x1 ;  /* 0x0000002f16149c11 */ /* 0x000fe2000f8e08ff */
[----:B------:R-:W-:Y:S02]  /*e430*/  IMAD.MOV.U32 R13, RZ, RZ, R8 ;  /* 0x000000ffff0d7224 */ /* 0x000fe400078e0008 */
[----:B------:R-:W-:Y:S01]  /*e440*/  IMAD.MOV.U32 R12, RZ, RZ, 0x5 ;  /* 0x00000005ff0c7424 */ /* 0x000fe200078e00ff */
[----:B------:R-:W-:-:S13]  /*e450*/  @!P1 LEA R2, P2, R16, R14, 0x1 ;  /* 0x0000000e10029211 */ /* 0x000fda00078408ff */
[----:B------:R-:W-:Y:S05]  /*e460*/  WARPSYNC.COLLECTIVE R15, `(.L_x_2280) ;  /* 0x000000000f087348 */ /* 0x000fea0003c00000 */
[----:B------:R0:W1:Y:S02]  /*e470*/  SHFL.IDX P6, R14, R13, R12, R11 ;  /* 0x0000000c0d0e7389 */ /* 0x00006400000c000b */
[----:B01----:R-:W-:Y:S01]  /*e480*/  ENDCOLLECTIVE ;  /* 0x000000000000791b */ /* 0x003fe20003800000 */
.L_x_2280:
[----:B------:R-:W-:Y:S02]  /*e490*/  @!P1 IMAD.X R3, RZ, RZ, R9, P2 ;  /* 0x000000ffff039224 */ /* 0x000fe400010e0609 */
[----:B------:R-:W-:-:S03]  /*e4a0*/  VIADD R9, R5, 0x50 ;  /* 0x0000005005097836 */ /* 0x000fc60000000000 */
[----:B------:R-:W-:Y:S01]  /*e4b0*/  @!PT LDS RZ, [RZ] ;  /* 0x00000000fffff984 */ /* 0x000fe20000000800 */
[----:B------:R-:W-:Y:S01]  /*e4c0*/  @!PT LDS RZ, [RZ] ;  /* 0x00000000fffff984 */ /* 0x000fe20000000800 */
[----:B------:R-:W-:Y:S01]  /*e4d0*/  @!PT LDS RZ, [RZ] ;  /* 0x00000000fffff984 */ /* 0x000fe20000000800 */
[----:B------:R0:W-:Y:S02]  /*e4e0*/  @!P1 LDGSTS.E.BYPASS.LTC128B.128 [R20+0xa400], desc[UR38][R2.64], !P0 ;  /* 0x0a40000002149fae */ /* 0x0001e4000c101d66 */
[----:B------:R-:W-:Y:S01]  /*e4f0*/  ISETP.GE.AND P1, PT, R9, R4, PT ;  /* 0x000000040900720c */ /* 0x000fe20003f26270 */
[----:B------:R-:W-:Y:S02]  /*e500*/  VIADD R9, R5, 0x60 ;  /* 0x0000006005097836 */ /* 0x000fe40000000000 */
[----:B------:R-:W-:-:S10]  /*e510*/  IMAD.MOV.U32 R13, RZ, RZ, R7 ;  /* 0x000000ffff0d7224 */ /* 0x000fd400078e0007 */
[----:B------:R-:W-:Y:S02]  /*e520*/  @!P1 LEA R25, R22, UR47, 0x1 ;  /* 0x0000002f16199c11 */ /* 0x000fe4000f8e08ff */
[----:B0-----:R-:W-:-:S07]  /*e530*/  MOV R10, R14 ;  /* 0x0000000e000a7202 */ /* 0x001fce0000000f00 */
[----:B------:R-:W-:Y:S05]  /*e540*/  WARPSYNC.COLLECTIVE R15, `(.L_x_2281) ;  /* 0x000000000f087348 */ /* 0x000fea0003c00000 */
[----:B------:R0:W1:Y:S02]  /*e550*/  SHFL.IDX P6, R14, R13, R12, R11 ;  /* 0x0000000c0d0e7389 */ /* 0x00006400000c000b */
[----:B01----:R-:W-:Y:S01]  /*e560*/  ENDCOLLECTIVE ;  /* 0x000000000000791b */ /* 0x003fe20003800000 */
.L_x_2281:
[----:B------:R-:W-:Y:S02]  /*e570*/  IMAD.MOV.U32 R13, RZ, RZ, R8 ;  /* 0x000000ffff0d7224 */ /* 0x000fe400078e0008 */
[----:B------:R-:W-:Y:S02]  /*e580*/  IMAD.MOV.U32 R12, RZ, RZ, 0x6 ;  /* 0x00000006ff0c7424 */ /* 0x000fe400078e00ff */
[----:B------:R-:W-:-:S07]  /*e590*/  IMAD.MOV.U32 R21, RZ, RZ, R14 ;  /* 0x000000ffff157224 */ /* 0x000fce00078e000e */
[----:B------:R-:W-:Y:S05]  /*e5a0*/  WARPSYNC.COLLECTIVE R15, `(.L_x_2282) ;  /* 0x000000000f087348 */ /* 0x000fea0003c00000 */
[----:B------:R0:W1:Y:S02]  /*e5b0*/  SHFL.IDX P6, R14, R13, R12, R11 ;  /* 0x0000000c0d0e7389 */ /* 0x00006400000c000b */
[----:B01----:R-:W-:Y:S01]  /*e5c0*/  ENDCOLLECTIVE ;  /* 0x000000000000791b */ /* 0x003fe20003800000 */
.L_x_2282:
        /* <DEDUP_REMOVED lines=12> */
.L_x_2283:
[----:B------:R-:W-:Y:S01]  /*e690*/  @!P1 LEA R10, R22, UR47, 0x1 ;  /* 0x0000002f160a9c11 */ /* 0x000fe2000f8e08ff */
[----:B------:R-:W-:Y:S02]  /*e6a0*/  IMAD.MOV.U32 R13, RZ, RZ, R8 ;  /* 0x000000ffff0d7224 */ /* 0x000fe400078e0008 */
[----:B------:R-:W-:Y:S01]  /*e6b0*/  IMAD.MOV.U32 R12, RZ, RZ, 0x7 ;  /* 0x00000007ff0c7424 */ /* 0x000fe200078e00ff */
[----:B------:R-:W-:-:S13]  /*e6c0*/  @!P1 LEA R2, P2, R16, R14, 0x1 ;  /* 0x0000000e10029211 */ /* 0x000fda00078408ff */
[----:B------:R-:W-:Y:S05]  /*e6d0*/  WARPSYNC.COLLECTIVE R15, `(.L_x_2284) ;  /* 0x000000000f087348 */ /* 0x000fea0003c00000 */
[----:B------:R0:W1:Y:S02]  /*e6e0*/  SHFL.IDX P6, R14, R13, R12, R11 ;  /* 0x0000000c0d0e7389 */ /* 0x00006400000c000b */
[----:B01----:R-:W-:Y:S01]  /*e6f0*/  ENDCOLLECTIVE ;  /* 0x000000000000791b */ /* 0x003fe20003800000 */
.L_x_2284:
[----:B------:R-:W-:-:S05]  /*e700*/  @!P1 IADD3.X R3, RZ, R9, RZ, P2, !PT ;  /* 0x00000009ff039210 */ /* 0x000fca00017fe4ff */
[----:B------:R-:W-:Y:S01]  /*e710*/  @!PT LDS RZ, [RZ] ;  /* 0x00000000fffff984 */ /* 0x000fe20000000800 */
[----:B------:R-:W-:Y:S01]  /*e720*/  @!PT LDS RZ, [RZ] ;  /* 0x00000000fffff984 */ /* 0x000fe20000000800 */
[----:B------:R-:W-:Y:S01]  /*e730*/  @!PT LDS RZ, [RZ] ;  /* 0x00000000fffff984 */ /* 0x000fe20000000800 */
[----:B------:R0:W-:Y:S01]  /*e740*/  @!P1 LDGSTS.E.BYPASS.LTC128B.128 [R10+0xb400], desc[UR38][R2.64], !P0 ;  /* 0x0b400000020a9fae */ /* 0x0001e2000c101d66 */
[----:B------:R-:W-:Y:S02]  /*e750*/  IMAD.MOV.U32 R13, RZ, RZ, R7 ;  /* 0x000000ffff0d7224 */ /* 0x000fe400078e0007 */
[C---:B------:R-:W-:Y:S02]  /*e760*/  VIADD R7, R5.reuse, 0x80 ;  /* 0x0000008005077836 */ /* 0x040fe40000000000 */
[----:B0-----:R-:W-:Y:S02]  /*e770*/  VIADD R3, R5, 0x70 ;  /* 0x0000007005037836 */ /* 0x001fe40000000000 */
[----:B------:R-:W-:-:S03]  /*e780*/  IMAD.MOV.U32 R8, RZ, RZ, R14 ;  /* 0x000000ffff087224 */ /* 0x000fc600078e000e */
[----:B------:R-:W-:-:S13]  /*e790*/  ISETP.GE.AND P1, PT, R3, R4, PT ;  /* 0x000000040300720c */ /* 0x000fda0003f26270 */
[----:B------:R-:W-:Y:S05]  /*e7a0*/  WARPSYNC.COLLECTIVE R15, `(.L_x_2285) ;  /* 0x000000000f087348 */ /* 0x000fea0003c00000 */
[----:B------:R0:W1:Y:S02]  /*e7b0*/  SHFL.IDX P6, R14, R13, R12, R11 ;  /* 0x0000000c0d0e7389 */ /* 0x00006400000c000b */
[----:B01----:R-:W-:Y:S01]  /*e7c0*/  ENDCOLLECTIVE ;  /* 0x000000000000791b */ /* 0x003fe20003800000 */
.L_x_2285:
[----:B------:R-:W-:Y:S01]  /*e7d0*/  @!P1 LEA R25, R22, UR47, 0x1 ;  /* 0x0000002f16199c11 */ /* 0x000fe2000f8e08ff */
[----:B------:R-:W-:Y:S01]  /*e7e0*/  IMAD.MOV.U32 R13, RZ, RZ, R6 ;  /* 0x000000ffff0d7224 */ /* 0x000fe200078e0006 */
[----:B------:R-:W-:Y:S02]  /*e7f0*/  MOV R12, RZ ;  /* 0x000000ff000c7202 */ /* 0x000fe40000000f00 */
[----:B------:R-:W-:-:S13]  /*e800*/  @!P1 LEA R2, P2, R16, R14, 0x1 ;  /* 0x0000000e10029211 */ /* 0x000fda00078408ff */
[----:B------:R-:W-:Y:S05]  /*e810*/  WARPSYNC.COLLECTIVE R15, `(.L_x_2286) ;  /* 0x000000000f087348 */ /* 0x000fea0003c00000 */
[----:B------:R0:W1:Y:S02]  /*e820*/  SHFL.IDX P6, R14, R13, R12, R11 ;  /* 0x0000000c0d0e7389 */ /* 0x00006400000c000b */
[----:B01----:R-:W-:Y:S01]  /*e830*/  ENDCOLLECTIVE ;  /* 0x000000000000791b */ /* 0x003fe20003800000 */
.L_x_2286:
        /* <DEDUP_REMOVED lines=12> */
.L_x_2287:
[----:B------:R-:W-:Y:S02]  /*e900*/  IMAD.MOV.U32 R13, RZ, RZ, R6 ;  /* 0x000000ffff0d7224 */ /* 0x000fe400078e0006 */
[----:B------:R-:W-:Y:S02]  /*e910*/  IMAD.MOV.U32 R12, RZ, RZ, 0x1 ;  /* 0x00000001ff0c7424 */ /* 0x000fe400078e00ff */
[----:B------:R-:W-:-:S07]  /*e920*/  IMAD.MOV.U32 R21, RZ, RZ, R14 ;  /* 0x000000ffff157224 */ /* 0x000fce00078e000e */
[----:B------:R-:W-:Y:S05]  /*e930*/  WARPSYNC.COLLECTIVE R15, `(.L_x_2288) ;  /* 0x000000000f087348 */ /* 0x000fea0003c00000 */
[----:B------:R0:W1:Y:S02]  /*e940*/  SHFL.IDX P6, R14, R13, R12, R11 ;  /* 0x0000000c0d0e7389 */ /* 0x00006400000c000b */
[----:B01----:R-:W-:Y:S01]  /*e950*/  ENDCOLLECTIVE ;  /* 0x000000000000791b */ /* 0x003fe20003800000 */
.L_x_2288:
[----:B------:R-:W-:Y:S02]  /*e960*/  @!P1 LEA R2, P2, R16, R21, 0x1 ;  /* 0x0000001510029211 */ /* 0x000fe400078408ff */
[----:B------:R-:W-:-:S03]  /*e970*/  @!P1 LEA R21, R22, UR47, 0x1 ;  /* 0x0000002f16159c11 */ /* 0x000fc6000f8e08ff */
        /* <DEDUP_REMOVED lines=11> */
.L_x_2289:
[----:B------:R-:W-:Y:S02]  /*ea30*/  IMAD.MOV.U32 R13, RZ, RZ, R6 ;  /* 0x000000ffff0d7224 */ /* 0x000fe400078e0006 */
[----:B------:R-:W-:Y:S02]  /*ea40*/  IMAD.MOV.U32 R12, RZ, RZ, 0x2 ;  /* 0x00000002ff0c7424 */ /* 0x000fe400078e00ff */
[----:B------:R-:W-:-:S07]  /*ea50*/  IMAD.MOV.U32 R9, RZ, RZ, R14 ;  /* 0x000000ffff097224 */ /* 0x000fce00078e000e */
[----:B------:R-:W-:Y:S05]  /*ea60*/  WARPSYNC.COLLECTIVE R15, `(.L_x_2290) ;  /* 0x000000000f087348 */ /* 0x000fea0003c00000 */
[----:B------:R0:W1:Y:S02]  /*ea70*/  SHFL.IDX P6, R14, R13, R12, R11 ;  /* 0x0000000c0d0e7389 */ /* 0x00006400000c000b */
[----:B01----:R-:W-:Y:S01]  /*ea80*/  ENDCOLLECTIVE ;  /* 0x000000000000791b */ /* 0x003fe20003800000 */
.L_x_2290:
        /* <DEDUP_REMOVED lines=12> */
.L_x_2291:
        /* <DEDUP_REMOVED lines=8> */
.L_x_2292:
        /* <DEDUP_REMOVED lines=11> */
.L_x_2293:
[----:B------:R-:W-:Y:S05]  /*ec80*/  BRA `(.L_x_2294) ;  /* 0xffffffc800947947 */ /* 0x000fea000383ffff */
.L_x_2217:
[----:B0-----:R-:W-:-:S04]  /*ec90*/  IMAD.U32 R3, RZ, RZ, UR47 ;  /* 0x0000002fff037e24 */ /* 0x001fc8000f8e00ff */
[----:B------:R0:W1:Y:S03]  /*eca0*/  SYNCS.PHASECHK.TRANS64.TRYWAIT P0, [R3+URZ+0x16820], R0 ;  /* 0x01682000030075a7 */ /* 0x000066000800017f */
[----:B-1----:R-:W-:Y:S05]  /*ecb0*/  @!P0 NANOSLEEP.SYNCS 0x989680 ;  /* 0x009896800000895d */ /* 0x002fea0003900000 */
[----:B------:R-:W1:Y:S02]  /*ecc0*/  @!P0 SYNCS.PHASECHK.TRANS64 P0, [R3+URZ+0x16820], R0 ;  /* 0x01682000030085a7 */ /* 0x000e64000800007f */
[----:B-1----:R-:W-:Y:S05]  /*ecd0*/  @!P0 BRA `(.L_x_2217) ;  /* 0xfffffffc00ec8947 */ /* 0x002fea000383ffff */
[----:B------:R-:W-:Y:S05]  /*ece0*/  BRA `(.L_x_2295) ;  /* 0xffffffc800c47947 */ /* 0x000fea000383ffff */
.L_x_2221:
[----:B0-----:R0:W1:Y:S02]  /*ecf0*/  SYNCS.PHASECHK.TRANS64.TRYWAIT P0, [R7+URZ+0x16840], R2 ;  /* 0x01684002070075a7 */ /* 0x001064000800017f */
[----:B-1----:R-:W-:Y:S05]  /*ed00*/  @!P0 NANOSLEEP.SYNCS 0x989680 ;  /* 0x009896800000895d */ /* 0x002fea0003900000 */
[----:B------:R-:W1:Y:S02]  /*ed10*/  @!P0 SYNCS.PHASECHK.TRANS64 P0, [R7+URZ+0x16840], R2 ;  /* 0x01684002070085a7 */ /* 0x000e64000800007f */
[----:B-1----:R-:W-:Y:S05]  /*ed20*/  @!P0 BRA `(.L_x_2221) ;  /* 0xfffffffc00f08947 */ /* 0x002fea000383ffff */
[----:B------:R-:W-:Y:S05]  /*ed30*/  BRA `(.L_x_2296) ;  /* 0xffffffcc00a87947 */ /* 0x000fea000383ffff */
.L_x_2222:
        /* <DEDUP_REMOVED lines=8> */
.L_x_2298:
[----:B------:R-:W-:Y:S05]  /*edc0*/  BSYNC B1 ;  /* 0x0000000000017941 */ /* 0x000fea0003800000 */
.L_x_2297:
[----:B------:R-:W-:Y:S01]  /*edd0*/  IMAD.MOV.U32 R13, RZ, RZ, R10 ;  /* 0x000000ffff0d7224 */ /* 0x000fe200078e000a */
[----:B------:R-:W-:Y:S01]  /*ede0*/  MOV R3, R14 ;  /* 0x0000000e00037202 */ /* 0x000fe20000000f00 */
[----:B------:R-:W-:Y:S01]  /*edf0*/  IMAD.MOV.U32 R12, RZ, RZ, RZ ;  /* 0x000000ffff0c7224 */ /* 0x000fe200078e00ff */
[----:B------:R-:W-:Y:S01]  /*ee00*/  LEA R9, R9, UR47, 0x1 ;  /* 0x0000002f09097c11 */ /* 0x000fe2000f8e08ff */
[----:B------:R-:W-:Y:S02]  /*ee10*/  IMAD.MOV.U32 R11, RZ, RZ, 0x181f ;  /* 0x0000181fff0b7424 */ /* 0x000fe400078e00ff */
[----:B------:R-:W-:-:S07]  /*ee20*/  IMAD.MOV.U32 R15, RZ, RZ, -0x1 ;  /* 0xffffffffff0f7424 */ /* 0x000fce00078e00ff */
[----:B------:R-:W-:Y:S05]  /*ee30*/  WARPSYNC.COLLECTIVE R15, `(.L_x_2299) ;  /* 0x000000000f087348 */ /* 0x000fea0003c00000 */
[----:B------:R0:W1:Y:S02]  /*ee40*/  SHFL.IDX P6, R14, R13, R12, R11 ;  /* 0x0000000c0d0e7389 */ /* 0x00006400000c000b */
[----:B01----:R-:W-:Y:S01]  /*ee50*/  ENDCOLLECTIVE ;  /* 0x000000000000791b */ /* 0x003fe20003800000 */
.L_x_2299:
        /* <DEDUP_REMOVED lines=10> */
.L_x_2300:
        /* <DEDUP_REMOVED lines=9> */
.L_x_2301:
[----:B------:R-:W-:Y:S02]  /*ef90*/  IMAD.SHL.U32 R15, R16, 0x2, RZ ;  /* 0x00000002100f7824 */ /* 0x000fe400078e00ff */
        /* <DEDUP_REMOVED lines=9> */
.L_x_2302:
        /* <DEDUP_REMOVED lines=9> */
.L_x_2303:
        /* <DEDUP_REMOVED lines=10> */
.L_x_2304:
        /* <DEDUP_REMOVED lines=9> */
.L_x_2305:
        /* <DEDUP_REMOVED lines=10> */
.L_x_2306:
        /* <DEDUP_REMOVED lines=9> */
.L_x_2307:
        /* <DEDUP_REMOVED lines=10> */
.L_x_2308:
        /* <DEDUP_REMOVED lines=9> */
.L_x_2309:
[----:B------:R-:W-:Y:S01]  /*f450*/  SHF.L.U32 R15, R16, 0x1, RZ ;  /* 0x00000001100f7819 */ /* 0x000fe200000006ff */
        /* <DEDUP_REMOVED lines=9> */
.L_x_2310:
        /* <DEDUP_REMOVED lines=9> */
.L_x_2311:
        /* <DEDUP_REMOVED lines=10> */
.L_x_2312:
        /* <DEDUP_REMOVED lines=9> */
.L_x_2313:
[----:B------:R-:W-:Y:S05]  /*f6b0*/  BRA `(.L_x_2314) ;  /* 0xffffffc8005c7947 */ /* 0x000fea000383ffff */
.L_x_2227:
[----:B0-----:R0:W1:Y:S02]  /*f6c0*/  SYNCS.PHASECHK.TRANS64.TRYWAIT P0, [R7+URZ+0x16860], R2 ;  /* 0x01686002070075a7 */ /* 0x001064000800017f */
[----:B-1----:R-:W-:Y:S05]  /*f6d0*/  @!P0 NANOSLEEP.SYNCS 0x989680 ;  /* 0x009896800000895d */ /* 0x002fea0003900000 */
[----:B------:R-:W1:Y:S02]  /*f6e0*/  @!P0 SYNCS.PHASECHK.TRANS64 P0, [R7+URZ+0x16860], R2 ;  /* 0x01686002070085a7 */ /* 0x000e64000800007f */
[----:B-1----:R-:W-:Y:S05]  /*f6f0*/  @!P0 BRA `(.L_x_2227) ;  /* 0xfffffffc00f08947 */ /* 0x002fea000383ffff */
[----:B------:R-:W-:Y:S05]  /*f700*/  BRA `(.L_x_2315) ;  /* 0xffffffc800bc7947 */ /* 0x000fea000383ffff */
.L_x_2228:
        /* <DEDUP_REMOVED lines=8> */
.L_x_2317:
[----:B------:R-:W-:Y:S05]  /*f790*/  BSYNC B1 ;  /* 0x0000000000017941 */ /* 0x000fea0003800000 */
.L_x_2316:
        /* <DEDUP_REMOVED lines=10> */
.L_x_2318:
[----:B------:R-:W-:Y:S01]  /*f840*/  IMAD.MOV.U32 R13, RZ, RZ, R18 ;  /* 0x000000ffff0d7224 */ /* 0x000fe200078e0012 */
[----:B------:R-:W-:Y:S02]  /*f850*/  MOV R12, 0x1 ;  /* 0x00000001000c7802 */ /* 0x000fe40000000f00 */
[----:B------:R-:W-:-:S13]  /*f860*/  IADD3 R2, P0, R14, R19, RZ ;  /* 0x000000130e027210 */ /* 0x000fda0007f1e0ff */
[----:B------:R-:W-:Y:S05]  /*f870*/  WARPSYNC.COLLECTIVE R15, `(.L_x_2319) ;  /* 0x000000000f087348 */ /* 0x000fea0003c00000 */
[----:B------:R0:W1:Y:S02]  /*f880*/  SHFL.IDX P6, R14, R13, R12, R11 ;  /* 0x0000000c0d0e7389 */ /* 0x00006400000c000b */
[----:B01----:R-:W-:Y:S01]  /*f890*/  ENDCOLLECTIVE ;  /* 0x000000000000791b */ /* 0x003fe20003800000 */
.L_x_2319:
        /* <DEDUP_REMOVED lines=11> */
.L_x_2320:
        /* <DEDUP_REMOVED lines=9> */
.L_x_2321:
        /* <DEDUP_REMOVED lines=10> */
.L_x_2322:
        /* <DEDUP_REMOVED lines=8> */
.L_x_2323:
        /* <DEDUP_REMOVED lines=10> */
.L_x_2324:
[----:B------:R-:W-:Y:S01]  /*fba0*/  MOV R13, R18 ;  /* 0x00000012000d7202 */ /* 0x000fe20000000f00 */
        /* <DEDUP_REMOVED lines=8> */
.L_x_2325:
        /* <DEDUP_REMOVED lines=10> */
.L_x_2326:
        /* <DEDUP_REMOVED lines=8> */
.L_x_2327:
        /* <DEDUP_REMOVED lines=10> */
.L_x_2328:
        /* <DEDUP_REMOVED lines=9> */
.L_x_2329:
        /* <DEDUP_REMOVED lines=10> */
.L_x_2330:
[----:B------:R-:W-:Y:S01]  /*ff20*/  IMAD.MOV.U32 R13, RZ, RZ, R18 ;  /* 0x000000ffff0d7224 */ /* 0x000fe200078e0012 */
[----:B------:R-:W-:-:S04]  /*ff30*/  MOV R12, R14 ;  /* 0x0000000e000c7202 */ /* 0x000fc80000000f00 */
[----:B------:R-:W-:Y:S01]  /*ff40*/  IADD3 R2, P0, R12, R19, RZ ;  /* 0x000000130c027210 */ /* 0x000fe20007f1e0ff */
[----:B------:R-:W-:-:S04]  /*ff50*/  IMAD.MOV.U32 R12, RZ, RZ, 0x7 ;  /* 0x00000007ff0c7424 */ /* 0x000fc800078e00ff */
[----:B------:R-:W-:-:S08]  /*ff60*/  IMAD.X R3, RZ, RZ, R10, P0 ;  /* 0x000000ffff037224 */ /* 0x000fd000000e060a */
[----:B------:R-:W-:Y:S05]  /*ff70*/  WARPSYNC.COLLECTIVE R15, `(.L_x_2331) ;  /* 0x000000000f087348 */ /* 0x000fea0003c00000 */
[----:B------:R0:W1:Y:S02]  /*ff80*/  SHFL.IDX P6, R14, R13, R12, R11 ;  /* 0x0000000c0d0e7389 */ /* 0x00006400000c000b */
[----:B01----:R-:W-:Y:S01]  /*ff90*/  ENDCOLLECTIVE ;  /* 0x000000000000791b */ /* 0x003fe20003800000 */
.L_x_2331:
        /* <DEDUP_REMOVED lines=9> */
.L_x_2332:
[----:B------:R-:W-:Y:S05]  /*10030*/  BRA `(.L_x_2333) ;  /* 0xffffffc400387947 */ /* 0x000fea000383ffff */
.L_x_2234:
[----:B0-----:R0:W1:Y:S02]  /*10040*/  SYNCS.PHASECHK.TRANS64.TRYWAIT P0, [R0+URZ+0x16860], R3 ;  /* 0x01686003000075a7 */ /* 0x001064000800017f */
[----:B-1----:R-:W-:Y:S05]  /*10050*/  @!P0 NANOSLEEP.SYNCS 0x989680 ;  /* 0x009896800000895d */ /* 0x002fea0003900000 */
[----:B------:R-:W1:Y:S02]  /*10060*/  @!P0 SYNCS.PHASECHK.TRANS64 P0, [R0+URZ+0x16860], R3 ;  /* 0x01686003000085a7 */ /* 0x000e64000800007f */
[----:B-1----:R-:W-:Y:S05]  /*10070*/  @!P0 BRA `(.L_x_2234) ;  /* 0xfffffffc00f08947 */ /* 0x002fea000383ffff */
[----:B------:R-:W-:Y:S05]  /*10080*/  BRA `(.L_x_2334) ;  /* 0xffffffc800347947 */ /* 0x000fea000383ffff */
.L_x_2235:
[----:B------:R-:W-:Y:S01]  /*10090*/  BSSY B0, `(.L_x_2335) ;  /* 0x0000008000007945 */ /* 0x000fe20003800000 */
[----:B------:R-:W-:Y:S01]  /*100a0*/  IMAD.MOV.U32 R13, RZ, RZ, R18 ;  /* 0x000000ffff0d7224 */ /* 0x000fe200078e0012 */
[----:B------:R-:W-:Y:S01]  /*100b0*/  MOV R15, 0xffffffff ;  /* 0xffffffff000f7802 */ /* 0x000fe20000000f00 */
[----:B------:R-:W-:Y:S02]  /*100c0*/  IMAD.MOV.U32 R12, RZ, RZ, RZ ;  /* 0x000000ffff0c7224 */ /* 0x000fe400078e00ff */
[----:B------:R-:W-:-:S07]  /*100d0*/  IMAD.MOV.U32 R11, RZ, RZ, 0x181f ;  /* 0x0000181fff0b7424 */ /* 0x000fce00078e00ff */
[----:B0-----:R-:W-:Y:S05]  /*100e0*/  WARPSYNC.COLLECTIVE R15, `(.L_x_2336) ;  /* 0x000000000f087348 */ /* 0x001fea0003c00000 */
[----:B------:R1:W2:Y:S02]  /*100f0*/  SHFL.IDX P6, R14, R13, R12, R11 ;  /* 0x0000000c0d0e7389 */ /* 0x0002a400000c000b */
[----:B012---:R-:W-:Y:S01]  /*10100*/  ENDCOLLECTIVE ;  /* 0x000000000000791b */ /* 0x007fe20003800000 */
.L_x_2336:
[----:B------:R-:W-:Y:S05]  /*10110*/  BSYNC B0 ;  /* 0x0000000000007941 */ /* 0x000fea0003800000 */
.L_x_2335:
        /* <DEDUP_REMOVED lines=11> */
.L_x_2337:
[----:B------:R-:W-:Y:S01]  /*101d0*/  IMAD.MOV.U32 R13, RZ, RZ, R18 ;  /* 0x000000ffff0d7224 */ /* 0x000fe200078e0012 */
[----:B------:R-:W-:Y:S02]  /*101e0*/  MOV R12, 0x1 ;  /* 0x00000001000c7802 */ /* 0x000fe40000000f00 */
[----:B------:R-:W-:-:S13]  /*101f0*/  IADD3 R2, P1, R14, R16, RZ ;  /* 0x000000100e027210 */ /* 0x000fda0007f3e0ff */
[----:B------:R-:W-:Y:S05]  /*10200*/  WARPSYNC.COLLECTIVE R15, `(.L_x_2338) ;  /* 0x000000000f087348 */ /* 0x000fea0003c00000 */
[----:B------:R0:W1:Y:S02]  /*10210*/  SHFL.IDX P6, R14, R13, R12, R11 ;  /* 0x0000000c0d0e7389 */ /* 0x00006400000c000b */
[----:B01----:R-:W-:Y:S01]  /*10220*/  ENDCOLLECTIVE ;  /* 0x000000000000791b */ /* 0x003fe20003800000 */
.L_x_2338:
        /* <DEDUP_REMOVED lines=11> */
.L_x_2339:
[----:B------:R-:W-:Y:S02]  /*102e0*/  IMAD.MOV.U32 R13, RZ, RZ, R18 ;  /* 0x000000ffff0d7224 */ /* 0x000fe400078e0012 */
[----:B------:R-:W-:Y:S02]  /*102f0*/  IMAD.MOV.U32 R12, RZ, RZ, 0x2 ;  /* 0x00000002ff0c7424 */ /* 0x000fe400078e00ff */
[----:B------:R-:W-:-:S07]  /*10300*/  IMAD.MOV.U32 R9, RZ, RZ, R14 ;  /* 0x000000ffff097224 */ /* 0x000fce00078e000e */
[----:B------:R-:W-:Y:S05]  /*10310*/  WARPSYNC.COLLECTIVE R15, `(.L_x_2340) ;  /* 0x000000000f087348 */ /* 0x000fea0003c00000 */
[----:B------:R0:W1:Y:S02]  /*10320*/  SHFL.IDX P6, R14, R13, R12, R11 ;  /* 0x0000000c0d0e7389 */ /* 0x00006400000c000b */
[----:B01----:R-:W-:Y:S01]  /*10330*/  ENDCOLLECTIVE ;  /* 0x000000000000791b */ /* 0x003fe20003800000 */
.L_x_2340:
        /* <DEDUP_REMOVED lines=12> */
.L_x_2341:
[----:B------:R-:W-:Y:S02]  /*10400*/  IMAD.MOV.U32 R13, RZ, RZ, R18 ;  /* 0x000000ffff0d7224 */ /* 0x000fe400078e0012 */
[----:B------:R-:W-:Y:S01]  /*10410*/  IMAD.MOV.U32 R12, RZ, RZ, 0x3 ;  /* 0x00000003ff0c7424 */ /* 0x000fe200078e00ff */
[----:B------:R-:W-:-:S07]  /*10420*/  MOV R21, R14 ;  /* 0x0000000e00157202 */ /* 0x000fce0000000f00 */
[----:B------:R-:W-:Y:S05]  /*10430*/  WARPSYNC.COLLECTIVE R15, `(.L_x_2342) ;  /* 0x000000000f087348 */ /* 0x000fea0003c00000 */
[----:B------:R0:W1:Y:S02]  /*10440*/  SHFL.IDX P6, R14, R13, R12, R11 ;  /* 0x0000000c0d0e7389 */ /* 0x00006400000c000b */
[----:B01----:R-:W-:Y:S01]  /*10450*/  ENDCOLLECTIVE ;  /* 0x000000000000791b */ /* 0x003fe20003800000 */
.L_x_2342:
[----:B------:R-:W-:-:S05]  /*10460*/  IADD3 R2, P1, R21, R16, RZ ;  /* 0x0000001015027210 */ /* 0x000fca0007f3e0ff */
        /* <DEDUP_REMOVED lines=11> */
.L_x_2343:
[----:B------:R-:W-:Y:S02]  /*10520*/  IMAD.MOV.U32 R13, RZ, RZ, R18 ;  /* 0x000000ffff0d7224 */ /* 0x000fe400078e0012 */
[----:B------:R-:W-:Y:S01]  /*10530*/  IMAD.MOV.U32 R12, RZ, RZ, 0x4 ;  /* 0x00000004ff0c7424 */ /* 0x000fe200078e00ff */
[----:B------:R-:W-:-:S13]  /*10540*/  IADD3 R2, P1, R14, R16, RZ ;  /* 0x000000100e027210 */ /* 0x000fda0007f3e0ff */
[----:B------:R-:W-:Y:S05]  /*10550*/  WARPSYNC.COLLECTIVE R15, `(.L_x_2344) ;  /* 0x000000000f087348 */ /* 0x000fea0003c00000 */
[----:B------:R0:W1:Y:S02]  /*10560*/  SHFL.IDX P6, R14, R13, R12, R11 ;  /* 0x0000000c0d0e7389 */ /* 0x00006400000c000b */
[----:B01----:R-:W-:Y:S01]  /*10570*/  ENDCOLLECTIVE ;  /* 0x000000000000791b */ /* 0x003fe20003800000 */
.L_x_2344:
[----:B------:R-:W-:Y:S02]  /*10580*/  IMAD.X R3, RZ, RZ, R10, P1 ;  /* 0x000000ffff037224 */ /* 0x000fe400008e060a */
[----:B------:R-:W-:-:S03]  /*10590*/  IMAD.MOV.U32 R10, RZ, RZ, RZ ;  /* 0x000000ffff0a7224 */ /* 0x000fc600078e00ff */
        /* <DEDUP_REMOVED lines=10> */
.L_x_2345:
[----:B------:R-:W-:Y:S02]  /*10640*/  IMAD.MOV.U32 R13, RZ, RZ, R18 ;  /* 0x000000ffff0d7224 */ /* 0x000fe400078e0012 */
[----:B------:R-:W-:Y:S02]  /*10650*/  IMAD.MOV.U32 R12, RZ, RZ, 0x5 ;  /* 0x00000005ff0c7424 */ /* 0x000fe400078e00ff */
[----:B------:R-:W-:-:S07]  /*10660*/  IMAD.MOV.U32 R23, RZ, RZ, R14 ;  /* 0x000000ffff177224 */ /* 0x000fce00078e000e */
[----:B------:R-:W-:Y:S05]  /*10670*/  WARPSYNC.COLLECTIVE R15, `(.L_x_2346) ;  /* 0x000000000f087348 */ /* 0x000fea0003c00000 */
[----:B------:R0:W1:Y:S02]  /*10680*/  SHFL.IDX P6, R14, R13, R12, R11 ;  /* 0x0000000c0d0e7389 */ /* 0x00006400000c000b */
[----:B01----:R-:W-:Y:S01]  /*10690*/  ENDCOLLECTIVE ;  /* 0x000000000000791b */ /* 0x003fe20003800000 */
.L_x_2346:
        /* <DEDUP_REMOVED lines=12> */
.L_x_2347:
[----:B------:R-:W-:Y:S02]  /*10760*/  IMAD.MOV.U32 R13, RZ, RZ, R18 ;  /* 0x000000ffff0d7224 */ /* 0x000fe400078e0012 */
[----:B------:R-:W-:Y:S02]  /*10770*/  IMAD.MOV.U32 R12, RZ, RZ, 0x6 ;  /* 0x00000006ff0c7424 */ /* 0x000fe400078e00ff */
[----:B------:R-:W-:-:S07]  /*10780*/  IMAD.MOV.U32 R25, RZ, RZ, R14 ;  /* 0x000000ffff197224 */ /* 0x000fce00078e000e */
[----:B------:R-:W-:Y:S05]  /*10790*/  WARPSYNC.COLLECTIVE R15, `(.L_x_2348) ;  /* 0x000000000f087348 */ /* 0x000fea0003c00000 */
[----:B------:R0:W1:Y:S02]  /*107a0*/  SHFL.IDX P6, R14, R13, R12, R11 ;  /* 0x0000000c0d0e7389 */ /* 0x00006400000c000b */
[----:B01----:R-:W-:Y:S01]  /*107b0*/  ENDCOLLECTIVE ;  /* 0x000000000000791b */ /* 0x003fe20003800000 */
.L_x_2348:
        /* <DEDUP_REMOVED lines=12> */
.L_x_2349:
[----:B------:R-:W-:Y:S02]  /*10880*/  IMAD.MOV.U32 R13, RZ, RZ, R18 ;  /* 0x000000ffff0d7224 */ /* 0x000fe400078e0012 */
[----:B------:R-:W-:Y:S02]  /*10890*/  IMAD.MOV.U32 R12, RZ, RZ, 0x7 ;  /* 0x00000007ff0c7424 */ /* 0x000fe400078e00ff */
[----:B------:R-:W-:-:S07]  /*108a0*/  IMAD.MOV.U32 R27, RZ, RZ, R14 ;  /* 0x000000ffff1b7224 */ /* 0x000fce00078e000e */
[----:B------:R-:W-:Y:S05]  /*108b0*/  WARPSYNC.COLLECTIVE R15, `(.L_x_2350) ;  /* 0x000000000f087348 */ /* 0x000fea0003c00000 */
[----:B------:R0:W1:Y:S02]  /*108c0*/  SHFL.IDX P6, R14, R13, R12, R11 ;  /* 0x0000000c0d0e7389 */ /* 0x00006400000c000b */
[----:B01----:R-:W-:Y:S01]  /*108d0*/  ENDCOLLECTIVE ;  /* 0x000000000000791b */ /* 0x003fe20003800000 */
.L_x_2350:
        /* <DEDUP_REMOVED lines=11> */
.L_x_2351:
[----:B------:R-:W-:Y:S05]  /*10990*/  BRA `(.L_x_2352) ;  /* 0xffffffc000c07947 */ /* 0x000fea000383ffff */
.L_x_2238:
[----:B0-----:R0:W1:Y:S02]  /*109a0*/  SYNCS.PHASECHK.TRANS64.TRYWAIT P0, [R7+URZ+0x16820], R10 ;  /* 0x0168200a070075a7 */ /* 0x001064000800017f */
[----:B-1----:R-:W-:Y:S05]  /*109b0*/  @!P0 NANOSLEEP.SYNCS 0x989680 ;  /* 0x009896800000895d */ /* 0x002fea0003900000 */
[----:B------:R-:W1:Y:S02]  /*109c0*/  @!P0 SYNCS.PHASECHK.TRANS64 P0, [R7+URZ+0x16820], R10 ;  /* 0x0168200a070085a7 */ /* 0x000e64000800007f */
[----:B-1----:R-:W-:Y:S05]  /*109d0*/  @!P0 BRA `(.L_x_2238) ;  /* 0xfffffffc00f08947 */ /* 0x002fea000383ffff */
[----:B------:R-:W-:Y:S05]  /*109e0*/  BRA `(.L_x_2353) ;  /* 0xffffffc400307947 */ /* 0x000fea000383ffff */
.L_x_2239:
        /* <DEDUP_REMOVED lines=11> */
.L_x_2355:
[----:B------:R-:W-:Y:S05]  /*10aa0*/  BSYNC B0 ;  /* 0x0000000000007941 */ /* 0x000fea0003800000 */
.L_x_2354:
[----:B------:R-:W-:Y:S05]  /*10ab0*/  BRA `(.L_x_2356) ;  /* 0xffffffc400147947 */ /* 0x000fea000383ffff */
.L_x_2240:
[----:B------:R-:W-:Y:S01]  /*10ac0*/  BSSY B0, `(.L_x_2357) ;  /* 0x0000006000007945 */ /* 0x000fe20003800000 */
[----:B------:R-:W-:-:S07]  /*10ad0*/  IMAD.MOV.U32 R15, RZ, RZ, -0x1 ;  /* 0xffffffffff0f7424 */ /* 0x000fce00078e00ff */
[----:B01---5:R-:W-:Y:S05]  /*10ae0*/  WARPSYNC.COLLECTIVE R15, `(.L_x_2358) ;  /* 0x000000000f0c7348 */ /* 0x023fea0003c00000 */
[----:B------:R-:W-:Y:S02]  /*10af0*/  ELECT P6, UR62, PT ;  /* 0x00000000003e782f */ /* 0x000fe400038c0000 */
[----:B------:R-:W-:Y:S01]  /*10b00*/  MOV R14, UR62 ;  /* 0x0000003e000e7c02 */ /* 0x000fe20008000f00 */
[----:B01---5:R-:W-:Y:S10]  /*10b10*/  ENDCOLLECTIVE ;  /* 0x000000000000791b */ /* 0x023ff40003800000 */
.L_x_2358:
[----:B------:R-:W-:Y:S05]  /*10b20*/  BSYNC B0 ;  /* 0x0000000000007941 */ /* 0x000fea0003800000 */
.L_x_2357:
[----:B------:R-:W-:Y:S05]  /*10b30*/  BRA `(.L_x_2359) ;  /* 0xffffffc400087947 */ /* 0x000fea000383ffff */
.L_x_2242:
[----:B-1----:R1:W2:Y:S02]  /*10b40*/  SYNCS.PHASECHK.TRANS64.TRYWAIT P1, [R5+URZ+0x16840], R4 ;  /* 0x01684004050075a7 */ /* 0x0022a4000802017f */
[----:B--2---:R-:W-:Y:S05]  /*10b50*/  @!P1 NANOSLEEP.SYNCS 0x989680 ;  /* 0x009896800000995d */ /* 0x004fea0003900000 */
[----:B------:R-:W2:Y:S02]  /*10b60*/  @!P1 SYNCS.PHASECHK.TRANS64 P1, [R5+URZ+0x16840], R4 ;  /* 0x01684004050095a7 */ /* 0x000ea4000802007f */
[----:B--2---:R-:W-:Y:S05]  /*10b70*/  @!P1 BRA `(.L_x_2242) ;  /* 0xfffffffc00f09947 */ /* 0x004fea000383ffff */
[----:B------:R-:W-:Y:S05]  /*10b80*/  BRA `(.L_x_2360) ;  /* 0xffffffc400287947 */ /* 0x000fea000383ffff */
.L_x_2244:
[----:B--2---:R2:W3:Y:S02]  /*10b90*/  SYNCS.PHASECHK.TRANS64.TRYWAIT P1, [R3+URZ+0x16840], R0 ;  /* 0x01684000030075a7 */ /* 0x0044e4000802017f */
[----:B---3--:R-:W-:Y:S05]  /*10ba0*/  @!P1 NANOSLEEP.SYNCS 0x989680 ;  /* 0x009896800000995d */ /* 0x008fea0003900000 */
[----:B------:R-:W3:Y:S02]  /*10bb0*/  @!P1 SYNCS.PHASECHK.TRANS64 P1, [R3+URZ+0x16840], R0 ;  /* 0x01684000030095a7 */ /* 0x000ee4000802007f */
[----:B---3--:R-:W-:Y:S05]  /*10bc0*/  @!P1 BRA `(.L_x_2244) ;  /* 0xfffffffc00f09947 */ /* 0x008fea000383ffff */
[----:B------:R-:W-:Y:S05]  /*10bd0*/  BRA `(.L_x_2361) ;  /* 0xffffffc400347947 */ /* 0x000fea000383ffff */
.L_x_2246:
[----:B---3--:R3:W4:Y:S02]  /*10be0*/  SYNCS.PHASECHK.TRANS64.TRYWAIT P1, [R5+URZ+0x16860], R4 ;  /* 0x01686004050075a7 */ /* 0x008724000802017f */
[----:B----4-:R-:W-:Y:S05]  /*10bf0*/  @!P1 NANOSLEEP.SYNCS 0x989680 ;  /* 0x009896800000995d */ /* 0x010fea0003900000 */
[----:B------:R-:W4:Y:S02]  /*10c00*/  @!P1 SYNCS.PHASECHK.TRANS64 P1, [R5+URZ+0x16860], R4 ;  /* 0x01686004050095a7 */ /* 0x000f24000802007f */
[----:B----4-:R-:W-:Y:S05]  /*10c10*/  @!P1 BRA `(.L_x_2246) ;  /* 0xfffffffc00f09947 */ /* 0x010fea000383ffff */
[----:B------:R-:W-:Y:S05]  /*10c20*/  BRA `(.L_x_2362) ;  /* 0xffffffc400307947 */ /* 0x000fea000383ffff */
.L_x_2363:
        /* <DEDUP_REMOVED lines=13> */
.L_x_3172:


//--------------------- .text._ZN7cutlass13device_kernelIN5flash11enable_sm90INS1_16FlashAttnFwdSm90INS1_25CollectiveMainloopFwdSm90ILi2EN4cute5tupleIJNS5_1CILi1EEES8_S8_EEENS6_IJNS7_ILi192EEENS7_ILi128EEENS7_ILi64EEEEEELi64ENS_6half_tEfNS_4arch4Sm90ELb1ELb0ELb0ELb1ELb1ELb0ELb0ELb1ELb1ELb1ELb1ELb0EEENS1_21CollectiveEpilogueFwdINS6_IJSA_SC_SB_EEES9_SE_SG_Li384ELb1ELb1ELb1ELb0EEENS1_36VarlenDynamicPersistentTileSchedulerILi192ELi128ELi384ELi128ELb1ELb1ELb1ELb1ELb1ELb1EEEEEEEEEvNT_6ParamsE --------------------------
	.section	.text._ZN7cutlass13device_kernelIN5flash11enable_sm90INS1_16FlashAttnFwdSm90INS1_25CollectiveMainloopFwdSm90ILi2EN4cute5tupleIJNS5_1CILi1EEES8_S8_EEENS6_IJNS7_ILi192EEENS7_ILi128EEENS7_ILi64EEEEEELi64ENS_6half_tEfNS_4arch4Sm90ELb1ELb0ELb0ELb1ELb1ELb0ELb0ELb1ELb1ELb1ELb1ELb0EEENS1_21CollectiveEpilogueFwdINS6_IJSA_SC_SB_EEES9_SE_SG_Li384ELb1ELb1ELb1ELb0EEENS1_36VarlenDynamicPersistentTileSchedulerILi192ELi128ELi384ELi128ELb1ELb1ELb1ELb1ELb1ELb1EEEEEEEEEvNT_6ParamsE,"ax",@progbits
	.align	128
.text._ZN7cutlass13device_kernelIN5flash11enable_sm90INS1_16FlashAttnFwdSm90INS1_25CollectiveMainloopFwdSm90ILi2EN4cute5tupleIJNS5_1CILi1EEES8_S8_EEENS6_IJNS7_ILi192EEENS7_ILi128EEENS7_ILi64EEEEEELi64ENS_6half_tEfNS_4arch4Sm90ELb1ELb0ELb0ELb1ELb1ELb0ELb0ELb1ELb1ELb1ELb1ELb0EEENS1_21CollectiveEpilogueFwdINS6_IJSA_SC_SB_EEES9_SE_SG_Li384ELb1ELb1ELb1ELb0EEENS1_36VarlenDynamicPersistentTileSchedulerILi192ELi128ELi384ELi128ELb1ELb1ELb1ELb1ELb1ELb1EEEEEEEEEvNT_6ParamsE:
        .type           _ZN7cutlass13device_kernelIN5flash11enable_sm90INS1_16FlashAttnFwdSm90INS1_25CollectiveMainloopFwdSm90ILi2EN4cute5tupleIJNS5_1CILi1EEES8_S8_EEENS6_IJNS7_ILi192EEENS7_ILi128EEENS7_ILi64EEEEEELi64ENS_6half_tEfNS_4arch4Sm90ELb1ELb0ELb0ELb1ELb1ELb0ELb0ELb1ELb1ELb1ELb1ELb0EEENS1_21CollectiveEpilogueFwdINS6_IJSA_SC_SB_EEES9_SE_SG_Li384ELb1ELb1ELb1ELb0EEENS1_36VarlenDynamicPersistentTileSchedulerILi192ELi128ELi384ELi128ELb1ELb1ELb1ELb1ELb1ELb1EEEEEEEEEvNT_6ParamsE,@function
        .size           _ZN7cutlass13device_kernelIN5flash11enable_sm90INS1_16FlashAttnFwdSm90INS1_25CollectiveMainloopFwdSm90ILi2EN4cute5tupleIJNS5_1CILi1EEES8_S8_EEENS6_IJNS7_ILi192EEENS7_ILi128EEENS7_ILi64EEEEEELi64ENS_6half_tEfNS_4arch4Sm90ELb1ELb0ELb0ELb1ELb1ELb0ELb0ELb1ELb1ELb1ELb1ELb0EEENS1_21CollectiveEpilogueFwdINS6_IJSA_SC_SB_EEES9_SE_SG_Li384ELb1ELb1ELb1ELb0EEENS1_36VarlenDynamicPersistentTileSchedulerILi192ELi128ELi384ELi128ELb1ELb1ELb1ELb1ELb1ELb1EEEEEEEEEvNT_6ParamsE,(.L_x_3173 - _ZN7cutlass13device_kernelIN5flash11enable_sm90INS1_16FlashAttnFwdSm90INS1_25CollectiveMainloopFwdSm90ILi2EN4cute5tupleIJNS5_1CILi1EEES8_S8_EEENS6_IJNS7_ILi192EEENS7_ILi128EEENS7_ILi64EEEEEELi64ENS_6half_tEfNS_4arch4Sm90ELb1ELb0ELb0ELb1ELb1ELb0ELb0ELb1ELb1ELb1ELb1ELb0EEENS1_21CollectiveEpilogueFwdINS6_IJSA_SC_SB_EEES9_SE_SG_Li384ELb1ELb1ELb1ELb0EEENS1_36VarlenDynamicPersistentTileSchedulerILi192ELi128ELi384ELi128ELb1ELb1ELb1ELb1ELb1ELb1EEEEEEEEEvNT_6ParamsE)
        .other          _ZN7cutlass13device_kernelIN5flash11enable_sm90INS1_16FlashAttnFwdSm90INS1_25CollectiveMainloopFwdSm90ILi2EN4cute5tupleIJNS5_1CILi1EEES8_S8_EEENS6_IJNS7_ILi192EEENS7_ILi128EEENS7_ILi64EEEEEELi64ENS_6half_tEfNS_4arch4Sm90ELb1ELb0ELb0ELb1ELb1ELb0ELb0ELb1ELb1ELb1ELb1ELb0EEENS1_21CollectiveEpilogueFwdINS6_IJSA_SC_SB_EEES9_SE_SG_Li384ELb1ELb1ELb1ELb0EEENS1_36VarlenDynamicPersistentTileSchedulerILi192ELi128ELi384ELi128ELb1ELb1ELb1ELb1ELb1ELb1EEEEEEEEEvNT_6ParamsE,@"STO_CUDA_ENTRY STV_DEFAULT"
_ZN7cutlass13device_kernelIN5flash11enable_sm90INS1_16FlashAttnFwdSm90INS1_25CollectiveMainloopFwdSm90ILi2EN4cute5tupleIJNS5_1CILi1EEES8_S8_EEENS6_IJNS7_ILi192EEENS7_ILi128EEENS7_ILi64EEEEEELi64ENS_6half_tEfNS_4arch4Sm90ELb1ELb0ELb0ELb1ELb1ELb0ELb0ELb1ELb1ELb1ELb1ELb0EEENS1_21CollectiveEpilogueFwdINS6_IJSA_SC_SB_EEES9_SE_SG_Li384ELb1ELb1ELb1ELb0EEENS1_36VarlenDynamicPersistentTileSchedulerILi192ELi128ELi384ELi128ELb1ELb1ELb1ELb1ELb1ELb1EEEEEEEEEvNT_6ParamsE:
        /* <DEDUP_REMOVED lines=45> */
.L_x_2364:
        /* <DEDUP_REMOVED lines=22> */
.L_x_2365:
        /* <DEDUP_REMOVED lines=18> */
.L_x_2366:
        /* <DEDUP_REMOVED lines=22> */
.L_x_2367:
        /* <DEDUP_REMOVED lines=23> */
.L_x_2368:
        /* <DEDUP_REMOVED lines=8> */
.L_x_2370:
        /* <DEDUP_REMOVED lines=25> */
[----:B------:R-:W-:Y:S02]  /*0a30*/  UMOV UR47, URZ ;  /* 0x0000003f002f7c82 */ /* 0x000fe40008000000 */
[CC--:B------:R-:W-:Y:S02]  /*0a40*/  LEA.HI R2, R0.reuse, R13.reuse, RZ, 0x7 ;  /* 0x0000000d00027211 */ /* 0x0c0fe400078f38ff */
[----:B------:R-:W-:-:S02]  /*0a50*/  LEA.HI R3, R0, R13, RZ, 0x4 ;  /* 0x0000000d00037211 */ /* 0x000fc400078f20ff */
[----:B------:R-:W-:Y:S02]  /*0a60*/  LOP3.LUT R4, R2, 0xffffff80, RZ, 0xc0, !PT ;  /* 0xffffff8002047812 */ /* 0x000fe400078ec0ff */
[----:B------:R-:W-:Y:S02]  /*0a70*/  SHF.R.S32.HI R14, RZ, 0x7, R2 ;  /* 0x00000007ff0e7819 */ /* 0x000fe40000011402 */
[----:B------:R-:W-:Y:S01]  /*0a80*/  SHF.R.S32.HI R6, RZ, 0x4, R3 ;  /* 0x00000004ff067819 */ /* 0x000fe20000011403 */
[----:B------:R-:W-:Y:S01]  /*0a90*/  IMAD.IADD R12, R13, 0x1, -R4 ;  /* 0x000000010d0c7824 */ /* 0x000fe200078e0a04 */
[-C--:B------:R-:W-:Y:S01]  /*0aa0*/  LEA.HI R4, R0, R13.reuse, RZ, 0x5 ;  /* 0x0000000d00047211 */ /* 0x080fe200078f28ff */
[----:B------:R-:W-:Y:S01]  /*0ab0*/  IMAD.HI R2, R14, 0x55555556, RZ ;  /* 0x555555560e027827 */ /* 0x000fe200078e02ff */
[----:B------:R-:W-:Y:S02]  /*0ac0*/  LEA.HI R11, R0, R13, RZ, 0x2 ;  /* 0x0000000d000b7211 */ /* 0x000fe400078f10ff */
[----:B------:R-:W-:Y:S01]  /*0ad0*/  SHF.R.S32.HI R7, RZ, 0x1f, R12 ;  /* 0x0000001fff077819 */ /* 0x000fe2000001140c */
[----:B------:R-:W-:Y:S01]  /*0ae0*/  IMAD.SHL.U32 R5, R4, 0x20, RZ ;  /* 0x0000002004057824 */ /* 0x000fe200078e00ff */
[----:B------:R-:W-:-:S02]  /*0af0*/  LOP3.LUT R4, R3, 0x3fffff0, RZ, 0xc0, !PT ;  /* 0x03fffff003047812 */ /* 0x000fc400078ec0ff */
[----:B------:R-:W-:Y:S02]  /*0b00*/  LEA.HI R8, R7, R12, RZ, 0x2 ;  /* 0x0000000c07087211 */ /* 0x000fe400078f10ff */
[----:B------:R-:W-:Y:S01]  /*0b10*/  LEA.HI R3, R3, R6, RZ, 0x1 ;  /* 0x0000000603037211 */ /* 0x000fe200078f08ff */
[----:B------:R-:W-:Y:S01]  /*0b20*/  IMAD.IADD R4, R13, 0x1, -R4 ;  /* 0x000000010d047824 */ /* 0x000fe200078e0a04 */
[--C-:B------:R-:W-:Y:S02]  /*0b30*/  SHF.R.S32.HI R9, RZ, 0x2, R8.reuse ;  /* 0x00000002ff097819 */ /* 0x100fe40000011408 */
[----:B------:R-:W-:Y:S02]  /*0b40*/  SHF.R.S32.HI R10, RZ, 0x1f, R8 ;  /* 0x0000001fff0a7819 */ /* 0x000fe40000011408 */
[----:B------:R-:W-:Y:S02]  /*0b50*/  LEA.HI R7, R7, R12, RZ, 0x5 ;  /* 0x0000000c07077211 */ /* 0x000fe400078f28ff */
[----:B------:R-:W-:-:S02]  /*0b60*/  LEA.HI R10, R10, R9, RZ, 0x3 ;  /* 0x000000090a0a7211 */ /* 0x000fc400078f18ff */
[----:B------:R-:W-:Y:S02]  /*0b70*/  LOP3.LUT R5, R5, 0xfffffc00, RZ, 0xc0, !PT ;  /* 0xfffffc0005057812 */ /* 0x000fe400078ec0ff */
[----:B------:R-:W-:Y:S02]  /*0b80*/  LOP3.LUT R10, R10, 0xfffffff8, RZ, 0xc0, !PT ;  /* 0xfffffff80a0a7812 */ /* 0x000fe400078ec0ff */
[----:B------:R-:W-:Y:S01]  /*0b90*/  LOP3.LUT R3, R3, 0x1ffffffe, RZ, 0xc0, !PT ;  /* 0x1ffffffe03037812 */ /* 0x000fe200078ec0ff */
[----:B------:R-:W-:Y:S01]  /*0ba0*/  IMAD R4, R4, 0x40, R5 ;  /* 0x0000004004047824 */ /* 0x000fe200078e0205 */
[----:B------:R-:W-:Y:S01]  /*0bb0*/  LEA.HI R2, R2, R2, RZ, 0x1 ;  /* 0x0000000202027211 */ /* 0x000fe200078f08ff */
[----:B------:R-:W-:Y:S01]  /*0bc0*/  IMAD.IADD R10, R9, 0x1, -R10 ;  /* 0x00000001090a7824 */ /* 0x000fe200078e0a0a */
[----:B------:R-:W-:Y:S01]  /*0bd0*/  SHF.R.S32.HI R7, RZ, 0x5, R7 ;  /* 0x00000005ff077819 */ /* 0x000fe20000011407 */
[----:B------:R-:W-:Y:S01]  /*0be0*/  IMAD.IADD R3, R6, 0x1, -R3 ;  /* 0x0000000106037824 */ /* 0x000fe200078e0a03 */
[----:B------:R-:W-:Y:S01]  /*0bf0*/  LOP3.LUT R11, R11, 0xfffffffc, RZ, 0xc0, !PT ;  /* 0xfffffffc0b0b7812 */ /* 0x000fe200078ec0ff */
[----:B------:R-:W-:Y:S01]  /*0c00*/  IMAD R2, R2, -0x3, R14 ;  /* 0xfffffffd02027824 */ /* 0x000fe200078e020e */
[----:B------:R-:W-:Y:S01]  /*0c10*/  LEA.HI R0, R0, R13, RZ, 0x3 ;  /* 0x0000000d00007211 */ /* 0x000fe200078f18ff */
[----:B------:R-:W-:Y:S01]  /*0c20*/  IMAD R7, R7, 0x10, R10 ;  /* 0x0000001007077824 */ /* 0x000fe200078e020a */
[----:B------:R-:W-:Y:S01]  /*0c30*/  LOP3.LUT R8, R8, 0x7ffffffc, RZ, 0xc0, !PT ;  /* 0x7ffffffc08087812 */ /* 0x000fe200078ec0ff */
[----:B------:R-:W-:Y:S01]  /*0c40*/  IMAD R3, R3, 0x8, R4 ;  /* 0x0000000803037824 */ /* 0x000fe200078e0204 */
[----:B------:R-:W-:Y:S01]  /*0c50*/  LOP3.LUT R18, R0, 0xfffffff8, RZ, 0xc0, !PT ;  /* 0xfffffff800127812 */ /* 0x000fe200078ec0ff */
[----:B------:R-:W-:Y:S01]  /*0c60*/  IMAD R5, R2, 0x40, R7 ;  /* 0x0000004002057824 */ /* 0x000fe200078e0207 */
[----:B------:R-:W-:Y:S01]  /*0c70*/  SHF.R.S32.HI R157, RZ, 0x3, R0 ;  /* 0x00000003ff9d7819 */ /* 0x000fe20000011400 */
[----:B------:R-:W-:Y:S01]  /*0c80*/  IMAD.IADD R11, R13, 0x1, -R11 ;  /* 0x000000010d0b7824 */ /* 0x000fe200078e0a0b */
[----:B------:R0:W-:Y:S01]  /*0c90*/  STL [R1+0x2c], R3 ;  /* 0x00002c0301007387 */ /* 0x0001e20000100800 */
[----:B------:R-:W-:-:S02]  /*0ca0*/  IMAD.IADD R8, R12, 0x1, -R8 ;  /* 0x000000010c087824 */ /* 0x000fc400078e0a08 */
[----:B------:R-:W-:Y:S01]  /*0cb0*/  IMAD.IADD R18, R13, 0x1, -R18 ;  /* 0x000000010d127824 */ /* 0x000fe200078e0a12 */
[----:B------:R1:W-:Y:S01]  /*0cc0*/  STL [R1+0x28], R5 ;  /* 0x0000280501007387 */ /* 0x0003e20000100800 */
[----:B------:R-:W-:Y:S02]  /*0cd0*/  IMAD.SHL.U32 R16, R8, 0x2, RZ ;  /* 0x0000000208107824 */ /* 0x000fe400078e00ff */
[----:B------:R-:W-:Y:S02]  /*0ce0*/  IMAD.SHL.U32 R19, R18, 0x8, RZ ;  /* 0x0000000812137824 */ /* 0x000fe400078e00ff */
[C---:B------:R-:W-:Y:S01]  /*0cf0*/  VIADD R156, R16.reuse, 0x8 ;  /* 0x00000008109c7836 */ /* 0x040fe20000000000 */
[----:B0-----:R-:W-:Y:S01]  /*0d00*/  LEA.HI R3, R11, R11, RZ, 0x1 ;  /* 0x0000000b0b037211 */ /* 0x001fe200078f08ff */
[C---:B------:R-:W-:Y:S01]  /*0d10*/  VIADD R155, R16.reuse, 0x10 ;  /* 0x00000010109b7836 */ /* 0x040fe20000000000 */
        /* <DEDUP_REMOVED lines=16> */
.L_x_2422:
[----:B01--4-:R-:W0:Y:S01]  /*0e20*/  LDC.64 R2, c[0x0][0xc88] ;  /* 0x00032200ff027b82 */ /* 0x013e220000000a00 */
[----:B------:R-:W-:Y:S01]  /*0e30*/  ULDC.64 UR8, c[0x0][0xa28] ;  /* 0x00028a0000087ab9 */ /* 0x000fe20000000a00 */
[----:B------:R-:W-:Y:S01]  /*0e40*/  ULDC.64 UR10, c[0x0][0xa18] ;  /* 0x00028600000a7ab9 */ /* 0x000fe20000000a00 */
[----:B------:R-:W-:Y:S01]  /*0e50*/  ULDC UR4, c[0x0][0x424] ;  /* 0x0001090000047ab9 */ /* 0x000fe20000000800 */
[----:B------:R-:W-:Y:S01]  /*0e60*/  ULDC UR7, c[0x0][0x2f0] ;  /* 0x0000bc0000077ab9 */ /* 0x000fe20000000800 */
[----:B0-----:R-:W-:-:S06]  /*0e70*/  IMAD.WIDE R2, R31, 0x4, R2 ;  /* 0x000000041f027825 */ /* 0x001fcc00078e0202 */
[----:B--2---:R-:W2:Y:S01]  /*0e80*/  LDG.E R2, desc[UR54][R2.64] ;  /* 0x0000003602027981 */ /* 0x004ea2000c1e1900 */
[----:B------:R-:W-:Y:S02]  /*0e90*/  UISETP.NE.U32.AND UP0, UPT, UR8, URZ, UPT ;  /* 0x0000003f0800728c */ /* 0x000fe4000bf05070 */
[----:B------:R-:W-:Y:S02]  /*0ea0*/  UISETP.NE.U32.AND UP1, UPT, UR10, URZ, UPT ;  /* 0x0000003f0a00728c */ /* 0x000fe4000bf25070 */
[----:B------:R-:W-:Y:S02]  /*0eb0*/  UISETP.NE.AND.EX UP0, UPT, UR9, URZ, UPT, UP0 ;  /* 0x0000003f0900728c */ /* 0x000fe4000bf05300 */
[----:B------:R-:W-:-:S04]  /*0ec0*/  UISETP.NE.AND.EX UP1, UPT, UR11, URZ, UPT, UP1 ;  /* 0x0000003f0b00728c */ /* 0x000fc8000bf25310 */
[----:B------:R-:W-:Y:S02]  /*0ed0*/  PLOP3.LUT P0, PT, PT, PT, UP0, 0x80, 0x0 ;  /* 0x000000000000781c */ /* 0x000fe40003f0f008 */
[----:B------:R-:W-:Y:S02]  /*0ee0*/  PLOP3.LUT P2, PT, PT, PT, UP1, 0x80, 0x0 ;  /* 0x000000000000781c */ /* 0x000fe40003f4f018 */
[----:B--2---:R-:W-:-:S13]  /*0ef0*/  R2UR UR37, R2 ;  /* 0x00000000022572ca */ /* 0x004fda00000e0000 */
[----:B------:R-:W-:Y:S02]  /*0f00*/  USHF.R.S32.HI UR38, URZ, 0x1f, UR37 ;  /* 0x0000001f3f267899 */ /* 0x000fe40008011425 */
[----:B------:R-:W-:-:S04]  /*0f10*/  @UP0 ULEA UR8, UP2, UR37, UR8, 0x2 ;  /* 0x0000000825080291 */ /* 0x000fc8000f84103f */
[----:B------:R-:W-:Y:S02]  /*0f20*/  @UP0 ULEA.HI.X UR9, UR37, UR9, UR38, 0x2, UP2 ;  /* 0x0000000925090291 */ /* 0x000fe400090f1426 */
[----:B------:R-:W-:Y:S01]  /*0f30*/  @UP1 ULEA UR10, UP0, UR37, UR10, 0x2 ;  /* 0x0000000a250a1291 */ /* 0x000fe2000f80103f */
[----:B------:R-:W-:-:S03]  /*0f40*/  IMAD.U32 R2, RZ, RZ, UR8 ;  /* 0x00000008ff027e24 */ /* 0x000fc6000f8e00ff */
[----:B------:R-:W-:Y:S01]  /*0f50*/  @UP1 ULEA.HI.X UR11, UR37, UR11, UR38, 0x2, UP0 ;  /* 0x0000000b250b1291 */ /* 0x000fe200080f1426 */
[----:B------:R-:W-:Y:S01]  /*0f60*/  IMAD.U32 R3, RZ, RZ, UR9 ;  /* 0x00000009ff037e24 */ /* 0x000fe2000f8e00ff */
[----:B------:R-:W-:Y:S01]  /*0f70*/  ULDC.64 UR8, c[0x0][0x418] ;  /* 0x0001060000087ab9 */ /* 0x000fe20000000a00 */
[----:B------:R-:W-:-:S03]  /*0f80*/  IMAD.U32 R4, RZ, RZ, UR10 ;  /* 0x0000000aff047e24 */ /* 0x000fc6000f8e00ff */
[----:B---3--:R-:W-:Y:S01]  /*0f90*/  MOV R5, UR11 ;  /* 0x0000000b00057c02 */ /* 0x008fe20008000f00 */
[----:B------:R-:W2:Y:S01]  /*0fa0*/  @P0 LDG.E R2, desc[UR54][R2.64] ;  /* 0x0000003602020981 */ /* 0x000ea2000c1e1900 */
[----:B------:R-:W-:Y:S01]  /*0fb0*/  UISETP.NE.U32.AND UP0, UPT, UR8, URZ, UPT ;  /* 0x0000003f0800728c */ /* 0x000fe2000bf05070 */
[----:B------:R-:W-:Y:S02]  /*0fc0*/  ULDC.64 UR10, c[0x0][0xa20] ;  /* 0x00028800000a7ab9 */ /* 0x000fe40000000a00 */
[----:B------:R-:W3:Y:S01]  /*0fd0*/  @P2 LDG.E R4, desc[UR54][R4.64] ;  /* 0x0000003604042981 */ /* 0x000ee2000c1e1900 */
[----:B------:R-:W-:Y:S01]  /*0fe0*/  UISETP.NE.AND.EX UP0, UPT, UR9, URZ, UPT, UP0 ;  /* 0x0000003f0900728c */ /* 0x000fe2000bf05300 */
[----:B------:R-:W-:Y:S01]  /*0ff0*/  ISETP.NE.U32.AND P1, PT, RZ, UR10, PT ;  /* 0x0000000aff007c0c */ /* 0x000fe2000bf25070 */
[----:B------:R-:W-:Y:S01]  /*1000*/  UMOV UR51, URZ ;  /* 0x0000003f00337c82 */ /* 0x000fe20008000000 */
[----:B------:R-:W-:Y:S02]  /*1010*/  ULOP3.LUT UR39, UR5, 0xffff, URZ, 0xc0, !UPT ;  /* 0x0000ffff05277892 */ /* 0x000fe4000f8ec03f */
[----:B------:R-:W-:Y:S01]  /*1020*/  USEL UR4, UR4, 0x1, UP0 ;  /* 0x0000000104047887 */ /* 0x000fe20008000000 */
[----:B------:R-:W-:-:S03]  /*1030*/  ISETP.NE.AND.EX P1, PT, RZ, UR11, PT, P1 ;  /* 0x0000000bff007c0c */ /* 0x000fc6000bf25310 */
[----:B------:R-:W-:Y:S01]  /*1040*/  UIMAD UR4, UR4, UR7, URZ ;  /* 0x00000007040472a4 */ /* 0x000fe2000f8e023f */
[----:B--2---:R-:W-:Y:S02]  /*1050*/  @P0 R2UR UR51, R2 ;  /* 0x00000000023302ca */ /* 0x004fe400000e0000 */
[----:B---3--:R-:W-:Y:S01]  /*1060*/  @P2 R2UR UR52, R4 ;  /* 0x00000000043422ca */ /* 0x008fe200000e0000 */
[----:B-----5:R-:W-:-:S14]  /*1070*/  @P2 BRA `(.L_x_2371) ;  /* 0x0000000000382947 */ /* 0x020fdc0003800000 */
        /* <DEDUP_REMOVED lines=14> */
.L_x_2371:
[----:B------:R-:W-:Y:S05]  /*1160*/  @!P1 BRA `(.L_x_2372) ;  /* 0x00000000001c9947 */ /* 0x000fea0003800000 */
[----:B------:R-:W-:-:S04]  /*1170*/  ULEA UR4, UP0, UR37, UR10, 0x2 ;  /* 0x0000000a25047291 */ /* 0x000fc8000f80103f */
[----:B------:R-:W-:Y:S02]  /*1180*/  ULEA.HI.X UR7, UR37, UR11, UR38, 0x2, UP0 ;  /* 0x0000000b25077291 */ /* 0x000fe400080f1426 */
[----:B------:R-:W-:-:S04]  /*1190*/  IMAD.U32 R2, RZ, RZ, UR4 ;  /* 0x00000004ff027e24 */ /* 0x000fc8000f8e00ff */
[----:B------:R-:W-:-:S05]  /*11a0*/  IMAD.U32 R3, RZ, RZ, UR7 ;  /* 0x00000007ff037e24 */ /* 0x000fca000f8e00ff */
[----:B------:R-:W2:Y:S02]  /*11b0*/  LDG.E R2, desc[UR54][R2.64] ;  /* 0x0000003602027981 */ /* 0x000ea4000c1e1900 */
[----:B--2---:R-:W-:Y:S01]  /*11c0*/  R2UR UR4, R2 ;  /* 0x00000000020472ca */ /* 0x004fe200000e0000 */
[----:B------:R-:W-:-:S14]  /*11d0*/  BRA `(.L_x_2373) ;  /* 0x0000000000347947 */ /* 0x000fdc0003800000 */
.L_x_2372:
        /* <DEDUP_REMOVED lines=13> */
.L_x_2373:
[----:B------:R-:W-:Y:S01]  /*12b0*/  ULDC UR7, c[0x0][0x448] ;  /* 0x0001120000077ab9 */ /* 0x000fe20000000800 */
[----:B------:R-:W-:Y:S02]  /*12c0*/  UIMAD UR40, UR6, 0xc0, URZ ;  /* 0x000000c0062878a4 */ /* 0x000fe4000f8e023f */
[----:B------:R-:W-:Y:S02]  /*12d0*/  UISETP.NE.AND UP0, UPT, UR7, 0x1, UPT ;  /* 0x000000010700788c */ /* 0x000fe4000bf05270 */
[----:B------:R-:W-:Y:S02]  /*12e0*/  UIADD3 UR8, UR40, 0xbf, URZ ;  /* 0x000000bf28087890 */ /* 0x000fe4000fffe03f */
[----:B------:R-:W-:Y:S02]  /*12f0*/  UIADD3 UR51, -UR51, UR4, URZ ;  /* 0x0000000433337290 */ /* 0x000fe4000fffe13f */
[----:B------:R-:W-:Y:S02]  /*1300*/  UP2UR UR53, UPR, URZ, 0x1 ;  /* 0x000000013f357883 */ /* 0x000fe40008000000 */
[----:B------:R-:W-:-:S03]  /*1310*/  UIADD3 UR9, UR51, 0x80, -UR52 ;  /* 0x0000008033097890 */ /* 0x000fc6000fffe834 */
[----:B------:R-:W-:Y:S01]  /*1320*/  @UP0 ULDC UR6, c[0x0][0x44c] ;  /* 0x0001130000060ab9 */ /* 0x000fe20000000800 */
[----:B------:R-:W-:Y:S01]  /*1330*/  @UP0 ULDC UR4, c[0x0][0x450] ;  /* 0x0001140000040ab9 */ /* 0x000fe20000000800 */
[----:B------:R-:W-:-:S04]  /*1340*/  UIMAD.WIDE.U32 UR6, UR8, UR6, URZ ;  /* 0x00000006080672a5 */ /* 0x000fc8000f8e003f */
[----:B------:R-:W-:Y:S02]  /*1350*/  @UP0 USHF.R.U32.HI UR8, URZ, UR4, UR7 ;  /* 0x000000043f080299 */ /* 0x000fe40008011607 */
[----:B------:R-:W-:Y:S02]  /*1360*/  UIADD3 UR4, UR51, 0x7f, URZ ;  /* 0x0000007f33047890 */ /* 0x000fe4000fffe03f */
[----:B------:R-:W-:Y:S02]  /*1370*/  UIADD3 UR8, UR9, UR8, URZ ;  /* 0x0000000809087290 */ /* 0x000fe4000fffe03f */
[----:B------:R-:W-:Y:S02]  /*1380*/  USHF.R.S32.HI UR6, URZ, 0x1f, UR4 ;  /* 0x0000001f3f067899 */ /* 0x000fe40008011404 */
[----:B------:R-:W-:Y:S02]  /*1390*/  USHF.R.S32.HI UR7, URZ, 0x1f, UR8 ;  /* 0x0000001f3f077899 */ /* 0x000fe40008011408 */
[----:B------:R-:W-:-:S02]  /*13a0*/  ULEA.HI UR6, UR6, UR4, URZ, 0x7 ;  /* 0x0000000406067291 */ /* 0x000fc4000f8f383f */
[----:B------:R-:W-:Y:S02]  /*13b0*/  ULEA.HI UR7, UR7, UR8, URZ, 0x7 ;  /* 0x0000000807077291 */ /* 0x000fe4000f8f383f */
[----:B------:R-:W-:Y:S02]  /*13c0*/  USHF.R.S32.HI UR6, URZ, 0x7, UR6 ;  /* 0x000000073f067899 */ /* 0x000fe40008011406 */
[----:B------:R-:W-:Y:S02]  /*13d0*/  USHF.R.S32.HI UR7, URZ, 0x7, UR7 ;  /* 0x000000073f077899 */ /* 0x000fe40008011407 */
[----:B------:R-:W-:Y:S02]  /*13e0*/  ULOP3.LUT UR4, UR5, 0xff000000, URZ, 0xc0, !UPT ;  /* 0xff00000005047892 */ /* 0x000fe4000f8ec03f */
[----:B------:R-:W-:Y:S02]  /*13f0*/  UISETP.LT.AND UP0, UPT, UR6, UR7, UPT ;  /* 0x000000070600728c */ /* 0x000fe4000bf01270 */
[----:B------:R-:W-:-:S02]  /*1400*/  ULOP3.LUT UR5, UR5, 0xff0000, URZ, 0xc0, !UPT ;  /* 0x00ff000005057892 */ /* 0x000fc4000f8ec03f */
[----:B------:R-:W-:Y:S02]  /*1410*/  USEL UR9, UR6, UR7, UP0 ;  /* 0x0000000706097287 */ /* 0x000fe40008000000 */
[----:B------:R-:W-:Y:S02]  /*1420*/  USHF.R.U32.HI UR4, URZ, 0x8, UR4 ;  /* 0x000000083f047899 */ /* 0x000fe40008011604 */
[----:B------:R-:W-:Y:S02]  /*1430*/  UISETP.GE.AND UP0, UPT, UR9, 0x1, UPT ;  /* 0x000000010900788c */ /* 0x000fe4000bf06270 */
        /* <DEDUP_REMOVED lines=8> */
[----:B------:R-:W-:-:S03]  /*14c0*/  USEL UR10, UR46, UR4, UP0 ;  /* 0x000000042e0a7287 */ /* 0x000fc60008000000 */
[----:B------:R-:W-:Y:S01]  /*14d0*/  UMOV UR4, URZ ;  /* 0x0000003f00047c82 */ /* 0x000fe20008000000 */
[----:B------:R-:W-:Y:S02]  /*14e0*/  UIADD3 UR6, UR10, -0x1, UR9 ;  /* 0xffffffff0a067890 */ /* 0x000fe4000fffe009 */
[----:B------:R-:W-:-:S04]  /*14f0*/  IMAD.U32 R3, RZ, RZ, UR10 ;  /* 0x0000000aff037e24 */ /* 0x000fc8000f8e00ff */
[----:B------:R-:W-:Y:S01]  /*1500*/  IMAD.U32 R4, RZ, RZ, UR6 ;  /* 0x00000006ff047e24 */ /* 0x000fe2000f8e00ff */
[-C--:B------:R-:W-:Y:S01]  /*1510*/  IABS R0, R3.reuse ;  /* 0x0000000300007213 */ /* 0x080fe20000000000 */
[----:B------:R-:W-:Y:S01]  /*1520*/  ULOP3.LUT UR6, UR6, UR10, URZ, 0x3c, !UPT ;  /* 0x0000000a06067292 */ /* 0x000fe2000f8e3c3f */
[----:B------:R-:W-:Y:S02]  /*1530*/  IABS R5, R3 ;  /* 0x0000000300057213 */ /* 0x000fe40000000000 */
        /* <DEDUP_REMOVED lines=26> */
.L_x_2374:
[----:B------:R-:W-:Y:S01]  /*16e0*/  UIMAD UR42, UR41, UR4, URZ ;  /* 0x00000004292a72a4 */ /* 0x000fe2000f8e023f */
[----:B------:R-:W-:Y:S01]  /*16f0*/  IMAD.U32 R0, RZ, RZ, UR9 ;  /* 0x00000009ff007e24 */ /* 0x000fe2000f8e00ff */
[----:B------:R-:W-:Y:S01]  /*1700*/  PLOP3.LUT P0, PT, PT, PT, PT, 0x80, 0x0 ;  /* 0x000000000000781c */ /* 0x000fe20003f0f070 */
[----:B------:R-:W-:Y:S01]  /*1710*/  IMAD.U32 R3, RZ, RZ, UR4 ;  /* 0x00000004ff037e24 */ /* 0x000fe2000f8e00ff */
[----:B------:R-:W-:Y:S01]  /*1720*/  CS2R R118, SRZ ;  /* 0x0000000000767805 */ /* 0x000fe2000001ff00 */
[----:B------:R-:W-:Y:S01]  /*1730*/  IMAD.MOV.U32 R20, RZ, RZ, RZ ;  /* 0x000000ffff147224 */ /* 0x000fe200078e00ff */
[----:B------:R-:W-:Y:S02]  /*1740*/  CS2R R116, SRZ ;  /* 0x0000000000747805 */ /* 0x000fe4000001ff00 */
[----:B------:R-:W-:Y:S02]  /*1750*/  CS2R R114, SRZ ;  /* 0x0000000000727805 */ /* 0x000fe4000001ff00 */
[----:B------:R-:W-:Y:S01]  /*1760*/  VIADDMNMX R0, R3, UR42, R0, PT ;  /* 0x0000002a03007c46 */ /* 0x000fe2000b800100 */
[----:B------:R-:W-:Y:S01]  /*1770*/  IMAD.MOV.U32 R3, RZ, RZ, RZ ;  /* 0x000000ffff037224 */ /* 0x000fe200078e00ff */
[----:B------:R-:W-:-:S02]  /*1780*/  CS2R R112, SRZ ;  /* 0x0000000000707805 */ /* 0x000fc4000001ff00 */
[----:B------:R-:W-:Y:S02]  /*1790*/  CS2R R110, SRZ ;  /* 0x00000000006e7805 */ /* 0x000fe4000001ff00 */
[----:B------:R-:W-:Y:S02]  /*17a0*/  R2UR UR56, R0 ;  /* 0x00000000003872ca */ /* 0x000fe400000e0000 */
        /* <DEDUP_REMOVED lines=10> */
[----:B------:R-:W-:Y:S01]  /*1850*/  CS2R R88, SRZ ;  /* 0x0000000000587805 */ /* 0x000fe2000001ff00 */
[----:B------:R-:W-:-:S06]  /*1860*/  UISETP.GT.AND UP0, UPT, UR56, UR42, UPT ;  /* 0x0000002a3800728c */ /* 0x000fcc000bf04270 */
[----:B------:R-:W-:-:S13]  /*1870*/  PLOP3.LUT P1, PT, PT, PT, UP0, 0x80, 0x0 ;  /* 0x000000000000781c */ /* 0x000fda0003f2f008 */
[----:B------:R-:W-:Y:S05]  /*1880*/  @!P1 BRA `(.L_x_2375) ;  /* 0x0000006c00fc9947 */ /* 0x000fea0003800000 */
[----:B------:R-:W0:Y:S01]  /*1890*/  S2R R2, SR_TID.X ;  /* 0x0000000000027919 */ /* 0x000e220000002100 */
[----:B------:R-:W1:Y:S01]  /*18a0*/  S2UR UR43, SR_CgaCtaId ;  /* 0x00000000002b79c3 */ /* 0x000e620000008800 */
[----:B------:R-:W-:Y:S02]  /*18b0*/  UMOV UR45, 0x400 ;  /* 0x00000400002d7882 */ /* 0x000fe40000000000 */
[----:B-1----:R-:W-:Y:S01]  /*18c0*/  ULEA UR45, UR43, UR45, 0x18 ;  /* 0x0000002d2b2d7291 */ /* 0x002fe2000f8ec03f */
[----:B0-----:R-:W-:-:S05]  /*18d0*/  VIADD R4, R2, 0xffffff80 ;  /* 0xffffff8002047836 */ /* 0x001fca0000000000 */
[----:B------:R-:W-:-:S04]  /*18e0*/  SHF.R.S32.HI R2, RZ, 0x1f, R4 ;  /* 0x0000001fff027819 */ /* 0x000fc80000011404 */
[----:B------:R-:W-:-:S04]  /*18f0*/  LEA.HI R2, R2, R4, RZ, 0x7 ;  /* 0x0000000402027211 */ /* 0x000fc800078f38ff */
[----:B------:R-:W-:-:S05]  /*1900*/  SHF.R.S32.HI R2, RZ, 0x7, R2 ;  /* 0x00000007ff027819 */ /* 0x000fca0000011402 */
        /* <DEDUP_REMOVED lines=28> */
.L_x_2376:
        /* <DEDUP_REMOVED lines=9> */
.L_x_2509:
[----:B------:R-:W-:Y:S05]  /*1b60*/  @!P0 BRA `(.L_x_2378) ;  /* 0x0000000000048947 */ /* 0x000fea0003800000 */
[----:B------:R-:W-:Y:S01]  /*1b70*/  BPT.TRAP 0x1 ;  /* 0x000000040000795c */ /* 0x000fe20000300000 */
.L_x_2378:
[----:B0-----:R-:W-:Y:S01]  /*1b80*/  IMAD.U32 R0, RZ, RZ, UR48 ;  /* 0x00000030ff007e24 */ /* 0x001fe2000f8e00ff */
[----:B------:R-:W-:-:S04]  /*1b90*/  MOV R3, UR47 ;  /* 0x0000002f00037c02 */ /* 0x000fc80008000f00 */
[----:B------:R-:W-:Y:S02]  /*1ba0*/  LEA R3, R3, UR45, 0x3 ;  /* 0x0000002d03037c11 */ /* 0x000fe4000f8e18ff */
[----:B------:R-:W-:-:S04]  /*1bb0*/  SHF.L.U32 R0, R0, 0x1f, RZ ;  /* 0x0000001f00007819 */ /* 0x000fc800000006ff */
[----:B------:R0:W1:Y:S01]  /*1bc0*/  SYNCS.PHASECHK.TRANS64.TRYWAIT P1, [R3+URZ+0x16830], R0 ;  /* 0x01683000030075a7 */ /* 0x000062000802017f */
[----:B------:R-:W-:Y:S05]  /*1bd0*/  @!P0 BRA `(.L_x_2379) ;  /* 0x0000000000048947 */ /* 0x000fea0003800000 */
[----:B------:R-:W-:Y:S01]  /*1be0*/  BPT.TRAP 0x1 ;  /* 0x000000040000795c */ /* 0x000fe20000300000 */
.L_x_2379:
[----:B-1----:R-:W-:Y:S05]  /*1bf0*/  @P1 BRA `(.L_x_2380) ;  /* 0x0000000000081947 */ /* 0x002fea0003800000 */
[----:B------:R-:W1:Y:S02]  /*1c00*/  SYNCS.PHASECHK.TRANS64.TRYWAIT P1, [R3+URZ+0x16830], R0 ;  /* 0x01683000030075a7 */ /* 0x000e64000802017f */
[----:B-1----:R-:W-:Y:S05]  /*1c10*/  @!P1 BRA `(.L_x_2381) ;  /* 0x000000f400d49947 */ /* 0x002fea0003800000 */
.L_x_2380:
        /* <DEDUP_REMOVED lines=35> */
.L_x_2382:
[----:B------:R-:W-:Y:S01]  /*1e50*/  UISETP.NE.AND UP0, UPT, UR53, URZ, UPT ;  /* 0x0000003f3500728c */ /* 0x000fe2000bf05270 */
[----:B------:R-:W-:Y:S01]  /*1e60*/  VIADD R6, R17, UR40 ;  /* 0x0000002811067c36 */ /* 0x000fe20008000000 */
[----:B------:R-:W-:Y:S01]  /*1e70*/  ULDC UR21, c[0x0][0x988] ;  /* 0x0002620000157ab9 */ /* 0x000fe20000000800 */
[----:B------:R-:W-:Y:S01]  /*1e80*/  IMAD.U32 R4, RZ, RZ, UR52 ;  /* 0x00000034ff047e24 */ /* 0x000fe2000f8e00ff */
[----:B------:R-:W-:Y:S01]  /*1e90*/  R2UR UR11, R3 ;  /* 0x00000000030b72ca */ /* 0x000fe200000e0000 */
[----:B------:R-:W-:Y:S01]  /*1ea0*/  UMOV UR10, UR40 ;  /* 0x00000028000a7c82 */ /* 0x000fe20008000000 */
[----:B------:R-:W-:Y:S01]  /*1eb0*/  PLOP3.LUT P1, PT, PT, PT, UP0, 0x80, 0x0 ;  /* 0x000000000000781c */ /* 0x000fe20003f2f008 */
[----:B------:R-:W-:Y:S01]  /*1ec0*/  UIADD3 UR24, UR56, -0x2, URZ ;  /* 0xfffffffe38187890 */ /* 0x000fe2000fffe03f */
[----:B------:R-:W-:Y:S02]  /*1ed0*/  PLOP3.LUT P2, PT, PT, PT, UP0, 0x80, 0x0 ;  /* 0x000000000000781c */ /* 0x000fe40003f4f008 */
[----:B------:R-:W-:-:S02]  /*1ee0*/  CS2R R118, SRZ ;  /* 0x0000000000767805 */ /* 0x000fc4000001ff00 */
[----:B------:R-:W-:Y:S01]  /*1ef0*/  CS2R R116, SRZ ;  /* 0x0000000000747805 */ /* 0x000fe2000001ff00 */
[----:B------:R-:W-:Y:S01]  /*1f00*/  @UP0 ULDC UR6, c[0x0][0x44c] ;  /* 0x0001130000060ab9 */ /* 0x000fe20000000800 */
[----:B------:R-:W-:Y:S01]  /*1f10*/  @UP0 ULDC UR14, c[0x0][0x450] ;  /* 0x00011400000e0ab9 */ /* 0x000fe20000000800 */
[----:B------:R-:W-:Y:S02]  /*1f20*/  CS2R R114, SRZ ;  /* 0x0000000000727805 */ /* 0x000fe4000001ff00 */
[----:B------:R-:W-:Y:S02]  /*1f30*/  CS2R R112, SRZ ;  /* 0x0000000000707805 */ /* 0x000fe4000001ff00 */
[----:B------:R-:W-:Y:S02]  /*1f40*/  CS2R R110, SRZ ;  /* 0x00000000006e7805 */ /* 0x000fe4000001ff00 */
[----:B------:R-:W-:Y:S02]  /*1f50*/  CS2R R108, SRZ ;  /* 0x00000000006c7805 */ /* 0x000fe4000001ff00 */
[----:B------:R-:W-:-:S02]  /*1f60*/  CS2R R106, SRZ ;  /* 0x00000000006a7805 */ /* 0x000fc4000001ff00 */
[----:B------:R-:W-:Y:S01]  /*1f70*/  CS2R R104, SRZ ;  /* 0x0000000000687805 */ /* 0x000fe2000001ff00 */
[----:B01----:R-:W-:Y:S01]  /*1f80*/  @P1 IMAD.HI.U32 R0, R6, UR6, RZ ;  /* 0x0000000606001c27 */ /* 0x003fe2000f8e00ff */
[----:B------:R-:W-:-:S04]  /*1f90*/  @UP0 ULDC UR6, c[0x0][0x450] ;  /* 0x0001140000060ab9 */ /* 0x000fc80000000800 */
[----:B------:R-:W-:Y:S01]  /*1fa0*/  @P2 SHF.R.U32.HI R6, RZ, UR6, R0 ;  /* 0x00000006ff062c19 */ /* 0x000fe20008011600 */
[----:B------:R-:W-:Y:S02]  /*1fb0*/  UMOV UR6, 0xffffff80 ;  /* 0xffffff8000067882 */ /* 0x000fe40000000000 */
[----:B------:R-:W-:Y:S02]  /*1fc0*/  UIMAD UR6, UR56, UR6, 0x80 ;  /* 0x00000080380674a4 */ /* 0x000fe4000f8e0206 */
[----:B------:R-:W0:Y:S04]  /*1fd0*/  SHFL.IDX PT, R0, R6, 0x1, 0x1c1f ;  /* 0x003c1f0006007f89 */ /* 0x000e2800000e0000 */
[----:B------:R-:W-:Y:S01]  /*1fe0*/  IMAD.U32 R5, RZ, RZ, UR6 ;  /* 0x00000006ff057e24 */ /* 0x000fe2000f8e00ff */
[----:B------:R-:W1:Y:S01]  /*1ff0*/  SHFL.IDX PT, R6, R6, RZ, 0x1c1f ;  /* 0x001c1fff06067589 */ /* 0x000e6200000e0000 */
[----:B------:R-:W-:-:S02]  /*2000*/  @UP0 ULDC UR6, c[0x0][0x44c] ;  /* 0x0001130000060ab9 */ /* 0x000fc40000000800 */
[----:B------:R-:W-:Y:S01]  /*2010*/  UIMAD.WIDE.U32 UR6, UR40, UR6, URZ ;  /* 0x00000006280672a5 */ /* 0x000fe2000f8e003f */
[C-C-:B------:R-:W-:Y:S01]  /*2020*/  IADD3 R97, -R16.reuse, 0x1, R5.reuse ;  /* 0x0000000110617810 */ /* 0x140fe20007ffe105 */
[----:B------:R-:W-:Y:S01]  /*2030*/  UIADD3 UR6, UR11, 0x16840, URZ ;  /* 0x000168400b067890 */ /* 0x000fe2000fffe03f */
[----:B------:R-:W-:Y:S01]  /*2040*/  IADD3 R2, -R16, UR51, R5 ;  /* 0x0000003310027c10 */ /* 0x000fe2000fffe105 */
[----:B------:R-:W-:Y:S01]  /*2050*/  @UP0 USHF.R.U32.HI UR10, URZ, UR14, UR7 ;  /* 0x0000000e3f0a0299 */ /* 0x000fe20008011607 */
[----:B------:R-:W-:Y:S01]  /*2060*/  IADD3 R97, -R4, UR51, R97 ;  /* 0x0000003304617c10 */ /* 0x000fe2000fffe161 */
[----:B------:R-:W-:Y:S02]  /*2070*/  UPRMT UR6, UR43, 0x654, UR6 ;  /* 0x000006542b067896 */ /* 0x000fe40008000006 */
[----:B------:R-:W-:-:S04]  /*2080*/  UIADD3 UR7, UR10, UR51, -UR52 ;  /* 0x000000330a077290 */ /* 0x000fc8000fffe834 */
[----:B------:R-:W-:-:S03]  /*2090*/  USHF.R.S32.HI UR10, URZ, 0x1f, UR7 ;  /* 0x0000001f3f0a7899 */ /* 0x000fc60008011407 */
[----:B------:R-:W-:Y:S01]  /*20a0*/  SYNCS.ARRIVE.TRANS64.RED.A1T0 RZ, [UR6], RZ ;  /* 0x000000ffffff79a7 */ /* 0x000fe20008100406 */
[----:B0-----:R-:W-:Y:S01]  /*20b0*/  VIADDMNMX R0, R0, R97, R2, PT ;  /* 0x0000006100007246 */ /* 0x001fe20003800102 */
[----:B------:R-:W-:-:S03]  /*20c0*/  ULEA.HI UR10, UR10, UR7, URZ, 0x7 ;  /* 0x000000070a0a7291 */ /* 0x000fc6000f8f383f */
[C---:B------:R-:W-:Y:S01]  /*20d0*/  ISETP.GT.AND P1, PT, R0.reuse, RZ, PT ;  /* 0x000000ff0000720c */ /* 0x040fe20003f24270 */
[----:B------:R-:W-:Y:S01]  /*20e0*/  USHF.R.S32.HI UR10, URZ, 0x7, UR10 ;  /* 0x000000073f0a7899 */ /* 0x000fe2000801140a */
[C---:B------:R-:W-:Y:S02]  /*20f0*/  ISETP.GT.AND P2, PT, R0.reuse, 0x1, PT ;  /* 0x000000010000780c */ /* 0x040fe40003f44270 */
[----:B------:R-:W-:Y:S01]  /*2100*/  ISETP.GT.AND P3, PT, R0, 0x8, PT ;  /* 0x000000080000780c */ /* 0x000fe20003f64270 */
[----:B------:R-:W-:Y:S01]  /*2110*/  UISETP.LT.AND UP0, UPT, UR42, UR10, UPT ;  /* 0x0000000a2a00728c */ /* 0x000fe2000bf01270 */
[----:B------:R-:W-:Y:S02]  /*2120*/  FSEL R101, R26, -INF , P1 ;  /* 0xff8000001a657808 */ /* 0x000fe40000800000 */
[----:B------:R-:W-:Y:S01]  /*2130*/  FSEL R99, R27, -INF , P2 ;  /* 0xff8000001b637808 */ /* 0x000fe20001000000 */
[----:B------:R-:W-:Y:S01]  /*2140*/  USEL UR22, UR42, UR10, !UP0 ;  /* 0x0000000a2a167287 */ /* 0x000fe2000c000000 */
[----:B------:R-:W-:-:S02]  /*2150*/  ISETP.GT.AND P1, PT, R0, 0x9, PT ;  /* 0x000000090000780c */ /* 0x000fc40003f24270 */
[----:B------:R-:W-:Y:S01]  /*2160*/  FSEL R95, R30, -INF , P3 ;  /* 0xff8000001e5f7808 */ /* 0x000fe20001800000 */
[----:B------:R-:W-:Y:S01]  /*2170*/  UISETP.GE.AND UP0, UPT, UR24, UR22, UPT ;  /* 0x000000161800728c */ /* 0x000fe2000bf06270 */
        /* <DEDUP_REMOVED lines=87> */
[----:B-1----:R-:W-:Y:S02]  /*26f0*/  VIADDMNMX R2, R6, R97, R2, PT ;  /* 0x0000006106027246 */ /* 0x002fe40003800102 */
[----:B------:R-:W-:-:S02]  /*2700*/  FMNMX.FTZ R8, R87, R0, !PT ;  /* 0x0000000057087209 */ /* 0x000fc40007810000 */
[C---:B------:R-:W-:Y:S02]  /*2710*/  ISETP.GT.AND P2, PT, R2.reuse, 0x1, PT ;  /* 0x000000010200780c */ /* 0x040fe40003f44270 */
[----:B------:R-:W-:Y:S01]  /*2720*/  ISETP.GT.AND P3, PT, R2, 0x8, PT ;  /* 0x000000080200780c */ /* 0x000fe20003f64270 */
[----:B------:R-:W0:Y:S01]  /*2730*/  SHFL.BFLY PT, R103, R8, 0x2, 0x1f ;  /* 0x0c401f0008677f89 */ /* 0x000e2200000e0000 */
[----:B------:R-:W-:Y:S02]  /*2740*/  FSEL R25, R25, -INF , P2 ;  /* 0xff80000019197808 */ /* 0x000fe40001000000 */
[----:B------:R-:W-:Y:S02]  /*2750*/  FSEL R28, R28, -INF , P3 ;  /* 0xff8000001c1c7808 */ /* 0x000fe40001800000 */
[----:B------:R-:W-:-:S04]  /*2760*/  ISETP.GT.AND P2, PT, R2, 0x10, PT ;  /* 0x000000100200780c */ /* 0x000fc80003f44270 */
[----:B------:R-:W-:Y:S02]  /*2770*/  FSEL R32, R32, -INF , P2 ;  /* 0xff80000020207808 */ /* 0x000fe40001000000 */
[----:B------:R-:W-:-:S04]  /*2780*/  ISETP.GT.AND P2, PT, R2, 0x18, PT ;  /* 0x000000180200780c */ /* 0x000fc80003f44270 */
[----:B------:R-:W-:Y:S02]  /*2790*/  FSEL R36, R36, -INF , P2 ;  /* 0xff80000024247808 */ /* 0x000fe40001000000 */
[----:B------:R-:W-:-:S04]  /*27a0*/  ISETP.GT.AND P2, PT, R2, 0x20, PT ;  /* 0x000000200200780c */ /* 0x000fc80003f44270 */
[----:B------:R-:W-:Y:S02]  /*27b0*/  FSEL R40, R40, -INF , P2 ;  /* 0xff80000028287808 */ /* 0x000fe40001000000 */
[----:B------:R-:W-:Y:S02]  /*27c0*/  ISETP.GT.AND P2, PT, R2, 0x28, PT ;  /* 0x000000280200780c */ /* 0x000fe40003f44270 */
[----:B0-----:R-:W-:Y:S02]  /*27d0*/  FMNMX.FTZ R103, R8, R103, !PT ;  /* 0x0000006708677209 */ /* 0x001fe40007810000 */
[----:B------:R-:W-:Y:S02]  /*27e0*/  FSEL R44, R44, -INF , P2 ;  /* 0xff8000002c2c7808 */ /* 0x000fe40001000000 */
[----:B------:R-:W-:Y:S01]  /*27f0*/  ISETP.GT.AND P2, PT, R2, 0x30, PT ;  /* 0x000000300200780c */ /* 0x000fe20003f44270 */
[----:B------:R-:W0:Y:S03]  /*2800*/  SHFL.BFLY PT, R0, R103, 0x1, 0x1f ;  /* 0x0c201f0067007f89 */ /* 0x000e2600000e0000 */
[----:B------:R-:W-:-:S02]  /*2810*/  FSEL R48, R48, -INF , P2 ;  /* 0xff80000030307808 */ /* 0x000fc40001000000 */
        /* <DEDUP_REMOVED lines=8> */
[----:B------:R-:W-:Y:S02]  /*28a0*/  CS2R R102, SRZ ;  /* 0x0000000000667805 */ /* 0x000fe4000001ff00 */
[----:B------:R-:W-:Y:S02]  /*28b0*/  FSEL R64, R64, -INF , P2 ;  /* 0xff80000040407808 */ /* 0x000fe40001000000 */
[C---:B------:R-:W-:Y:S01]  /*28c0*/  FSETP.NEU.FTZ.AND P1, PT, R0.reuse, -INF , PT ;  /* 0xff8000000000780b */ /* 0x040fe20003f3d000 */
[----:B------:R-:W-:Y:S01]  /*28d0*/  FMUL.FTZ R4, R0, UR21 ;  /* 0x0000001500047c20 */ /* 0x000fe20008410000 */
[----:B------:R-:W-:-:S04]  /*28e0*/  ISETP.GT.AND P2, PT, R2, 0x58, PT ;  /* 0x000000580200780c */ /* 0x000fc80003f44270 */
[----:B------:R-:W-:Y:S02]  /*28f0*/  FSEL R4, R4, RZ, P1 ;  /* 0x000000ff04047208 */ /* 0x000fe40000800000 */
[----:B------:R-:W-:Y:S02]  /*2900*/  ISETP.GT.AND P1, PT, R2, RZ, PT ;  /* 0x000000ff0200720c */ /* 0x000fe40003f24270 */
[----:B------:R-:W-:Y:S01]  /*2910*/  FSEL R68, R68, -INF , P2 ;  /* 0xff80000044447808 */ /* 0x000fe20001000000 */
[--C-:B------:R-:W-:Y:S01]  /*2920*/  FFMA.FTZ R151, R95, UR21, -R4.reuse ;  /* 0x000000155f977c23 */ /* 0x100fe20008010804 */
[----:B------:R-:W-:Y:S01]  /*2930*/  FSEL R24, R24, -INF , P1 ;  /* 0xff80000018187808 */ /* 0x000fe20000800000 */
[--C-:B------:R-:W-:Y:S01]  /*2940*/  FFMA.FTZ R145, R91, UR21, -R4.reuse ;  /* 0x000000155b917c23 */ /* 0x100fe20008010804 */
[----:B------:R-:W-:Y:S01]  /*2950*/  ISETP.GT.AND P1, PT, R2, 0x9, PT ;  /* 0x000000090200780c */ /* 0x000fe20003f24270 */
[--C-:B------:R-:W-:Y:S01]  /*2960*/  FFMA.FTZ R147, R35, UR21, -R4.reuse ;  /* 0x0000001523937c23 */ /* 0x100fe20008010804 */
[----:B------:R-:W-:Y:S01]  /*2970*/  FMNMX.FTZ R97, R24, R25, !PT ;  /* 0x0000001918617209 */ /* 0x000fe20007810000 */
[--C-:B------:R-:W-:Y:S01]  /*2980*/  FFMA.FTZ R141, R31, UR21, -R4.reuse ;  /* 0x000000151f8d7c23 */ /* 0x100fe20008010804 */
[----:B------:R-:W-:Y:S01]  /*2990*/  FSEL R29, R29, -INF , P1 ;  /* 0xff8000001d1d7808 */ /* 0x000fe20000800000 */
[--C-:B------:R-:W-:Y:S01]  /*29a0*/  FFMA.FTZ R143, R27, UR21, -R4.reuse ;  /* 0x000000151b8f7c23 */ /* 0x100fe20008010804 */
[----:B------:R-:W-:Y:S01]  /*29b0*/  FMNMX.FTZ R8, R28, R97, !PT ;  /* 0x000000611c087209 */ /* 0x000fe20007810000 */
        /* <DEDUP_REMOVED lines=18> */
[----:B------:R-:W-:Y:S01]  /*2ae0*/  MUFU.EX2 R149, R149 ;  /* 0x0000009500957308 */ /* 0x000fe20000000800 */
[----:B------:R-:W-:Y:S01]  /*2af0*/  FMNMX.FTZ R91, R37, R10, !PT ;  /* 0x0000000a255b7209 */ /* 0x000fe20007810000 */
[--C-:B------:R-:W-:Y:S01]  /*2b00*/  FFMA.FTZ R10, R89, UR21, -R4.reuse ;  /* 0x00000015590a7c23 */ /* 0x100fe20008010804 */
[----:B------:R-:W-:Y:S01]  /*2b10*/  FSEL R41, R41, -INF , P1 ;  /* 0xff80000029297808 */ /* 0x000fe20000800000 */
[--C-:B------:R-:W-:Y:S01]  /*2b20*/  FFMA.FTZ R131, R11, UR21, -R4.reuse ;  /* 0x000000150b837c23 */ /* 0x100fe20008010804 */
[----:B------:R-:W-:Y:S01]  /*2b30*/  FMNMX.FTZ R12, R40, R91, !PT ;  /* 0x0000005b280c7209 */ /* 0x000fe20007810000 */
[--C-:B------:R-:W-:Y:S01]  /*2b40*/  FFMA.FTZ R26, R47, UR21, -R4.reuse ;  /* 0x000000152f1a7c23 */ /* 0x100fe20008010804 */
[----:B------:R-:W-:Y:S01]  /*2b50*/  ISETP.GT.AND P1, PT, R2, 0x29, PT ;  /* 0x000000290200780c */ /* 0x000fe20003f24270 */
[----:B------:R-:W0:Y:S01]  /*2b60*/  MUFU.EX2 R6, R6 ;  /* 0x0000000600067308 */ /* 0x000e220000000800 */
        /* <DEDUP_REMOVED lines=27> */
[----:B------:R-:W-:Y:S01]  /*2d20*/  FFMA.FTZ R123, R86, UR21, -R4 ;  /* 0x00000015567b7c23 */ /* 0x000fe20008010804 */
[----:B------:R-:W-:-:S02]  /*2d30*/  FMNMX.FTZ R20, R56, R31, !PT ;  /* 0x0000001f38147209 */ /* 0x000fc40007810000 */
[----:B------:R-:W-:Y:S02]  /*2d40*/  CS2R R100, SRZ ;  /* 0x0000000000647805 */ /* 0x000fe4000001ff00 */
[----:B------:R-:W-:Y:S01]  /*2d50*/  ISETP.GT.AND P1, PT, R2, 0x49, PT ;  /* 0x000000490200780c */ /* 0x000fe20003f24270 */
[----:B------:R-:W-:Y:S01]  /*2d60*/  MUFU.EX2 R10, R10 ;  /* 0x0000000a000a7308 */ /* 0x000fe20000000800 */
[----:B------:R-:W-:Y:S02]  /*2d70*/  FMNMX.FTZ R31, R57, R20, !PT ;  /* 0x00000014391f7209 */ /* 0x000fe40007810000 */
[----:B------:R-:W-:Y:S02]  /*2d80*/  CS2R R98, SRZ ;  /* 0x0000000000627805 */ /* 0x000fe4000001ff00 */
[----:B------:R-:W-:Y:S02]  /*2d90*/  FSEL R61, R61, -INF , P1 ;  /* 0xff8000003d3d7808 */ /* 0x000fe40000800000 */
[----:B------:R-:W-:-:S02]  /*2da0*/  CS2R R96, SRZ ;  /* 0x0000000000607805 */ /* 0x000fc4000001ff00 */
[----:B------:R-:W-:Y:S02]  /*2db0*/  FMNMX.FTZ R20, R60, R31, !PT ;  /* 0x0000001f3c147209 */ /* 0x000fe40007810000 */
[----:B------:R-:W-:Y:S02]  /*2dc0*/  CS2R R94, SRZ ;  /* 0x00000000005e7805 */ /* 0x000fe4000001ff00 */
[----:B------:R-:W-:Y:S01]  /*2dd0*/  ISETP.GT.AND P1, PT, R2, 0x51, PT ;  /* 0x000000510200780c */ /* 0x000fe20003f24270 */
[----:B------:R-:W-:Y:S01]  /*2de0*/  MUFU.EX2 R147, R147 ;  /* 0x0000009300937308 */ /* 0x000fe20000000800 */
[----:B------:R-:W-:Y:S02]  /*2df0*/  FMNMX.FTZ R27, R61, R20, !PT ;  /* 0x000000143d1b7209 */ /* 0x000fe40007810000 */
[----:B------:R-:W-:Y:S02]  /*2e00*/  CS2R R92, SRZ ;  /* 0x00000000005c7805 */ /* 0x000fe4000001ff00 */
[----:B------:R-:W-:-:S02]  /*2e10*/  FSEL R65, R65, -INF , P1 ;  /* 0xff80000041417808 */ /* 0x000fc40000800000 */
[----:B------:R-:W-:Y:S02]  /*2e20*/  CS2R R90, SRZ ;  /* 0x00000000005a7805 */ /* 0x000fe4000001ff00 */
[----:B------:R-:W-:Y:S02]  /*2e30*/  FMNMX.FTZ R20, R64, R27, !PT ;  /* 0x0000001b40147209 */ /* 0x000fe40007810000 */
[----:B------:R-:W-:Y:S02]  /*2e40*/  CS2R R88, SRZ ;  /* 0x0000000000587805 */ /* 0x000fe4000001ff00 */
[C---:B------:R-:W-:Y:S01]  /*2e50*/  ISETP.GT.AND P1, PT, R2.reuse, 0x59, PT ;  /* 0x000000590200780c */ /* 0x040fe20003f24270 */
[----:B------:R-:W-:Y:S01]  /*2e60*/  MUFU.EX2 R12, R12 ;  /* 0x0000000c000c7308 */ /* 0x000fe20000000800 */
[----:B------:R-:W-:Y:S02]  /*2e70*/  FMNMX.FTZ R27, R65, R20, !PT ;  /* 0x00000014411b7209 */ /* 0x000fe40007810000 */
[----:B------:R-:W-:-:S02]  /*2e80*/  ISETP.GT.AND P2, PT, R2, 0x60, PT ;  /* 0x000000600200780c */ /* 0x000fc40003f44270 */
[----:B------:R-:W-:Y:S02]  /*2e90*/  FSEL R69, R69, -INF , P1 ;  /* 0xff80000045457808 */ /* 0x000fe40000800000 */
[----:B------:R-:W-:Y:S01]  /*2ea0*/  FMNMX.FTZ R20, R68, R27, !PT ;  /* 0x0000001b44147209 */ /* 0x000fe20007810000 */
[----:B------:R-:W-:Y:S01]  /*2eb0*/  MUFU.EX2 R141, R141 ;  /* 0x0000008d008d7308 */ /* 0x000fe20000000800 */
[----:B------:R-:W-:Y:S02]  /*2ec0*/  ISETP.GT.AND P1, PT, R2, 0x61, PT ;  /* 0x000000610200780c */ /* 0x000fe40003f24270 */
[----:B------:R-:W-:Y:S02]  /*2ed0*/  FSEL R72, R72, -INF , P2 ;  /* 0xff80000048487808 */ /* 0x000fe40001000000 */
[----:B------:R-:W-:Y:S01]  /*2ee0*/  FMNMX.FTZ R21, R69, R20, !PT ;  /* 0x0000001445157209 */ /* 0x000fe20007810000 */
[----:B------:R-:W-:Y:S01]  /*2ef0*/  FFMA.FTZ R20, R51, UR21, -R4 ;  /* 0x0000001533147c23 */ /* 0x000fe20008010804 */
[----:B------:R-:W-:Y:S01]  /*2f00*/  ISETP.GT.AND P2, PT, R2, 0x68, PT ;  /* 0x000000680200780c */ /* 0x000fe20003f44270 */
[----:B------:R-:W-:Y:S01]  /*2f10*/  MUFU.EX2 R14, R14 ;  /* 0x0000000e000e7308 */ /* 0x000fe20000000800 */
[----:B------:R-:W-:-:S02]  /*2f20*/  FSEL R73, R73, -INF , P1 ;  /* 0xff80000049497808 */ /* 0x000fc40000800000 */
[----:B------:R-:W-:Y:S02]  /*2f30*/  FMNMX.FTZ R30, R72, R21, !PT ;  /* 0x00000015481e7209 */ /* 0x000fe40007810000 */
[----:B------:R-:W-:Y:S02]  /*2f40*/  ISETP.GT.AND P1, PT, R2, 0x69, PT ;  /* 0x000000690200780c */ /* 0x000fe40003f24270 */
[----:B------:R-:W-:Y:S01]  /*2f50*/  FSEL R76, R76, -INF , P2 ;  /* 0xff8000004c4c7808 */ /* 0x000fe20001000000 */
[----:B------:R-:W-:Y:S01]  /*2f60*/  MUFU.EX2 R143, R143 ;  /* 0x0000008f008f7308 */ /* 0x000fe20000000800 */
[----:B------:R-:W-:Y:S02]  /*2f70*/  FMNMX.FTZ R21, R73, R30, !PT ;  /* 0x0000001e49157209 */ /* 0x000fe40007810000 */
[----:B------:R-:W-:Y:S02]  /*2f80*/  ISETP.GT.AND P2, PT, R2, 0x70, PT ;  /* 0x000000700200780c */ /* 0x000fe40003f44270 */
[----:B------:R-:W-:-:S02]  /*2f90*/  FSEL R77, R77, -INF , P1 ;  /* 0xff8000004d4d7808 */ /* 0x000fc40000800000 */
        /* <DEDUP_REMOVED lines=13> */
[----:B------:R-:W-:Y:S01]  /*3070*/  FMNMX.FTZ R15, R81, R34, !PT ;  /* 0x00000022510f7209 */ /* 0x000fe20007810000 */
[--C-:B------:R-:W-:Y:S01]  /*3080*/  FFMA.FTZ R34, R63, UR21, -R4.reuse ;  /* 0x000000153f227c23 */ /* 0x100fe20008010804 */
[----:B------:R-:W-:Y:S01]  /*3090*/  FSEL R85, R85, -INF , P1 ;  /* 0xff80000055557808 */ /* 0x000fe20000800000 */
[----:B------:R-:W-:Y:S01]  /*30a0*/  FFMA.FTZ R4, R87, UR21, -R4 ;  /* 0x0000001557047c23 */ /* 0x000fe20008010804 */
[----:B------:R-:W-:-:S03]  /*30b0*/  FMNMX.FTZ R2, R84, R15, !PT ;  /* 0x0000000f54027209 */ /* 0x000fc60007810000 */
[----:B------:R-:W-:Y:S01]  /*30c0*/  MUFU.EX2 R139, R139 ;  /* 0x0000008b008b7308 */ /* 0x000fe20000000800 */
[----:B------:R-:W-:-:S05]  /*30d0*/  FMNMX.FTZ R2, R85, R2, !PT ;  /* 0x0000000255027209 */ /* 0x000fca0007810000 */
[----:B------:R-:W1:Y:S02]  /*30e0*/  SHFL.BFLY PT, R13, R2, 0x2, 0x1f ;  /* 0x0c401f00020d7f89 */ /* 0x000e6400000e0000 */
[----:B------:R-:W-:Y:S08]  /*30f0*/  MUFU.EX2 R30, R30 ;  /* 0x0000001e001e7308 */ /* 0x000ff00000000800 */
[----:B------:R-:W-:Y:S08]  /*3100*/  MUFU.EX2 R133, R133 ;  /* 0x0000008500857308 */ /* 0x000ff00000000800 */
[----:B------:R-:W-:Y:S01]  /*3110*/  MUFU.EX2 R38, R38 ;  /* 0x0000002600267308 */ /* 0x000fe20000000800 */
[----:B-1----:R-:W-:-:S07]  /*3120*/  FMNMX.FTZ R13, R2, R13, !PT ;  /* 0x0000000d020d7209 */ /* 0x002fce0007810000 */
[----:B------:R-:W-:Y:S01]  /*3130*/  MUFU.EX2 R135, R135 ;  /* 0x0000008700877308 */ /* 0x000fe20000000800 */
[----:B------:R-:W1:Y:S07]  /*3140*/  SHFL.BFLY PT, R2, R13, 0x1, 0x1f ;  /* 0x0c201f000d027f89 */ /* 0x000e6e00000e0000 */
[----:B------:R-:W-:Y:S08]  /*3150*/  MUFU.EX2 R34, R34 ;  /* 0x0000002200227308 */ /* 0x000ff00000000800 */
[----:B------:R-:W-:Y:S08]  /*3160*/  MUFU.EX2 R129, R129 ;  /* 0x0000008100817308 */ /* 0x000ff00000000800 */
[----:B------:R-:W-:Y:S01]  /*3170*/  MUFU.EX2 R42, R42 ;  /* 0x0000002a002a7308 */ /* 0x000fe20000000800 */
[----:B-1----:R-:W-:-:S04]  /*3180*/  FMNMX.FTZ R2, R13, R2, !PT ;  /* 0x000000020d027209 */ /* 0x002fc80007810000 */
[C---:B------:R-:W-:Y:S01]  /*3190*/  FSETP.NEU.FTZ.AND P1, PT, R2.reuse, -INF , PT ;  /* 0xff8000000200780b */ /* 0x040fe20003f3d000 */
[----:B------:R-:W-:Y:S02]  /*31a0*/  FMUL.FTZ R9, R2, UR21 ;  /* 0x0000001502097c20 */ /* 0x000fe40008410000 */
[----:B------:R-:W-:Y:S03]  /*31b0*/  MUFU.EX2 R131, R131 ;  /* 0x0000008300837308 */ /* 0x000fe60000000800 */
[----:B------:R-:W-:Y:S02]  /*31c0*/  FSEL R9, R9, RZ, P1 ;  /* 0x000000ff09097208 */ /* 0x000fe40000800000 */
[----:B------:R-:W-:-:S03]  /*31d0*/  PLOP3.LUT P1, PT, PT, PT, UP0, 0x80, 0x0 ;  /* 0x000000000000781c */ /* 0x000fc60003f2f008 */
        /* <DEDUP_REMOVED lines=10> */
[----:B0-----:R-:W-:Y:S01]  /*3280*/  FADD.FTZ R24, R149, R6 ;  /* 0x0000000695187221 */ /* 0x001fe20000010000 */
        /* <DEDUP_REMOVED lines=12> */
[----:B------:R-:W-:Y:S01]  /*3350*/  F2FP.F16.F32.PACK_AB R149, R6, R149 ;  /* 0x000000950695723e */ /* 0x000fe200000000ff */
[----:B------:R-:W1:Y:S01]  /*3360*/  MUFU.EX2 R150, R150 ;  /* 0x0000009600967308 */ /* 0x000e620000000800 */
[--C-:B------:R-:W-:Y:S01]  /*3370*/  FFMA.FTZ R31, R61, UR21, -R9.reuse ;  /* 0x000000153d1f7c23 */ /* 0x100fe20008010809 */
[--C-:B------:R-:W-:Y:S01]  /*3380*/  FFMA.FTZ R128, R64, UR21, -R9.reuse ;  /* 0x0000001540807c23 */ /* 0x100fe20008010809 */
[--C-:B------:R-:W-:Y:S01]  /*3390*/  FFMA.FTZ R3, R65, UR21, -R9.reuse ;  /* 0x0000001541037c23 */ /* 0x100fe20008010809 */
[--C-:B------:R-:W-:Y:S01]  /*33a0*/  FFMA.FTZ R130, R68, UR21, -R9.reuse ;  /* 0x0000001544827c23 */ /* 0x100fe20008010809 */
[--C-:B------:R-:W-:Y:S01]  /*33b0*/  FFMA.FTZ R124, R72, UR21, -R9.reuse ;  /* 0x00000015487c7c23 */ /* 0x100fe20008010809 */
[--C-:B------:R-:W-:Y:S01]  /*33c0*/  FFMA.FTZ R73, R73, UR21, -R9.reuse ;  /* 0x0000001549497c23 */ /* 0x100fe20008010809 */
[----:B------:R-:W-:Y:S01]  /*33d0*/  FFMA.FTZ R76, R76, UR21, -R9 ;  /* 0x000000154c4c7c23 */ /* 0x000fe20008010809 */
[----:B------:R-:W2:Y:S01]  /*33e0*/  MUFU.EX2 R7, R7 ;  /* 0x0000000700077308 */ /* 0x000ea20000000800 */
[----:B0-----:R-:W-:Y:S01]  /*33f0*/  FADD.FTZ R33, R148, R5 ;  /* 0x0000000594217221 */ /* 0x001fe20000010000 */
[----:B------:R-:W-:Y:S01]  /*3400*/  F2FP.F16.F32.PACK_AB R148, R5, R148 ;  /* 0x000000940594723e */ /* 0x000fe200000000ff */
[--C-:B------:R-:W-:Y:S01]  /*3410*/  FFMA.FTZ R77, R77, UR21, -R9.reuse ;  /* 0x000000154d4d7c23 */ /* 0x100fe20008010809 */
[--C-:B------:R-:W-:Y:S01]  /*3420*/  FFMA.FTZ R80, R80, UR21, -R9.reuse ;  /* 0x0000001550507c23 */ /* 0x100fe20008010809 */
[--C-:B------:R-:W-:Y:S01]  /*3430*/  FFMA.FTZ R81, R81, UR21, -R9.reuse ;  /* 0x0000001551517c23 */ /* 0x100fe20008010809 */
[----:B------:R-:W-:-:S02]  /*3440*/  FFMA.FTZ R84, R84, UR21, -R9 ;  /* 0x0000001554547c23 */ /* 0x000fc40008010809 */
[----:B------:R-:W0:Y:S01]  /*3450*/  MUFU.EX2 R144, R144 ;  /* 0x0000009000907308 */ /* 0x000e220000000800 */
[----:B-1----:R-:W-:Y:S01]  /*3460*/  FADD.FTZ R28, R150, R33 ;  /* 0x00000021961c7221 */ /* 0x002fe20000010000 */
[----:B------:R-:W-:Y:S01]  /*3470*/  FADD.FTZ R33, R151, R24 ;  /* 0x0000001897217221 */ /* 0x000fe20000010000 */
[----:B------:R-:W-:-:S03]  /*3480*/  F2FP.F16.F32.PACK_AB R151, R8, R151 ;  /* 0x000000970897723e */ /* 0x000fc600000000ff */
[----:B------:R-:W-:Y:S02]  /*3490*/  FADD.FTZ R24, R8, R33 ;  /* 0x0000002108187221 */ /* 0x000fe40000010000 */
[----:B------:R-:W1:Y:S01]  /*34a0*/  MUFU.EX2 R11, R11 ;  /* 0x0000000b000b7308 */ /* 0x000e620000000800 */
[----:B--2---:R-:W-:Y:S01]  /*34b0*/  FADD.FTZ R35, R7, R28 ;  /* 0x0000001c07237221 */ /* 0x004fe20000010000 */
[----:B------:R-:W-:Y:S01]  /*34c0*/  FADD.FTZ R33, R145, R24 ;  /* 0x0000001891217221 */ /* 0x000fe20000010000 */
[----:B------:R-:W-:Y:S02]  /*34d0*/  F2FP.F16.F32.PACK_AB R150, R7, R150 ;  /* 0x000000960796723e */ /* 0x000fe400000000ff */
[C---:B------:R-:W-:Y:S01]  /*34e0*/  F2FP.F16.F32.PACK_AB R145, R10.reuse, R145 ;  /* 0x000000910a91723e */ /* 0x040fe200000000ff */
[----:B------:R-:W-:Y:S01]  /*34f0*/  FADD.FTZ R24, R10, R33 ;  /* 0x000000210a187221 */ /* 0x000fe20000010000 */
[----:B------:R-:W-:Y:S01]  /*3500*/  FFMA.FTZ R33, R69, UR21, -R9 ;  /* 0x0000001545217c23 */ /* 0x000fe20008010809 */
[----:B------:R-:W2:Y:S01]  /*3510*/  MUFU.EX2 R146, R146 ;  /* 0x0000009200927308 */ /* 0x000ea20000000800 */
[----:B0-----:R-:W-:Y:S01]  /*3520*/  FADD.FTZ R28, R144, R35 ;  /* 0x00000023901c7221 */ /* 0x001fe20000010000 */
[----:B------:R-:W-:-:S06]  /*3530*/  FFMA.FTZ R9, R85, UR21, -R9 ;  /* 0x0000001555097c23 */ /* 0x000fcc0008010809 */
[----:B------:R-:W0:Y:S01]  /*3540*/  MUFU.EX2 R13, R13 ;  /* 0x0000000d000d7308 */ /* 0x000e220000000800 */
[C---:B-1----:R-:W-:Y:S01]  /*3550*/  FADD.FTZ R35, R11.reuse, R28 ;  /* 0x0000001c0b237221 */ /* 0x042fe20000010000 */
[----:B------:R-:W-:-:S06]  /*3560*/  F2FP.F16.F32.PACK_AB R144, R11, R144 ;  /* 0x000000900b90723e */ /* 0x000fcc00000000ff */
[----:B------:R-:W1:Y:S01]  /*3570*/  MUFU.EX2 R140, R140 ;  /* 0x0000008c008c7308 */ /* 0x000e620000000800 */
[----:B--2---:R-:W-:Y:S01]  /*3580*/  FADD.FTZ R28, R146, R35 ;  /* 0x00000023921c7221 */ /* 0x004fe20000010000 */
[----:B------:R-:W-:Y:S01]  /*3590*/  FADD.FTZ R35, R147, R24 ;  /* 0x0000001893237221 */ /* 0x000fe20000010000 */
[----:B------:R-:W-:-:S03]  /*35a0*/  F2FP.F16.F32.PACK_AB R147, R12, R147 ;  /* 0x000000930c93723e */ /* 0x000fc600000000ff */
[----:B------:R-:W-:Y:S02]  /*35b0*/  FADD.FTZ R24, R12, R35 ;  /* 0x000000230c187221 */ /* 0x000fe40000010000 */
[----:B------:R-:W2:Y:S01]  /*35c0*/  MUFU.EX2 R15, R15 ;  /* 0x0000000f000f7308 */ /* 0x000ea20000000800 */
[----:B0-----:R-:W-:Y:S01]  /*35d0*/  FADD.FTZ R37, R13, R28 ;  /* 0x0000001c0d257221 */ /* 0x001fe20000010000 */
[----:B------:R-:W-:Y:S01]  /*35e0*/  FADD.FTZ R35, R141, R24 ;  /* 0x000000188d237221 */ /* 0x000fe20000010000 */
[C---:B------:R-:W-:Y:S02]  /*35f0*/  F2FP.F16.F32.PACK_AB R141, R14.reuse, R141 ;  /* 0x0000008d0e8d723e */ /* 0x040fe400000000ff */
[----:B------:R-:W-:Y:S01]  /*3600*/  F2FP.F16.F32.PACK_AB R146, R13, R146 ;  /* 0x000000920d92723e */ /* 0x000fe200000000ff */
[----:B------:R-:W-:Y:S02]  /*3610*/  FADD.FTZ R24, R14, R35 ;  /* 0x000000230e187221 */ /* 0x000fe40000010000 */
        /* <DEDUP_REMOVED lines=10> */
[----:B------:R-:W-:Y:S02]  /*36c0*/  FADD.FTZ R6, R20, R35 ;  /* 0x0000002314067221 */ /* 0x000fe40000010000 */
[----:B------:R-:W2:Y:S01]  /*36d0*/  MUFU.EX2 R136, R136 ;  /* 0x0000008800887308 */ /* 0x000ea20000000800 */
[----:B0-----:R-:W-:Y:S01]  /*36e0*/  FADD.FTZ R28, R142, R37 ;  /* 0x000000258e1c7221 */ /* 0x001fe20000010000 */
[----:B------:R-:W-:Y:S01]  /*36f0*/  FADD.FTZ R35, R139, R6 ;  /* 0x000000068b237221 */ /* 0x000fe20000010000 */
[----:B------:R-:W-:-:S03]  /*3700*/  F2FP.F16.F32.PACK_AB R139, R30, R139 ;  /* 0x0000008b1e8b723e */ /* 0x000fc600000000ff */
[----:B------:R-:W-:Y:S02]  /*3710*/  FADD.FTZ R6, R30, R35 ;  /* 0x000000231e067221 */ /* 0x000fe40000010000 */
[----:B------:R-:W0:Y:S01]  /*3720*/  MUFU.EX2 R25, R25 ;  /* 0x0000001900197308 */ /* 0x000e220000000800 */
[----:B-1----:R-:W-:Y:S01]  /*3730*/  FADD.FTZ R37, R21, R28 ;  /* 0x0000001c15257221 */ /* 0x002fe20000010000 */
[----:B------:R-:W-:Y:S01]  /*3740*/  FADD.FTZ R5, R133, R6 ;  /* 0x0000000685057221 */ /* 0x000fe20000010000 */
[----:B------:R-:W-:Y:S02]  /*3750*/  F2FP.F16.F32.PACK_AB R142, R21, R142 ;  /* 0x0000008e158e723e */ /* 0x000fe400000000ff */
[C---:B------:R-:W-:Y:S01]  /*3760*/  F2FP.F16.F32.PACK_AB R133, R38.reuse, R133 ;  /* 0x000000852685723e */ /* 0x040fe200000000ff */
[----:B------:R-:W-:Y:S02]  /*3770*/  FADD.FTZ R6, R38, R5 ;  /* 0x0000000526067221 */ /* 0x000fe40000010000 */
        /* <DEDUP_REMOVED lines=8> */
[----:B------:R-:W-:Y:S02]  /*3800*/  F2FP.F16.F32.PACK_AB R136, R25, R136 ;  /* 0x000000881988723e */ /* 0x000fe400000000ff */
[C---:B------:R-:W-:Y:S01]  /*3810*/  F2FP.F16.F32.PACK_AB R129, R42.reuse, R129 ;  /* 0x000000812a81723e */ /* 0x040fe200000000ff */
[----:B------:R-:W-:Y:S02]  /*3820*/  FADD.FTZ R6, R42, R5 ;  /* 0x000000052a067221 */ /* 0x000fe40000010000 */
        /* <DEDUP_REMOVED lines=60> */
[----:B------:R1:W2:Y:S01]  /*3bf0*/  MUFU.EX2 R6, R4 ;  /* 0x0000000400067308 */ /* 0x0002a20000000800 */
[----:B0-----:R-:W-:-:S04]  /*3c00*/  FADD.FTZ R10, R84, R5 ;  /* 0x00000005540a7221 */ /* 0x001fc80000010000 */
[C---:B-1----:R-:W-:Y:S01]  /*3c10*/  FADD.FTZ R4, R9.reuse, R10 ;  /* 0x0000000a09047221 */ /* 0x042fe20000010000 */
[----:B------:R-:W-:Y:S01]  /*3c20*/  F2FP.F16.F32.PACK_AB R122, R9, R84 ;  /* 0x00000054097a723e */ /* 0x000fe200000000ff */
[C---:B--2---:R-:W-:Y:S01]  /*3c30*/  FADD.FTZ R3, R6.reuse, R3 ;  /* 0x0000000306037221 */ /* 0x044fe20000010000 */
[----:B------:R-:W-:Y:S01]  /*3c40*/  F2FP.F16.F32.PACK_AB R123, R6, R123 ;  /* 0x0000007b067b723e */ /* 0x000fe200000000ff */
[----:B------:R-:W-:Y:S06]  /*3c50*/  @!P1 BRA `(.L_x_2383) ;  /* 0x0000002400bc9947 */ /* 0x000fec0003800000 */
[----:B------:R-:W-:Y:S01]  /*3c60*/  IMAD.MOV.U32 R5, RZ, RZ, R0 ;  /* 0x000000ffff057224 */ /* 0x000fe200078e0000 */
[----:B------:R-:W-:Y:S01]  /*3c70*/  UMOV UR25, UR48 ;  /* 0x0000003000197c82 */ /* 0x000fe20008000000 */
[----:B------:R-:W-:Y:S01]  /*3c80*/  IMAD.MOV.U32 R6, RZ, RZ, R2 ;  /* 0x000000ffff067224 */ /* 0x000fe200078e0002 */
[----:B------:R-:W-:Y:S01]  /*3c90*/  UMOV UR23, UR47 ;  /* 0x0000002f00177c82 */ /* 0x000fe20008000000 */
[----:B------:R-:W-:Y:S01]  /*3ca0*/  IMAD.MOV.U32 R119, RZ, RZ, RZ ;  /* 0x000000ffff777224 */ /* 0x000fe200078e00ff */
[----:B------:R-:W-:-:S06]  /*3cb0*/  ULDC UR21, c[0x0][0x988] ;  /* 0x0002620000157ab9 */ /* 0x000fcc0000000800 */
.L_x_2394:
[----:B------:R-:W-:Y:S01]  /*3cc0*/  ISETP.NE.AND P2, PT, RZ, UR44, PT ;  /* 0x0000002cff007c0c */ /* 0x000fe2000bf45270 */
[----:B------:R-:W-:-:S04]  /*3cd0*/  UISETP.NE.AND UP0, UPT, UR23, 0x1, UPT ;  /* 0x000000011700788c */ /* 0x000fc8000bf05270 */
[----:B------:R-:W-:-:S04]  /*3ce0*/  USEL UR48, URZ, 0x1, UP0 ;  /* 0x000000013f307887 */ /* 0x000fc80008000000 */
[----:B------:R-:W-:-:S04]  /*3cf0*/  ULOP3.LUT UR48, UR25, UR48, URZ, 0x3c, !UPT ;  /* 0x0000003019307292 */ /* 0x000fc8000f8e3c3f */
[----:B------:R-:W-:Y:S08]  /*3d00*/  @P2 BRA `(.L_x_2384) ;  /* 0x0000000000382947 */ /* 0x000ff00003800000 */
[----:B------:R-:W-:Y:S05]  /*3d10*/  @!P0 BRA `(.L_x_2385) ;  /* 0x0000000000048947 */ /* 0x000fea0003800000 */
[----:B------:R-:W-:Y:S01]  /*3d20*/  BPT.TRAP 0x1 ;  /* 0x000000040000795c */ /* 0x000fe20000300000 */
.L_x_2385:
        /* <DEDUP_REMOVED lines=9> */
.L_x_2386:
[----:B-1----:R-:W-:Y:S05]  /*3dc0*/  @P1 BRA `(.L_x_2384) ;  /* 0x0000000000081947 */ /* 0x002fea0003800000 */
[----:B------:R-:W1:Y:S02]  /*3dd0*/  SYNCS.PHASECHK.TRANS64.TRYWAIT P1, [UR6+0x16830], R0 ;  /* 0x01683000ff0075a7 */ /* 0x000e640008020146 */
[----:B-1----:R-:W-:Y:S05]  /*3de0*/  @!P1 BRA `(.L_x_2387) ;  /* 0x000000d400749947 */ /* 0x002fea0003800000 */
.L_x_2384:
[----:B------:R-:W2:Y:S01]  /*3df0*/  S2R R2, SR_TID.X ;  /* 0x0000000000027919 */ /* 0x000ea20000002100 */
        /* <DEDUP_REMOVED lines=11> */
[----:B--2---:R-:W-:-:S05]  /*3eb0*/  SHF.R.U32.HI R2, RZ, 0x7, R2 ;  /* 0x00000007ff027819 */ /* 0x004fca0000011602 */
[----:B01----:R-:W-:-:S05]  /*3ec0*/  VIADD R0, R2, 0x8 ;  /* 0x0000000802007836 */ /* 0x003fca0000000000 */
        /* <DEDUP_REMOVED lines=16> */
.L_x_2389:
[----:B------:R-:W-:Y:S01]  /*3fd0*/  ULEA UR6, UR23, UR45, 0x3 ;  /* 0x0000002d17067291 */ /* 0x000fe2000f8e183f */
[----:B------:R-:W-:-:S05]  /*3fe0*/  IMAD.U32 R0, RZ, RZ, UR25 ;  /* 0x00000019ff007e24 */ /* 0x000fca000f8e00ff */
[----:B------:R-:W-:-:S04]  /*3ff0*/  SHF.L.U32 R0, R0, 0x1f, RZ ;  /* 0x0000001f00007819 */ /* 0x000fc800000006ff */
[----:B------:R0:W1:Y:S01]  /*4000*/  SYNCS.PHASECHK.TRANS64.TRYWAIT P1, [UR6+0x16850], R0 ;  /* 0x01685000ff0075a7 */ /* 0x0000620008020146 */
[----:B------:R-:W-:Y:S05]  /*4010*/  @!P0 BRA `(.L_x_2390) ;  /* 0x0000000000048947 */ /* 0x000fea0003800000 */
[----:B------:R-:W-:Y:S01]  /*4020*/  BPT.TRAP 0x1 ;  /* 0x000000040000795c */ /* 0x000fe20000300000 */
.L_x_2390:
[----:B-1----:R-:W-:Y:S05]  /*4030*/  @P1 BRA `(.L_x_2388) ;  /* 0x0000000000081947 */ /* 0x002fea0003800000 */
[----:B------:R-:W1:Y:S02]  /*4040*/  SYNCS.PHASECHK.TRANS64.TRYWAIT P1, [UR6+0x16850], R0 ;  /* 0x01685000ff0075a7 */ /* 0x000e640008020146 */
[----:B-1----:R-:W-:Y:S05]  /*4050*/  @!P1 BRA `(.L_x_2391) ;  /* 0x000000d000f09947 */ /* 0x002fea0003800000 */
.L_x_2388:
        /* <DEDUP_REMOVED lines=52> */
.L_x_2392:
[----:B------:R-:W-:Y:S01]  /*43a0*/  UISETP.NE.AND UP0, UPT, UR53, URZ, UPT ;  /* 0x0000003f3500728c */ /* 0x000fe2000bf05270 */
[----:B------:R-:W-:Y:S02]  /*43b0*/  VIADD R2, R17, UR40 ;  /* 0x0000002811027c36 */ /* 0x000fe40008000000 */
        /* <DEDUP_REMOVED lines=10> */
[----:B------:R-:W-:Y:S01]  /*4460*/  IADD3 R0, R9, UR6, -R16 ;  /* 0x0000000609007c10 */ /* 0x000fe2000fffe810 */
[----:B------:R-:W-:-:S04]  /*4470*/  ULEA UR6, UR47, UR45, 0x3 ;  /* 0x0000002d2f067291 */ /* 0x000fc8000f8e183f */
[----:B------:R-:W-:Y:S01]  /*4480*/  VIADD R0, R0, -UR52 ;  /* 0x8000003400007c36 */ /* 0x000fe20008000000 */
[----:B------:R-:W-:-:S04]  /*4490*/  UIADD3 UR6, UR6, 0x16840, URZ ;  /* 0x0001684006067890 */ /* 0x000fc8000fffe03f */
[----:B------:R-:W-:-:S09]  /*44a0*/  UPRMT UR6, UR43, 0x654, UR6 ;  /* 0x000006542b067896 */ /* 0x000fd20008000006 */
[----:B------:R-:W-:Y:S01]  /*44b0*/  SYNCS.ARRIVE.TRANS64.RED.A1T0 RZ, [UR6], RZ ;  /* 0x000000ffffff79a7 */ /* 0x000fe20008100406 */
[----:B0-----:R-:W-:-:S05]  /*44c0*/  IMAD.IADD R7, R0, 0x1, R7 ;  /* 0x0000000100077824 */ /* 0x001fca00078e0207 */
[C---:B------:R-:W-:Y:S02]  /*44d0*/  ISETP.GT.AND P1, PT, R7.reuse, RZ, PT ;  /* 0x000000ff0700720c */ /* 0x040fe40003f24270 */
[C---:B------:R-:W-:Y:S02]  /*44e0*/  ISETP.GT.AND P2, PT, R7.reuse, 0x1, PT ;  /* 0x000000010700780c */ /* 0x040fe40003f44270 */
        /* <DEDUP_REMOVED lines=88> */
[----:B------:R-:W-:Y:S01]  /*4a70*/  ISETP.GT.AND P2, PT, R7, 0x79, PT ;  /* 0x000000790700780c */ /* 0x000fe20003f44270 */
[----:B------:R-:W0:Y:S01]  /*4a80*/  SHFL.IDX PT, R9, R2, 0x1, 0x1c1f ;  /* 0x003c1f0002097f89 */ /* 0x000e2200000e0000 */
[----:B------:R-:W-:Y:S02]  /*4a90*/  FSEL R84, R84, -INF , P1 ;  /* 0xff80000054547808 */ /* 0x000fe40000800000 */
[----:B------:R-:W-:Y:S02]  /*4aa0*/  FMNMX.FTZ R7, R81, R8, !PT ;  /* 0x0000000851077209 */ /* 0x000fe40007810000 */
[----:B------:R-:W-:Y:S02]  /*4ab0*/  FSEL R85, R85, -INF , P2 ;  /* 0xff80000055557808 */ /* 0x000fe40001000000 */
[----:B------:R-:W-:-:S04]  /*4ac0*/  FMNMX.FTZ R8, R84, R7, !PT ;  /* 0x0000000754087209 */ /* 0x000fc80007810000 */
[----:B------:R-:W-:-:S05]  /*4ad0*/  FMNMX.FTZ R8, R85, R8, !PT ;  /* 0x0000000855087209 */ /* 0x000fca0007810000 */
[----:B------:R-:W1:Y:S01]  /*4ae0*/  SHFL.BFLY PT, R7, R8, 0x2, 0x1f ;  /* 0x0c401f0008077f89 */ /* 0x000e6200000e0000 */
[----:B0-----:R-:W-:-:S05]  /*4af0*/  IMAD.IADD R0, R0, 0x1, R9 ;  /* 0x0000000100007824 */ /* 0x001fca00078e0209 */
[C---:B------:R-:W-:Y:S02]  /*4b00*/  ISETP.GT.AND P2, PT, R0.reuse, RZ, PT ;  /* 0x000000ff0000720c */ /* 0x040fe40003f44270 */
[----:B------:R-:W-:Y:S02]  /*4b10*/  ISETP.GT.AND P3, PT, R0, 0x1, PT ;  /* 0x000000010000780c */ /* 0x000fe40003f64270 */
[----:B------:R-:W-:Y:S02]  /*4b20*/  FSEL R26, R26, -INF , P2 ;  /* 0xff8000001a1a7808 */ /* 0x000fe40001000000 */
[C---:B------:R-:W-:Y:S02]  /*4b30*/  ISETP.GT.AND P2, PT, R0.reuse, 0x8, PT ;  /* 0x000000080000780c */ /* 0x040fe40003f44270 */
[----:B------:R-:W-:Y:S02]  /*4b40*/  FSEL R27, R27, -INF , P3 ;  /* 0xff8000001b1b7808 */ /* 0x000fe40001800000 */
[----:B------:R-:W-:-:S02]  /*4b50*/  ISETP.GT.AND P3, PT, R0, 0x9, PT ;  /* 0x000000090000780c */ /* 0x000fc40003f64270 */
[----:B-1----:R-:W-:Y:S02]  /*4b60*/  FMNMX.FTZ R10, R8, R7, !PT ;  /* 0x00000007080a7209 */ /* 0x002fe40007810000 */
[----:B------:R-:W-:Y:S02]  /*4b70*/  FSEL R30, R30, -INF , P2 ;  /* 0xff8000001e1e7808 */ /* 0x000fe40001000000 */
[C---:B------:R-:W-:Y:S01]  /*4b80*/  ISETP.GT.AND P2, PT, R0.reuse, 0x10, PT ;  /* 0x000000100000780c */ /* 0x040fe20003f44270 */
[----:B------:R-:W0:Y:S01]  /*4b90*/  SHFL.BFLY PT, R7, R10, 0x1, 0x1f ;  /* 0x0c201f000a077f89 */ /* 0x000e2200000e0000 */
[----:B------:R-:W-:Y:S02]  /*4ba0*/  FSEL R31, R31, -INF , P3 ;  /* 0xff8000001f1f7808 */ /* 0x000fe40001800000 */
[----:B------:R-:W-:Y:S02]  /*4bb0*/  ISETP.GT.AND P3, PT, R0, 0x11, PT ;  /* 0x000000110000780c */ /* 0x000fe40003f64270 */
[----:B------:R-:W-:-:S02]  /*4bc0*/  FSEL R34, R34, -INF , P2 ;  /* 0xff80000022227808 */ /* 0x000fc40001000000 */
[C---:B------:R-:W-:Y:S02]  /*4bd0*/  ISETP.GT.AND P2, PT, R0.reuse, 0x18, PT ;  /* 0x000000180000780c */ /* 0x040fe40003f44270 */
[----:B------:R-:W-:Y:S02]  /*4be0*/  FSEL R35, R35, -INF , P3 ;  /* 0xff80000023237808 */ /* 0x000fe40001800000 */
[----:B------:R-:W-:Y:S02]  /*4bf0*/  ISETP.GT.AND P3, PT, R0, 0x19, PT ;  /* 0x000000190000780c */ /* 0x000fe40003f64270 */
[----:B------:R-:W-:Y:S02]  /*4c00*/  FSEL R38, R38, -INF , P2 ;  /* 0xff80000026267808 */ /* 0x000fe40001000000 */
[----:B------:R-:W-:Y:S02]  /*4c10*/  ISETP.GT.AND P2, PT, R0, 0x20, PT ;  /* 0x000000200000780c */ /* 0x000fe40003f44270 */
[----:B------:R-:W-:-:S02]  /*4c20*/  FSEL R39, R39, -INF , P3 ;  /* 0xff80000027277808 */ /* 0x000fc40001800000 */
[----:B------:R-:W-:Y:S02]  /*4c30*/  ISETP.GT.AND P3, PT, R0, 0x21, PT ;  /* 0x000000210000780c */ /* 0x000fe40003f64270 */
[----:B------:R-:W-:Y:S02]  /*4c40*/  FSEL R42, R42, -INF , P2 ;  /* 0xff8000002a2a7808 */ /* 0x000fe40001000000 */
[----:B------:R-:W-:Y:S02]  /*4c50*/  ISETP.GT.AND P2, PT, R0, 0x28, PT ;  /* 0x000000280000780c */ /* 0x000fe40003f44270 */
[----:B0-----:R-:W-:Y:S02]  /*4c60*/  FMNMX.FTZ R2, R10, R7, !PT ;  /* 0x000000070a027209 */ /* 0x001fe40007810000 */
[----:B------:R-:W-:Y:S02]  /*4c70*/  FMNMX.FTZ R10, R26, R5, !PT ;  /* 0x000000051a0a7209 */ /* 0x000fe40007810000 */
[----:B------:R-:W-:Y:S01]  /*4c80*/  FSEL R43, R43, -INF , P3 ;  /* 0xff8000002b2b7808 */ /* 0x000fe20001800000 */
[----:B------:R-:W-:Y:S01]  /*4c90*/  FMUL.FTZ R7, R2, UR21 ;  /* 0x0000001502077c20 */ /* 0x000fe20008410000 */
[----:B------:R-:W-:-:S02]  /*4ca0*/  FMNMX.FTZ R11, R27, R10, !PT ;  /* 0x0000000a1b0b7209 */ /* 0x000fc40007810000 */
[----:B------:R-:W-:Y:S02]  /*4cb0*/  ISETP.GT.AND P3, PT, R0, 0x29, PT ;  /* 0x000000290000780c */ /* 0x000fe40003f64270 */
[----:B------:R-:W-:Y:S02]  /*4cc0*/  FMNMX.FTZ R10, R30, R11, !PT ;  /* 0x0000000b1e0a7209 */ /* 0x000fe40007810000 */
[----:B------:R-:W-:Y:S02]  /*4cd0*/  FSEL R46, R46, -INF , P2 ;  /* 0xff8000002e2e7808 */ /* 0x000fe40001000000 */
[----:B------:R-:W-:Y:S02]  /*4ce0*/  FMNMX.FTZ R11, R31, R10, !PT ;  /* 0x0000000a1f0b7209 */ /* 0x000fe40007810000 */
[----:B------:R-:W-:Y:S02]  /*4cf0*/  ISETP.GT.AND P2, PT, R0, 0x30, PT ;  /* 0x000000300000780c */ /* 0x000fe40003f44270 */
[----:B------:R-:W-:-:S02]  /*4d00*/  FMNMX.FTZ R10, R34, R11, !PT ;  /* 0x0000000b220a7209 */ /* 0x000fc40007810000 */
[----:B------:R-:W-:Y:S02]  /*4d10*/  FSEL R47, R47, -INF , P3 ;  /* 0xff8000002f2f7808 */ /* 0x000fe40001800000 */
[----:B------:R-:W-:Y:S02]  /*4d20*/  FMNMX.FTZ R11, R35, R10, !PT ;  /* 0x0000000a230b7209 */ /* 0x000fe40007810000 */
[----:B------:R-:W-:Y:S02]  /*4d30*/  ISETP.GT.AND P3, PT, R0, 0x31, PT ;  /* 0x000000310000780c */ /* 0x000fe40003f64270 */
[----:B------:R-:W-:Y:S02]  /*4d40*/  FMNMX.FTZ R12, R38, R11, !PT ;  /* 0x0000000b260c7209 */ /* 0x000fe40007810000 */
[----:B------:R-:W-:Y:S02]  /*4d50*/  FSEL R50, R50, -INF , P2 ;  /* 0xff80000032327808 */ /* 0x000fe40001000000 */
        /* <DEDUP_REMOVED lines=18> */
[----:B------:R-:W-:-:S02]  /*4e80*/  FSEL R59, R59, -INF , P3 ;  /* 0xff8000003b3b7808 */ /* 0x000fc40001800000 */
[----:B------:R-:W-:Y:S02]  /*4e90*/  FMNMX.FTZ R14, R58, R13, !PT ;  /* 0x0000000d3a0e7209 */ /* 0x000fe40007810000 */
[----:B------:R-:W-:Y:S02]  /*4ea0*/  ISETP.GT.AND P3, PT, R0, 0x49, PT ;  /* 0x000000490000780c */ /* 0x000fe40003f64270 */
        /* <DEDUP_REMOVED lines=38> */
[----:B------:R-:W-:Y:S02]  /*5110*/  FSEL R87, R87, -INF , P3 ;  /* 0xff80000057577808 */ /* 0x000fe40001800000 */
[----:B------:R-:W-:-:S02]  /*5120*/  FMNMX.FTZ R0, R86, R21, !PT ;  /* 0x0000001556007209 */ /* 0x000fc40007810000 */
[----:B------:R-:W-:Y:S02]  /*5130*/  FSETP.NEU.FTZ.AND P1, PT, R2, -INF , PT ;  /* 0xff8000000200780b */ /* 0x000fe40003f3d000 */
[----:B------:R-:W-:Y:S02]  /*5140*/  FMNMX.FTZ R0, R87, R0, !PT ;  /* 0x0000000057007209 */ /* 0x000fe40007810000 */
[----:B------:R-:W-:-:S03]  /*5150*/  FSEL R7, R7, RZ, P1 ;  /* 0x000000ff07077208 */ /* 0x000fc60000800000 */
[----:B------:R-:W0:Y:S02]  /*5160*/  SHFL.BFLY PT, R21, R0, 0x2, 0x1f ;  /* 0x0c401f0000157f89 */ /* 0x000e2400000e0000 */
[--C-:B------:R-:W-:Y:S01]  /*5170*/  FFMA.FTZ R33, R33, UR21, -R7.reuse ;  /* 0x0000001521217c23 */ /* 0x100fe20008010807 */
[--C-:B------:R-:W-:Y:S01]  /*5180*/  FFMA.FTZ R148, R24, UR21, -R7.reuse ;  /* 0x0000001518947c23 */ /* 0x100fe20008010807 */
[--C-:B------:R-:W-:Y:S01]  /*5190*/  FFMA.FTZ R8, R25, UR21, -R7.reuse ;  /* 0x0000001519087c23 */ /* 0x100fe20008010807 */
[--C-:B------:R-:W-:Y:S01]  /*51a0*/  FFMA.FTZ R11, R37, UR21, -R7.reuse ;  /* 0x00000015250b7c23 */ /* 0x100fe20008010807 */
[----:B------:R1:W-:Y:S01]  /*51b0*/  MUFU.EX2 R10, R33 ;  /* 0x00000021000a7308 */ /* 0x0003e20000000800 */
        /* <DEDUP_REMOVED lines=17> */
[----:B0-----:R-:W-:Y:S01]  /*52d0*/  FMNMX.FTZ R20, R0, R21, !PT ;  /* 0x0000001500147209 */ /* 0x001fe20007810000 */
[--C-:B------:R-:W-:Y:S01]  /*52e0*/  FFMA.FTZ R29, R61, UR21, -R7.reuse ;  /* 0x000000153d1d7c23 */ /* 0x100fe20008010807 */
[--C-:B------:R-:W-:Y:S01]  /*52f0*/  FFMA.FTZ R128, R64, UR21, -R7.reuse ;  /* 0x0000001540807c23 */ /* 0x100fe20008010807 */
[--C-:B------:R-:W-:Y:S01]  /*5300*/  FFMA.FTZ R28, R65, UR21, -R7.reuse ;  /* 0x00000015411c7c23 */ /* 0x100fe20008010807 */
[--C-:B------:R-:W-:Y:S01]  /*5310*/  FFMA.FTZ R130, R68, UR21, -R7.reuse ;  /* 0x0000001544827c23 */ /* 0x100fe20008010807 */
[----:B-1----:R-:W0:Y:S01]  /*5320*/  SHFL.BFLY PT, R33, R20, 0x1, 0x1f ;  /* 0x0c201f0014217f89 */ /* 0x002e2200000e0000 */
        /* <DEDUP_REMOVED lines=10> */
[----:B------:R-:W-:-:S06]  /*53d0*/  FFMA.FTZ R7, R85, UR21, -R7 ;  /* 0x0000001555077c23 */ /* 0x000fcc0008010807 */
[----:B------:R-:W-:Y:S01]  /*53e0*/  MUFU.EX2 R144, R144 ;  /* 0x0000009000907308 */ /* 0x000fe20000000800 */
[----:B0-----:R-:W-:-:S07]  /*53f0*/  FMNMX.FTZ R0, R20, R33, !PT ;  /* 0x0000002114007209 */ /* 0x001fce0007810000 */
[----:B------:R-:W-:Y:S01]  /*5400*/  MUFU.EX2 R146, R146 ;  /* 0x0000009200927308 */ /* 0x000fe20000000800 */
[C---:B------:R-:W-:Y:S01]  /*5410*/  FSETP.NEU.FTZ.AND P2, PT, R0.reuse, -INF , PT ;  /* 0xff8000000000780b */ /* 0x040fe20003f5d000 */
[----:B------:R-:W-:-:S06]  /*5420*/  FMUL.FTZ R33, R0, UR21 ;  /* 0x0000001500217c20 */ /* 0x000fcc0008410000 */
[----:B------:R-:W-:Y:S01]  /*5430*/  MUFU.EX2 R11, R11 ;  /* 0x0000000b000b7308 */ /* 0x000fe20000000800 */
[----:B------:R-:W-:-:S05]  /*5440*/  FSEL R33, R33, RZ, P2 ;  /* 0x000000ff21217208 */ /* 0x000fca0001000000 */
[--C-:B------:R-:W-:Y:S01]  /*5450*/  FFMA.FTZ R145, R34, UR21, -R33.reuse ;  /* 0x0000001522917c23 */ /* 0x100fe20008010821 */
[--C-:B------:R-:W-:Y:S01]  /*5460*/  FFMA.FTZ R34, R35, UR21, -R33.reuse ;  /* 0x0000001523227c23 */ /* 0x100fe20008010821 */
[----:B------:R-:W-:Y:S01]  /*5470*/  FSEL R35, R2, RZ, P1 ;  /* 0x000000ff02237208 */ /* 0x000fe20000800000 */
[--C-:B------:R-:W-:Y:S01]  /*5480*/  FFMA.FTZ R149, R26, UR21, -R33.reuse ;  /* 0x000000151a957c23 */ /* 0x100fe20008010821 */
[--C-:B------:R-:W-:Y:S01]  /*5490*/  FFMA.FTZ R37, R27, UR21, -R33.reuse ;  /* 0x000000151b257c23 */ /* 0x100fe20008010821 */
[--C-:B------:R-:W-:Y:S01]  /*54a0*/  FFMA.FTZ R151, R30, UR21, -R33.reuse ;  /* 0x000000151e977c23 */ /* 0x100fe20008010821 */
[--C-:B------:R-:W-:Y:S01]  /*54b0*/  FFMA.FTZ R36, R31, UR21, -R33.reuse ;  /* 0x000000151f247c23 */ /* 0x100fe20008010821 */
[----:B------:R-:W-:Y:S01]  /*54c0*/  FADD.FTZ R35, -R35, R6 ;  /* 0x0000000623237221 */ /* 0x000fe20000010100 */
[----:B------:R-:W-:Y:S01]  /*54d0*/  FSEL R6, R0, RZ, P2 ;  /* 0x000000ff00067208 */ /* 0x000fe20001000000 */
[----:B------:R-:W-:Y:S01]  /*54e0*/  MUFU.EX2 R149, R149 ;  /* 0x0000009500957308 */ /* 0x000fe20000000800 */
[--C-:B------:R-:W-:Y:S01]  /*54f0*/  FFMA.FTZ R31, R39, UR21, -R33.reuse ;  /* 0x00000015271f7c23 */ /* 0x100fe20008010821 */
[----:B------:R-:W-:Y:S01]  /*5500*/  FMUL.FTZ R35, R35, UR21 ;  /* 0x0000001523237c20 */ /* 0x000fe20008410000 */
[----:B------:R-:W-:Y:S01]  /*5510*/  FFMA.FTZ R147, R38, UR21, -R33 ;  /* 0x0000001526937c23 */ /* 0x000fe20008010821 */
[----:B------:R-:W-:Y:S01]  /*5520*/  FADD.FTZ R6, -R6, R5 ;  /* 0x0000000506067221 */ /* 0x000fe20000010100 */
[--C-:B------:R-:W-:Y:S01]  /*5530*/  FFMA.FTZ R141, R42, UR21, -R33.reuse ;  /* 0x000000152a8d7c23 */ /* 0x100fe20008010821 */
[--C-:B------:R-:W-:Y:S01]  /*5540*/  FFMA.FTZ R30, R43, UR21, -R33.reuse ;  /* 0x000000152b1e7c23 */ /* 0x100fe20008010821 */
[--C-:B------:R-:W-:Y:S01]  /*5550*/  FFMA.FTZ R143, R46, UR21, -R33.reuse ;  /* 0x000000152e8f7c23 */ /* 0x100fe20008010821 */
[----:B------:R-:W-:Y:S01]  /*5560*/  FMUL.FTZ R6, R6, UR21 ;  /* 0x0000001506067c20 */ /* 0x000fe20008410000 */
        /* <DEDUP_REMOVED lines=17> */
[----:B0-----:R-:W-:Y:S01]  /*5680*/  FFMA.FTZ R39, R5, R4, R148 ;  /* 0x0000000405277223 */ /* 0x001fe20000010094 */
[--C-:B------:R-:W-:Y:S01]  /*5690*/  FFMA.FTZ R121, R82, UR21, -R33.reuse ;  /* 0x0000001552797c23 */ /* 0x100fe20008010821 */
[----:B------:R-:W-:-:S02]  /*56a0*/  FFMA.FTZ R123, R86, UR21, -R33 ;  /* 0x00000015567b7c23 */ /* 0x000fc40008010821 */
[----:B------:R-:W-:-:S03]  /*56b0*/  FADD.FTZ R39, R8, R39 ;  /* 0x0000002708277221 */ /* 0x000fc60000010000 */
[----:B------:R-:W0:Y:S01]  /*56c0*/  MUFU.EX2 R151, R151 ;  /* 0x0000009700977308 */ /* 0x000e220000000800 */
[----:B-1----:R-:W-:Y:S01]  /*56d0*/  FFMA.FTZ R4, R6, R3, R149 ;  /* 0x0000000306047223 */ /* 0x002fe20000010095 */
[----:B------:R-:W-:Y:S01]  /*56e0*/  FADD.FTZ R38, R150, R39 ;  /* 0x0000002796267221 */ /* 0x000fe20000010000 */
[----:B------:R-:W-:-:S03]  /*56f0*/  FFMA.FTZ R39, R75, UR21, -R33 ;  /* 0x000000154b277c23 */ /* 0x000fc60008010821 */
[----:B------:R-:W-:Y:S02]  /*5700*/  FADD.FTZ R35, R9, R38 ;  /* 0x0000002609237221 */ /* 0x000fe40000010000 */
[----:B------:R-:W1:Y:S01]  /*5710*/  MUFU.EX2 R36, R36 ;  /* 0x0000002400247308 */ /* 0x000e620000000800 */
[----:B--2---:R-:W-:Y:S01]  /*5720*/  FADD.FTZ R4, R37, R4 ;  /* 0x0000000425047221 */ /* 0x004fe20000010000 */
[----:B------:R-:W-:-:S04]  /*5730*/  FADD.FTZ R35, R144, R35 ;  /* 0x0000002390237221 */ /* 0x000fc80000010000 */
[----:B------:R-:W-:Y:S02]  /*5740*/  FADD.FTZ R35, R10, R35 ;  /* 0x000000230a237221 */ /* 0x000fe40000010000 */
[----:B------:R-:W2:Y:S01]  /*5750*/  MUFU.EX2 R145, R145 ;  /* 0x0000009100917308 */ /* 0x000ea20000000800 */
[----:B0-----:R-:W-:Y:S01]  /*5760*/  FADD.FTZ R3, R151, R4 ;  /* 0x0000000497037221 */ /* 0x001fe20000010000 */
[----:B------:R-:W-:-:S06]  /*5770*/  FADD.FTZ R38, R146, R35 ;  /* 0x0000002392267221 */ /* 0x000fcc0000010000 */
[----:B------:R-:W0:Y:S01]  /*5780*/  MUFU.EX2 R34, R34 ;  /* 0x0000002200227308 */ /* 0x000e220000000800 */
[----:B-1----:R-:W-:-:S07]  /*5790*/  FADD.FTZ R4, R36, R3 ;  /* 0x0000000324047221 */ /* 0x002fce0000010000 */
[----:B------:R-:W1:Y:S01]  /*57a0*/  MUFU.EX2 R147, R147 ;  /* 0x0000009300937308 */ /* 0x000e620000000800 */
[----:B--2---:R-:W-:-:S07]  /*57b0*/  FADD.FTZ R3, R145, R4 ;  /* 0x0000000491037221 */ /* 0x004fce0000010000 */
[----:B------:R-:W2:Y:S01]  /*57c0*/  MUFU.EX2 R31, R31 ;  /* 0x0000001f001f7308 */ /* 0x000ea20000000800 */
[----:B0-----:R-:W-:Y:S01]  /*57d0*/  FADD.FTZ R4, R34, R3 ;  /* 0x0000000322047221 */ /* 0x001fe20000010000 */
[----:B------:R-:W-:-:S06]  /*57e0*/  FADD.FTZ R3, R11, R38 ;  /* 0x000000260b037221 */ /* 0x000fcc0000010000 */
[----:B------:R-:W0:Y:S01]  /*57f0*/  MUFU.EX2 R140, R140 ;  /* 0x0000008c008c7308 */ /* 0x000e220000000800 */
[----:B-1----:R-:W-:-:S07]  /*5800*/  FADD.FTZ R4, R147, R4 ;  /* 0x0000000493047221 */ /* 0x002fce0000010000 */
[----:B------:R-:W1:Y:S01]  /*5810*/  MUFU.EX2 R141, R141 ;  /* 0x0000008d008d7308 */ /* 0x000e620000000800 */
[----:B--2---:R-:W-:-:S07]  /*5820*/  FADD.FTZ R4, R31, R4 ;  /* 0x000000041f047221 */ /* 0x004fce0000010000 */
[----:B------:R2:W3:Y:S01]  /*5830*/  MUFU.EX2 R12, R41 ;  /* 0x00000029000c7308 */ /* 0x0004e20000000800 */
[----:B0-----:R-:W-:-:S07]  /*5840*/  FADD.FTZ R3, R140, R3 ;  /* 0x000000038c037221 */ /* 0x001fce0000010000 */
[----:B------:R-:W0:Y:S01]  /*5850*/  MUFU.EX2 R30, R30 ;  /* 0x0000001e001e7308 */ /* 0x000e220000000800 */
[----:B-1----:R-:W-:Y:S01]  /*5860*/  FADD.FTZ R35, R141, R4 ;  /* 0x000000048d237221 */ /* 0x002fe20000010000 */
[----:B--2---:R-:W-:-:S06]  /*5870*/  FFMA.FTZ R41, R67, UR21, -R33 ;  /* 0x0000001543297c23 */ /* 0x004fcc0008010821 */
[----:B------:R-:W1:Y:S01]  /*5880*/  MUFU.EX2 R142, R142 ;  /* 0x0000008e008e7308 */ /* 0x000e620000000800 */
[----:B---3--:R-:W-:-:S07]  /*5890*/  FADD.FTZ R3, R12, R3 ;  /* 0x000000030c037221 */ /* 0x008fce0000010000 */
        /* <DEDUP_REMOVED lines=24> */
[----:B------:R-:W-:-:S06]  /*5a20*/  FFMA.FTZ R38, R79, UR21, -R33 ;  /* 0x000000154f267c23 */ /* 0x000fcc0008010821 */
        /* <DEDUP_REMOVED lines=24> */
[--C-:B------:R-:W-:Y:S01]  /*5bb0*/  FFMA.FTZ R35, R83, UR21, -R33.reuse ;  /* 0x0000001553237c23 */ /* 0x100fe20008010821 */
[----:B------:R-:W-:-:S05]  /*5bc0*/  FFMA.FTZ R33, R87, UR21, -R33 ;  /* 0x0000001557217c23 */ /* 0x000fca0008010821 */
        /* <DEDUP_REMOVED lines=42> */
.L_x_2393:
[----:B------:R-:W-:Y:S01]  /*5e70*/  UISETP.GT.AND UP0, UPT, UR24, UR22, UPT ;  /* 0x000000161800728c */ /* 0x000fe2000bf04270 */
[-C--:B------:R-:W-:Y:S01]  /*5e80*/  FMUL.FTZ R88, R88, R5.reuse ;  /* 0x0000000558587220 */ /* 0x080fe20000410000 */
[----:B------:R-:W-:Y:S01]  /*5e90*/  ULEA UR6, UR23, UR45, 0x3 ;  /* 0x0000002d17067291 */ /* 0x000fe2000f8e183f */
[-C--:B------:R-:W-:Y:S01]  /*5ea0*/  FMUL.FTZ R89, R89, R5.reuse ;  /* 0x0000000559597220 */ /* 0x080fe20000410000 */
[----:B------:R-:W-:Y:S01]  /*5eb0*/  UIADD3 UR7, UR24, -0x1, URZ ;  /* 0xffffffff18077890 */ /* 0x000fe2000fffe03f */
[-C--:B------:R-:W-:Y:S01]  /*5ec0*/  FMUL.FTZ R92, R92, R5.reuse ;  /* 0x000000055c5c7220 */ /* 0x080fe20000410000 */
[----:B------:R-:W-:Y:S01]  /*5ed0*/  UIADD3 UR6, UR6, 0x16860, URZ ;  /* 0x0001686006067890 */ /* 0x000fe2000fffe03f */
[----:B------:R-:W-:Y:S01]  /*5ee0*/  PLOP3.LUT P1, PT, PT, PT, UP0, 0x80, 0x0 ;  /* 0x000000000000781c */ /* 0x000fe20003f2f008 */
[----:B------:R-:W-:Y:S01]  /*5ef0*/  UMOV UR25, UR48 ;  /* 0x0000003000197c82 */ /* 0x000fe20008000000 */
[----:B------:R-:W-:Y:S01]  /*5f00*/  UMOV UR23, UR47 ;  /* 0x0000002f00177c82 */ /* 0x000fe20008000000 */
[----:B------:R-:W-:Y:S01]  /*5f10*/  UPRMT UR6, UR43, 0x654, UR6 ;  /* 0x000006542b067896 */ /* 0x000fe20008000006 */
[-C--:B------:R-:W-:Y:S01]  /*5f20*/  FMUL.FTZ R93, R93, R5.reuse ;  /* 0x000000055d5d7220 */ /* 0x080fe20000410000 */
[----:B------:R-:W-:Y:S01]  /*5f30*/  UMOV UR24, UR7 ;  /* 0x0000000700187c82 */ /* 0x000fe20008000000 */
        /* <DEDUP_REMOVED lines=64> */
[----:B------:R-:W-:-:S05]  /*6340*/  UMOV UR24, UR7 ;  /* 0x0000000700187c82 */ /* 0x000fca0008000000 */
.L_x_2383:
[----:B------:R-:W-:-:S06]  /*6350*/  UISETP.GE.AND UP0, UPT, UR24, UR42, UPT ;  /* 0x0000002a1800728c */ /* 0x000fcc000bf06270 */
[----:B------:R-:W-:-:S13]  /*6360*/  PLOP3.LUT P1, PT, PT, PT, UP0, 0x80, 0x0 ;  /* 0x000000000000781c */ /* 0x000fda0003f2f008 */
[----:B------:R-:W-:Y:S05]  /*6370*/  @!P1 BRA `(.L_x_2395) ;  /* 0x0000001c00489947 */ /* 0x000fea0003800000 */
[----:B------:R-:W-:Y:S01]  /*6380*/  IMAD.MOV.U32 R5, RZ, RZ, R0 ;  /* 0x000000ffff057224 */ /* 0x000fe200078e0000 */
[----:B------:R-:W-:Y:S01]  /*6390*/  UMOV UR23, UR48 ;  /* 0x0000003000177c82 */ /* 0x000fe20008000000 */
[----:B------:R-:W-:Y:S01]  /*63a0*/  IMAD.MOV.U32 R6, RZ, RZ, R2 ;  /* 0x000000ffff067224 */ /* 0x000fe200078e0002 */
[----:B------:R-:W-:Y:S01]  /*63b0*/  UMOV UR22, UR47 ;  /* 0x0000002f00167c82 */ /* 0x000fe20008000000 */
[----:B------:R-:W-:-:S05]  /*63c0*/  ULDC UR21, c[0x0][0x988] ;  /* 0x0002620000157ab9 */ /* 0x000fca0000000800 */
.L_x_2406:
        /* <DEDUP_REMOVED lines=9> */
.L_x_2397:
[----:B------:R-:W-:Y:S01]  /*6460*/  ULEA UR6, UR47, UR45, 0x3 ;  /* 0x0000002d2f067291 */ /* 0x000fe2000f8e183f */
[----:B------:R-:W-:-:S05]  /*6470*/  IMAD.U32 R0, RZ, RZ, UR48 ;  /* 0x00000030ff007e24 */ /* 0x000fca000f8e00ff */
[----:B------:R-:W-:-:S04]  /*6480*/  SHF.L.U32 R0, R0, 0x1f, RZ ;  /* 0x0000001f00007819 */ /* 0x000fc800000006ff */
[----:B------:R0:W1:Y:S01]  /*6490*/  SYNCS.PHASECHK.TRANS64.TRYWAIT P1, [UR6+0x16830], R0 ;  /* 0x01683000ff0075a7 */ /* 0x0000620008020146 */
[----:B------:R-:W-:Y:S05]  /*64a0*/  @!P0 BRA `(.L_x_2398) ;  /* 0x0000000000048947 */ /* 0x000fea0003800000 */
[----:B------:R-:W-:Y:S01]  /*64b0*/  BPT.TRAP 0x1 ;  /* 0x000000040000795c */ /* 0x000fe20000300000 */
.L_x_2398:
[----:B-1----:R-:W-:Y:S05]  /*64c0*/  @P1 BRA `(.L_x_2396) ;  /* 0x0000000000081947 */ /* 0x002fea0003800000 */
[----:B------:R-:W1:Y:S02]  /*64d0*/  SYNCS.PHASECHK.TRANS64.TRYWAIT P1, [UR6+0x16830], R0 ;  /* 0x01683000ff0075a7 */ /* 0x000e640008020146 */
[----:B-1----:R-:W-:Y:S05]  /*64e0*/  @!P1 BRA `(.L_x_2399) ;  /* 0x000000ac00e49947 */ /* 0x002fea0003800000 */
.L_x_2396:
[----:B------:R-:W2:Y:S01]  /*64f0*/  S2R R2, SR_TID.X ;  /* 0x0000000000027919 */ /* 0x000ea20000002100 */
        /* <DEDUP_REMOVED lines=26> */
.L_x_2401:
[----:B------:R-:W-:Y:S01]  /*66a0*/  ULEA UR6, UR22, UR45, 0x3 ;  /* 0x0000002d16067291 */ /* 0x000fe2000f8e183f */
[----:B------:R-:W-:-:S05]  /*66b0*/  IMAD.U32 R0, RZ, RZ, UR23 ;  /* 0x00000017ff007e24 */ /* 0x000fca000f8e00ff */
[----:B------:R-:W-:-:S04]  /*66c0*/  SHF.L.U32 R0, R0, 0x1f, RZ ;  /* 0x0000001f00007819 */ /* 0x000fc800000006ff */
[----:B------:R0:W1:Y:S01]  /*66d0*/  SYNCS.PHASECHK.TRANS64.TRYWAIT P1, [UR6+0x16850], R0 ;  /* 0x01685000ff0075a7 */ /* 0x0000620008020146 */
[----:B------:R-:W-:Y:S05]  /*66e0*/  @!P0 BRA `(.L_x_2402) ;  /* 0x0000000000048947 */ /* 0x000fea0003800000 */
[----:B------:R-:W-:Y:S01]  /*66f0*/  BPT.TRAP 0x1 ;  /* 0x000000040000795c */ /* 0x000fe20000300000 */
.L_x_2402:
[----:B-1----:R-:W-:Y:S05]  /*6700*/  @P1 BRA `(.L_x_2400) ;  /* 0x0000000000081947 */ /* 0x002fea0003800000 */
[----:B------:R-:W1:Y:S02]  /*6710*/  SYNCS.PHASECHK.TRANS64.TRYWAIT P1, [UR6+0x16850], R0 ;  /* 0x01685000ff0075a7 */ /* 0x000e640008020146 */
[----:B-1----:R-:W-:Y:S05]  /*6720*/  @!P1 BRA `(.L_x_2403) ;  /* 0x000000ac006c9947 */ /* 0x002fea0003800000 */
.L_x_2400:
        /* <DEDUP_REMOVED lines=52> */
.L_x_2404:
        /* <DEDUP_REMOVED lines=76> */
[C---:B------:R-:W-:Y:S01]  /*6f30*/  FADD.FTZ R6, -R2.reuse, R6 ;  /* 0x0000000602067221 */ /* 0x040fe20000010100 */
[----:B------:R-:W-:-:S03]  /*6f40*/  FMUL.FTZ R7, R2, UR21 ;  /* 0x0000001502077c20 */ /* 0x000fc60008410000 */
[----:B------:R-:W-:Y:S01]  /*6f50*/  FMUL.FTZ R10, R6, UR21 ;  /* 0x00000015060a7c20 */ /* 0x000fe20008410000 */
[----:B------:R-:W-:Y:S01]  /*6f60*/  FFMA.FTZ R144, R32, UR21, -R7 ;  /* 0x0000001520907c23 */ /* 0x000fe20008010807 */
[C---:B------:R-:W-:Y:S01]  /*6f70*/  FADD.FTZ R6, -R0.reuse, R5 ;  /* 0x0000000500067221 */ /* 0x040fe20000010100 */
[----:B------:R-:W-:Y:S01]  /*6f80*/  FMUL.FTZ R32, R0, UR21 ;  /* 0x0000001500207c20 */ /* 0x000fe20008410000 */
[--C-:B------:R-:W-:Y:S01]  /*6f90*/  FFMA.FTZ R148, R24, UR21, -R7.reuse ;  /* 0x0000001518947c23 */ /* 0x100fe20008010807 */
[--C-:B------:R-:W-:Y:S01]  /*6fa0*/  FFMA.FTZ R121, R25, UR21, -R7.reuse ;  /* 0x0000001519797c23 */ /* 0x100fe20008010807 */
[----:B------:R-:W-:Y:S01]  /*6fb0*/  FMUL.FTZ R6, R6, UR21 ;  /* 0x0000001506067c20 */ /* 0x000fe20008410000 */
        /* <DEDUP_REMOVED lines=25> */
[----:B------:R-:W-:Y:S01]  /*7150*/  FFMA.FTZ R137, R50, UR21, -R32 ;  /* 0x0000001532897c23 */ /* 0x000fe20008010820 */
[--C-:B------:R-:W-:Y:S01]  /*7160*/  FFMA.FTZ R20, R49, UR21, -R7.reuse ;  /* 0x0000001531147c23 */ /* 0x100fe20008010807 */
[----:B------:R-:W1:Y:S01]  /*7170*/  MUFU.EX2 R149, R149 ;  /* 0x0000009500957308 */ /* 0x000e620000000800 */
[----:B0-----:R-:W-:Y:S01]  /*7180*/  FFMA.FTZ R4, R5, R4, R148 ;  /* 0x0000000405047223 */ /* 0x001fe20000010094 */
        /* <DEDUP_REMOVED lines=12> */
[----:B------:R-:W-:Y:S01]  /*7250*/  FFMA.FTZ R13, R61, UR21, -R7 ;  /* 0x000000153d0d7c23 */ /* 0x000fe20008010807 */
[--C-:B------:R-:W-:Y:S01]  /*7260*/  FFMA.FTZ R35, R63, UR21, -R32.reuse ;  /* 0x000000153f237c23 */ /* 0x100fe20008010820 */
[----:B------:R-:W2:Y:S01]  /*7270*/  MUFU.EX2 R48, R48 ;  /* 0x0000003000307308 */ /* 0x000ea20000000800 */
[----:B-1----:R-:W-:Y:S01]  /*7280*/  FFMA.FTZ R3, R6, R3, R149 ;  /* 0x0000000306037223 */ /* 0x002fe20000010095 */
[--C-:B------:R-:W-:Y:S01]  /*7290*/  FFMA.FTZ R128, R64, UR21, -R7.reuse ;  /* 0x0000001540807c23 */ /* 0x100fe20008010807 */
[--C-:B------:R-:W-:Y:S01]  /*72a0*/  FFMA.FTZ R129, R66, UR21, -R32.reuse ;  /* 0x0000001542817c23 */ /* 0x100fe20008010820 */
[--C-:B------:R-:W-:Y:S01]  /*72b0*/  FFMA.FTZ R12, R65, UR21, -R7.reuse ;  /* 0x00000015410c7c23 */ /* 0x100fe20008010807 */
[--C-:B------:R-:W-:Y:S01]  /*72c0*/  FFMA.FTZ R34, R67, UR21, -R32.reuse ;  /* 0x0000001543227c23 */ /* 0x100fe20008010820 */
[--C-:B------:R-:W-:Y:S01]  /*72d0*/  FFMA.FTZ R130, R68, UR21, -R7.reuse ;  /* 0x0000001544827c23 */ /* 0x100fe20008010807 */
[----:B------:R-:W-:Y:S01]  /*72e0*/  FFMA.FTZ R131, R70, UR21, -R32 ;  /* 0x0000001546837c23 */ /* 0x000fe20008010820 */
[----:B------:R-:W1:Y:S01]  /*72f0*/  MUFU.EX2 R150, R150 ;  /* 0x0000009600967308 */ /* 0x000e620000000800 */
[----:B0-----:R-:W-:Y:S01]  /*7300*/  FADD.FTZ R27, R121, R4 ;  /* 0x00000004791b7221 */ /* 0x001fe20000010000 */
[--C-:B------:R-:W-:Y:S01]  /*7310*/  FFMA.FTZ R11, R69, UR21, -R7.reuse ;  /* 0x00000015450b7c23 */ /* 0x100fe20008010807 */
[--C-:B------:R-:W-:Y:S01]  /*7320*/  FFMA.FTZ R33, R71, UR21, -R32.reuse ;  /* 0x0000001547217c23 */ /* 0x100fe20008010820 */
[--C-:B------:R-:W-:Y:S01]  /*7330*/  FFMA.FTZ R124, R72, UR21, -R7.reuse ;  /* 0x00000015487c7c23 */ /* 0x100fe20008010807 */
[--C-:B------:R-:W-:Y:S01]  /*7340*/  FFMA.FTZ R125, R74, UR21, -R32.reuse ;  /* 0x000000154a7d7c23 */ /* 0x100fe20008010820 */
[----:B------:R-:W-:Y:S01]  /*7350*/  FFMA.FTZ R10, R73, UR21, -R7 ;  /* 0x00000015490a7c23 */ /* 0x000fe20008010807 */
[--C-:B------:R-:W-:Y:S01]  /*7360*/  FFMA.FTZ R31, R75, UR21, -R32.reuse ;  /* 0x000000154b1f7c23 */ /* 0x100fe20008010820 */
[----:B------:R-:W0:Y:S01]  /*7370*/  MUFU.EX2 R151, R151 ;  /* 0x0000009700977308 */ /* 0x000e220000000800 */
[----:B--2---:R-:W-:Y:S01]  /*7380*/  FADD.FTZ R4, R48, R3 ;  /* 0x0000000330047221 */ /* 0x004fe20000010000 */
[--C-:B------:R-:W-:Y:S01]  /*7390*/  FFMA.FTZ R126, R76, UR21, -R7.reuse ;  /* 0x000000154c7e7c23 */ /* 0x100fe20008010807 */
[--C-:B------:R-:W-:Y:S01]  /*73a0*/  FFMA.FTZ R127, R78, UR21, -R32.reuse ;  /* 0x000000154e7f7c23 */ /* 0x100fe20008010820 */
[--C-:B------:R-:W-:Y:S01]  /*73b0*/  FFMA.FTZ R9, R77, UR21, -R7.reuse ;  /* 0x000000154d097c23 */ /* 0x100fe20008010807 */
[--C-:B------:R-:W-:Y:S01]  /*73c0*/  FFMA.FTZ R30, R79, UR21, -R32.reuse ;  /* 0x000000154f1e7c23 */ /* 0x100fe20008010820 */
[--C-:B------:R-:W-:Y:S01]  /*73d0*/  FFMA.FTZ R120, R80, UR21, -R7.reuse ;  /* 0x0000001550787c23 */ /* 0x100fe20008010807 */
[----:B------:R-:W-:Y:S01]  /*73e0*/  FFMA.FTZ R8, R81, UR21, -R7 ;  /* 0x0000001551087c23 */ /* 0x000fe20008010807 */
[----:B------:R-:W2:Y:S01]  /*73f0*/  MUFU.EX2 R29, R29 ;  /* 0x0000001d001d7308 */ /* 0x000ea20000000800 */
[----:B-1----:R-:W-:Y:S01]  /*7400*/  FADD.FTZ R26, R150, R27 ;  /* 0x0000001b961a7221 */ /* 0x002fe20000010000 */
[--C-:B------:R-:W-:Y:S01]  /*7410*/  FFMA.FTZ R122, R84, UR21, -R7.reuse ;  /* 0x00000015547a7c23 */ /* 0x100fe20008010807 */
[----:B------:R-:W-:Y:S01]  /*7420*/  FFMA.FTZ R123, R86, UR21, -R32 ;  /* 0x00000015567b7c23 */ /* 0x000fe20008010820 */
[----:B------:R-:W-:-:S04]  /*7430*/  FFMA.FTZ R7, R85, UR21, -R7 ;  /* 0x0000001555077c23 */ /* 0x000fc80008010807 */
        /* <DEDUP_REMOVED lines=68> */
[----:B------:R-:W-:-:S06]  /*7880*/  FFMA.FTZ R26, R82, UR21, -R32 ;  /* 0x00000015521a7c23 */ /* 0x000fcc0008010820 */
        /* <DEDUP_REMOVED lines=52> */
.L_x_2405:
[----:B------:R-:W-:Y:S01]  /*7bd0*/  UISETP.GT.AND UP0, UPT, UR24, UR42, UPT ;  /* 0x0000002a1800728c */ /* 0x000fe2000bf04270 */
[----:B------:R-:W-:Y:S01]  /*7be0*/  F2FP.F16.F32.PACK_AB R148, R121, R148 ;  /* 0x000000947994723e */ /* 0x000fe200000000ff */
        /* <DEDUP_REMOVED lines=75> */
.L_x_2395:
[----:B------:R-:W-:Y:S06]  /*80a0*/  BAR.ARV 0x8, 0x200 ;  /* 0x0208000000007b1d */ /* 0x000fec0000002000 */
[----:B------:R-:W-:Y:S05]  /*80b0*/  @!P0 BRA `(.L_x_2407) ;  /* 0x0000000000048947 */ /* 0x000fea0003800000 */
[----:B------:R-:W-:Y:S01]  /*80c0*/  BPT.TRAP 0x1 ;  /* 0x000000040000795c */ /* 0x000fe20000300000 */
.L_x_2407:
[----:B------:R-:W-:Y:S01]  /*80d0*/  ULEA UR5, UR47, UR45, 0x3 ;  /* 0x0000002d2f057291 */ /* 0x000fe2000f8e183f */
[----:B------:R-:W-:-:S05]  /*80e0*/  IMAD.U32 R5, RZ, RZ, UR48 ;  /* 0x00000030ff057e24 */ /* 0x000fca000f8e00ff */
[----:B------:R-:W-:-:S04]  /*80f0*/  SHF.L.U32 R5, R5, 0x1f, RZ ;  /* 0x0000001f05057819 */ /* 0x000fc800000006ff */
[----:B------:R0:W1:Y:S01]  /*8100*/  SYNCS.PHASECHK.TRANS64.TRYWAIT P1, [UR5+0x16850], R5 ;  /* 0x01685005ff0075a7 */ /* 0x0000620008020145 */
[----:B------:R-:W-:Y:S05]  /*8110*/  @!P0 BRA `(.L_x_2408) ;  /* 0x0000000000048947 */ /* 0x000fea0003800000 */
[----:B------:R-:W-:Y:S01]  /*8120*/  BPT.TRAP 0x1 ;  /* 0x000000040000795c */ /* 0x000fe20000300000 */
.L_x_2408:
[----:B-1----:R-:W-:Y:S05]  /*8130*/  @P1 BRA `(.L_x_2409) ;  /* 0x0000000000081947 */ /* 0x002fea0003800000 */
[----:B------:R-:W1:Y:S02]  /*8140*/  SYNCS.PHASECHK.TRANS64.TRYWAIT P1, [UR5+0x16850], R5 ;  /* 0x01685005ff0075a7 */ /* 0x000e640008020145 */
[----:B-1----:R-:W-:Y:S05]  /*8150*/  @!P1 BRA `(.L_x_2410) ;  /* 0x0000009000f89947 */ /* 0x002fea0003800000 */
.L_x_2409:
        /* <DEDUP_REMOVED lines=8> */
[----:B------:R-:W-:-:S03]  /*81e0*/  IMAD.MOV.U32 R20, RZ, RZ, -0x800000 ;  /* 0xff800000ff147424 */ /* 0x000fc600078e00ff */
[----:B------:R-:W-:-:S07]  /*81f0*/  ULEA UR4, UR47, UR4, 0xa ;  /* 0x000000042f047291 */ /* 0x000fce000f8e503f */
[----:B------:R-:W-:Y:S02]  /*8200*/  UMOV UR6, UR4 ;  /* 0x0000000400067c82 */ /* 0x000fe40008000000 */
[----:B------:R-:W-:Y:S01]  /*8210*/  HGMMA.64x64x16.F32 R88, R148, gdesc[UR4].tnspB, R88, gsb0 ;  /* 0x40e0000494587df0 */ /* 0x000fe20008000858 */
[----:B------:R-:W-:Y:S01]  /*8220*/  UIADD3 UR6, UR4, 0x80, URZ ;  /* 0x0000008004067890 */ /* 0x000fe2000fffe03f */
[----:B------:R-:W-:Y:S01]  /*8230*/  UMOV UR7, 0x40000040 ;  /* 0x4000004000077882 */ /* 0x000fe20000000000 */
[----:B0-----:R-:W-:Y:S01]  /*8240*/  FADD.FTZ R5, R5, R4 ;  /* 0x0000000405057221 */ /* 0x001fe20000010000 */
[----:B------:R-:W-:Y:S01]  /*8250*/  MOV R4, RZ ;  /* 0x000000ff00047202 */ /* 0x000fe20000000f00 */
[----:B-1----:R-:W-:Y:S01]  /*8260*/  FADD.FTZ R7, R6, R3 ;  /* 0x0000000306077221 */ /* 0x002fe20000010000 */
[----:B------:R-:W-:Y:S02]  /*8270*/  IMAD.MOV.U32 R3, RZ, RZ, -0x800000 ;  /* 0xff800000ff037424 */ /* 0x000fe400078e00ff */
[----:B------:R-:W0:Y:S04]  /*8280*/  SHFL.BFLY PT, R6, R5, 0x1, 0x1f ;  /* 0x0c201f0005067f89 */ /* 0x000e2800000e0000 */
[----:B------:R-:W1:Y:S01]  /*8290*/  SHFL.BFLY PT, R8, R7, 0x1, 0x1f ;  /* 0x0c201f0007087f89 */ /* 0x000e6200000e0000 */
[----:B0-----:R-:W-:Y:S01]  /*82a0*/  FADD.FTZ R10, R5, R6 ;  /* 0x00000006050a7221 */ /* 0x001fe20000010000 */
[----:B------:R-:W-:-:S02]  /*82b0*/  IMAD.U32 R5, RZ, RZ, UR21 ;  /* 0x00000015ff057e24 */ /* 0x000fc4000f8e00ff */
[----:B-1----:R-:W-:Y:S02]  /*82c0*/  FADD.FTZ R11, R7, R8 ;  /* 0x00000008070b7221 */ /* 0x002fe40000010000 */
[----:B------:R-:W-:Y:S01]  /*82d0*/  FSETP.NE.FTZ.AND P1, PT, R10, RZ, PT ;  /* 0x000000ff0a00720b */ /* 0x000fe20003f35000 */
[----:B------:R-:W-:Y:S02]  /*82e0*/  IMAD.MOV.U32 R7, RZ, RZ, RZ ;  /* 0x000000ffff077224 */ /* 0x000fe400078e00ff */
[----:B------:R-:W-:-:S10]  /*82f0*/  FSETP.NE.FTZ.AND P2, PT, R11, RZ, PT ;  /* 0x000000ff0b00720b */ /* 0x000fd40003f55000 */
[----:B------:R-:W0:Y:S01]  /*8300*/  @P1 MUFU.LG2 R6, R10 ;  /* 0x0000000a00061308 */ /* 0x000e220000000c00 */
[----:B------:R-:W-:Y:S02]  /*8310*/  @P1 FMUL.FTZ R5, R5, 0.69314718246459960938 ;  /* 0x3f31721805051820 */ /* 0x000fe40000410000 */
[----:B------:R-:W-:-:S05]  /*8320*/  @P2 FMUL.FTZ R12, R12, 0.69314718246459960938 ;  /* 0x3f3172180c0c2820 */ /* 0x000fca0000410000 */
        /* <DEDUP_REMOVED lines=41> */
[----:B0-23--:R-:W-:Y:S05]  /*85c0*/  @!P0 BRA `(.L_x_2411) ;  /* 0x0000000000048947 */ /* 0x00dfea0003800000 */
[----:B------:R-:W-:Y:S01]  /*85d0*/  BPT.TRAP 0x1 ;  /* 0x000000040000795c */ /* 0x000fe20000300000 */
.L_x_2411:
        /* <DEDUP_REMOVED lines=42> */
.L_x_2375:
[----:B------:R-:W0:Y:S01]  /*8880*/  S2R R5, SR_CgaCtaId ;  /* 0x0000000000057919 */ /* 0x000e220000008800 */
[----:B------:R-:W-:Y:S01]  /*8890*/  MOV R0, 0x400 ;  /* 0x0000040000007802 */ /* 0x000fe20000000f00 */
[----:B------:R-:W-:Y:S01]  /*88a0*/  BSSY B0, `(.L_x_2412) ;  /* 0x0000234000007945 */ /* 0x000fe20003800000 */
[----:B------:R-:W-:Y:S02]  /*88b0*/  BAR.SYNC.DEFER_BLOCKING 0x5, 0x200 ;  /* 0x0148000000007b1d */ /* 0x000fe40000010000 */
[----:B0-----:R-:W-:-:S05]  /*88c0*/  LEA R0, R5, R0, 0x18 ;  /* 0x0000000005007211 */ /* 0x001fca00078ec0ff */
[----:B------:R-:W0:Y:S02]  /*88d0*/  LDS.128 R28, [R0+0x168d0] ;  /* 0x0168d000001c7984 */ /* 0x000e240000000c00 */
[----:B0-----:R-:W-:Y:S02]  /*88e0*/  R2UR UR6, R29 ;  /* 0x000000001d0672ca */ /* 0x001fe400000e0000 */
[----:B------:R-:W-:Y:S01]  /*88f0*/  R2UR UR5, R30 ;  /* 0x000000001e0572ca */ /* 0x000fe200000e0000 */
[----:B------:R-:W-:Y:S06]  /*8900*/  BAR.ARV 0x4, 0x200 ;  /* 0x0108000000007b1d */ /* 0x000fec0000002000 */
[----:B------:R-:W-:Y:S08]  /*8910*/  @P0 BRA `(.L_x_2413) ;  /* 0x0000001800100947 */ /* 0x000ff00003800000 */
[----:B------:R-:W2:Y:S01]  /*8920*/  LDL R2, [R1+0x2c] ;  /* 0x00002c0001027983 */ /* 0x000ea20000100800 */
[----:B------:R-:W-:Y:S01]  /*8930*/  F2FP.F16.F32.PACK_AB R12, R105, R104 ;  /* 0x00000068690c723e */ /* 0x000fe200000000ff */
[----:B------:R-:W-:Y:S01]  /*8940*/  USHF.L.U32 UR4, UR37, 0x2, URZ ;  /* 0x0000000225047899 */ /* 0x000fe2000800063f */
[----:B------:R-:W-:Y:S01]  /*8950*/  F2FP.F16.F32.PACK_AB R14, R109, R108 ;  /* 0x0000006c6d0e723e */ /* 0x000fe200000000ff */
[----:B------:R-:W0:Y:S01]  /*8960*/  S2R R5, SR_SWINHI ;  /* 0x0000000000057919 */ /* 0x000e220000002f00 */
[----:B------:R-:W-:Y:S01]  /*8970*/  F2FP.F16.F32.PACK_AB R15, R111, R110 ;  /* 0x0000006e6f0f723e */ /* 0x000fe200000000ff */
[----:B------:R-:W-:Y:S01]  /*8980*/  ULDC.64 UR10, c[0x0][0xc00] ;  /* 0x00030000000a7ab9 */ /* 0x000fe20000000a00 */
[----:B------:R-:W-:Y:S01]  /*8990*/  F2FP.F16.F32.PACK_AB R24, R113, R112 ;  /* 0x000000707118723e */ /* 0x000fe200000000ff */
[----:B------:R-:W-:Y:S01]  /*89a0*/  USHF.L.U64.HI UR12, UR37, 0x2, UR38 ;  /* 0x00000002250c7899 */ /* 0x000fe20008010226 */
[----:B------:R-:W-:Y:S01]  /*89b0*/  F2FP.F16.F32.PACK_AB R25, R115, R114 ;  /* 0x000000727319723e */ /* 0x000fe200000000ff */
[----:B------:R-:W-:Y:S01]  /*89c0*/  UIADD3 UR7, UP0, UR4, UR10, URZ ;  /* 0x0000000a04077290 */ /* 0x000fe2000ff1e03f */
[----:B------:R-:W-:-:S02]  /*89d0*/  F2FP.F16.F32.PACK_AB R26, R117, R116 ;  /* 0x00000074751a723e */ /* 0x000fc400000000ff */
[----:B------:R-:W-:Y:S01]  /*89e0*/  F2FP.F16.F32.PACK_AB R27, R119, R118 ;  /* 0x00000076771b723e */ /* 0x000fe200000000ff */
[----:B------:R-:W-:Y:S02]  /*89f0*/  UIADD3.X UR8, UR12, UR11, URZ, UP0, !UPT ;  /* 0x0000000b0c087290 */ /* 0x000fe400087fe43f */
[----:B------:R-:W-:-:S04]  /*8a00*/  IMAD.U32 R32, RZ, RZ, UR7 ;  /* 0x00000007ff207e24 */ /* 0x000fc8000f8e00ff */
        /* <DEDUP_REMOVED lines=34> */
[----:B------:R0:W-:Y:S01]  /*8c30*/  STSM.16.M88.4 [R35], R4 ;  /* 0x0000000423007844 */ /* 0x0001e20000000200 */
[----:B------:R-:W-:Y:S02]  /*8c40*/  F2FP.F16.F32.PACK_AB R10, R101, R100 ;  /* 0x00000064650a723e */ /* 0x000fe400000000ff */
[----:B------:R-:W-:-:S02]  /*8c50*/  F2FP.F16.F32.PACK_AB R11, R103, R102 ;  /* 0x00000066670b723e */ /* 0x000fc400000000ff */
[----:B------:R-:W-:Y:S02]  /*8c60*/  F2FP.F16.F32.PACK_AB R13, R107, R106 ;  /* 0x0000006a6b0d723e */ /* 0x000fe400000000ff */
[----:B------:R-:W-:Y:S01]  /*8c70*/  ISETP.NE.U32.AND P0, PT, RZ, UR10, PT ;  /* 0x0000000aff007c0c */ /* 0x000fe2000bf05070 */
[----:B------:R-:W-:Y:S03]  /*8c80*/  STSM.16.M88.4 [R34], R8 ;  /* 0x0000000822007844 */ /* 0x000fe60000000200 */
[----:B------:R-:W-:Y:S01]  /*8c90*/  ISETP.NE.AND.EX P0, PT, RZ, UR11, PT, P0 ;  /* 0x0000000bff007c0c */ /* 0x000fe2000bf05300 */
[----:B------:R1:W-:Y:S04]  /*8ca0*/  STSM.16.M88.4 [R2], R12 ;  /* 0x0000000c02007844 */ /* 0x0003e80000000200 */
[----:B------:R2:W-:Y:S01]  /*8cb0*/  STSM.16.M88.4 [R30], R24 ;  /* 0x000000181e007844 */ /* 0x0005e20000000200 */
[----:B0-----:R-:W0:Y:S08]  /*8cc0*/  LDC R35, c[0x0][0xbe8] ;  /* 0x0002fa00ff237b82 */ /* 0x001e300000000800 */
[----:B------:R-:W-:Y:S06]  /*8cd0*/  BAR.SYNC.DEFER_BLOCKING 0x1, 0x180 ;  /* 0x0046000000007b1d */ /* 0x000fec0000010000 */
[----:B------:R-:W3:Y:S01]  /*8ce0*/  @P0 LDG.E R21, desc[UR54][R32.64] ;  /* 0x0000003620150981 */ /* 0x000ee2000c1e1900 */
[----:B------:R-:W-:-:S04]  /*8cf0*/  UISETP.NE.U32.AND UP0, UPT, UR8, URZ, UPT ;  /* 0x0000003f0800728c */ /* 0x000fc8000bf05070 */
[----:B------:R-:W-:Y:S01]  /*8d00*/  UISETP.NE.AND.EX UP0, UPT, UR9, URZ, UPT, UP0 ;  /* 0x0000003f0900728c */ /* 0x000fe2000bf05300 */
[----:B0-----:R-:W-:-:S05]  /*8d10*/  ISETP.NE.AND P1, PT, R35, 0x1, PT ;  /* 0x000000012300780c */ /* 0x001fca0003f25270 */
[----:B------:R-:W-:-:S05]  /*8d20*/  PLOP3.LUT P4, PT, PT, PT, UP0, 0x80, 0x0 ;  /* 0x000000000000781c */ /* 0x000fca0003f8f008 */
[----:B------:R-:W-:-:S03]  /*8d30*/  @UP0 UIADD3 UR8, UP1, UR4, UR8, URZ ;  /* 0x0000000804080290 */ /* 0x000fc6000ff3e03f */
[----:B------:R-:W-:Y:S01]  /*8d40*/  ULDC UR4, c[0x0][0xa88] ;  /* 0x0002a20000047ab9 */ /* 0x000fe20000000800 */
[----:B------:R-:W-:Y:S01]  /*8d50*/  @UP0 UIADD3.X UR9, UR12, UR9, URZ, UP1, !UPT ;  /* 0x000000090c090290 */ /* 0x000fe20008ffe43f */
[----:B-1----:R-:W-:Y:S01]  /*8d60*/  IMAD.U32 R2, RZ, RZ, UR4 ;  /* 0x00000004ff027e24 */ /* 0x002fe2000f8e00ff */
[----:B------:R-:W-:Y:S01]  /*8d70*/  UISETP.NE.AND UP0, UPT, UR46, URZ, UPT ;  /* 0x0000003f2e00728c */ /* 0x000fe2000bf05270 */
[----:B------:R-:W0:Y:S01]  /*8d80*/  @P1 LDC R6, c[0x0][0xbec] ;  /* 0x0002fb00ff061b82 */ /* 0x000e220000000800 */
[----:B------:R-:W-:Y:S01]  /*8d90*/  ULDC UR4, c[0x0][0xad4] ;  /* 0x0002b50000047ab9 */ /* 0x000fe20000000800 */
[----:B------:R-:W-:Y:S01]  /*8da0*/  UMOV UR16, 0x9b8 ;  /* 0x000009b800107882 */ /* 0x000fe20000000000 */
[----:B------:R-:W-:Y:S01]  /*8db0*/  USEL UR4, UR46, UR4, UP0 ;  /* 0x000000042e047287 */ /* 0x000fe20008000000 */
[----:B------:R-:W-:Y:S02]  /*8dc0*/  IMAD.U32 R4, RZ, RZ, UR8 ;  /* 0x00000008ff047e24 */ /* 0x000fe4000f8e00ff */
[----:B------:R-:W-:-:S02]  /*8dd0*/  IMAD.U32 R5, RZ, RZ, UR9 ;  /* 0x00000009ff057e24 */ /* 0x000fc4000f8e00ff */
[----:B------:R-:W1:Y:S01]  /*8de0*/  @P1 LDC R9, c[0x0][0xbf0] ;  /* 0x0002fc00ff091b82 */ /* 0x000e620000000800 */
[----:B------:R-:W-:Y:S02]  /*8df0*/  UISETP.GT.AND UP1, UPT, UR4, 0x1, UPT ;  /* 0x000000010400788c */ /* 0x000fe4000bf24270 */
[----:B------:R-:W-:Y:S01]  /*8e00*/  UISETP.NE.U32.AND UP0, UPT, UR10, URZ, UPT ;  /* 0x0000003f0a00728c */ /* 0x000fe2000bf05070 */
[----:B------:R-:W-:Y:S01]  /*8e10*/  VIADD R13, R17, UR40 ;  /* 0x00000028110d7c36 */ /* 0x000fe20008000000 */
[----:B------:R-:W-:Y:S01]  /*8e20*/  USEL UR16, UR16, 0x978, UP1 ;  /* 0x0000097810107887 */ /* 0x000fe20008800000 */
[----:B------:R0:W5:Y:S01]  /*8e30*/  @P4 LDG.E R2, desc[UR54][R4.64] ;  /* 0x0000003604024981 */ /* 0x000162000c1e1900 */
[----:B------:R-:W-:Y:S01]  /*8e40*/  UISETP.NE.AND.EX UP0, UPT, UR11, URZ, UPT, UP0 ;  /* 0x0000003f0b00728c */ /* 0x000fe2000bf05300 */
[----:B------:R-:W-:Y:S01]  /*8e50*/  IMAD.MOV.U32 R7, RZ, RZ, R13 ;  /* 0x000000ffff077224 */ /* 0x000fe200078e000d */
[----:B------:R-:W-:Y:S01]  /*8e60*/  UMOV UR4, URZ ;  /* 0x0000003f00047c82 */ /* 0x000fe20008000000 */
[----:B------:R-:W-:-:S02]  /*8e70*/  USEL UR7, UR41, URZ, UP1 ;  /* 0x0000003f29077287 */ /* 0x000fc40008800000 */
[----:B------:R-:W-:Y:S02]  /*8e80*/  USEL UR37, UR37, URZ, !UP0 ;  /* 0x0000003f25257287 */ /* 0x000fe4000c000000 */
[----:B------:R-:W-:Y:S01]  /*8e90*/  USEL UR38, UR38, URZ, !UP0 ;  /* 0x0000003f26267287 */ /* 0x000fe2000c000000 */
[----:B0-----:R-:W-:Y:S02]  /*8ea0*/  @P1 IMAD.HI.U32 R4, R13, R6, RZ ;  /* 0x000000060d041227 */ /* 0x001fe400078e00ff */
[----:B------:R-:W-:Y:S01]  /*8eb0*/  ULDC.64 UR10, c[0x0][UR16+0x220] ;  /* 0x00008800100a7abb */ /* 0x000fe20008000a00 */
[----:B------:R-:W-:Y:S01]  /*8ec0*/  ULDC.64 UR8, c[0x0][UR16+0x218] ;  /* 0x0000860010087abb */ /* 0x000fe20008000a00 */
        /* <DEDUP_REMOVED lines=16> */
[----:B---3--:R-:W-:-:S13]  /*8fd0*/  @P0 R2UR UR4, R21 ;  /* 0x00000000150402ca */ /* 0x008fda00000e0000 */
        /* <DEDUP_REMOVED lines=18> */
[----:B--2---:R-:W-:Y:S08]  /*9100*/  @P4 BRA `(.L_x_2414) ;  /* 0x0000000000104947 */ /* 0x004ff00003800000 */
[----:B------:R-:W-:Y:S05]  /*9110*/  @!P0 BRA `(.L_x_2414) ;  /* 0x00000000000c8947 */ /* 0x000fea0003800000 */
[----:B------:R-:W2:Y:S04]  /*9120*/  LDG.E R5, desc[UR54][R32.64] ;  /* 0x0000003620057981 */ /* 0x000ea8000c1e1900 */
[----:B-----5:R-:W2:Y:S02]  /*9130*/  LDG.E R2, desc[UR54][R32.64+0x4] ;  /* 0x0000043620027981 */ /* 0x020ea4000c1e1900 */
[----:B--2---:R-:W-:-:S07]  /*9140*/  IMAD.IADD R2, R2, 0x1, -R5 ;  /* 0x0000000102027824 */ /* 0x004fce00078e0a05 */
.L_x_2414:
        /* <DEDUP_REMOVED lines=12> */
[----:B------:R-:W-:Y:S02]  /*9210*/  LOP3.LUT P0, RZ, R9, 0x3, RZ, 0xc0, !PT ;  /* 0x0000000309ff7812 */ /* 0x000fe4000780c0ff */
[----:B------:R-:W-:Y:S01]  /*9220*/  PLOP3.LUT P3, PT, PT, PT, UP1, 0x80, 0x0 ;  /* 0x000000000000781c */ /* 0x000fe20003f6f018 */
        /* <DEDUP_REMOVED lines=9> */
[----:B0-----:R-:W-:Y:S01]  /*92c0*/  IMAD R3, R157, 0x40, R19 ;  /* 0x000000409d037824 */ /* 0x001fe200078e0213 */
[----:B------:R-:W-:Y:S01]  /*92d0*/  ULDC.64 UR10, c[0x0][0xaa0] ;  /* 0x0002a800000a7ab9 */ /* 0x000fe20000000a00 */
[----:B------:R-:W0:Y:S02]  /*92e0*/  @P1 LDC R21, c[0x0][0xbf0] ;  /* 0x0002fc00ff151b82 */ /* 0x000e240000000800 */
        /* <DEDUP_REMOVED lines=12> */
[----:B------:R-:W-:Y:S01]  /*93b0*/  IMAD.X R9, RZ, RZ, R29, P0 ;  /* 0x000000ffff097224 */ /* 0x000fe200000e061d */
[----:B------:R-:W-:Y:S02]  /*93c0*/  LOP3.LUT R12, R12, R13, RZ, 0x3c, !PT ;  /* 0x0000000d0c0c7212 */ /* 0x000fe400078e3cff */
[----:B------:R-:W-:Y:S01]  /*93d0*/  IADD3.X R13, RZ, R29, RZ, P2, !PT ;  /* 0x0000001dff0d7210 */ /* 0x000fe200017fe4ff */
[----:B------:R-:W2:Y:S04]  /*93e0*/  LD.E.128 R4, desc[UR54][R4.64] ;  /* 0x0000003604047980 */ /* 0x000ea8000c101d00 */
[----:B------:R-:W3:Y:S04]  /*93f0*/  LD.E.128 R8, desc[UR54][R8.64] ;  /* 0x0000003608087980 */ /* 0x000ee8000c101d00 */
[----:B------:R-:W4:Y:S01]  /*9400*/  LD.E.128 R12, desc[UR54][R12.64] ;  /* 0x000000360c0c7980 */ /* 0x000f22000c101d00 */
[----:B------:R-:W-:-:S04]  /*9410*/  IADD3 R20, P0, R28, 0x4800, RZ ;  /* 0x000048001c147810 */ /* 0x000fc80007f1e0ff */
[----:B------:R-:W-:Y:S01]  /*9420*/  LOP3.LUT R3, R20, 0x380, RZ, 0xc0, !PT ;  /* 0x0000038014037812 */ /* 0x000fe200078ec0ff */
[----:B------:R-:W-:Y:S01]  /*9430*/  UIMAD UR7, UR12, UR10, URZ ;  /* 0x0000000a0c0772a4 */ /* 0x000fe2000f8e023f */
[----:B------:R-:W-:Y:S02]  /*9440*/  IMAD.X R25, RZ, RZ, R29, P0 ;  /* 0x000000ffff197224 */ /* 0x000fe400000e061d */
[----:B------:R-:W-:-:S04]  /*9450*/  SHF.R.U64 R3, R3, 0x3, RZ ;  /* 0x0000000303037819 */ /* 0x000fc800000012ff */
[----:B------:R-:W-:Y:S02]  /*9460*/  LOP3.LUT R24, R3, R20, RZ, 0x3c, !PT ;  /* 0x0000001403187212 */ /* 0x000fe400078e3cff */
        /* <DEDUP_REMOVED lines=16> */
[----:B------:R-:W-:Y:S01]  /*9570*/  IMAD.MOV.U32 R3, RZ, RZ, R29 ;  /* 0x000000ffff037224 */ /* 0x000fe200078e001d */
[----:B------:R-:W-:Y:S01]  /*9580*/  SHF.R.S32.HI R37, RZ, 0x1f, R19 ;  /* 0x0000001fff257819 */ /* 0x000fe20000011413 */
[----:B------:R-:W-:Y:S01]  /*9590*/  VIADD R0, R0, 0x16820 ;  /* 0x0001682000007836 */ /* 0x000fe20000000000 */
[----:B------:R-:W-:-:S03]  /*95a0*/  UIMAD UR9, UR39, UR11, UR9 ;  /* 0x0000000b270972a4 */ /* 0x000fc6000f8e0209 */
[----:B------:R-:W-:Y:S01]  /*95b0*/  ULDC.64 UR10, c[0x0][0xaf0] ;  /* 0x0002bc00000a7ab9 */ /* 0x000fe20000000a00 */
[----:B------:R-:W-:Y:S01]  /*95c0*/  PRMT R0, RZ, 0x654, R0 ;  /* 0x00000654ff007816 */ /* 0x000fe20000000000 */
[----:B------:R-:W-:Y:S02]  /*95d0*/  UIMAD UR4, UR4, UR10, URZ ;  /* 0x0000000a040472a4 */ /* 0x000fe4000f8e023f */
[----:B------:R-:W-:Y:S01]  /*95e0*/  UIMAD.WIDE.U32 UR8, UR37, UR10, UR8 ;  /* 0x0000000a250872a5 */ /* 0x000fe2000f8e0008 */
[----:B-1----:R-:W-:Y:S01]  /*95f0*/  @P1 IMAD.HI.U32 R20, R29, R20, RZ ;  /* 0x000000141d141227 */ /* 0x002fe200078e00ff */
[----:B------:R-:W-:-:S03]  /*9600*/  UIMAD UR4, UR37, UR11, UR4 ;  /* 0x0000000b250472a4 */ /* 0x000fc6000f8e0204 */
[----:B------:R-:W-:Y:S01]  /*9610*/  ULDC.64 UR10, c[0x0][0xae0] ;  /* 0x0002b800000a7ab9 */ /* 0x000fe20000000a00 */
[----:B------:R-:W-:Y:S01]  /*9620*/  @P1 SHF.R.U32.HI R3, RZ, R21, R20 ;  /* 0x00000015ff031219 */ /* 0x000fe20000011614 */
[----:B------:R-:W-:Y:S02]  /*9630*/  UIADD3 UR4, UR9, UR4, URZ ;  /* 0x0000000409047290 */ /* 0x000fe4000fffe03f */
[----:B------:R-:W-:Y:S01]  /*9640*/  IMAD.U32 R21, RZ, RZ, UR9 ;  /* 0x00000009ff157e24 */ /* 0x000fe2000f8e00ff */
[--C-:B------:R-:W-:Y:S01]  /*9650*/  SHF.R.S32.HI R28, RZ, 0x1f, R3.reuse ;  /* 0x0000001fff1c7819 */ /* 0x100fe20000011403 */
[----:B------:R-:W-:Y:S01]  /*9660*/  IMAD.MOV R30, RZ, RZ, -R3 ;  /* 0x000000ffff1e7224 */ /* 0x000fe200078e0a03 */
[----:B0-----:R0:W-:Y:S01]  /*9670*/  SYNCS.ARRIVE.TRANS64.RED.A1T0 RZ, [R0+URZ], RZ ;  /* 0x000000ff00ff79a7 */ /* 0x0011e2000810043f */
[----:B------:R-:W-:Y:S01]  /*9680*/  IMAD.U32 R20, RZ, RZ, UR8 ;  /* 0x00000008ff147e24 */ /* 0x000fe2000f8e00ff */
[----:B------:R-:W-:Y:S01]  /*9690*/  ULDC.64 UR8, c[0x0][0xad8] ;  /* 0x0002b60000087ab9 */ /* 0x000fe20000000a00 */
[----:B------:R-:W-:Y:S01]  /*96a0*/  IMAD.U32 R21, RZ, RZ, UR4 ;  /* 0x00000004ff157e24 */ /* 0x000fe2000f8e00ff */
[----:B------:R-:W-:Y:S01]  /*96b0*/  ULDC UR4, c[0x0][0xac8] ;  /* 0x0002b20000047ab9 */ /* 0x000fe20000000800 */
[----:B------:R-:W-:-:S02]  /*96c0*/  IMAD R28, R28, UR10, RZ ;  /* 0x0000000a1c1c7c24 */ /* 0x000fc4000f8e02ff */
[----:B------:R-:W-:Y:S02]  /*96d0*/  IMAD R29, R35, R30, R29 ;  /* 0x0000001e231d7224 */ /* 0x000fe400078e021d */
[C---:B------:R-:W-:Y:S02]  /*96e0*/  IMAD R33, R3.reuse, UR11, R28 ;  /* 0x0000000b03217c24 */ /* 0x040fe4000f8e021c */
[----:B------:R-:W-:Y:S01]  /*96f0*/  IMAD.WIDE.U32 R20, R3, UR10, R20 ;  /* 0x0000000a03147c25 */ /* 0x000fe2000f8e0014 */
[----:B------:R-:W-:-:S03]  /*9700*/  SHF.R.S32.HI R3, RZ, 0x1f, R29 ;  /* 0x0000001fff037819 */ /* 0x000fc6000001141d */
[----:B------:R-:W-:Y:S02]  /*9710*/  IMAD.IADD R21, R21, 0x1, R33 ;  /* 0x0000000115157824 */ /* 0x000fe400078e0221 */
[----:B------:R-:W-:Y:S02]  /*9720*/  IMAD R28, R3, UR8, RZ ;  /* 0x00000008031c7c24 */ /* 0x000fe4000f8e02ff */
[----:B------:R-:W-:-:S04]  /*9730*/  IMAD.WIDE.U32 R20, R29, UR8, R20 ;  /* 0x000000081d147c25 */ /* 0x000fc8000f8e0014 */
[----:B------:R-:W-:Y:S01]  /*9740*/  IMAD R3, R29, UR9, R28 ;  /* 0x000000091d037c24 */ /* 0x000fe2000f8e021c */
[----:B------:R-:W-:Y:S01]  /*9750*/  ULDC.64 UR8, c[0x0][0xa80] ;  /* 0x0002a00000087ab9 */ /* 0x000fe20000000a00 */
[----:B------:R-:W-:Y:S01]  /*9760*/  VIADD R35, R157, UR40 ;  /* 0x000000289d237c36 */ /* 0x000fe20008000000 */
[C---:B------:R-:W-:Y:S01]  /*9770*/  LEA R30, P0, R20.reuse, UR8, 0x1 ;  /* 0x00000008141e7c11 */ /* 0x040fe2000f8008ff */
[----:B------:R-:W-:Y:S02]  /*9780*/  IMAD.IADD R3, R21, 0x1, R3 ;  /* 0x0000000115037824 */ /* 0x000fe400078e0203 */
        /* <DEDUP_REMOVED lines=18> */
[----:B------:R-:W0:Y:S01]  /*98b0*/  SHFL.IDX PT, R34, R34, 0x3, 0x181f ;  /* 0x00781f0022227f89 */ /* 0x000e2200000e0000 */
        /* <DEDUP_REMOVED lines=8> */
[----:B------:R-:W-:-:S04]  /*9940*/  LEA R2, P0, R19, R30, 0x1 ;  /* 0x0000001e13027211 */ /* 0x000fc800078008ff */
[----:B------:R-:W-:-:S05]  /*9950*/  LEA.HI.X R3, R19, R34, R37, 0x1, P0 ;  /* 0x0000002213037211 */ /* 0x000fca00000f0c25 */
[----:B-----5:R0:W-:Y:S01]  /*9960*/  ST.E.128 desc[UR54][R2.64], R24 ;  /* 0x0000001802007985 */ /* 0x0201e2000c101d36 */
[----:B------:R-:W-:Y:S05]  /*9970*/  BRA `(.L_x_2416) ;  /* 0x0000001000987947 */ /* 0x000fea0003800000 */
.L_x_2415:
[----:B------:R-:W-:Y:S01]  /*9980*/  ULDC.64 UR10, c[0x0][0xb08] ;  /* 0x0002c200000a7ab9 */ /* 0x000fe20000000a00 */
[----:B------:R-:W1:Y:S01]  /*9990*/  @P1 LDC R2, c[0x0][0xbec] ;  /* 0x0002fb00ff021b82 */ /* 0x000e620000000800 */
[----:B------:R-:W-:Y:S01]  /*99a0*/  UIMAD UR7, UR12, UR10, URZ ;  /* 0x0000000a0c0772a4 */ /* 0x000fe2000f8e023f */
[----:B0-----:R-:W-:Y:S01]  /*99b0*/  IMAD.MOV.U32 R5, RZ, RZ, R13 ;  /* 0x000000ffff057224 */ /* 0x001fe200078e000d */
[----:B------:R-:W-:Y:S01]  /*99c0*/  UIMAD.WIDE.U32 UR8, UR4, UR10, URZ ;  /* 0x0000000a040872a5 */ /* 0x000fe2000f8e003f */
[----:B------:R-:W-:Y:S01]  /*99d0*/  BSSY B1, `(.L_x_2417) ;  /* 0x0000053000017945 */ /* 0x000fe20003800000 */
[----:B------:R-:W-:Y:S01]  /*99e0*/  UIMAD UR7, UR4, UR11, UR7 ;  /* 0x0000000b040772a4 */ /* 0x000fe2000f8e0207 */
[----:B------:R-:W-:Y:S01]  /*99f0*/  SHF.R.S32.HI R20, RZ, 0x1f, R22 ;  /* 0x0000001fff147819 */ /* 0x000fe20000011416 */
[----:B------:R-:W-:Y:S01]  /*9a00*/  USHF.R.S32.HI UR4, URZ, 0x1f, UR37 ;  /* 0x0000001f3f047899 */ /* 0x000fe20008011425 */
[----:B------:R-:W0:Y:S01]  /*9a10*/  @P1 LDC R3, c[0x0][0xbf0] ;  /* 0x0002fc00ff031b82 */ /* 0x000e220000000800 */
        /* <DEDUP_REMOVED lines=11> */
[----:B------:R-:W-:Y:S02]  /*9ad0*/  UIMAD UR4, UR4, UR10, URZ ;  /* 0x0000000a040472a4 */ /* 0x000fe4000f8e023f */
[----:B------:R-:W-:Y:S01]  /*9ae0*/  UIMAD.WIDE.U32 UR8, UR37, UR10, UR8 ;  /* 0x0000000a250872a5 */ /* 0x000fe2000f8e0008 */
[----:B-1----:R-:W-:Y:S01]  /*9af0*/  @P1 IMAD.HI.U32 R2, R13, R2, RZ ;  /* 0x000000020d021227 */ /* 0x002fe200078e00ff */
[----:B------:R-:W-:-:S03]  /*9b00*/  UIMAD UR4, UR37, UR11, UR4 ;  /* 0x0000000b250472a4 */ /* 0x000fc6000f8e0204 */
[----:B------:R-:W-:Y:S01]  /*9b10*/  ULDC.64 UR10, c[0x0][0xb48] ;  /* 0x0002d200000a7ab9 */ /* 0x000fe20000000a00 */
[----:B------:R-:W-:Y:S01]  /*9b20*/  UIADD3 UR9, UR9, UR4, URZ ;  /* 0x0000000409097290 */ /* 0x000fe2000fffe03f */
[----:B0-----:R-:W-:-:S03]  /*9b30*/  @P1 SHF.R.U32.HI R5, RZ, R3, R2 ;  /* 0x00000003ff051219 */ /* 0x001fc60000011602 */
[----:B------:R-:W-:Y:S01]  /*9b40*/  UIMAD.WIDE.U32 UR8, UR41, UR10, UR8 ;  /* 0x0000000a290872a5 */ /* 0x000fe2000f8e0008 */
[--C-:B------:R-:W-:Y:S01]  /*9b50*/  SHF.R.S32.HI R2, RZ, 0x1f, R5.reuse ;  /* 0x0000001fff027819 */ /* 0x100fe20000011405 */
[----:B------:R-:W-:Y:S02]  /*9b60*/  IMAD.MOV R4, RZ, RZ, -R5 ;  /* 0x000000ffff047224 */ /* 0x000fe400078e0a05 */
[----:B------:R-:W-:Y:S02]  /*9b70*/  UIMAD UR41, UR41, UR11, UR9 ;  /* 0x0000000b292972a4 */ /* 0x000fe4000f8e0209 */
[----:B------:R-:W-:Y:S01]  /*9b80*/  IMAD.U32 R3, RZ, RZ, UR9 ;  /* 0x00000009ff037e24 */ /* 0x000fe2000f8e00ff */
[----:B------:R-:W-:Y:S01]  /*9b90*/  ULDC.64 UR10, c[0x0][0xb30] ;  /* 0x0002cc00000a7ab9 */ /* 0x000fe20000000a00 */
[----:B------:R-:W-:Y:S02]  /*9ba0*/  IMAD R7, R35, R4, R13 ;  /* 0x0000000423077224 */ /* 0x000fe400078e020d */
        /* <DEDUP_REMOVED lines=16> */
[----:B------:R-:W-:Y:S02]  /*9cb0*/  LEA.HI.X R14, R2, UR9, R3, 0x2, P1 ;  /* 0x00000009020e7c11 */ /* 0x000fe400088f1403 */
[----:B------:R0:W-:Y:S03]  /*9cc0*/  SYNCS.ARRIVE.TRANS64.RED.A1T0 RZ, [R4+URZ], RZ ;  /* 0x000000ff04ff79a7 */ /* 0x0001e6000810043f */
[----:B------:R1:W2:Y:S04]  /*9cd0*/  SHFL.IDX PT, R5, R14, RZ, 0x1c1f ;  /* 0x001c1fff0e057589 */ /* 0x0002a800000e0000 */
[----:B0-----:R1:W0:Y:S01]  /*9ce0*/  SHFL.IDX PT, R4, R0, RZ, 0x1c1f ;  /* 0x001c1fff00047589 */ /* 0x00122200000e0000 */
[----:B------:R-:W-:Y:S05]  /*9cf0*/  @P2 BRA `(.L_x_2418) ;  /* 0x0000000000802947 */ /* 0x000fea0003800000 */
[----:B------:R-:W-:Y:S02]  /*9d00*/  ULDC UR4, c[0x0][0xac8] ;  /* 0x0002b20000047ab9 */ /* 0x000fe40000000800 */
[----:B------:R-:W-:Y:S02]  /*9d10*/  ISETP.GE.AND P4, PT, R16, UR4, PT ;  /* 0x0000000410007c0c */ /* 0x000fe4000bf86270 */
[----:B------:R-:W-:Y:S02]  /*9d20*/  ISETP.GE.AND P2, PT, R156, UR4, PT ;  /* 0x000000049c007c0c */ /* 0x000fe4000bf46270 */
[----:B------:R-:W-:Y:S02]  /*9d30*/  ISETP.GE.AND P1, PT, R155, UR4, PT ;  /* 0x000000049b007c0c */ /* 0x000fe4000bf26270 */
[----:B------:R-:W-:-:S07]  /*9d40*/  ISETP.GE.AND P5, PT, R154, UR4, PT ;  /* 0x000000049a007c0c */ /* 0x000fce000bfa6270 */
[----:B0-2---:R-:W-:Y:S02]  /*9d50*/  @!P4 IMAD.WIDE R2, R16, 0x4, R4 ;  /* 0x000000041002c825 */ /* 0x005fe400078e0204 */
[CC--:B------:R-:W-:Y:S02]  /*9d60*/  @!P2 LEA R6, P6, R156.reuse, R4.reuse, 0x2 ;  /* 0x000000049c06a211 */ /* 0x0c0fe400078c10ff */
        /* <DEDUP_REMOVED lines=16> */
[CC--:B--2---:R-:W-:Y:S02]  /*9e70*/  @!P2 LEA R6, P6, R23.reuse, R4.reuse, 0x2 ;  /* 0x000000041706a211 */ /* 0x0c4fe400078c10ff */
        /* <DEDUP_REMOVED lines=8> */
.L_x_2418:
[----:B------:R-:W-:Y:S05]  /*9f00*/  BSYNC B1 ;  /* 0x0000000000017941 */ /* 0x000fea0003800000 */
.L_x_2417:
[----:B--23--:R2:W3:Y:S04]  /*9f10*/  SHFL.IDX PT, R5, R14, 0x1, 0x1c1f ;  /* 0x003c1f000e057f89 */ /* 0x00c4e800000e0000 */
[----:B0-----:R2:W0:Y:S01]  /*9f20*/  SHFL.IDX PT, R4, R0, 0x1, 0x1c1f ;  /* 0x003c1f0000047f89 */ /* 0x00142200000e0000 */
[----:B------:R-:W-:Y:S05]  /*9f30*/  @P0 BRA `(.L_x_2416) ;  /* 0x0000000c00280947 */ /* 0x000fea0003800000 */
[----:B------:R-:W-:Y:S02]  /*9f40*/  ULDC UR4, c[0x0][0xac8] ;  /* 0x0002b20000047ab9 */ /* 0x000fe40000000800 */
[----:B------:R-:W-:Y:S02]  /*9f50*/  ISETP.GE.AND P0, PT, R16, UR4, PT ;  /* 0x0000000410007c0c */ /* 0x000fe4000bf06270 */
[----:B------:R-:W-:Y:S02]  /*9f60*/  ISETP.GE.AND P5, PT, R156, UR4, PT ;  /* 0x000000049c007c0c */ /* 0x000fe4000bfa6270 */
[----:B------:R-:W-:Y:S02]  /*9f70*/  ISETP.GE.AND P3, PT, R155, UR4, PT ;  /* 0x000000049b007c0c */ /* 0x000fe4000bf66270 */
[----:B------:R-:W-:Y:S02]  /*9f80*/  ISETP.GE.AND P2, PT, R154, UR4, PT ;  /* 0x000000049a007c0c */ /* 0x000fe4000bf46270 */
[----:B------:R-:W-:-:S05]  /*9f90*/  ISETP.GE.AND P1, PT, R153, UR4, PT ;  /* 0x0000000499007c0c */ /* 0x000fca000bf26270 */
[----:B0--3--:R-:W-:Y:S02]  /*9fa0*/  @!P0 IMAD.WIDE R2, R16, 0x4, R4 ;  /* 0x0000000410028825 */ /* 0x009fe400078e0204 */
        /* <DEDUP_REMOVED lines=14> */
[----:B-12---:R-:W-:Y:S02]  /*a090*/  @!P4 LEA R14, P5, R23, R4, 0x2 ;  /* 0x00000004170ec211 */ /* 0x006fe400078a10ff */
        /* <DEDUP_REMOVED lines=8> */
[----:B----4-:R-:W-:-:S04]  /*a120*/  LEA R2, P0, R22, R4, 0x2 ;  /* 0x0000000416027211 */ /* 0x010fc800078010ff */
[----:B------:R-:W-:-:S05]  /*a130*/  LEA.HI.X R3, R22, R5, R20, 0x2, P0 ;  /* 0x0000000516037211 */ /* 0x000fca00000f1414 */
[----:B------:R0:W-:Y:S01]  /*a140*/  ST.E.64 desc[UR54][R2.64], R118 ;  /* 0x0000007602007985 */ /* 0x0001e2000c101b36 */
[----:B------:R-:W-:Y:S05]  /*a150*/  BRA `(.L_x_2416) ;  /* 0x0000000800a07947 */ /* 0x000fea0003800000 */
.L_x_2413:
        /* <DEDUP_REMOVED lines=9> */
[----:B------:R-:W-:-:S03]  /*a1f0*/  UISETP.NE.U32.AND UP1, UPT, UR8, URZ, UPT ;  /* 0x0000003f0800728c */ /* 0x000fc6000bf25070 */
[----:B------:R-:W2:Y:S01]  /*a200*/  @P1 LDG.E R6, desc[UR54][R2.64] ;  /* 0x0000003602061981 */ /* 0x000ea2000c1e1900 */
[----:B------:R-:W-:Y:S01]  /*a210*/  UISETP.NE.AND.EX UP1, UPT, UR9, URZ, UPT, UP1 ;  /* 0x0000003f0900728c */ /* 0x000fe2000bf25310 */
[----:B------:R-:W-:Y:S01]  /*a220*/  ULDC UR4, c[0x0][0xa88] ;  /* 0x0002a20000047ab9 */ /* 0x000fe20000000800 */
[----:B------:R-:W0:Y:S01]  /*a230*/  S2R R7, SR_TID.X ;  /* 0x0000000000077919 */ /* 0x000e220000002100 */
[----:B------:R-:W-:-:S03]  /*a240*/  IMAD.U32 R0, RZ, RZ, UR4 ;  /* 0x00000004ff007e24 */ /* 0x000fc6000f8e00ff */
[----:B------:R-:W-:-:S05]  /*a250*/  PLOP3.LUT P2, PT, PT, PT, UP1, 0x80, 0x0 ;  /* 0x000000000000781c */ /* 0x000fca0003f4f018 */
[----:B------:R-:W-:Y:S02]  /*a260*/  @UP1 ULDC.64 UR8, c[0x0][0xc08] ;  /* 0x0003020000081ab9 */ /* 0x000fe40000000a00 */
[----:B------:R-:W-:-:S06]  /*a270*/  @UP1 UIMAD.WIDE UR8, UR37, 0x4, UR8 ;  /* 0x00000004250818a5 */ /* 0x000fcc000f8e0208 */
[----:B------:R-:W-:Y:S01]  /*a280*/  IMAD.U32 R4, RZ, RZ, UR8 ;  /* 0x00000008ff047e24 */ /* 0x000fe2000f8e00ff */
[----:B------:R-:W-:-:S05]  /*a290*/  MOV R5, UR9 ;  /* 0x0000000900057c02 */ /* 0x000fca0008000f00 */
[----:B------:R1:W5:Y:S01]  /*a2a0*/  @P2 LDG.E R0, desc[UR54][R4.64] ;  /* 0x0000003604002981 */ /* 0x000362000c1e1900 */
[----:B------:R-:W-:Y:S01]  /*a2b0*/  UMOV UR4, URZ ;  /* 0x0000003f00047c82 */ /* 0x000fe20008000000 */
[----:B------:R-:W-:Y:S01]  /*a2c0*/  UISETP.NE.AND UP1, UPT, UR46, URZ, UPT ;  /* 0x0000003f2e00728c */ /* 0x000fe2000bf25270 */
[----:B0-----:R-:W-:-:S10]  /*a2d0*/  VIADD R7, R7, 0xffffff80 ;  /* 0xffffff8007077836 */ /* 0x001fd40000000000 */
[----:B------:R-:W-:Y:S01]  /*a2e0*/  @!UP1 ULDC UR46, c[0x0][0xad4] ;  /* 0x0002b500002e9ab9 */ /* 0x000fe20000000800 */
[----:B------:R-:W-:Y:S02]  /*a2f0*/  ISETP.GT.AND P0, PT, R7, 0xbf, PT ;  /* 0x000000bf0700780c */ /* 0x000fe40003f04270 */
[----:B--2---:R-:W-:-:S13]  /*a300*/  @P1 R2UR UR4, R6 ;  /* 0x00000000060412ca */ /* 0x004fda00000e0000 */
[----:B------:R-:W-:Y:S01]  /*a310*/  USHF.R.S32.HI UR18, URZ, 0x1f, UR4 ;  /* 0x0000001f3f127899 */ /* 0x000fe20008011404 */
[----:B-1----:R-:W-:Y:S11]  /*a320*/  @P2 BRA `(.L_x_2419) ;  /* 0x0000000000102947 */ /* 0x002ff60003800000 */
[----:B------:R-:W-:Y:S05]  /*a330*/  @!P1 BRA `(.L_x_2419) ;  /* 0x00000000000c9947 */ /* 0x000fea0003800000 */
[----:B------:R-:W2:Y:S04]  /*a340*/  LDG.E R5, desc[UR54][R2.64] ;  /* 0x0000003602057981 */ /* 0x000ea8000c1e1900 */
[----:B-----5:R-:W2:Y:S02]  /*a350*/  LDG.E R0, desc[UR54][R2.64+0x4] ;  /* 0x0000043602007981 */ /* 0x020ea4000c1e1900 */
[----:B--2---:R-:W-:-:S07]  /*a360*/  IMAD.IADD R0, R0, 0x1, -R5 ;  /* 0x0000000100007824 */ /* 0x004fce00078e0a05 */
.L_x_2419:
[----:B------:R-:W-:Y:S01]  /*a370*/  USEL UR37, UR37, URZ, !UP0 ;  /* 0x0000003f25257287 */ /* 0x000fe2000c000000 */
[----:B------:R-:W-:Y:S01]  /*a380*/  BSSY B1, `(.L_x_2420) ;  /* 0x0000038000017945 */ /* 0x000fe20003800000 */
[----:B------:R-:W-:-:S03]  /*a390*/  USEL UR38, UR38, URZ, !UP0 ;  /* 0x0000003f26267287 */ /* 0x000fc6000c000000 */
[----:B------:R-:W-:Y:S09]  /*a3a0*/  @P0 BRA `(.L_x_2421) ;  /* 0x0000000000d40947 */ /* 0x000ff20003800000 */
[----:B------:R-:W0:Y:S01]  /*a3b0*/  S2R R3, SR_TID.X ;  /* 0x0000000000037919 */ /* 0x000e220000002100 */
[----:B------:R-:W1:Y:S01]  /*a3c0*/  LDC R9, c[0x0][0xbe8] ;  /* 0x0002fa00ff097b82 */ /* 0x000e620000000800 */
[----:B------:R-:W-:Y:S02]  /*a3d0*/  IMAD.U32 R4, RZ, RZ, UR40 ;  /* 0x00000028ff047e24 */ /* 0x000fe4000f8e00ff */
[----:B-1---5:R-:W-:-:S03]  /*a3e0*/  IMAD R2, R0, R9, RZ ;  /* 0x0000000900027224 */ /* 0x022fc600078e02ff */
[----:B0-----:R-:W-:-:S04]  /*a3f0*/  IADD3 R4, R4, -0x80, R3 ;  /* 0xffffff8004047810 */ /* 0x001fc80007ffe003 */
        /* <DEDUP_REMOVED lines=12> */
[----:B------:R-:W-:Y:S01]  /*a4c0*/  UIMAD UR11, UR11, UR37, URZ ;  /* 0x000000250b0b72a4 */ /* 0x000fe2000f8e023f */
[----:B------:R-:W1:Y:S01]  /*a4d0*/  @P0 LDC R7, c[0x0][0xbf0] ;  /* 0x0002fc00ff070b82 */ /* 0x000e620000000800 */
[----:B------:R-:W-:Y:S02]  /*a4e0*/  UIMAD.WIDE.U32 UR14, UR8, UR39, URZ ;  /* 0x00000027080e72a5 */ /* 0x000fe4000f8e003f */
        /* <DEDUP_REMOVED lines=12> */
[----:B------:R-:W-:Y:S01]  /*a5b0*/  UIADD3.X UR7, UR7, UR17, UR18, UP1, UP2 ;  /* 0x0000001107077290 */ /* 0x000fe20008fe4412 */
[----:B-1----:R-:W-:Y:S01]  /*a5c0*/  @P0 SHF.R.U32.HI R5, RZ, R7, R2 ;  /* 0x00000007ff050219 */ /* 0x002fe20000011602 */
[----:B------:R-:W-:Y:S01]  /*a5d0*/  IMAD.U32 R2, RZ, RZ, UR20 ;  /* 0x00000014ff027e24 */ /* 0x000fe2000f8e00ff */
[----:B------:R-:W-:Y:S01]  /*a5e0*/  ULDC.64 UR8, c[0x0][UR16+0x210] ;  /* 0x0000840010087abb */ /* 0x000fe20008000a00 */
[----:B------:R-:W-:Y:S01]  /*a5f0*/  ULDC.64 UR10, c[0x0][0xba8] ;  /* 0x0002ea00000a7ab9 */ /* 0x000fe20000000a00 */
[----:B------:R-:W-:Y:S01]  /*a600*/  @!UP0 ULDC UR10, c[0x0][0xb50] ;  /* 0x0002d400000a8ab9 */ /* 0x000fe20000000800 */
[--C-:B------:R-:W-:Y:S01]  /*a610*/  IMAD.MOV R7, RZ, RZ, -R5.reuse ;  /* 0x000000ffff077224 */ /* 0x100fe200078e0a05 */
[----:B------:R-:W-:Y:S01]  /*a620*/  IADD3 R2, P0, P1, R5, UR14, R2 ;  /* 0x0000000e05027c10 */ /* 0x000fe2000f91e002 */
[----:B------:R-:W-:Y:S01]  /*a630*/  @!UP0 ULDC UR11, c[0x0][0xb54] ;  /* 0x0002d500000b8ab9 */ /* 0x000fe20000000800 */
[----:B------:R-:W-:Y:S01]  /*a640*/  SHF.R.S32.HI R5, RZ, 0x1f, R5 ;  /* 0x0000001fff057819 */ /* 0x000fe20000011405 */
[----:B------:R-:W-:-:S03]  /*a650*/  IMAD R7, R9, R7, R4 ;  /* 0x0000000709077224 */ /* 0x000fc600078e0204 */
[----:B------:R-:W-:Y:S01]  /*a660*/  IADD3.X R3, R5, UR7, R6, P0, P1 ;  /* 0x0000000705037c10 */ /* 0x000fe200087e2406 */
[C---:B------:R-:W-:Y:S01]  /*a670*/  IMAD R9, R7.reuse, UR9, RZ ;  /* 0x0000000907097c24 */ /* 0x040fe2000f8e02ff */
[----:B------:R-:W-:Y:S01]  /*a680*/  SHF.R.S32.HI R4, RZ, 0x1f, R7 ;  /* 0x0000001fff047819 */ /* 0x000fe20000011407 */
[----:B------:R-:W-:-:S04]  /*a690*/  IMAD.WIDE.U32 R2, R7, UR8, R2 ;  /* 0x0000000807027c25 */ /* 0x000fc8000f8e0002 */
[----:B------:R-:W-:Y:S01]  /*a6a0*/  IMAD R9, R4, UR8, R9 ;  /* 0x0000000804097c24 */ /* 0x000fe2000f8e0209 */
[----:B------:R-:W-:-:S03]  /*a6b0*/  LEA R4, P0, R2, UR10, 0x2 ;  /* 0x0000000a02047c11 */ /* 0x000fc6000f8010ff */
[----:B------:R-:W-:-:S05]  /*a6c0*/  IMAD.IADD R3, R3, 0x1, R9 ;  /* 0x0000000103037824 */ /* 0x000fca00078e0209 */
[----:B------:R-:W-:Y:S01]  /*a6d0*/  LEA.HI.X R5, R2, UR11, R3, 0x2, P0 ;  /* 0x0000000b02057c11 */ /* 0x000fe200080f1403 */
[----:B------:R-:W-:-:S05]  /*a6e0*/  IMAD.MOV.U32 R3, RZ, RZ, -0x800000 ;  /* 0xff800000ff037424 */ /* 0x000fca00078e00ff */
[----:B------:R0:W-:Y:S02]  /*a6f0*/  STG.E desc[UR54][R4.64], R3 ;  /* 0x0000000304007986 */ /* 0x0001e4000c101936 */
.L_x_2421:
[----:B------:R-:W-:Y:S05]  /*a700*/  BSYNC B1 ;  /* 0x0000000000017941 */ /* 0x000fea0003800000 */
.L_x_2420:
[----:B------:R-:W-:-:S06]  /*a710*/  UISETP.GT.AND UP0, UPT, UR46, 0x1, UPT ;  /* 0x000000012e00788c */ /* 0x000fcc000bf04270 */
[----:B------:R-:W-:-:S13]  /*a720*/  PLOP3.LUT P0, PT, PT, PT, UP0, 0x80, 0x0 ;  /* 0x000000000000781c */ /* 0x000fda0003f0f008 */
[----:B------:R-:W-:Y:S05]  /*a730*/  @P0 BRA `(.L_x_2416) ;  /* 0x0000000400280947 */ /* 0x000fea0003800000 */
[----:B------:R-:W1:Y:S01]  /*a740*/  LDC R11, c[0x0][0xbe8] ;  /* 0x0002fa00ff0b7b82 */ /* 0x000e620000000800 */
[----:B------:R-:W-:Y:S01]  /*a750*/  ULDC.64 UR10, c[0x0][0xaa0] ;  /* 0x0002a800000a7ab9 */ /* 0x000fe20000000a00 */
[----:B------:R-:W-:Y:S01]  /*a760*/  IMAD R2, R18, 0x30, R157 ;  /* 0x0000003012027824 */ /* 0x000fe200078e029d */
[----:B------:R-:W-:Y:S01]  /*a770*/  UIMAD UR7, UR18, UR10, URZ ;  /* 0x0000000a120772a4 */ /* 0x000fe2000f8e023f */
[----:B------:R-:W-:Y:S01]  /*a780*/  VIADD R30, R157, UR40 ;  /* 0x000000289d1e7c36 */ /* 0x000fe20008000000 */
[----:B------:R-:W-:Y:S01]  /*a790*/  UIMAD.WIDE.U32 UR8, UR4, UR10, URZ ;  /* 0x0000000a040872a5 */ /* 0x000fe2000f8e003f */
[----:B0-----:R-:W-:Y:S01]  /*a7a0*/  VIADD R4, R2, UR40 ;  /* 0x0000002802047c36 */ /* 0x001fe20008000000 */
[----:B------:R-:W-:Y:S01]  /*a7b0*/  UIMAD UR7, UR4, UR11, UR7 ;  /* 0x0000000b040772a4 */ /* 0x000fe2000f8e0207 */
[----:B------:R-:W-:Y:S02]  /*a7c0*/  SHF.R.S32.HI R13, RZ, 0x1f, R19 ;  /* 0x0000001fff0d7819 */ /* 0x000fe40000011413 */
[----:B------:R-:W-:Y:S01]  /*a7d0*/  ULDC.64 UR10, c[0x0][0xae8] ;  /* 0x0002ba00000a7ab9 */ /* 0x000fe20000000a00 */
[----:B------:R-:W-:Y:S01]  /*a7e0*/  UIADD3 UR9, UR9, UR7, URZ ;  /* 0x0000000709097290 */ /* 0x000fe2000fffe03f */
[----:B------:R-:W-:-:S03]  /*a7f0*/  IMAD.MOV.U32 R5, RZ, RZ, R4 ;  /* 0x000000ffff057224 */ /* 0x000fc600078e0004 */
[----:B------:R-:W-:-:S04]  /*a800*/  UIMAD.WIDE.U32 UR8, UR39, UR10, UR8 ;  /* 0x0000000a270872a5 */ /* 0x000fc8000f8e0008 */
[----:B------:R-:W-:-:S03]  /*a810*/  UIMAD UR9, UR39, UR11, UR9 ;  /* 0x0000000b270972a4 */ /* 0x000fc6000f8e0209 */
[----:B------:R-:W-:Y:S01]  /*a820*/  ULDC.64 UR10, c[0x0][0xaf0] ;  /* 0x0002bc00000a7ab9 */ /* 0x000fe20000000a00 */
[----:B-1----:R-:W-:Y:S01]  /*a830*/  ISETP.NE.AND P0, PT, R11, 0x1, PT ;  /* 0x000000010b00780c */ /* 0x002fe20003f05270 */
[----:B------:R-:W-:Y:S02]  /*a840*/  UIMAD UR38, UR38, UR10, URZ ;  /* 0x0000000a262672a4 */ /* 0x000fe4000f8e023f */
[----:B------:R-:W-:Y:S02]  /*a850*/  UIMAD.WIDE.U32 UR8, UR37, UR10, UR8 ;  /* 0x0000000a250872a5 */ /* 0x000fe4000f8e0008 */
[----:B------:R-:W-:-:S03]  /*a860*/  UIMAD UR4, UR37, UR11, UR38 ;  /* 0x0000000b250472a4 */ /* 0x000fc6000f8e0226 */
[----:B------:R-:W-:Y:S01]  /*a870*/  ULDC.64 UR10, c[0x0][0xae0] ;  /* 0x0002b800000a7ab9 */ /* 0x000fe20000000a00 */
[----:B------:R-:W-:-:S04]  /*a880*/  UIADD3 UR4, UR9, UR4, URZ ;  /* 0x0000000409047290 */ /* 0x000fc8000fffe03f */
[----:B------:R-:W0:Y:S08]  /*a890*/  @P0 LDC R3, c[0x0][0xbec] ;  /* 0x0002fb00ff030b82 */ /* 0x000e300000000800 */
        /* <DEDUP_REMOVED lines=10> */
[----:B------:R-:W-:Y:S01]  /*a940*/  IMAD.U32 R2, RZ, RZ, UR8 ;  /* 0x00000008ff027e24 */ /* 0x000fe2000f8e00ff */
        /* <DEDUP_REMOVED lines=41> */
.L_x_2416:
[----:B------:R-:W-:Y:S05]  /*abe0*/  BSYNC B0 ;  /* 0x0000000000007941 */ /* 0x000fea0003800000 */
.L_x_2412:
[----:B------:R-:W-:Y:S02]  /*abf0*/  ULDC UR4, c[0x0][0xc3c] ;  /* 0x00030f0000047ab9 */ /* 0x000fe40000000800 */
[----:B------:R-:W-:-:S13]  /*ac00*/  ISETP.GE.AND P0, PT, R31, UR4, PT ;  /* 0x000000041f007c0c */ /* 0x000fda000bf06270 */
[----:B------:R-:W-:Y:S05]  /*ac10*/  @!P0 BRA `(.L_x_2422) ;  /* 0xffffff6000808947 */ /* 0x000fea000383ffff */
[----:B------:R-:W-:Y:S05]  /*ac20*/  EXIT ;  /* 0x000000000000794d */ /* 0x000fea0003800000 */
.L_x_2369:
[----:B------:R-:W-:-:S08]  /*ac30*/  NOP ;  /* 0x0000000000007918 */ /* 0x000fd00000000000 */
[----:B------:R-:W0:-:S00]  /*ac40*/  USETMAXREG.DEALLOC.CTAPOOL 0x20 ;  /* 0x00000020000079c8 */ /* 0x000e0000080e0500 */
[----:B0-----:R-:W2:Y:S01]  /*ac50*/  LDL.LU R2, [R1+0x4] ;  /* 0x0000040001027983 */ /* 0x001ea20000300800 */
[----:B------:R-:W-:Y:S01]  /*ac60*/  LOP3.LUT R0, R0, 0x3, RZ, 0xc0, !PT ;  /* 0x0000000300007812 */ /* 0x000fe200078ec0ff */
[----:B------:R-:W-:-:S05]  /*ac70*/  IMAD.MOV.U32 R6, RZ, RZ, RZ ;  /* 0x000000ffff067224 */ /* 0x000fca00078e00ff */
[----:B------:R-:W0:Y:S02]  /*ac80*/  SHFL.IDX PT, R0, R0, RZ, 0x1f ;  /* 0x00001fff00007589 */ /* 0x000e2400000e0000 */
[----:B0-----:R-:W-:Y:S02]  /*ac90*/  ISETP.NE.AND P0, PT, R0, RZ, PT ;  /* 0x000000ff0000720c */ /* 0x001fe40003f05270 */
        /* <DEDUP_REMOVED lines=11> */
.L_x_2423:
[----:B------:R-:W1:Y:S01]  /*ad50*/  S2R R0, SR_TID.X ;  /* 0x0000000000007919 */ /* 0x000e620000002100 */
[----:B------:R-:W-:Y:S01]  /*ad60*/  ULDC UR4, c[0x0][0xc3c] ;  /* 0x00030f0000047ab9 */ /* 0x000fe20000000800 */
[----:B------:R-:W-:Y:S01]  /*ad70*/  IMAD.MOV.U32 R7, RZ, RZ, RZ ;  /* 0x000000ffff077224 */ /* 0x000fe200078e00ff */
[----:B------:R-:W2:Y:S01]  /*ad80*/  S2UR UR6, SR_CTAID.X ;  /* 0x00000000000679c3 */ /* 0x000ea20000002500 */
[----:B------:R-:W-:Y:S01]  /*ad90*/  ULDC UR5, c[0x0][0xc38] ;  /* 0x00030e0000057ab9 */ /* 0x000fe20000000800 */
[----:B-1----:R-:W-:-:S04]  /*ada0*/  LOP3.LUT R0, R0, 0x1f, RZ, 0xc0, !PT ;  /* 0x0000001f00007812 */ /* 0x002fc800078ec0ff */
[----:B------:R-:W-:-:S04]  /*adb0*/  ISETP.NE.AND P0, PT, R0, 0x1f, PT ;  /* 0x0000001f0000780c */ /* 0x000fc80003f05270 */
[----:B------:R-:W-:-:S13]  /*adc0*/  ISETP.GE.OR P1, PT, R0, UR4, !P0 ;  /* 0x0000000400007c0c */ /* 0x000fda000c726670 */
[----:B------:R-:W1:Y:S08]  /*add0*/  @!P1 LDC.64 R4, c[0x0][0xc80] ;  /* 0x00032000ff049b82 */ /* 0x000e700000000a00 */
[----:B0-----:R-:W0:Y:S01]  /*ade0*/  @!P1 LDC.64 R2, c[0x0][0xc78] ;  /* 0x00031e00ff029b82 */ /* 0x001e220000000a00 */
[----:B-1----:R-:W-:-:S05]  /*adf0*/  @!P1 IMAD.WIDE.U32 R4, R0, 0x4, R4 ;  /* 0x0000000400049825 */ /* 0x002fca00078e0004 */
[----:B------:R-:W3:Y:S01]  /*ae00*/  @!P1 LDG.E R6, desc[UR54][R4.64] ;  /* 0x0000003604069981 */ /* 0x000ee2000c1e1900 */
[----:B0-----:R-:W-:-:S05]  /*ae10*/  @!P1 IMAD.WIDE.U32 R2, R0, 0x4, R2 ;  /* 0x0000000400029825 */ /* 0x001fca00078e0002 */
        /* <DEDUP_REMOVED lines=23> */
[----:B------:R-:W0:Y:S02]  /*af90*/  SHFL.IDX PT, R8, R5, 0x1f, 0x1f ;  /* 0x03e01f0005087f89 */ /* 0x000e2400000e0000 */
[----:B0-----:R-:W-:-:S05]  /*afa0*/  IMAD R8, R8, UR5, RZ ;  /* 0x0000000508087c24 */ /* 0x001fca000f8e02ff */
[----:B--2---:R-:W-:Y:S01]  /*afb0*/  ISETP.GT.AND P6, PT, R8, UR6, PT ;  /* 0x0000000608007c0c */ /* 0x004fe2000bfc4270 */
[----:B------:R-:W-:-:S12]  /*afc0*/  IMAD.MOV.U32 R3, RZ, RZ, R8 ;  /* 0x000000ffff037224 */ /* 0x000fd800078e0008 */
[----:B------:R-:W-:Y:S05]  /*afd0*/  @P6 BRA `(.L_x_2425) ;  /* 0x0000000000946947 */ /* 0x000fea0003800000 */
[----:B------:R-:W-:Y:S01]  /*afe0*/  IMAD.MOV.U32 R8, RZ, RZ, R3 ;  /* 0x000000ffff087224 */ /* 0x000fe200078e0003 */
[----:B------:R-:W-:Y:S01]  /*aff0*/  UMOV UR4, URZ ;  /* 0x0000003f00047c82 */ /* 0x000fe20008000000 */
[----:B------:R-:W-:-:S05]  /*b000*/  ULDC UR5, c[0x0][0xc38] ;  /* 0x00030e0000057ab9 */ /* 0x000fca0000000800 */
.L_x_2427:
        /* <DEDUP_REMOVED lines=34> */
.L_x_2425:
        /* <DEDUP_REMOVED lines=13> */
.L_x_2428:
        /* <DEDUP_REMOVED lines=40> */
[----:B------:R-:W-:Y:S01]  /*b580*/  IMAD.HI.U32 R2, R3, R9, R2 ;  /* 0x0000000903027227 */ /* 0x000fe200078e0002 */
[----:B------:R-:W-:-:S03]  /*b590*/  MOV R3, R8 ;  /* 0x0000000800037202 */ /* 0x000fc60000000f00 */
        /* <DEDUP_REMOVED lines=20> */
.L_x_2429:
        /* <DEDUP_REMOVED lines=60> */
[----:B------:R-:W-:-:S07]  /*baa0*/  IMAD R18, R2, R18, R3 ;  /* 0x0000001202127224 */ /* 0x000fce00078e0203 */
.L_x_2430:
[----:B------:R-:W-:-:S05]  /*bab0*/  LOP3.LUT R17, RZ, R2, RZ, 0x33, !PT ;  /* 0x00000002ff117212 */ /* 0x000fca00078e33ff */
[----:B------:R-:W-:Y:S01]  /*bac0*/  IMAD.IADD R17, R6, 0x1, R17 ;  /* 0x0000000106117824 */ /* 0x000fe200078e0211 */
[----:B------:R-:W-:Y:S06]  /*bad0*/  BRA `(.L_x_2431) ;  /* 0x0000000000147947 */ /* 0x000fec0003800000 */
.L_x_2426:
[----:B------:R-:W-:Y:S01]  /*bae0*/  ULDC UR4, c[0x0][0xc3c] ;  /* 0x00030f0000047ab9 */ /* 0x000fe20000000800 */
[----:B------:R-:W-:Y:S02]  /*baf0*/  IMAD.MOV.U32 R17, RZ, RZ, RZ ;  /* 0x000000ffff117224 */ /* 0x000fe400078e00ff */
[----:B------:R-:W-:Y:S02]  /*bb00*/  IMAD.U32 R16, RZ, RZ, UR6 ;  /* 0x00000006ff107e24 */ /* 0x000fe4000f8e00ff */
[----:B------:R-:W-:Y:S02]  /*bb10*/  IMAD.MOV.U32 R18, RZ, RZ, RZ ;  /* 0x000000ffff127224 */ /* 0x000fe400078e00ff */
[----:B------:R-:W-:-:S07]  /*bb20*/  IMAD.U32 R19, RZ, RZ, UR4 ;  /* 0x00000004ff137e24 */ /* 0x000fce000f8e00ff */
.L_x_2431:
[----:B------:R-:W-:-:S13]  /*bb30*/  ISETP.NE.AND P0, PT, R0, RZ, PT ;  /* 0x000000ff0000720c */ /* 0x000fda0003f05270 */
[----:B------:R-:W0:Y:S01]  /*bb40*/  @!P0 S2R R3, SR_CgaCtaId ;  /* 0x0000000000038919 */ /* 0x000e220000008800 */
[----:B------:R-:W-:-:S04]  /*bb50*/  @!P0 MOV R0, 0x400 ;  /* 0x0000040000008802 */ /* 0x000fc80000000f00 */
[----:B0-----:R-:W-:-:S05]  /*bb60*/  @!P0 LEA R0, R3, R0, 0x18 ;  /* 0x0000000003008211 */ /* 0x001fca00078ec0ff */
[----:B------:R2:W-:Y:S01]  /*bb70*/  @!P0 STS.128 [R0+0x168d0], R16 ;  /* 0x0168d01000008388 */ /* 0x0005e20000000c00 */
[----:B------:R-:W-:Y:S06]  /*bb80*/  BAR.ARV 0x5, 0x200 ;  /* 0x0148000000007b1d */ /* 0x000fec0000002000 */
.L_x_2424:
[----:B------:R3:W-:Y:S01]  /*bb90*/  STL [R1+0x38], RZ ;  /* 0x000038ff01007387 */ /* 0x0007e20000100800 */
[----:B------:R-:W-:Y:S01]  /*bba0*/  ULDC UR4, c[0x0][0xc3c] ;  /* 0x00030f0000047ab9 */ /* 0x000fe20000000800 */
[----:B------:R-:W-:Y:S01]  /*bbb0*/  IMAD.MOV.U32 R27, RZ, RZ, 0x1 ;  /* 0x00000001ff1b7424 */ /* 0x000fe200078e00ff */
[----:B-1----:R-:W-:Y:S01]  /*bbc0*/  ISETP.GE.AND P0, PT, R19, UR4, PT ;  /* 0x0000000413007c0c */ /* 0x002fe2000bf06270 */
[----:B------:R-:W-:-:S12]  /*bbd0*/  IMAD.MOV.U32 R25, RZ, RZ, RZ ;  /* 0x000000ffff197224 */ /* 0x000fd800078e00ff */
[----:B---3--:R-:W-:Y:S05]  /*bbe0*/  @P0 BRA `(.L_x_2432) ;  /* 0x0000005000e00947 */ /* 0x008fea0003800000 */
[----:B------:R-:W1:Y:S01]  /*bbf0*/  S2R R3, SR_TID.X ;  /* 0x0000000000037919 */ /* 0x000e620000002100 */
[----:B------:R-:W3:Y:S01]  /*bc00*/  S2UR UR5, SR_CgaCtaId ;  /* 0x00000000000579c3 */ /* 0x000ee20000008800 */
[----:B------:R-:W-:Y:S01]  /*bc10*/  UMOV UR4, 0x400 ;  /* 0x0000040000047882 */ /* 0x000fe20000000000 */
[----:B------:R-:W-:Y:S01]  /*bc20*/  BSSY B8, `(.L_x_2432) ;  /* 0x0000534000087945 */ /* 0x000fe20003800000 */
[----:B------:R4:W-:Y:S01]  /*bc30*/  STL [R1+0x38], RZ ;  /* 0x000038ff01007387 */ /* 0x0009e20000100800 */
[----:B------:R-:W-:Y:S01]  /*bc40*/  IMAD.MOV.U32 R27, RZ, RZ, 0x1 ;  /* 0x00000001ff1b7424 */ /* 0x000fe200078e00ff */
[----:B------:R-:W-:Y:S01]  /*bc50*/  ULOP3.LUT UR37, UR36, 0x2, URZ, 0xfc, !UPT ;  /* 0x0000000224257892 */ /* 0x000fe2000f8efc3f */
[----:B------:R-:W-:Y:S01]  /*bc60*/  IMAD.MOV.U32 R25, RZ, RZ, RZ ;  /* 0x000000ffff197224 */ /* 0x000fe200078e00ff */
[----:B------:R-:W-:Y:S01]  /*bc70*/  ULDC UR38, c[0x0][0xc] ;  /* 0x0000030000267ab9 */ /* 0x000fe20000000800 */
[----:B---3--:R-:W-:-:S06]  /*bc80*/  ULEA UR4, UR5, UR4, 0x18 ;  /* 0x0000000405047291 */ /* 0x008fcc000f8ec03f */
[----:B------:R-:W-:Y:S01]  /*bc90*/  IMAD.U32 R22, RZ, RZ, UR4 ;  /* 0x00000004ff167e24 */ /* 0x000fe2000f8e00ff */
[C---:B-1----:R-:W-:Y:S01]  /*bca0*/  LOP3.LUT R4, R3.reuse, 0x7f, RZ, 0xc0, !PT ;  /* 0x0000007f03047812 */ /* 0x042fe200078ec0ff */
[C---:B------:R-:W-:Y:S02]  /*bcb0*/  IMAD.SHL.U32 R28, R3.reuse, 0x8, RZ ;  /* 0x00000008031c7824 */ /* 0x040fe400078e00ff */
[----:B0-----:R-:W-:Y:S01]  /*bcc0*/  IMAD.SHL.U32 R2, R3, 0x10, RZ ;  /* 0x0000001003027824 */ /* 0x001fe200078e00ff */
[----:B------:R-:W-:Y:S02]  /*bcd0*/  SHF.R.U32.HI R4, RZ, 0x3, R4 ;  /* 0x00000003ff047819 */ /* 0x000fe40000011604 */
[----:B--2---:R-:W-:Y:S02]  /*bce0*/  LOP3.LUT R0, R28, 0x1f8, RZ, 0xc0, !PT ;  /* 0x000001f81c007812 */ /* 0x004fe400078ec0ff */
[----:B------:R-:W-:Y:S02]  /*bcf0*/  LOP3.LUT R2, R2, 0x70, RZ, 0xc0, !PT ;  /* 0x0000007002027812 */ /* 0x000fe400078ec0ff */
[----:B------:R-:W-:-:S02]  /*bd00*/  LOP3.LUT R3, R0, 0x38, R3, 0x78, !PT ;  /* 0x0000003800037812 */ /* 0x000fc400078e7803 */
[----:B------:R-:W-:Y:S02]  /*bd10*/  LOP3.LUT R2, R4, R2, RZ, 0xfc, !PT ;  /* 0x0000000204027212 */ /* 0x000fe400078efcff */
[----:B------:R-:W-:Y:S02]  /*bd20*/  LOP3.LUT R0, R3, 0x200, R28, 0xf8, !PT ;  /* 0x0000020003007812 */ /* 0x000fe400078ef81c */
[----:B------:R-:W-:-:S03]  /*bd30*/  LOP3.LUT R28, R28, 0x38, RZ, 0xc0, !PT ;  /* 0x000000381c1c7812 */ /* 0x000fc600078ec0ff */
[----:B------:R-:W-:-:S05]  /*bd40*/  IMAD R0, R0, 0x2, R22 ;  /* 0x0000000200007824 */ /* 0x000fca00078e0216 */
[----:B------:R4:W-:Y:S02]  /*bd50*/  STL [R1+0x1c], R0 ;  /* 0x00001c0001007387 */ /* 0x0009e40000100800 */
.L_x_2495:
[----:B0-----:R-:W0:Y:S01]  /*bd60*/  LDC.64 R2, c[0x0][0xc88] ;  /* 0x00032200ff027b82 */ /* 0x001e220000000a00 */
[----:B--2---:R-:W2:Y:S01]  /*bd70*/  LDL.LU R6, [R1+0x4] ;  /* 0x0000040001067983 */ /* 0x004ea20000300800 */
[----:B0-----:R-:W-:-:S05]  /*bd80*/  IMAD.WIDE R2, R19, 0x4, R2 ;  /* 0x0000000413027825 */ /* 0x001fca00078e0202 */
[----:B------:R-:W4:Y:S01]  /*bd90*/  LDG.E R29, desc[UR54][R2.64] ;  /* 0x00000036021d7981 */ /* 0x000f22000c1e1900 */
[----:B------:R-:W-:Y:S05]  /*bda0*/  YIELD ;  /* 0x0000000000007946 */ /* 0x000fea0003800000 */
[----:B------:R-:W-:Y:S01]  /*bdb0*/  ULDC.64 UR4, c[0x0][0xa28] ;  /* 0x00028a0000047ab9 */ /* 0x000fe20000000a00 */
[----:B------:R-:W-:Y:S01]  /*bdc0*/  IMAD.MOV.U32 R7, RZ, RZ, RZ ;  /* 0x000000ffff077224 */ /* 0x000fe200078e00ff */
[----:B------:R-:W-:Y:S01]  /*bdd0*/  ISETP.NE.U32.AND P0, PT, RZ, UR4, PT ;  /* 0x00000004ff007c0c */ /* 0x000fe2000bf05070 */
[----:B------:R-:W-:-:S03]  /*bde0*/  ULDC.64 UR6, c[0x0][0xa18] ;  /* 0x0002860000067ab9 */ /* 0x000fc60000000a00 */
[----:B------:R-:W-:Y:S02]  /*bdf0*/  ISETP.NE.AND.EX P0, PT, RZ, UR5, PT, P0 ;  /* 0x00000005ff007c0c */ /* 0x000fe4000bf05300 */
[----:B----4-:R-:W-:-:S11]  /*be00*/  SHF.R.S32.HI R0, RZ, 0x1f, R29 ;  /* 0x0000001fff007819 */ /* 0x010fd6000001141d */
[C---:B------:R-:W-:Y:S01]  /*be10*/  @P0 LEA R2, P1, R29.reuse, UR4, 0x2 ;  /* 0x000000041d020c11 */ /* 0x040fe2000f8210ff */
[C---:B------:R-:W-:Y:S01]  /*be20*/  IMAD.SHL.U32 R23, R29.reuse, 0x4, RZ ;  /* 0x000000041d177824 */ /* 0x040fe200078e00ff */
[C-C-:B------:R-:W-:Y:S01]  /*be30*/  SHF.L.U64.HI R24, R29.reuse, 0x2, R0.reuse ;  /* 0x000000021d187819 */ /* 0x140fe20000010200 */
[----:B------:R0:W-:Y:S01]  /*be40*/  STL [R1+0x2c], R0 ;  /* 0x00002c0001007387 */ /* 0x0001e20000100800 */
[----:B------:R-:W-:Y:S01]  /*be50*/  @P0 LEA.HI.X R3, R29, UR5, R0, 0x2, P1 ;  /* 0x000000051d030c11 */ /* 0x000fe200088f1400 */
[----:B------:R-:W-:-:S04]  /*be60*/  ULDC.64 UR4, c[0x0][0xa00] ;  /* 0x0002800000047ab9 */ /* 0x000fc80000000a00 */
[----:B------:R1:W3:Y:S01]  /*be70*/  @P0 LDG.E R7, desc[UR54][R2.64] ;  /* 0x0000003602070981 */ /* 0x0002e2000c1e1900 */
[----:B------:R-:W-:Y:S02]  /*be80*/  ISETP.NE.U32.AND P0, PT, RZ, UR4, PT ;  /* 0x00000004ff007c0c */ /* 0x000fe4000bf05070 */
[----:B--2---:R-:W-:Y:S01]  /*be90*/  LOP3.LUT R6, R6, 0xffffffef, RZ, 0xc0, !PT ;  /* 0xffffffef06067812 */ /* 0x004fe200078ec0ff */
[----:B0-----:R-:W-:Y:S01]  /*bea0*/  IMAD.MOV.U32 R0, RZ, RZ, RZ ;  /* 0x000000ffff007224 */ /* 0x001fe200078e00ff */
[----:B------:R-:W-:Y:S02]  /*beb0*/  ISETP.NE.AND.EX P2, PT, RZ, UR5, PT, P0 ;  /* 0x00000005ff007c0c */ /* 0x000fe4000bf45300 */
[----:B------:R-:W-:Y:S02]  /*bec0*/  ISETP.NE.U32.AND P0, PT, RZ, UR6, PT ;  /* 0x00000006ff007c0c */ /* 0x000fe4000bf05070 */
[----:B-1----:R-:W-:Y:S02]  /*bed0*/  IADD3 R2, P1, R23, UR4, RZ ;  /* 0x0000000417027c10 */ /* 0x002fe4000ff3e0ff */
[----:B------:R-:W-:-:S02]  /*bee0*/  ISETP.NE.AND.EX P0, PT, RZ, UR7, PT, P0 ;  /* 0x00000007ff007c0c */ /* 0x000fc4000bf05300 */
[----:B------:R-:W-:Y:S01]  /*bef0*/  IADD3.X R3, R24, UR5, RZ, P1, !PT ;  /* 0x0000000518037c10 */ /* 0x000fe20008ffe4ff */
[----:B------:R-:W-:-:S04]  /*bf00*/  ULDC.64 UR4, c[0x0][0x418] ;  /* 0x0001060000047ab9 */ /* 0x000fc80000000a00 */
[----:B------:R-:W-:Y:S01]  /*bf10*/  @P2 LOP3.LUT R6, R6, 0x10, RZ, 0xfc, !PT ;  /* 0x0000001006062812 */ /* 0x000fe200078efcff */
[----:B------:R-:W2:Y:S05]  /*bf20*/  @P2 LDG.E R0, desc[UR54][R2.64] ;  /* 0x0000003602002981 */ /* 0x000eaa000c1e1900 */
[----:B------:R-:W-:Y:S01]  /*bf30*/  @P0 IADD3 R4, P1, R23, UR6, RZ ;  /* 0x0000000617040c10 */ /* 0x000fe2000ff3e0ff */
[----:B------:R-:W-:Y:S03]  /*bf40*/  STL [R1+0x4], R6 ;  /* 0x0000040601007387 */ /* 0x000fe60000100800 */
[----:B------:R-:W-:-:S05]  /*bf50*/  @P0 IADD3.X R5, R24, UR7, RZ, P1, !PT ;  /* 0x0000000718050c10 */ /* 0x000fca0008ffe4ff */
[----:B------:R-:W4:Y:S01]  /*bf60*/  @P0 LDG.E R4, desc[UR54][R4.64] ;  /* 0x0000003604040981 */ /* 0x000f22000c1e1900 */
[----:B------:R-:W-:-:S03]  /*bf70*/  UISETP.NE.U32.AND UP0, UPT, UR4, URZ, UPT ;  /* 0x0000003f0400728c */ /* 0x000fc6000bf05070 */
[----:B------:R-:W-:Y:S01]  /*bf80*/  ULDC UR4, c[0x0][0x424] ;  /* 0x0001090000047ab9 */ /* 0x000fe20000000800 */
[----:B------:R-:W-:-:S03]  /*bf90*/  UISETP.NE.AND.EX UP0, UPT, UR5, URZ, UPT, UP0 ;  /* 0x0000003f0500728c */ /* 0x000fc6000bf05300 */
[----:B------:R-:W-:Y:S01]  /*bfa0*/  ULDC UR5, c[0x0][0x2f0] ;  /* 0x0000bc0000057ab9 */ /* 0x000fe20000000800 */
[----:B------:R-:W-:-:S04]  /*bfb0*/  USEL UR4, UR4, 0x1, UP0 ;  /* 0x0000000104047887 */ /* 0x000fc80008000000 */
[----:B------:R-:W-:Y:S01]  /*bfc0*/  UIMAD UR4, UR4, UR5, URZ ;  /* 0x00000005040472a4 */ /* 0x000fe2000f8e023f */
[----:B--2---:R0:W-:Y:S04]  /*bfd0*/  STL [R1+0x20], R0 ;  /* 0x0000200001007387 */ /* 0x0041e80000100800 */
[----:B---3--:R1:W-:Y:S04]  /*bfe0*/  STL [R1+0x14], R7 ;  /* 0x0000140701007387 */ /* 0x0083e80000100800 */
[----:B----4-:R1:W-:Y:S01]  /*bff0*/  @P0 STL [R1+0x28], R4 ;  /* 0x0000280401000387 */ /* 0x0103e20000100800 */
[----:B0-----:R-:W-:Y:S01]  /*c000*/  IMAD.U32 R0, RZ, RZ, UR4 ;  /* 0x00000004ff007e24 */ /* 0x001fe2000f8e00ff */
[----:B------:R-:W-:Y:S06]  /*c010*/  @P0 BRA `(.L_x_2433) ;  /* 0x0000000000200947 */ /* 0x000fec0003800000 */
[----:B------:R-:W-:Y:S02]  /*c020*/  ULDC UR4, c[0x0][0x288] ;  /* 0x0000a20000047ab9 */ /* 0x000fe40000000800 */
[----:B-1----:R-:W-:-:S05]  /*c030*/  IMAD.U32 R4, RZ, RZ, UR4 ;  /* 0x00000004ff047e24 */ /* 0x002fca000f8e00ff */
[----:B------:R0:W-:Y:S01]  /*c040*/  STL [R1+0x28], R4 ;  /* 0x0000280401007387 */ /* 0x0001e20000100800 */
[----:B------:R-:W-:Y:S05]  /*c050*/  @!P2 BRA `(.L_x_2433) ;  /* 0x000000000010a947 */ /* 0x000fea0003800000 */
[----:B------:R-:W2:Y:S04]  /*c060*/  LDG.E R5, desc[UR54][R2.64] ;  /* 0x0000003602057981 */ /* 0x000ea8000c1e1900 */
[----:B0-----:R-:W2:Y:S02]  /*c070*/  LDG.E R4, desc[UR54][R2.64+0x4] ;  /* 0x0000043602047981 */ /* 0x001ea4000c1e1900 */
[----:B--2---:R-:W-:-:S05]  /*c080*/  IMAD.IADD R2, R4, 0x1, -R5 ;  /* 0x0000000104027824 */ /* 0x004fca00078e0a05 */
[----:B------:R2:W-:Y:S02]  /*c090*/  STL [R1+0x28], R2 ;  /* 0x0000280201007387 */ /* 0x0005e40000100800 */
.L_x_2433:
        /* <DEDUP_REMOVED lines=10> */
.L_x_2434:
        /* <DEDUP_REMOVED lines=9> */
.L_x_2435:
[----:B0-2---:R-:W-:Y:S01]  /*c1d0*/  IMAD.MOV.U32 R2, RZ, RZ, R6 ;  /* 0x000000ffff027224 */ /* 0x005fe200078e0006 */
[----:B------:R-:W0:Y:S01]  /*c1e0*/  LDC R3, c[0x0][0x448] ;  /* 0x00011200ff037b82 */ /* 0x000e220000000800 */
[----:B------:R-:W2:Y:S01]  /*c1f0*/  LDL R6, [R1+0x28] ;  /* 0x0000280001067983 */ /* 0x000ea20000100800 */
[----:B-----5:R-:W-:Y:S01]  /*c200*/  IMAD.IADD R5, R0, 0x1, -R7 ;  /* 0x0000000100057824 */ /* 0x020fe200078e0a07 */
[----:B------:R-:W-:Y:S01]  /*c210*/  BSSY B0, `(.L_x_2436) ;  /* 0x000003a000007945 */ /* 0x000fe20003800000 */
[----:B------:R-:W-:Y:S02]  /*c220*/  LOP3.LUT R2, R2, 0xfffffff7, RZ, 0xc0, !PT ;  /* 0xfffffff702027812 */ /* 0x000fe400078ec0ff */
[----:B0-----:R-:W-:-:S13]  /*c230*/  ISETP.NE.AND P0, PT, R3, 0x1, PT ;  /* 0x000000010300780c */ /* 0x001fda0003f05270 */
[----:B------:R-:W0:Y:S01]  /*c240*/  @P0 LDC R4, c[0x0][0x44c] ;  /* 0x00011300ff040b82 */ /* 0x000e220000000800 */
[----:B------:R-:W-:-:S05]  /*c250*/  @P0 LOP3.LUT R2, R2, 0x8, RZ, 0xfc, !PT ;  /* 0x0000000802020812 */ /* 0x000fca00078efcff */
[----:B------:R1:W-:Y:S02]  /*c260*/  STL [R1+0x4], R2 ;  /* 0x0000040201007387 */ /* 0x0003e40000100800 */
[----:B------:R-:W3:Y:S02]  /*c270*/  @P0 LDC R3, c[0x0][0x450] ;  /* 0x00011400ff030b82 */ /* 0x000ee40000000800 */
[----:B------:R4:W-:Y:S01]  /*c280*/  STL [R1+0xc], R5 ;  /* 0x00000c0501007387 */ /* 0x0009e20000100800 */
[----:B-1----:R-:W-:-:S04]  /*c290*/  IMAD R2, R17, 0xc0, RZ ;  /* 0x000000c011027824 */ /* 0x002fc800078e02ff */
[----:B------:R-:W-:-:S04]  /*c2a0*/  VIADD R2, R2, 0xbf ;  /* 0x000000bf02027836 */ /* 0x000fc80000000000 */
[----:B0-----:R-:W-:-:S05]  /*c2b0*/  @P0 IMAD.HI.U32 R4, R2, R4, RZ ;  /* 0x0000000402040227 */ /* 0x001fca00078e00ff */
[----:B---3--:R-:W-:Y:S02]  /*c2c0*/  @P0 SHF.R.U32.HI R2, RZ, R3, R4 ;  /* 0x00000003ff020219 */ /* 0x008fe40000011604 */
[----:B------:R-:W-:-:S04]  /*c2d0*/  LOP3.LUT R4, R18, 0xff000000, RZ, 0xc0, !PT ;  /* 0xff00000012047812 */ /* 0x000fc800078ec0ff */
[----:B------:R-:W-:Y:S02]  /*c2e0*/  SHF.R.U32.HI R4, RZ, 0x8, R4 ;  /* 0x00000008ff047819 */ /* 0x000fe40000011604 */
[----:B--2---:R-:W-:-:S05]  /*c2f0*/  IADD3 R0, R5, 0x80, -R6 ;  /* 0x0000008005007810 */ /* 0x004fca0007ffe806 */
[----:B------:R-:W-:-:S05]  /*c300*/  IMAD.IADD R0, R0, 0x1, R2 ;  /* 0x0000000100007824 */ /* 0x000fca00078e0202 */
[----:B------:R-:W-:-:S04]  /*c310*/  SHF.R.S32.HI R2, RZ, 0x1f, R0 ;  /* 0x0000001fff027819 */ /* 0x000fc80000011400 */
[----:B------:R-:W-:Y:S01]  /*c320*/  LEA.HI R0, R2, R0, RZ, 0x7 ;  /* 0x0000000002007211 */ /* 0x000fe200078f38ff */
[----:B------:R-:W-:-:S03]  /*c330*/  VIADD R2, R5, 0x7f ;  /* 0x0000007f05027836 */ /* 0x000fc60000000000 */
[----:B------:R-:W-:Y:S02]  /*c340*/  SHF.R.S32.HI R0, RZ, 0x7, R0 ;  /* 0x00000007ff007819 */ /* 0x000fe40000011400 */
[----:B------:R-:W-:-:S04]  /*c350*/  SHF.R.S32.HI R3, RZ, 0x1f, R2 ;  /* 0x0000001fff037819 */ /* 0x000fc80000011402 */
[----:B------:R-:W-:-:S04]  /*c360*/  LEA.HI R2, R3, R2, RZ, 0x7 ;  /* 0x0000000203027211 */ /* 0x000fc800078f38ff */
[----:B------:R-:W-:-:S04]  /*c370*/  SHF.R.S32.HI R2, RZ, 0x7, R2 ;  /* 0x00000007ff027819 */ /* 0x000fc80000011402 */
[----:B------:R-:W-:Y:S02]  /*c380*/  VIMNMX R0, R2, R0, PT ;  /* 0x0000000002007248 */ /* 0x000fe40003fe0100 */
[----:B------:R-:W-:Y:S02]  /*c390*/  LOP3.LUT R2, R18, 0xff0000, RZ, 0xc0, !PT ;  /* 0x00ff000012027812 */ /* 0x000fe400078ec0ff */
[----:B------:R-:W-:Y:S02]  /*c3a0*/  ISETP.GE.AND P0, PT, R0, 0x1, PT ;  /* 0x000000010000780c */ /* 0x000fe40003f06270 */
[----:B------:R-:W-:Y:S02]  /*c3b0*/  LEA.HI R4, R2, R4, RZ, 0x10 ;  /* 0x0000000402047211 */ /* 0x000fe400078f80ff */
[----:B------:R-:W-:-:S09]  /*c3c0*/  MOV R2, RZ ;  /* 0x000000ff00027202 */ /* 0x000fd20000000f00 */
[----:B----4-:R-:W-:Y:S05]  /*c3d0*/  @!P0 BRA `(.L_x_2437) ;  /* 0x0000000000748947 */ /* 0x010fea0003800000 */
        /* <DEDUP_REMOVED lines=29> */
.L_x_2437:
[----:B------:R-:W-:Y:S05]  /*c5b0*/  BSYNC B0 ;  /* 0x0000000000007941 */ /* 0x000fea0003800000 */
.L_x_2436:
        /* <DEDUP_REMOVED lines=25> */
.L_x_2439:
        /* <DEDUP_REMOVED lines=20> */
.L_x_2442:
[----:B------:R-:W-:Y:S05]  /*c890*/  BSYNC B6 ;  /* 0x0000000000067941 */ /* 0x000fea0003800000 */
.L_x_2441:
        /* <DEDUP_REMOVED lines=20> */
.L_x_2445:
        /* <DEDUP_REMOVED lines=15> */
.L_x_2444:
[----:B------:R-:W-:Y:S05]  /*cad0*/  BSYNC B6 ;  /* 0x0000000000067941 */ /* 0x000fea0003800000 */
.L_x_2443:
        /* <DEDUP_REMOVED lines=14> */
[----:B--2---:R0:W2:Y:S01]  /*cbc0*/  @P0 LDG.E R21, desc[UR54][R2.64] ;  /* 0x0000003602150981 */ /* 0x0040a2000c1e1900 */
[----:B-1----:R-:W-:Y:S01]  /*cbd0*/  IMAD.SHL.U32 R7, R7, 0x10, RZ ;  /* 0x0000001007077824 */ /* 0x002fe200078e00ff */
[----:B------:R-:W-:Y:S01]  /*cbe0*/  LOP3.LUT R0, R0, 0x7f, RZ, 0xc0, !PT ;  /* 0x0000007f00007812 */ /* 0x000fe200078ec0ff */
[----:B---3--:R-:W-:-:S07]  /*cbf0*/  VIADD R26, R26, 0xffffffff ;  /* 0xffffffff1a1a7836 */ /* 0x008fce0000000000 */
        /* <DEDUP_REMOVED lines=27> */
[----:B------:R-:W-:Y:S01]  /*cdb0*/  LOP3.LUT R20, R20, 0xfffffffb, RZ, 0xc0, !PT ;  /* 0xfffffffb14147812 */ /* 0x000fe200078ec0ff */
[----:B------:R-:W-:-:S03]  /*cdc0*/  IMAD.U32 R9, RZ, RZ, UR37 ;  /* 0x00000025ff097e24 */ /* 0x000fc6000f8e00ff */
[----:B------:R-:W-:Y:S02]  /*cdd0*/  @P2 LOP3.LUT R20, R20, 0x4, RZ, 0xfc, !PT ;  /* 0x0000000414142812 */ /* 0x000fe400078efcff */
[----:B------:R-:W-:Y:S02]  /*cde0*/  ISETP.NE.AND P2, PT, R9, 0x3, PT ;  /* 0x000000030900780c */ /* 0x000fe40003f45270 */
[----:B------:R-:W-:-:S11]  /*cdf0*/  LOP3.LUT R20, R20, 0xfffffffd, RZ, 0xc0, !PT ;  /* 0xfffffffd14147812 */ /* 0x000fd600078ec0ff */
[----:B------:R-:W-:-:S05]  /*ce00*/  @P2 LOP3.LUT R20, R20, 0x2, RZ, 0xfc, !PT ;  /* 0x0000000214142812 */ /* 0x000fca00078efcff */
[----:B------:R0:W-:Y:S01]  /*ce10*/  STL [R1+0x4], R20 ;  /* 0x0000041401007387 */ /* 0x0001e20000100800 */
[----:B------:R-:W-:-:S03]  /*ce20*/  UMOV UR4, 0xffffffff ;  /* 0xffffffff00047882 */ /* 0x000fc60000000000 */
[----:B------:R-:W-:Y:S05]  /*ce30*/  BRA.DIV UR4, `(.L_x_2446) ;  /* 0x0000004604d87947 */ /* 0x000fea000b800000 */
.L_x_2512:
[----:B------:R-:W-:Y:S01]  /*ce40*/  LOP3.LUT R24, R18, 0xffff, RZ, 0xc0, !PT ;  /* 0x0000ffff12187812 */ /* 0x000fe200078ec0ff */
[----:B------:R-:W-:Y:S06]  /*ce50*/  @!P2 BRA `(.L_x_2447) ;  /* 0x000000000004a947 */ /* 0x000fec0003800000 */
[----:B------:R-:W-:Y:S01]  /*ce60*/  BPT.TRAP 0x1 ;  /* 0x000000040000795c */ /* 0x000fe20000300000 */
.L_x_2447:
        /* <DEDUP_REMOVED lines=23> */
.L_x_2513:
[----:B------:R-:W-:Y:S05]  /*cfe0*/  BSYNC B0 ;  /* 0x0000000000007941 */ /* 0x000fea0003800000 */
.L_x_2448:
        /* <DEDUP_REMOVED lines=40> */
[----:B-1----:R-:W-:-:S04]  /*d270*/  @P0 LEA R7, P1, R28, R7, 0x1 ;  /* 0x000000071c070211 */ /* 0x002fc800078208ff */
[----:B--2---:R-:W-:Y:S02]  /*d280*/  @P0 IADD3.X R6, RZ, R6, RZ, P1, !PT ;  /* 0x00000006ff060210 */ /* 0x004fe40000ffe4ff */
[----:B------:R-:W-:Y:S02]  /*d290*/  ISETP.GE.AND P1, PT, R4, 0x11, PT ;  /* 0x000000110400780c */ /* 0x000fe40003f26270 */
        /* <DEDUP_REMOVED lines=66> */
.L_x_2531:
        /* <DEDUP_REMOVED lines=10> */
.L_x_2451:
        /* <DEDUP_REMOVED lines=11> */
.L_x_2452:
        /* <DEDUP_REMOVED lines=37> */
[----:B01----:R-:W-:Y:S05]  /*da60*/  CALL.ABS.NOINC R2 ;  /* 0x0000000002007343 */ /* 0x003fea0003c00000 */
.L_x_2454:
[----:B------:R-:W-:Y:S05]  /*da70*/  BSYNC B6 ;  /* 0x0000000000067941 */ /* 0x000fea0003800000 */
.L_x_2453:
[----:B------:R-:W2:Y:S01]  /*da80*/  LDL.LU R21, [R1+0x34] ;  /* 0x0000340001157983 */ /* 0x000ea20000300800 */
[----:B------:R-:W-:Y:S01]  /*da90*/  ULDC.64 UR6, c[0x0][0x2e0] ;  /* 0x0000b80000067ab9 */ /* 0x000fe20000000a00 */
[----:B-1----:R-:W1:Y:S01]  /*daa0*/  LDC R4, c[0x0][0x448] ;  /* 0x00011200ff047b82 */ /* 0x002e620000000800 */
[----:B------:R-:W-:Y:S01]  /*dab0*/  ULDC.64 UR4, c[0x0][0x2d8] ;  /* 0x0000b60000047ab9 */ /* 0x000fe20000000a00 */
[----:B------:R-:W3:Y:S01]  /*dac0*/  LDL.LU R20, [R1+0x2c] ;  /* 0x00002c0001147983 */ /* 0x000ee20000300800 */
[----:B------:R-:W-:-:S03]  /*dad0*/  ULDC.64 UR8, c[0x0][0x280] ;  /* 0x0000a00000087ab9 */ /* 0x000fc60000000a00 */
[----:B------:R-:W3:Y:S02]  /*dae0*/  LDL.LU.64 R2, [R1+0x20] ;  /* 0x0000200001027983 */ /* 0x000ee40000300a00 */
[----:B0-----:R-:W0:Y:S02]  /*daf0*/  LDC R9, c[0x0][0x448] ;  /* 0x00011200ff097b82 */ /* 0x001e240000000800 */
[----:B------:R4:W5:Y:S01]  /*db00*/  LDL R10, [R1+0x1c] ;  /* 0x00001c00010a7983 */ /* 0x0009620000100800 */
[----:B-1----:R-:W-:-:S13]  /*db10*/  ISETP.NE.AND P6, PT, R4, 0x1, PT ;  /* 0x000000010400780c */ /* 0x002fda0003fc5270 */
[----:B------:R-:W1:Y:S08]  /*db20*/  @P6 LDC R5, c[0x0][0x44c] ;  /* 0x00011300ff056b82 */ /* 0x000e700000000800 */
[----:B------:R-:W4:Y:S08]  /*db30*/  @P6 LDC R4, c[0x0][0x450] ;  /* 0x00011400ff046b82 */ /* 0x000f300000000800 */
[----:B------:R-:W0:Y:S01]  /*db40*/  @P6 LDC R8, c[0x0][0x450] ;  /* 0x00011400ff086b82 */ /* 0x000e220000000800 */
[----:B--2---:R-:W-:-:S02]  /*db50*/  IMAD R0, R21, UR6, RZ ;  /* 0x0000000615007c24 */ /* 0x004fc4000f8e02ff */
[----:B------:R-:W2:Y:S02]  /*db60*/  S2R R21, SR_TID.X ;  /* 0x0000000000157919 */ /* 0x000ea40000002100 */
[----:B------:R-:W-:Y:S01]  /*db70*/  IMAD R0, R29, UR7, R0 ;  /* 0x000000071d007c24 */ /* 0x000fe2000f8e0200 */
[----:B---3--:R-:W-:Y:S02]  /*db80*/  MOV R3, R20 ;  /* 0x0000001400037202 */ /* 0x008fe40000000f00 */
[----:B------:R-:W3:Y:S01]  /*db90*/  S2R R20, SR_TID.X ;  /* 0x0000000000147919 */ /* 0x000ee20000002100 */
[----:B------:R-:W-:-:S04]  /*dba0*/  IMAD.WIDE.U32 R2, R24, UR4, R2 ;  /* 0x0000000418027c25 */ /* 0x000fc8000f8e0002 */
[----:B------:R-:W-:Y:S01]  /*dbb0*/  IMAD R3, R24, UR5, R3 ;  /* 0x0000000518037c24 */ /* 0x000fe2000f8e0203 */
[----:B------:R-:W-:Y:S01]  /*dbc0*/  ULDC.64 UR4, c[0x0][0x2d0] ;  /* 0x0000b40000047ab9 */ /* 0x000fe20000000a00 */
[----:B------:R-:W-:Y:S01]  /*dbd0*/  IMAD.WIDE.U32 R2, R29, UR6, R2 ;  /* 0x000000061d027c25 */ /* 0x000fe2000f8e0002 */
[----:B------:R-:W-:-:S03]  /*dbe0*/  ULDC.64 UR6, c[0x0][0x2c8] ;  /* 0x0000b20000067ab9 */ /* 0x000fc60000000a00 */
[----:B------:R-:W-:Y:S02]  /*dbf0*/  IMAD.IADD R3, R3, 0x1, R0 ;  /* 0x0000000103037824 */ /* 0x000fe400078e0200 */
[----:B--2---:R-:W-:-:S05]  /*dc00*/  IMAD.SHL.U32 R21, R21, 0x10, RZ ;  /* 0x0000001015157824 */ /* 0x004fca00078e00ff */
[----:B------:R-:W-:Y:S02]  /*dc10*/  LOP3.LUT R21, R21, 0x70, RZ, 0xc0, !PT ;  /* 0x0000007015157812 */ /* 0x000fe400078ec0ff */
[----:B---3--:R-:W-:-:S04]  /*dc20*/  LOP3.LUT R20, R20, 0x7f, RZ, 0xc0, !PT ;  /* 0x0000007f14147812 */ /* 0x008fc800078ec0ff */
[----:B------:R-:W-:-:S04]  /*dc30*/  SHF.R.U32.HI R20, RZ, 0x3, R20 ;  /* 0x00000003ff147819 */ /* 0x000fc80000011614 */
[----:B------:R-:W-:Y:S02]  /*dc40*/  LOP3.LUT R20, R20, R21, RZ, 0xfc, !PT ;  /* 0x0000001514147212 */ /* 0x000fe400078efcff */
[----:B------:R2:W5:Y:S03]  /*dc50*/  LDL R21, [R1+0x28] ;  /* 0x0000280001157983 */ /* 0x0005660000100800 */
[----:B------:R-:W-:-:S04]  /*dc60*/  IMAD R6, R17, 0xc0, R20 ;  /* 0x000000c011067824 */ /* 0x000fc800078e0214 */
[----:B-1----:R-:W-:-:S04]  /*dc70*/  @P6 IMAD.HI.U32 R0, R6, R5, RZ ;  /* 0x0000000506006227 */ /* 0x002fc800078e00ff */
[----:B------:R-:W-:Y:S01]  /*dc80*/  IMAD.MOV.U32 R5, RZ, RZ, R6 ;  /* 0x000000ffff057224 */ /* 0x000fe200078e0006 */
[----:B----4-:R-:W-:-:S04]  /*dc90*/  @P6 SHF.R.U32.HI R5, RZ, R4, R0 ;  /* 0x00000004ff056219 */ /* 0x010fc80000011600 */
[----:B------:R-:W-:-:S05]  /*dca0*/  SHF.R.S32.HI R0, RZ, 0x1f, R5 ;  /* 0x0000001fff007819 */ /* 0x000fca0000011405 */
[----:B------:R-:W-:-:S04]  /*dcb0*/  IMAD R0, R0, UR4, RZ ;  /* 0x0000000400007c24 */ /* 0x000fc8000f8e02ff */
[C---:B------:R-:W-:Y:S02]  /*dcc0*/  IMAD R7, R5.reuse, UR5, R0 ;  /* 0x0000000505077c24 */ /* 0x040fe4000f8e0200 */
[----:B------:R-:W-:Y:S02]  /*dcd0*/  IMAD.MOV R0, RZ, RZ, -R5 ;  /* 0x000000ffff007224 */ /* 0x000fe400078e0a05 */
[----:B------:R-:W-:-:S04]  /*dce0*/  IMAD.WIDE.U32 R4, R5, UR4, R2 ;  /* 0x0000000405047c25 */ /* 0x000fc8000f8e0002 */
[----:B0-----:R-:W-:Y:S02]  /*dcf0*/  IMAD R0, R9, R0, R6 ;  /* 0x0000000009007224 */ /* 0x001fe400078e0206 */
        /* <DEDUP_REMOVED lines=117> */
[----:B0-----:R-:W-:-:S04]  /*e450*/  @!P1 LEA R4, P3, R28, R4, 0x1 ;  /* 0x000000041c049211 */ /* 0x001fc800078608ff */
[----:B------:R-:W-:Y:S01]  /*e460*/  @!P1 IADD3.X R0, RZ, R0, RZ, P3, !PT ;  /* 0x00000000ff009210 */ /* 0x000fe20001ffe4ff */
[----:B-1----:R-:W-:-:S04]  /*e470*/  @!P1 IMAD.MOV.U32 R6, RZ, RZ, R4 ;  /* 0x000000ffff069224 */ /* 0x002fc800078e0004 */
        /* <DEDUP_REMOVED lines=20> */
.L_x_2556:
        /* <DEDUP_REMOVED lines=10> */
.L_x_2456:
        /* <DEDUP_REMOVED lines=22> */
.L_x_2557:
[----:B------:R-:W-:Y:S05]  /*e7c0*/  BSYNC B0 ;  /* 0x0000000000007941 */ /* 0x000fea0003800000 */
.L_x_2457:
[----:B------:R-:W-:Y:S04]  /*e7d0*/  BSSY B0, `(.L_x_2459) ;  /* 0x00000ff000007945 */ /* 0x000fe80003800000 */
[----:B------:R-:W-:Y:S05]  /*e7e0*/  @!P1 BRA `(.L_x_2460) ;  /* 0x0000000c00f49947 */ /* 0x000fea0003800000 */
[----:B------:R-:W-:Y:S01]  /*e7f0*/  ULDC UR4, c[0x0][0x2f4] ;  /* 0x0000bd0000047ab9 */ /* 0x000fe20000000800 */
[----:B------:R-:W-:Y:S01]  /*e800*/  IMAD.MOV.U32 R17, RZ, RZ, R27 ;  /* 0x000000ffff117224 */ /* 0x000fe200078e001b */
[----:B------:R-:W-:Y:S01]  /*e810*/  ISETP.GE.AND P1, PT, R28, UR4, PT ;  /* 0x000000041c007c0c */ /* 0x000fe2000bf26270 */
[----:B------:R-:W-:Y:S02]  /*e820*/  IMAD.MOV.U32 R6, RZ, RZ, R25 ;  /* 0x000000ffff067224 */ /* 0x000fe400078e0019 */
[----:B------:R-:W-:-:S10]  /*e830*/  IMAD.MOV.U32 R29, RZ, RZ, R26 ;  /* 0x000000ffff1d7224 */ /* 0x000fd400078e001a */
.L_x_2473:
[----:B------:R-:W2:Y:S01]  /*e840*/  LDL R9, [R1+0x14] ;  /* 0x0000140001097983 */ /* 0x000ea20000100800 */
[----:B0-----:R-:W0:Y:S03]  /*e850*/  LDC R3, c[0x0][0x430] ;  /* 0x00010c00ff037b82 */ /* 0x001e260000000800 */
[----:B------:R-:W3:Y:S04]  /*e860*/  LDL R8, [R1+0x18] ;  /* 0x0000180001087983 */ /* 0x000ee80000100800 */
[----:B------:R-:W4:Y:S01]  /*e870*/  LDL R5, [R1] ;  /* 0x0000000001057983 */ /* 0x000f220000100800 */
        /* <DEDUP_REMOVED lines=14> */
[----:B-1----:R-:W-:-:S05]  /*e960*/  @P0 SHF.R.U32.HI R2, RZ, R0, R4 ;  /* 0x00000000ff020219 */ /* 0x002fca0000011604 */
        /* <DEDUP_REMOVED lines=23> */
.L_x_2461:
[----:B------:R-:W-:Y:S01]  /*eae0*/  IMAD R5, R25, 0x8, R22 ;  /* 0x0000000819057824 */ /* 0x000fe200078e0216 */
[----:B------:R-:W-:Y:S01]  /*eaf0*/  SHF.L.U32 R2, R27, 0x1f, RZ ;  /* 0x0000001f1b027819 */ /* 0x000fe200000006ff */
[----:B------:R-:W-:Y:S03]  /*eb00*/  BSSY B1, `(.L_x_2462) ;  /* 0x0000003000017945 */ /* 0x000fe60003800000 */
[----:B------:R-:W0:Y:S02]  /*eb10*/  SYNCS.PHASECHK.TRANS64.TRYWAIT P0, [R5+URZ+0x16840], R2 ;  /* 0x01684002050075a7 */ /* 0x000e24000800017f */
[----:B0-----:R-:W-:Y:S05]  /*eb20*/  @!P0 BRA `(.L_x_2463) ;  /* 0x00000044008c8947 */ /* 0x001fea0003800000 */
.L_x_2558:
[----:B------:R-:W-:Y:S05]  /*eb30*/  BSYNC B1 ;  /* 0x0000000000017941 */ /* 0x000fea0003800000 */
.L_x_2462:
[----:B------:R-:W2:Y:S01]  /*eb40*/  LDL R3, [R1+0x4] ;  /* 0x0000040001037983 */ /* 0x000ea20000100800 */
[----:B------:R-:W-:Y:S01]  /*eb50*/  SHF.R.S32.HI R20, RZ, 0x1f, R0 ;  /* 0x0000001fff147819 */ /* 0x000fe20000011400 */
[----:B------:R-:W-:Y:S01]  /*eb60*/  ULDC.64 UR4, c[0x0][0x300] ;  /* 0x0000c00000047ab9 */ /* 0x000fe20000000a00 */
[----:B------:R-:W-:Y:S01]  /*eb70*/  ULDC.64 UR6, c[0x0][0x2e8] ;  /* 0x0000ba0000067ab9 */ /* 0x000fe20000000a00 */
[----:B------:R-:W1:Y:S02]  /*eb80*/  S2R R8, SR_TID.X ;  /* 0x0000000000087919 */ /* 0x000e640000002100 */
[----:B------:R-:W-:-:S04]  /*eb90*/  IMAD R7, R20, UR4, RZ ;  /* 0x0000000414077c24 */ /* 0x000fc8000f8e02ff */
[----:B------:R-:W-:Y:S02]  /*eba0*/  IMAD R7, R0, UR5, R7 ;  /* 0x0000000500077c24 */ /* 0x000fe4000f8e0207 */
[C---:B-1----:R-:W-:Y:S01]  /*ebb0*/  IMAD.SHL.U32 R9, R8.reuse, 0x8, RZ ;  /* 0x0000000808097824 */ /* 0x042fe200078e00ff */
[----:B------:R-:W-:-:S04]  /*ebc0*/  SHF.L.U32 R11, R8, 0x3, RZ ;  /* 0x00000003080b7819 */ /* 0x000fc800000006ff */
        /* <DEDUP_REMOVED lines=59> */
.L_x_2576:
        /* <DEDUP_REMOVED lines=8> */
.L_x_2465:
        /* <DEDUP_REMOVED lines=11> */
.L_x_2466:
[----:B------:R1:W-:Y:S01]  /*f0b0*/  SYNCS.ARRIVE.TRANS64.A1T0 RZ, [R5+URZ+0x16830], RZ ;  /* 0x016830ff05ff79a7 */ /* 0x0003e2000810003f */
[----:B------:R-:W-:Y:S05]  /*f0c0*/  @!P3 BRA `(.L_x_2467) ;  /* 0x000000000004b947 */ /* 0x000fea0003800000 */
[----:B------:R-:W-:Y:S01]  /*f0d0*/  BPT.TRAP 0x1 ;  /* 0x000000040000795c */ /* 0x000fe20000300000 */
.L_x_2467:
[----:B------:R-:W-:Y:S01]  /*f0e0*/  SHF.L.U32 R2, R17, 0x1f, RZ ;  /* 0x0000001f11027819 */ /* 0x000fe200000006ff */
[----:B-1----:R-:W-:Y:S01]  /*f0f0*/  IMAD R5, R6, 0x8, R22 ;  /* 0x0000000806057824 */ /* 0x002fe200078e0216 */
[----:B------:R-:W-:Y:S03]  /*f100*/  BSSY B1, `(.L_x_2468) ;  /* 0x0000003000017945 */ /* 0x000fe60003800000 */
[----:B------:R-:W1:Y:S02]  /*f110*/  SYNCS.PHASECHK.TRANS64.TRYWAIT P0, [R5+URZ+0x16860], R2 ;  /* 0x01686002050075a7 */ /* 0x000e64000800017f */
[----:B-1----:R-:W-:Y:S05]  /*f120*/  @!P0 BRA `(.L_x_2469) ;  /* 0x0000004800508947 */ /* 0x002fea0003800000 */
.L_x_2577:
[----:B------:R-:W-:Y:S05]  /*f130*/  BSYNC B1 ;  /* 0x0000000000017941 */ /* 0x000fea0003800000 */
.L_x_2468:
        /* <DEDUP_REMOVED lines=60> */
.L_x_2595:
        /* <DEDUP_REMOVED lines=14> */
[----:B------:R-:W-:-:S03]  /*f5e0*/  NOP ;  /* 0x0000000000007918 */ /* 0x000fc60000000000 */
[----:B------:R-:W-:-:S03]  /*f5f0*/  IADD3 R3, R3, R6, RZ ;  /* 0x0000000603037210 */ /* 0x000fc60007ffe0ff */
        /* <DEDUP_REMOVED lines=9> */
.L_x_2471:
        /* <DEDUP_REMOVED lines=11> */
.L_x_2472:
[----:B------:R-:W2:Y:S01]  /*f740*/  LDL R0, [R1+0x10] ;  /* 0x0000100001007983 */ /* 0x000ea20000100800 */
[----:B------:R1:W-:Y:S01]  /*f750*/  SYNCS.ARRIVE.TRANS64.A1T0 RZ, [R5+URZ+0x16850], RZ ;  /* 0x016850ff05ff79a7 */ /* 0x0003e2000810003f */
[C---:B------:R-:W-:Y:S02]  /*f760*/  VIADD R7, R26.reuse, 0xffffffff ;  /* 0xffffffff1a077836 */ /* 0x040fe40000000000 */
[----:B------:R-:W-:Y:S02]  /*f770*/  IMAD.MOV.U32 R17, RZ, RZ, R27 ;  /* 0x000000ffff117224 */ /* 0x000fe400078e001b */
[----:B------:R-:W-:Y:S02]  /*f780*/  IMAD.MOV.U32 R6, RZ, RZ, R25 ;  /* 0x000000ffff067224 */ /* 0x000fe400078e0019 */
[----:B------:R-:W-:Y:S01]  /*f790*/  IMAD.MOV.U32 R29, RZ, RZ, R26 ;  /* 0x000000ffff1d7224 */ /* 0x000fe200078e001a */
[----:B--2---:R-:W-:-:S13]  /*f7a0*/  ISETP.GT.AND P0, PT, R26, R0, PT ;  /* 0x000000001a00720c */ /* 0x004fda0003f04270 */
[----:B-1----:R-:W-:Y:S05]  /*f7b0*/  @P0 BRA `(.L_x_2473) ;  /* 0xfffffff000200947 */ /* 0x002fea000383ffff */
.L_x_2460:
[----:B------:R-:W-:Y:S05]  /*f7c0*/  BSYNC B0 ;  /* 0x0000000000007941 */ /* 0x000fea0003800000 */
.L_x_2459:
        /* <DEDUP_REMOVED lines=17> */
.L_x_2475:
[----:B------:R-:W-:Y:S05]  /*f8e0*/  BSYNC B0 ;  /* 0x0000000000007941 */ /* 0x000fea0003800000 */
.L_x_2474:
[----:B------:R-:W-:-:S05]  /*f8f0*/  IMAD.U32 R0, RZ, RZ, UR37 ;  /* 0x00000025ff007e24 */ /* 0x000fca000f8e00ff */
[----:B------:R-:W-:-:S13]  /*f900*/  ISETP.NE.AND P0, PT, R0, 0x3, PT ;  /* 0x000000030000780c */ /* 0x000fda0003f05270 */
[----:B------:R-:W-:Y:S05]  /*f910*/  @!P0 BRA `(.L_x_2476) ;  /* 0x0000000000048947 */ /* 0x000fea0003800000 */
[----:B------:R-:W-:Y:S01]  /*f920*/  BPT.TRAP 0x1 ;  /* 0x000000040000795c */ /* 0x000fe20000300000 */
.L_x_2476:
[----:B------:R-:W2:Y:S01]  /*f930*/  LDL.LU R2, [R1+0xc] ;  /* 0x00000c0001027983 */ /* 0x000ea20000300800 */
[----:B------:R-:W-:Y:S01]  /*f940*/  IMAD R0, R25, 0x8, R22 ;  /* 0x0000000819007824 */ /* 0x000fe200078e0216 */
[----:B0-----:R-:W-:Y:S01]  /*f950*/  SHF.L.U32 R3, R27, 0x1f, RZ ;  /* 0x0000001f1b037819 */ /* 0x001fe200000006ff */
[----:B------:R-:W-:Y:S03]  /*f960*/  BSSY B0, `(.L_x_2477) ;  /* 0x0000004000007945 */ /* 0x000fe60003800000 */
[----:B------:R-:W0:Y:S01]  /*f970*/  SYNCS.PHASECHK.TRANS64.TRYWAIT P0, [R0+URZ+0x16860], R3 ;  /* 0x01686003000075a7 */ /* 0x000e22000800017f */
[----:B--2---:R-:W-:Y:S01]  /*f980*/  IMAD R6, R26, -0x80, R2 ;  /* 0xffffff801a067824 */ /* 0x004fe200078e0202 */
[----:B0-----:R-:W-:Y:S06]  /*f990*/  @!P0 BRA `(.L_x_2478) ;  /* 0x0000004800908947 */ /* 0x001fec0003800000 */
.L_x_2596:
[----:B------:R-:W-:Y:S05]  /*f9a0*/  BSYNC B0 ;  /* 0x0000000000007941 */ /* 0x000fea0003800000 */
.L_x_2477:
        /* <DEDUP_REMOVED lines=60> */
.L_x_2614:
        /* <DEDUP_REMOVED lines=9> */
.L_x_2480:
        /* <DEDUP_REMOVED lines=11> */
.L_x_2481:
[----:B------:R-:W-:Y:S01]  /*feb0*/  VIADD R25, R25, 0x1 ;  /* 0x0000000119197836 */ /* 0x000fe20000000000 */
[----:B------:R0:W-:Y:S04]  /*fec0*/  SYNCS.ARRIVE.TRANS64.A1T0 RZ, [R0+URZ+0x16850], RZ ;  /* 0x016850ff00ff79a7 */ /* 0x0001e8000810003f */
[----:B------:R-:W-:-:S04]  /*fed0*/  ISETP.NE.AND P0, PT, R25, 0x2, PT ;  /* 0x000000021900780c */ /* 0x000fc80003f05270 */
[----:B0-----:R-:W-:Y:S02]  /*fee0*/  SEL R0, RZ, 0x1, P0 ;  /* 0x00000001ff007807 */ /* 0x001fe40000000000 */
[----:B------:R-:W-:Y:S02]  /*fef0*/  SEL R25, R25, RZ, P0 ;  /* 0x000000ff19197207 */ /* 0x000fe40000000000 */
[----:B------:R-:W-:-:S07]  /*ff00*/  LOP3.LUT R27, R27, R0, RZ, 0x3c, !PT ;  /* 0x000000001b1b7212 */ /* 0x000fce00078e3cff */
.L_x_2440:
[----:B------:R-:W-:Y:S05]  /*ff10*/  BSYNC B7 ;  /* 0x0000000000077941 */ /* 0x000fea0003800000 */
.L_x_2438:
        /* <DEDUP_REMOVED lines=12> */
.L_x_2482:
        /* <DEDUP_REMOVED lines=43> */
.L_x_2624:
[----:B------:R-:W-:Y:S02]  /*10290*/  ULDC UR4, c[0x0][0xc38] ;  /* 0x00030e0000047ab9 */ /* 0x000fe40000000800 */
[----:B------:R-:W-:-:S04]  /*102a0*/  IMAD.U32 R4, RZ, RZ, UR4 ;  /* 0x00000004ff047e24 */ /* 0x000fc8000f8e00ff */
[----:B-1----:R-:W-:-:S04]  /*102b0*/  IMAD R3, R14, R4, RZ ;  /* 0x000000040e037224 */ /* 0x002fc800078e02ff */
[----:B------:R-:W-:-:S05]  /*102c0*/  IMAD.IADD R6, R6, 0x1, R3 ;  /* 0x0000000106067824 */ /* 0x000fca00078e0203 */
[----:B------:R-:W-:-:S13]  /*102d0*/  ISETP.GT.AND P6, PT, R6, R0, PT ;  /* 0x000000000600720c */ /* 0x000fda0003fc4270 */
[----:B------:R-:W-:Y:S05]  /*102e0*/  @P6 BRA `(.L_x_2485) ;  /* 0x0000000000a46947 */ /* 0x000fea0003800000 */
.L_x_2488:
        /* <DEDUP_REMOVED lines=35> */
.L_x_2632:
[----:B------:R-:W-:Y:S02]  /*10520*/  ULDC UR4, c[0x0][0xc38] ;  /* 0x00030e0000047ab9 */ /* 0x000fe40000000800 */
[----:B------:R-:W-:-:S04]  /*10530*/  IMAD.U32 R4, RZ, RZ, UR4 ;  /* 0x00000004ff047e24 */ /* 0x000fc8000f8e00ff */
[----:B-1----:R-:W-:-:S04]  /*10540*/  IMAD R3, R14, R4, RZ ;  /* 0x000000040e037224 */ /* 0x002fc800078e02ff */
[----:B------:R-:W-:-:S05]  /*10550*/  IMAD.IADD R6, R3, 0x1, R6 ;  /* 0x0000000103067824 */ /* 0x000fca00078e0206 */
[----:B------:R-:W-:-:S13]  /*10560*/  ISETP.GT.AND P6, PT, R6, R0, PT ;  /* 0x000000000600720c */ /* 0x000fda0003fc4270 */
[----:B------:R-:W-:Y:S05]  /*10570*/  @!P6 BRA `(.L_x_2488) ;  /* 0xfffffffc005ce947 */ /* 0x000fea000383ffff */
.L_x_2485:
        /* <DEDUP_REMOVED lines=10> */
.L_x_2637:
[----:B------:R-:W-:-:S13]  /*10620*/  ISETP.NE.AND P0, PT, R3, RZ, PT ;  /* 0x000000ff0300720c */ /* 0x000fda0003f05270 */
[----:B------:R-:W-:Y:S05]  /*10630*/  @!P0 BRA `(.L_x_2490) ;  /* 0x0000000000108947 */ /* 0x000fea0003800000 */
[----:B------:R-:W-:Y:S01]  /*10640*/  UMOV UR4, 0xffffffff ;  /* 0xffffffff00047882 */ /* 0x000fe20000000000 */
[----:B------:R-:W-:Y:S02]  /*10650*/  VIADD R12, R7, 0xffffffff ;  /* 0xffffffff070c7836 */ /* 0x000fe40000000000 */
[----:B------:R-:W-:Y:S05]  /*10660*/  BRA.DIV UR4, `(.L_x_2491) ;  /* 0x0000005204007947 */ /* 0x000fea000b800000 */
[----:B------:R4:W0:Y:S02]  /*10670*/  SHFL.IDX PT, R16, R2, R12, 0x1f ;  /* 0x00001f0c02107589 */ /* 0x00082400000e0000 */
.L_x_2490:
[----:B---3--:R-:W-:Y:S01]  /*10680*/  ISETP.NE.AND P0, PT, R5, 0x1, PT ;  /* 0x000000010500780c */ /* 0x008fe20003f05270 */
[----:B0-----:R-:W-:-:S04]  /*10690*/  IMAD R16, R16, R4, R6 ;  /* 0x0000000410107224 */ /* 0x001fc800078e0206 */
[----:B------:R-:W-:-:S08]  /*106a0*/  IMAD.IADD R0, R0, 0x1, -R16 ;  /* 0x0000000100007824 */ /* 0x000fd000078e0a10 */
[----:B------:R-:W-:Y:S05]  /*106b0*/  @!P0 BRA `(.L_x_2492) ;  /* 0x0000000000dc8947 */ /* 0x000fea0003800000 */
[----:B--2---:R-:W-:Y:S02]  /*106c0*/  IABS R4, R17 ;  /* 0x0000001100047213 */ /* 0x004fe40000000000 */
[----:B------:R-:W-:Y:S02]  /*106d0*/  IABS R6, R5 ;  /* 0x0000000500067213 */ /* 0x000fe40000000000 */
[----:B-1----:R-:W0:Y:S01]  /*106e0*/  I2F.RP R7, R4 ;  /* 0x0000000400077306 */ /* 0x002e220000209400 */
[----:B----4-:R-:W-:-:S07]  /*106f0*/  MOV R2, RZ ;  /* 0x000000ff00027202 */ /* 0x010fce0000000f00 */
        /* <DEDUP_REMOVED lines=51> */
.L_x_2492:
        /* <DEDUP_REMOVED lines=28> */
[----:B------:R-:W-:Y:S01]  /*10bf0*/  IMAD R7, R6, R9, RZ ;  /* 0x0000000906077224 */ /* 0x000fe200078e02ff */
[----:B------:R-:W-:-:S03]  /*10c00*/  IADD3 R9, -R9, RZ, RZ ;  /* 0x000000ff09097210 */ /* 0x000fc60007ffe1ff */
        /* <DEDUP_REMOVED lines=30> */
.L_x_2493:
[----:B------:R-:W-:-:S05]  /*10df0*/  LOP3.LUT R0, RZ, R3, RZ, 0x33, !PT ;  /* 0x00000003ff007212 */ /* 0x000fca00078e33ff */
[----:B------:R-:W-:Y:S01]  /*10e00*/  IMAD.IADD R17, R17, 0x1, R0 ;  /* 0x0000000111117824 */ /* 0x000fe200078e0200 */
[----:B------:R-:W-:Y:S06]  /*10e10*/  BRA `(.L_x_2494) ;  /* 0x00000000001c7947 */ /* 0x000fec0003800000 */
.L_x_2486:
[----:B------:R-:W-:Y:S01]  /*10e20*/  UMOV UR4, URZ ;  /* 0x0000003f00047c82 */ /* 0x000fe20008000000 */
[----:B------:R-:W-:Y:S01]  /*10e30*/  UMOV UR5, URZ ;  /* 0x0000003f00057c82 */ /* 0x000fe20008000000 */
[----:B------:R-:W-:Y:S01]  /*10e40*/  ULDC UR6, c[0x0][0xc3c] ;  /* 0x00030f0000067ab9 */ /* 0x000fe20000000800 */
[----:B------:R-:W-:Y:S02]  /*10e50*/  IMAD.MOV.U32 R16, RZ, RZ, R0 ;  /* 0x000000ffff107224 */ /* 0x000fe400078e0000 */
[----:B------:R-:W-:Y:S02]  /*10e60*/  IMAD.U32 R17, RZ, RZ, UR4 ;  /* 0x00000004ff117e24 */ /* 0x000fe4000f8e00ff */
[----:B------:R-:W-:Y:S02]  /*10e70*/  IMAD.U32 R18, RZ, RZ, UR5 ;  /* 0x00000005ff127e24 */ /* 0x000fe4000f8e00ff */
[----:B------:R-:W-:-:S07]  /*10e80*/  IMAD.U32 R19, RZ, RZ, UR6 ;  /* 0x00000006ff137e24 */ /* 0x000fce000f8e00ff */
.L_x_2494:
        /* <DEDUP_REMOVED lines=10> */
.L_x_2483:
[----:B------:R-:W-:Y:S02]  /*10f30*/  ULDC UR4, c[0x0][0xc3c] ;  /* 0x00030f0000047ab9 */ /* 0x000fe40000000800 */
[----:B-1----:R-:W-:-:S13]  /*10f40*/  ISETP.GE.AND P0, PT, R19, UR4, PT ;  /* 0x0000000413007c0c */ /* 0x002fda000bf06270 */
[----:B------:R-:W-:Y:S05]  /*10f50*/  @!P0 BRA `(.L_x_2495) ;  /* 0xffffffac00808947 */ /* 0x000fea000383ffff */
[----:B------:R-:W-:Y:S05]  /*10f60*/  BSYNC B8 ;  /* 0x0000000000087941 */ /* 0x000fea0003800000 */
.L_x_2432:
[----:B--2---:R-:W2:Y:S01]  /*10f70*/  LDL.LU R0, [R1+0x38] ;  /* 0x0000380001007983 */ /* 0x004ea20000300800 */
[----:B------:R-:W-:Y:S01]  /*10f80*/  BSSY B0, `(.L_x_2496) ;  /* 0x000000b000007945 */ /* 0x000fe20003800000 */
[----:B------:R-:W1:Y:S01]  /*10f90*/  S2R R5, SR_CgaCtaId ;  /* 0x0000000000057919 */ /* 0x000e620000008800 */
[----:B--2---:R-:W-:-:S05]  /*10fa0*/  VIADD R0, R0, 0x1 ;  /* 0x0000000100007836 */ /* 0x004fca0000000000 */
[----:B0-----:R-:W-:-:S04]  /*10fb0*/  LEA.HI R2, R0, R0, RZ, 0x1 ;  /* 0x0000000000027211 */ /* 0x001fc800078f08ff */
[----:B------:R-:W-:Y:S02]  /*10fc0*/  LOP3.LUT R3, R2, 0xfffffffe, RZ, 0xc0, !PT ;  /* 0xfffffffe02037812 */ /* 0x000fe400078ec0ff */
[----:B------:R-:W-:-:S03]  /*10fd0*/  MOV R2, 0x400 ;  /* 0x0000040000027802 */ /* 0x000fc60000000f00 */
[----:B------:R-:W-:Y:S01]  /*10fe0*/  IMAD.IADD R0, R0, 0x1, -R3 ;  /* 0x0000000100007824 */ /* 0x000fe200078e0a03 */
[----:B-1----:R-:W-:-:S04]  /*10ff0*/  LEA R5, R5, R2, 0x18 ;  /* 0x0000000205057211 */ /* 0x002fc800078ec0ff */
[----:B------:R-:W-:-:S04]  /*11000*/  SHF.L.U32 R0, R0, 0x1f, RZ ;  /* 0x0000001f00007819 */ /* 0x000fc800000006ff */
[----:B------:R-:W0:Y:S02]  /*11010*/  SYNCS.PHASECHK.TRANS64.TRYWAIT P0, [R5+URZ+0x16820], R0 ;  /* 0x01682000050075a7 */ /* 0x000e24000800017f */
[----:B0-----:R-:W-:Y:S05]  /*11020*/  @!P0 BRA `(.L_x_2497) ;  /* 0x0000004400b88947 */ /* 0x001fea0003800000 */
.L_x_2640:
[----:B------:R-:W-:Y:S05]  /*11030*/  BSYNC B0 ;  /* 0x0000000000007941 */ /* 0x000fea0003800000 */
.L_x_2496:
[----:B------:R-:W-:-:S03]  /*11040*/  UMOV UR4, 0xffffffff ;  /* 0xffffffff00047882 */ /* 0x000fc60000000000 */
[----:B------:R-:W-:Y:S05]  /*11050*/  BRA.DIV UR4, `(.L_x_2498) ;  /* 0x0000004604c07947 */ /* 0x000fea000b800000 */
[----:B0-----:R-:W0:Y:S02]  /*11060*/  S2R R0, SR_TID.X ;  /* 0x0000000000007919 */ /* 0x001e240000002100 */
[----:B0-----:R-:W-:-:S04]  /*11070*/  SHF.R.U32.HI R0, RZ, 0x5, R0 ;  /* 0x00000005ff007819 */ /* 0x001fc80000011600 */
[----:B------:R-:W-:-:S05]  /*11080*/  LOP3.LUT R0, R0, 0x3, RZ, 0xc0, !PT ;  /* 0x0000000300007812 */ /* 0x000fca00078ec0ff */
[----:B------:R0:W1:Y:S02]  /*11090*/  SHFL.IDX PT, R14, R0, RZ, 0x1f ;  /* 0x00001fff000e7589 */ /* 0x00006400000e0000 */
.L_x_2643:
[----:B-1----:R-:W-:Y:S01]  /*110a0*/  ISETP.NE.AND P0, PT, R14, RZ, PT ;  /* 0x000000ff0e00720c */ /* 0x002fe20003f05270 */
[----:B------:R-:W-:-:S12]  /*110b0*/  BSSY B0, `(.L_x_2499) ;  /* 0x0000024000007945 */ /* 0x000fd80003800000 */
[----:B------:R-:W-:Y:S05]  /*110c0*/  @P0 BRA `(.L_x_2500) ;  /* 0x0000000000880947 */ /* 0x000fea0003800000 */
[----:B------:R-:W-:-:S03]  /*110d0*/  UMOV UR4, 0xffffffff ;  /* 0xffffffff00047882 */ /* 0x000fc60000000000 */
[----:B------:R-:W-:Y:S05]  /*110e0*/  BRA.DIV UR4, `(.L_x_2501) ;  /* 0x0000004604d07947 */ /* 0x000fea000b800000 */
[----:B------:R-:W-:-:S13]  /*110f0*/  ELECT P6, URZ, PT ;  /* 0x00000000003f782f */ /* 0x000fda00038c0000 */
.L_x_2646:
[----:B------:R-:W-:Y:S05]  /*11100*/  @!P6 BRA `(.L_x_2500) ;  /* 0x000000000078e947 */ /* 0x000fea0003800000 */
[----:B------:R-:W-:-:S06]  /*11110*/  ULOP3.LUT UR4, UR36, 0x2, URZ, 0xfc, !UPT ;  /* 0x0000000224047892 */ /* 0x000fcc000f8efc3f */
[----:B0-----:R-:W-:-:S05]  /*11120*/  IMAD.U32 R0, RZ, RZ, UR4 ;  /* 0x00000004ff007e24 */ /* 0x001fca000f8e00ff */
[----:B------:R-:W-:-:S13]  /*11130*/  ISETP.NE.AND P0, PT, R0, 0x3, PT ;  /* 0x000000030000780c */ /* 0x000fda0003f05270 */
[----:B------:R-:W-:Y:S05]  /*11140*/  @!P0 BRA `(.L_x_2502) ;  /* 0x0000000000048947 */ /* 0x000fea0003800000 */
[----:B------:R-:W-:Y:S01]  /*11150*/  BPT.TRAP 0x1 ;  /* 0x000000040000795c */ /* 0x000fe20000300000 */
.L_x_2502:
[----:B------:R-:W-:Y:S01]  /*11160*/  IMAD R3, R25, 0x8, R5 ;  /* 0x0000000819037824 */ /* 0x000fe200078e0205 */
[----:B------:R-:W-:Y:S01]  /*11170*/  SHF.L.U32 R2, R27, 0x1f, RZ ;  /* 0x0000001f1b027819 */ /* 0x000fe200000006ff */
[----:B------:R-:W-:-:S03]  /*11180*/  VIADD R25, R25, 0x1 ;  /* 0x0000000119197836 */ /* 0x000fc60000000000 */
[----:B------:R-:W0:Y:S02]  /*11190*/  SYNCS.PHASECHK.TRANS64.TRYWAIT P1, [R3+URZ+0x16840], R2 ;  /* 0x01684002030075a7 */ /* 0x000e24000802017f */
[----:B------:R-:W-:-:S04]  /*111a0*/  ISETP.NE.AND P2, PT, R25, 0x2, PT ;  /* 0x000000021900780c */ /* 0x000fc80003f45270 */
[----:B------:R-:W-:Y:S01]  /*111b0*/  SEL R0, RZ, 0x1, P2 ;  /* 0x00000001ff007807 */ /* 0x000fe20001000000 */
[----:B0-----:R-:W-:Y:S08]  /*111c0*/  @!P1 BRA `(.L_x_2503) ;  /* 0x0000004400b89947 */ /* 0x001ff00003800000 */
.L_x_2647:
[----:B------:R-:W-:Y:S02]  /*111d0*/  SEL R25, R25, RZ, P2 ;  /* 0x000000ff19197207 */ /* 0x000fe40001000000 */
[----:B------:R-:W-:Y:S01]  /*111e0*/  LOP3.LUT R0, R27, R0, RZ, 0x3c, !PT ;  /* 0x000000001b007212 */ /* 0x000fe200078e3cff */
[----:B------:R-:W-:Y:S06]  /*111f0*/  @!P0 BRA `(.L_x_2504) ;  /* 0x0000000000048947 */ /* 0x000fec0003800000 */
[----:B------:R-:W-:Y:S01]  /*11200*/  BPT.TRAP 0x1 ;  /* 0x000000040000795c */ /* 0x000fe20000300000 */
.L_x_2504:
[----:B------:R-:W-:Y:S01]  /*11210*/  IMAD R25, R25, 0x8, R5 ;  /* 0x0000000819197824 */ /* 0x000fe200078e0205 */
[----:B------:R-:W-:-:S04]  /*11220*/  SHF.L.U32 R0, R0, 0x1f, RZ ;  /* 0x0000001f00007819 */ /* 0x000fc800000006ff */
[----:B------:R-:W1:Y:S02]  /*11230*/  SYNCS.PHASECHK.TRANS64.TRYWAIT P1, [R25+URZ+0x16840], R0 ;  /* 0x01684000190075a7 */ /* 0x000e64000802017f */
[----:B-1----:R-:W-:Y:S05]  /*11240*/  @!P1 BRA `(.L_x_2505) ;  /* 0x0000004400ac9947 */ /* 0x002fea0003800000 */
.L_x_2648:
[----:B------:R-:W-:Y:S05]  /*11250*/  @!P0 BRA `(.L_x_2506) ;  /* 0x0000000000048947 */ /* 0x000fea0003800000 */
[----:B------:R-:W-:Y:S01]  /*11260*/  BPT.TRAP 0x1 ;  /* 0x000000040000795c */ /* 0x000fe20000300000 */
.L_x_2506:
[----:B------:R-:W2:Y:S02]  /*11270*/  SYNCS.PHASECHK.TRANS64.TRYWAIT P1, [R3+URZ+0x16860], R2 ;  /* 0x01686002030075a7 */ /* 0x000ea4000802017f */
[----:B--2---:R-:W-:Y:S05]  /*11280*/  @!P1 BRA `(.L_x_2507) ;  /* 0x0000004400b09947 */ /* 0x004fea0003800000 */
.L_x_2649:
[----:B------:R-:W-:Y:S05]  /*11290*/  @!P0 BRA `(.L_x_2508) ;  /* 0x0000000000048947 */ /* 0x000fea0003800000 */
[----:B------:R-:W-:Y:S01]  /*112a0*/  BPT.TRAP 0x1 ;  /* 0x000000040000795c */ /* 0x000fe20000300000 */
.L_x_2508:
[----:B---3--:R3:W4:Y:S02]  /*112b0*/  SYNCS.PHASECHK.TRANS64.TRYWAIT P0, [R25+URZ+0x16860], R0 ;  /* 0x01686000190075a7 */ /* 0x008724000800017f */
[----:B----4-:R-:W-:Y:S05]  /*112c0*/  @!P0 NANOSLEEP.SYNCS 0x989680 ;  /* 0x009896800000895d */ /* 0x010fea0003900000 */
[----:B------:R-:W4:Y:S02]  /*112d0*/  @!P0 SYNCS.PHASECHK.TRANS64 P0, [R25+URZ+0x16860], R0 ;  /* 0x01686000190085a7 */ /* 0x000f24000800007f */
[----:B----4-:R-:W-:Y:S05]  /*112e0*/  @!P0 BRA `(.L_x_2508) ;  /* 0xfffffffc00f08947 */ /* 0x010fea000383ffff */
.L_x_2500:
[----:B------:R-:W-:Y:S05]  /*112f0*/  BSYNC B0 ;  /* 0x0000000000007941 */ /* 0x000fea0003800000 */
.L_x_2499:
[----:B------:R-:W-:Y:S05]  /*11300*/  EXIT ;  /* 0x000000000000794d */ /* 0x000fea0003800000 */
.L_x_2377:
[----:B0-----:R-:W-:-:S04]  /*11310*/  IMAD.U32 R3, RZ, RZ, UR45 ;  /* 0x0000002dff037e24 */ /* 0x001fc8000f8e00ff */
[----:B------:R0:W1:Y:S03]  /*11320*/  SYNCS.PHASECHK.TRANS64.TRYWAIT P1, [R3+URZ+0x16800], R0 ;  /* 0x01680000030075a7 */ /* 0x000066000802017f */
[----:B-1----:R-:W-:Y:S05]  /*11330*/  @!P1 NANOSLEEP.SYNCS 0x989680 ;  /* 0x009896800000995d */ /* 0x002fea0003900000 */
[----:B------:R-:W1:Y:S02]  /*11340*/  @!P1 SYNCS.PHASECHK.TRANS64 P1, [R3+URZ+0x16800], R0 ;  /* 0x01680000030095a7 */ /* 0x000e64000802007f */
[----:B-1----:R-:W-:Y:S05]  /*11350*/  @!P1 BRA `(.L_x_2377) ;  /* 0xfffffffc00ec9947 */ /* 0x002fea000383ffff */
[----:B------:R-:W-:Y:S05]  /*11360*/  BRA `(.L_x_2509) ;  /* 0xffffff0400fc7947 */ /* 0x000fea000383ffff */
.L_x_2381:
[----:B-1----:R1:W2:Y:S02]  /*11370*/  SYNCS.PHASECHK.TRANS64.TRYWAIT P1, [R3+URZ+0x16830], R0 ;  /* 0x01683000030075a7 */ /* 0x0022a4000802017f */
[----:B--2---:R-:W-:Y:S05]  /*11380*/  @!P1 NANOSLEEP.SYNCS 0x989680 ;  /* 0x009896800000995d */ /* 0x004fea0003900000 */
[----:B------:R-:W2:Y:S02]  /*11390*/  @!P1 SYNCS.PHASECHK.TRANS64 P1, [R3+URZ+0x16830], R0 ;  /* 0x01683000030095a7 */ /* 0x000ea4000802007f */
[----:B--2---:R-:W-:Y:S05]  /*113a0*/  @!P1 BRA `(.L_x_2381) ;  /* 0xfffffffc00f09947 */ /* 0x004fea000383ffff */
[----:B------:R-:W-:Y:S05]  /*113b0*/  BRA `(.L_x_2380) ;  /* 0xffffff0800187947 */ /* 0x000fea000383ffff */
.L_x_2387:
[----:B-1----:R-:W-:-:S04]  /*113c0*/  IMAD.U32 R7, RZ, RZ, UR6 ;  /* 0x00000006ff077e24 */ /* 0x002fc8000f8e00ff */
[----:B------:R1:W2:Y:S03]  /*113d0*/  SYNCS.PHASECHK.TRANS64.TRYWAIT P1, [R7+URZ+0x16830], R0 ;  /* 0x01683000070075a7 */ /* 0x0002a6000802017f */
[----:B--2---:R-:W-:Y:S05]  /*113e0*/  @!P1 NANOSLEEP.SYNCS 0x989680 ;  /* 0x009896800000995d */ /* 0x004fea0003900000 */
[----:B------:R-:W2:Y:S02]  /*113f0*/  @!P1 SYNCS.PHASECHK.TRANS64 P1, [R7+URZ+0x16830], R0 ;  /* 0x01683000070095a7 */ /* 0x000ea4000802007f */
[----:B--2---:R-:W-:Y:S05]  /*11400*/  @!P1 BRA `(.L_x_2387) ;  /* 0xfffffffc00ec9947 */ /* 0x004fea000383ffff */
[----:B------:R-:W-:Y:S05]  /*11410*/  BRA `(.L_x_2384) ;  /* 0xffffff2800747947 */ /* 0x000fea000383ffff */
.L_x_2391:
[----:B-1----:R-:W-:-:S04]  /*11420*/  IMAD.U32 R2, RZ, RZ, UR6 ;  /* 0x00000006ff027e24 */ /* 0x002fc8000f8e00ff */
[----:B------:R1:W2:Y:S03]  /*11430*/  SYNCS.PHASECHK.TRANS64.TRYWAIT P1, [R2+URZ+0x16850], R0 ;  /* 0x01685000020075a7 */ /* 0x0002a6000802017f */
[----:B--2---:R-:W-:Y:S05]  /*11440*/  @!P1 NANOSLEEP.SYNCS 0x989680 ;  /* 0x009896800000995d */ /* 0x004fea0003900000 */
[----:B------:R-:W2:Y:S02]  /*11450*/  @!P1 SYNCS.PHASECHK.TRANS64 P1, [R2+URZ+0x16850], R0 ;  /* 0x01685000020095a7 */ /* 0x000ea4000802007f */
[----:B--2---:R-:W-:Y:S05]  /*11460*/  @!P1 BRA `(.L_x_2391) ;  /* 0xfffffffc00ec9947 */ /* 0x004fea000383ffff */
[----:B------:R-:W-:Y:S05]  /*11470*/  BRA `(.L_x_2388) ;  /* 0xffffff2800f87947 */ /* 0x000fea000383ffff */
.L_x_2399:
[----:B-1----:R-:W-:-:S04]  /*11480*/  IMAD.U32 R7, RZ, RZ, UR6 ;  /* 0x00000006ff077e24 */ /* 0x002fc8000f8e00ff */
[----:B------:R1:W2:Y:S03]  /*11490*/  SYNCS.PHASECHK.TRANS64.TRYWAIT P1, [R7+URZ+0x16830], R0 ;  /* 0x01683000070075a7 */ /* 0x0002a6000802017f */
[----:B--2---:R-:W-:Y:S05]  /*114a0*/  @!P1 NANOSLEEP.SYNCS 0x989680 ;  /* 0x009896800000995d */ /* 0x004fea0003900000 */
[----:B------:R-:W2:Y:S02]  /*114b0*/  @!P1 SYNCS.PHASECHK.TRANS64 P1, [R7+URZ+0x16830], R0 ;  /* 0x01683000070095a7 */ /* 0x000ea4000802007f */
[----:B--2---:R-:W-:Y:S05]  /*114c0*/  @!P1 BRA `(.L_x_2399) ;  /* 0xfffffffc00ec9947 */ /* 0x004fea000383ffff */
[----:B------:R-:W-:Y:S05]  /*114d0*/  BRA `(.L_x_2396) ;  /* 0xffffff5000047947 */ /* 0x000fea000383ffff */
.L_x_2403:
[----:B-1----:R-:W-:-:S04]  /*114e0*/  IMAD.U32 R2, RZ, RZ, UR6 ;  /* 0x00000006ff027e24 */ /* 0x002fc8000f8e00ff */
[----:B------:R1:W2:Y:S03]  /*114f0*/  SYNCS.PHASECHK.TRANS64.TRYWAIT P1, [R2+URZ+0x16850], R0 ;  /* 0x01685000020075a7 */ /* 0x0002a6000802017f */
[----:B--2---:R-:W-:Y:S05]  /*11500*/  @!P1 NANOSLEEP.SYNCS 0x989680 ;  /* 0x009896800000995d */ /* 0x004fea0003900000 */
[----:B------:R-:W2:Y:S02]  /*11510*/  @!P1 SYNCS.PHASECHK.TRANS64 P1, [R2+URZ+0x16850], R0 ;  /* 0x01685000020095a7 */ /* 0x000ea4000802007f */
[----:B--2---:R-:W-:Y:S05]  /*11520*/  @!P1 BRA `(.L_x_2403) ;  /* 0xfffffffc00ec9947 */ /* 0x004fea000383ffff */
[----:B------:R-:W-:Y:S05]  /*11530*/  BRA `(.L_x_2400) ;  /* 0xffffff50007c7947 */ /* 0x000fea000383ffff */
.L_x_2410:
[----:B-1----:R-:W-:-:S04]  /*11540*/  IMAD.U32 R6, RZ, RZ, UR5 ;  /* 0x00000005ff067e24 */ /* 0x002fc8000f8e00ff */
[----:B------:R1:W2:Y:S03]  /*11550*/  SYNCS.PHASECHK.TRANS64.TRYWAIT P1, [R6+URZ+0x16850], R5 ;  /* 0x01685005060075a7 */ /* 0x0002a6000802017f */
[----:B--2---:R-:W-:Y:S05]  /*11560*/  @!P1 NANOSLEEP.SYNCS 0x989680 ;  /* 0x009896800000995d */ /* 0x004fea0003900000 */
[----:B------:R-:W2:Y:S02]  /*11570*/  @!P1 SYNCS.PHASECHK.TRANS64 P1, [R6+URZ+0x16850], R5 ;  /* 0x01685005060095a7 */ /* 0x000ea4000802007f */
[----:B--2---:R-:W-:Y:S05]  /*11580*/  @!P1 BRA `(.L_x_2410) ;  /* 0xfffffffc00ec9947 */ /* 0x004fea000383ffff */
[----:B------:R-:W-:Y:S05]  /*11590*/  BRA `(.L_x_2409) ;  /* 0xffffff6800f07947 */ /* 0x000fea000383ffff */
.L_x_2446:
[----:B0-----:R-:W0:Y:S01]  /*115a0*/  S2R R20, SR_TID.X ;  /* 0x0000000000147919 */ /* 0x001e220000002100 */
[----:B------:R-:W-:Y:S01]  /*115b0*/  BSSY B0, `(.L_x_2510) ;  /* 0x000000a000007945 */ /* 0x000fe20003800000 */
[----:B------:R-:W-:Y:S01]  /*115c0*/  MOV R12, RZ ;  /* 0x000000ff000c7202 */ /* 0x000fe20000000f00 */
        /* <DEDUP_REMOVED lines=8> */
.L_x_2511:
[----:B------:R-:W-:Y:S05]  /*11650*/  BSYNC B0 ;  /* 0x0000000000007941 */ /* 0x000fea0003800000 */
.L_x_2510:
[----:B------:R-:W-:Y:S05]  /*11660*/  BRA `(.L_x_2512) ;  /* 0xffffffb400f47947 */ /* 0x000fea000383ffff */
.L_x_2449:
[----:B0-----:R0:W1:Y:S02]  /*11670*/  SYNCS.PHASECHK.TRANS64.TRYWAIT P0, [R3+URZ+0x16840], R4 ;  /* 0x01684004030075a7 */ /* 0x001064000800017f */
[----:B-1----:R-:W-:Y:S05]  /*11680*/  @!P0 NANOSLEEP.SYNCS 0x989680 ;  /* 0x009896800000895d */ /* 0x002fea0003900000 */
[----:B------:R-:W1:Y:S02]  /*11690*/  @!P0 SYNCS.PHASECHK.TRANS64 P0, [R3+URZ+0x16840], R4 ;  /* 0x01684004030085a7 */ /* 0x000e64000800007f */
[----:B-1----:R-:W-:Y:S05]  /*116a0*/  @!P0 BRA `(.L_x_2449) ;  /* 0xfffffffc00f08947 */ /* 0x002fea000383ffff */
[----:B------:R-:W-:Y:S05]  /*116b0*/  BRA `(.L_x_2513) ;  /* 0xffffffb800487947 */ /* 0x000fea000383ffff */
.L_x_2450:
        /* <DEDUP_REMOVED lines=8> */
.L_x_2515:
[----:B------:R-:W-:Y:S05]  /*11740*/  BSYNC B0 ;  /* 0x0000000000007941 */ /* 0x000fea0003800000 */
.L_x_2514:
        /* <DEDUP_REMOVED lines=9> */
.L_x_2516:
[----:B------:R-:W-:Y:S02]  /*117e0*/  IMAD.MOV.U32 R13, RZ, RZ, R2 ;  /* 0x000000ffff0d7224 */ /* 0x000fe400078e0002 */
[----:B------:R-:W-:Y:S02]  /*117f0*/  IMAD.MOV.U32 R12, RZ, RZ, 0x1 ;  /* 0x00000001ff0c7424 */ /* 0x000fe400078e00ff */
[----:B------:R-:W-:-:S07]  /*11800*/  IMAD.MOV.U32 R7, RZ, RZ, R14 ;  /* 0x000000ffff077224 */ /* 0x000fce00078e000e */
[----:B------:R-:W-:Y:S05]  /*11810*/  WARPSYNC.COLLECTIVE R15, `(.L_x_2517) ;  /* 0x000000000f087348 */ /* 0x000fea0003c00000 */
[----:B------:R0:W1:Y:S02]  /*11820*/  SHFL.IDX P6, R14, R13, R12, R11 ;  /* 0x0000000c0d0e7389 */ /* 0x00006400000c000b */
[----:B01----:R-:W-:Y:S01]  /*11830*/  ENDCOLLECTIVE ;  /* 0x000000000000791b */ /* 0x003fe20003800000 */
.L_x_2517:
        /* <DEDUP_REMOVED lines=15> */
.L_x_2518:
[----:B------:R-:W-:Y:S02]  /*11930*/  @P1 IMAD R8, R5, 0x2, R22 ;  /* 0x0000000205081824 */ /* 0x000fe400078e0216 */
[----:B------:R-:W-:Y:S02]  /*11940*/  IMAD.MOV.U32 R13, RZ, RZ, R2 ;  /* 0x000000ffff0d7224 */ /* 0x000fe400078e0002 */
[----:B------:R-:W-:Y:S02]  /*11950*/  IMAD.MOV.U32 R12, RZ, RZ, 0x2 ;  /* 0x00000002ff0c7424 */ /* 0x000fe400078e00ff */
[----:B------:R-:W-:-:S07]  /*11960*/  IMAD.MOV.U32 R7, RZ, RZ, R14 ;  /* 0x000000ffff077224 */ /* 0x000fce00078e000e */
[----:B------:R-:W-:Y:S05]  /*11970*/  WARPSYNC.COLLECTIVE R15, `(.L_x_2519) ;  /* 0x000000000f087348 */ /* 0x000fea0003c00000 */
[----:B------:R0:W1:Y:S02]  /*11980*/  SHFL.IDX P6, R14, R13, R12, R11 ;  /* 0x0000000c0d0e7389 */ /* 0x00006400000c000b */
[----:B01----:R-:W-:Y:S01]  /*11990*/  ENDCOLLECTIVE ;  /* 0x000000000000791b */ /* 0x003fe20003800000 */
.L_x_2519:
        /* <DEDUP_REMOVED lines=15> */
.L_x_2520:
[----:B------:R-:W-:Y:S02]  /*11a90*/  @P1 IMAD R8, R5, 0x2, R22 ;  /* 0x0000000205081824 */ /* 0x000fe400078e0216 */
[----:B------:R-:W-:Y:S02]  /*11aa0*/  IMAD.MOV.U32 R13, RZ, RZ, R2 ;  /* 0x000000ffff0d7224 */ /* 0x000fe400078e0002 */
[----:B------:R-:W-:Y:S02]  /*11ab0*/  IMAD.MOV.U32 R12, RZ, RZ, 0x3 ;  /* 0x00000003ff0c7424 */ /* 0x000fe400078e00ff */
[----:B------:R-:W-:-:S07]  /*11ac0*/  IMAD.MOV.U32 R7, RZ, RZ, R14 ;  /* 0x000000ffff077224 */ /* 0x000fce00078e000e */
[----:B------:R-:W-:Y:S05]  /*11ad0*/  WARPSYNC.COLLECTIVE R15, `(.L_x_2521) ;  /* 0x000000000f087348 */ /* 0x000fea0003c00000 */
[----:B------:R0:W1:Y:S02]  /*11ae0*/  SHFL.IDX P6, R14, R13, R12, R11 ;  /* 0x0000000c0d0e7389 */ /* 0x00006400000c000b */
[----:B01----:R-:W-:Y:S01]  /*11af0*/  ENDCOLLECTIVE ;  /* 0x000000000000791b */ /* 0x003fe20003800000 */
.L_x_2521:
        /* <DEDUP_REMOVED lines=15> */
.L_x_2522:
[----:B------:R-:W-:Y:S02]  /*11bf0*/  @P1 IMAD R8, R5, 0x2, R22 ;  /* 0x0000000205081824 */ /* 0x000fe400078e0216 */
[----:B------:R-:W-:Y:S02]  /*11c00*/  IMAD.MOV.U32 R13, RZ, RZ, R2 ;  /* 0x000000ffff0d7224 */ /* 0x000fe400078e0002 */
[----:B------:R-:W-:Y:S02]  /*11c10*/  IMAD.MOV.U32 R12, RZ, RZ, 0x4 ;  /* 0x00000004ff0c7424 */ /* 0x000fe400078e00ff */
[----:B------:R-:W-:-:S07]  /*11c20*/  IMAD.MOV.U32 R7, RZ, RZ, R14 ;  /* 0x000000ffff077224 */ /* 0x000fce00078e000e */
[----:B------:R-:W-:Y:S05]  /*11c30*/  WARPSYNC.COLLECTIVE R15, `(.L_x_2523) ;  /* 0x000000000f087348 */ /* 0x000fea0003c00000 */
[----:B------:R0:W1:Y:S02]  /*11c40*/  SHFL.IDX P6, R14, R13, R12, R11 ;  /* 0x0000000c0d0e7389 */ /* 0x00006400000c000b */
[----:B01----:R-:W-:Y:S01]  /*11c50*/  ENDCOLLECTIVE ;  /* 0x000000000000791b */ /* 0x003fe20003800000 */
.L_x_2523:
        /* <DEDUP_REMOVED lines=15> */
.L_x_2524:
[----:B------:R-:W-:Y:S02]  /*11d50*/  @P1 IMAD R8, R5, 0x2, R22 ;  /* 0x0000000205081824 */ /* 0x000fe400078e0216 */
[----:B------:R-:W-:Y:S02]  /*11d60*/  IMAD.MOV.U32 R13, RZ, RZ, R2 ;  /* 0x000000ffff0d7224 */ /* 0x000fe400078e0002 */
[----:B------:R-:W-:Y:S02]  /*11d70*/  IMAD.MOV.U32 R12, RZ, RZ, 0x5 ;  /* 0x00000005ff0c7424 */ /* 0x000fe400078e00ff */
[----:B------:R-:W-:-:S07]  /*11d80*/  IMAD.MOV.U32 R7, RZ, RZ, R14 ;  /* 0x000000ffff077224 */ /* 0x000fce00078e000e */
[----:B------:R-:W-:Y:S05]  /*11d90*/  WARPSYNC.COLLECTIVE R15, `(.L_x_2525) ;  /* 0x000000000f087348 */ /* 0x000fea0003c00000 */
[----:B------:R0:W1:Y:S02]  /*11da0*/  SHFL.IDX P6, R14, R13, R12, R11 ;  /* 0x0000000c0d0e7389 */ /* 0x00006400000c000b */
[----:B01----:R-:W-:Y:S01]  /*11db0*/  ENDCOLLECTIVE ;  /* 0x000000000000791b */ /* 0x003fe20003800000 */
.L_x_2525:
        /* <DEDUP_REMOVED lines=15> */
.L_x_2526:
[----:B------:R-:W-:Y:S02]  /*11eb0*/  @P1 IMAD R8, R5, 0x2, R22 ;  /* 0x0000000205081824 */ /* 0x000fe400078e0216 */
[----:B------:R-:W-:Y:S02]  /*11ec0*/  IMAD.MOV.U32 R13, RZ, RZ, R2 ;  /* 0x000000ffff0d7224 */ /* 0x000fe400078e0002 */
[----:B------:R-:W-:Y:S02]  /*11ed0*/  IMAD.MOV.U32 R12, RZ, RZ, 0x6 ;  /* 0x00000006ff0c7424 */ /* 0x000fe400078e00ff */
[----:B------:R-:W-:-:S07]  /*11ee0*/  IMAD.MOV.U32 R7, RZ, RZ, R14 ;  /* 0x000000ffff077224 */ /* 0x000fce00078e000e */
[----:B------:R-:W-:Y:S05]  /*11ef0*/  WARPSYNC.COLLECTIVE R15, `(.L_x_2527) ;  /* 0x000000000f087348 */ /* 0x000fea0003c00000 */
[----:B------:R0:W1:Y:S02]  /*11f00*/  SHFL.IDX P6, R14, R13, R12, R11 ;  /* 0x0000000c0d0e7389 */ /* 0x00006400000c000b */
[----:B01----:R-:W-:Y:S01]  /*11f10*/  ENDCOLLECTIVE ;  /* 0x000000000000791b */ /* 0x003fe20003800000 */
.L_x_2527:
        /* <DEDUP_REMOVED lines=15> */
.L_x_2528:
[----:B------:R-:W-:Y:S02]  /*12010*/  @P1 IMAD R8, R5, 0x2, R22 ;  /* 0x0000000205081824 */ /* 0x000fe400078e0216 */
[----:B------:R-:W-:Y:S02]  /*12020*/  IMAD.MOV.U32 R13, RZ, RZ, R2 ;  /* 0x000000ffff0d7224 */ /* 0x000fe400078e0002 */
[----:B------:R-:W-:Y:S01]  /*12030*/  IMAD.MOV.U32 R12, RZ, RZ, 0x7 ;  /* 0x00000007ff0c7424 */ /* 0x000fe200078e00ff */
[----:B------:R-:W-:-:S07]  /*12040*/  MOV R7, R14 ;  /* 0x0000000e00077202 */ /* 0x000fce0000000f00 */
[----:B------:R-:W-:Y:S05]  /*12050*/  WARPSYNC.COLLECTIVE R15, `(.L_x_2529) ;  /* 0x000000000f087348 */ /* 0x000fea0003c00000 */
[----:B------:R0:W1:Y:S02]  /*12060*/  SHFL.IDX P6, R14, R13, R12, R11 ;  /* 0x0000000c0d0e7389 */ /* 0x00006400000c000b */
[----:B01----:R-:W-:Y:S01]  /*12070*/  ENDCOLLECTIVE ;  /* 0x000000000000791b */ /* 0x003fe20003800000 */
.L_x_2529:
        /* <DEDUP_REMOVED lines=14> */
.L_x_2530:
[----:B------:R-:W-:Y:S01]  /*12160*/  IMAD.MOV.U32 R0, RZ, RZ, R14 ;  /* 0x000000ffff007224 */ /* 0x000fe200078e000e */
[----:B------:R-:W-:Y:S06]  /*12170*/  BRA `(.L_x_2531) ;  /* 0xffffffb400507947 */ /* 0x000fec000383ffff */
.L_x_2455:
[----:B------:R-:W-:Y:S02]  /*12180*/  IMAD.MOV.U32 R13, RZ, RZ, R4 ;  /* 0x000000ffff0d7224 */ /* 0x000fe400078e0004 */
[----:B------:R-:W-:Y:S02]  /*12190*/  IMAD.MOV.U32 R12, RZ, RZ, RZ ;  /* 0x000000ffff0c7224 */ /* 0x000fe400078e00ff */
[----:B------:R-:W-:Y:S02]  /*121a0*/  IMAD.MOV.U32 R11, RZ, RZ, 0x181f ;  /* 0x0000181fff0b7424 */ /* 0x000fe400078e00ff */
[----:B------:R-:W-:Y:S02]  /*121b0*/  IMAD.MOV.U32 R15, RZ, RZ, -0x1 ;  /* 0xffffffffff0f7424 */ /* 0x000fe400078e00ff */
[----:B-----5:R-:W-:Y:S02]  /*121c0*/  IMAD R3, R21, R9, RZ ;  /* 0x0000000915037224 */ /* 0x020fe400078e02ff */
[----:B------:R-:W-:-:S07]  /*121d0*/  IMAD R17, R17, 0xc0, R20 ;  /* 0x000000c011117824 */ /* 0x000fce00078e0214 */
[----:B------:R-:W-:Y:S05]  /*121e0*/  WARPSYNC.COLLECTIVE R15, `(.L_x_2532) ;  /* 0x000000000f087348 */ /* 0x000fea0003c00000 */
[----:B------:R0:W1:Y:S02]  /*121f0*/  SHFL.IDX P6, R14, R13, R12, R11 ;  /* 0x0000000c0d0e7389 */ /* 0x00006400000c000b */
[----:B01----:R-:W-:Y:S01]  /*12200*/  ENDCOLLECTIVE ;  /* 0x000000000000791b */ /* 0x003fe20003800000 */
.L_x_2532:
[C---:B------:R-:W-:Y:S01]  /*12210*/  VIADD R8, R17.reuse, 0x10 ;  /* 0x0000001011087836 */ /* 0x040fe20000000000 */
[----:B------:R-:W-:Y:S01]  /*12220*/  ISETP.GE.AND P2, PT, R17, R3, PT ;  /* 0x000000031100720c */ /* 0x000fe20003f46270 */
[----:B------:R-:W-:Y:S02]  /*12230*/  IMAD.MOV.U32 R13, RZ, RZ, R0 ;  /* 0x000000ffff0d7224 */ /* 0x000fe400078e0000 */
[----:B------:R-:W-:-:S10]  /*12240*/  IMAD.MOV.U32 R6, RZ, RZ, R14 ;  /* 0x000000ffff067224 */ /* 0x000fd400078e000e */
[----:B------:R-:W-:Y:S05]  /*12250*/  WARPSYNC.COLLECTIVE R15, `(.L_x_2533) ;  /* 0x000000000f087348 */ /* 0x000fea0003c00000 */
[----:B------:R0:W1:Y:S02]  /*12260*/  SHFL.IDX P6, R14, R13, R12, R11 ;  /* 0x0000000c0d0e7389 */ /* 0x00006400000c000b */
[----:B01----:R-:W-:Y:S01]  /*12270*/  ENDCOLLECTIVE ;  /* 0x000000000000791b */ /* 0x003fe20003800000 */
.L_x_2533:
[----:B------:R-:W-:Y:S02]  /*12280*/  IMAD.MOV.U32 R13, RZ, RZ, R4 ;  /* 0x000000ffff0d7224 */ /* 0x000fe400078e0004 */
[----:B------:R-:W-:Y:S02]  /*12290*/  IMAD.MOV.U32 R12, RZ, RZ, 0x1 ;  /* 0x00000001ff0c7424 */ /* 0x000fe400078e00ff */
[----:B------:R-:W-:-:S07]  /*122a0*/  IMAD.MOV.U32 R7, RZ, RZ, R14 ;  /* 0x000000ffff077224 */ /* 0x000fce00078e000e */
[----:B------:R-:W-:Y:S05]  /*122b0*/  WARPSYNC.COLLECTIVE R15, `(.L_x_2534) ;  /* 0x000000000f087348 */ /* 0x000fea0003c00000 */
[----:B------:R0:W1:Y:S02]  /*122c0*/  SHFL.IDX P6, R14, R13, R12, R11 ;  /* 0x0000000c0d0e7389 */ /* 0x00006400000c000b */
[----:B01----:R-:W-:Y:S01]  /*122d0*/  ENDCOLLECTIVE ;  /* 0x000000000000791b */ /* 0x003fe20003800000 */
.L_x_2534:
        /* <DEDUP_REMOVED lines=15> */
.L_x_2535:
[----:B------:R-:W-:Y:S02]  /*123d0*/  IMAD.MOV.U32 R13, RZ, RZ, R4 ;  /* 0x000000ffff0d7224 */ /* 0x000fe400078e0004 */
[----:B------:R-:W-:Y:S02]  /*123e0*/  IMAD.MOV.U32 R12, RZ, RZ, 0x2 ;  /* 0x00000002ff0c7424 */ /* 0x000fe400078e00ff */
[----:B------:R-:W-:-:S07]  /*123f0*/  IMAD.MOV.U32 R7, RZ, RZ, R14 ;  /* 0x000000ffff077224 */ /* 0x000fce00078e000e */
[----:B------:R-:W-:Y:S05]  /*12400*/  WARPSYNC.COLLECTIVE R15, `(.L_x_2536) ;  /* 0x000000000f087348 */ /* 0x000fea0003c00000 */
[----:B------:R0:W1:Y:S02]  /*12410*/  SHFL.IDX P6, R14, R13, R12, R11 ;  /* 0x0000000c0d0e7389 */ /* 0x00006400000c000b */
[----:B01----:R-:W-:Y:S01]  /*12420*/  ENDCOLLECTIVE ;  /* 0x000000000000791b */ /* 0x003fe20003800000 */
.L_x_2536:
        /* <DEDUP_REMOVED lines=16> */
.L_x_2537:
[----:B------:R-:W-:Y:S02]  /*12530*/  IMAD.MOV.U32 R13, RZ, RZ, R4 ;  /* 0x000000ffff0d7224 */ /* 0x000fe400078e0004 */
[----:B------:R-:W-:Y:S02]  /*12540*/  IMAD.MOV.U32 R12, RZ, RZ, 0x3 ;  /* 0x00000003ff0c7424 */ /* 0x000fe400078e00ff */
[----:B------:R-:W-:-:S07]  /*12550*/  IMAD.MOV.U32 R7, RZ, RZ, R14 ;  /* 0x000000ffff077224 */ /* 0x000fce00078e000e */
[----:B------:R-:W-:Y:S05]  /*12560*/  WARPSYNC.COLLECTIVE R15, `(.L_x_2538) ;  /* 0x000000000f087348 */ /* 0x000fea0003c00000 */
[----:B------:R0:W1:Y:S02]  /*12570*/  SHFL.IDX P6, R14, R13, R12, R11 ;  /* 0x0000000c0d0e7389 */ /* 0x00006400000c000b */
[----:B01----:R-:W-:Y:S01]  /*12580*/  ENDCOLLECTIVE ;  /* 0x000000000000791b */ /* 0x003fe20003800000 */
.L_x_2538:
        /* <DEDUP_REMOVED lines=16> */
.L_x_2539:
[----:B------:R-:W-:Y:S02]  /*12690*/  IMAD.MOV.U32 R13, RZ, RZ, R4 ;  /* 0x000000ffff0d7224 */ /* 0x000fe400078e0004 */
[----:B------:R-:W-:Y:S02]  /*126a0*/  IMAD.MOV.U32 R12, RZ, RZ, 0x4 ;  /* 0x00000004ff0c7424 */ /* 0x000fe400078e00ff */
[----:B------:R-:W-:-:S07]  /*126b0*/  IMAD.MOV.U32 R7, RZ, RZ, R14 ;  /* 0x000000ffff077224 */ /* 0x000fce00078e000e */
[----:B------:R-:W-:Y:S05]  /*126c0*/  WARPSYNC.COLLECTIVE R15, `(.L_x_2540) ;  /* 0x000000000f087348 */ /* 0x000fea0003c00000 */
[----:B------:R0:W1:Y:S02]  /*126d0*/  SHFL.IDX P6, R14, R13, R12, R11 ;  /* 0x0000000c0d0e7389 */ /* 0x00006400000c000b */
[----:B01----:R-:W-:Y:S01]  /*126e0*/  ENDCOLLECTIVE ;  /* 0x000000000000791b */ /* 0x003fe20003800000 */
.L_x_2540:
        /* <DEDUP_REMOVED lines=16> */
.L_x_2541:
[----:B------:R-:W-:Y:S02]  /*127f0*/  IMAD.MOV.U32 R13, RZ, RZ, R4 ;  /* 0x000000ffff0d7224 */ /* 0x000fe400078e0004 */
[----:B------:R-:W-:Y:S02]  /*12800*/  IMAD.MOV.U32 R12, RZ, RZ, 0x5 ;  /* 0x00000005ff0c7424 */ /* 0x000fe400078e00ff */
[----:B------:R-:W-:-:S07]  /*12810*/  IMAD.MOV.U32 R7, RZ, RZ, R14 ;  /* 0x000000ffff077224 */ /* 0x000fce00078e000e */
[----:B------:R-:W-:Y:S05]  /*12820*/  WARPSYNC.COLLECTIVE R15, `(.L_x_2542) ;  /* 0x000000000f087348 */ /* 0x000fea0003c00000 */
[----:B------:R0:W1:Y:S02]  /*12830*/  SHFL.IDX P6, R14, R13, R12, R11 ;  /* 0x0000000c0d0e7389 */ /* 0x00006400000c000b */
[----:B01----:R-:W-:Y:S01]  /*12840*/  ENDCOLLECTIVE ;  /* 0x000000000000791b */ /* 0x003fe20003800000 */
.L_x_2542:
        /* <DEDUP_REMOVED lines=16> */
.L_x_2543:
[----:B------:R-:W-:Y:S02]  /*12950*/  IMAD.MOV.U32 R13, RZ, RZ, R4 ;  /* 0x000000ffff0d7224 */ /* 0x000fe400078e0004 */
[----:B------:R-:W-:Y:S02]  /*12960*/  IMAD.MOV.U32 R12, RZ, RZ, 0x6 ;  /* 0x00000006ff0c7424 */ /* 0x000fe400078e00ff */
[----:B------:R-:W-:-:S07]  /*12970*/  IMAD.MOV.U32 R7, RZ, RZ, R14 ;  /* 0x000000ffff077224 */ /* 0x000fce00078e000e */
[----:B------:R-:W-:Y:S05]  /*12980*/  WARPSYNC.COLLECTIVE R15, `(.L_x_2544) ;  /* 0x000000000f087348 */ /* 0x000fea0003c00000 */
[----:B------:R0:W1:Y:S02]  /*12990*/  SHFL.IDX P6, R14, R13, R12, R11 ;  /* 0x0000000c0d0e7389 */ /* 0x00006400000c000b */
[----:B01----:R-:W-:Y:S01]  /*129a0*/  ENDCOLLECTIVE ;  /* 0x000000000000791b */ /* 0x003fe20003800000 */
.L_x_2544:
        /* <DEDUP_REMOVED lines=16> */
.L_x_2545:
[----:B------:R-:W-:Y:S02]  /*12ab0*/  IMAD.MOV.U32 R13, RZ, RZ, R4 ;  /* 0x000000ffff0d7224 */ /* 0x000fe400078e0004 */
[----:B------:R-:W-:Y:S02]  /*12ac0*/  IMAD.MOV.U32 R12, RZ, RZ, 0x7 ;  /* 0x00000007ff0c7424 */ /* 0x000fe400078e00ff */
[----:B------:R-:W-:-:S07]  /*12ad0*/  IMAD.MOV.U32 R7, RZ, RZ, R14 ;  /* 0x000000ffff077224 */ /* 0x000fce00078e000e */
[----:B------:R-:W-:Y:S05]  /*12ae0*/  WARPSYNC.COLLECTIVE R15, `(.L_x_2546) ;  /* 0x000000000f087348 */ /* 0x000fea0003c00000 */
[----:B------:R0:W1:Y:S02]  /*12af0*/  SHFL.IDX P6, R14, R13, R12, R11 ;  /* 0x0000000c0d0e7389 */ /* 0x00006400000c000b */
[----:B01----:R-:W-:Y:S01]  /*12b00*/  ENDCOLLECTIVE ;  /* 0x000000000000791b */ /* 0x003fe20003800000 */
.L_x_2546:
        /* <DEDUP_REMOVED lines=11> */
.L_x_2547:
        /* <DEDUP_REMOVED lines=12> */
.L_x_2548:
        /* <DEDUP_REMOVED lines=12> */
.L_x_2549:
[----:B------:R-:W-:Y:S02]  /*12d40*/  IMAD.MOV.U32 R13, RZ, RZ, R2 ;  /* 0x000000ffff0d7224 */ /* 0x000fe400078e0002 */
[----:B------:R-:W-:Y:S02]  /*12d50*/  IMAD.MOV.U32 R12, RZ, RZ, 0x1 ;  /* 0x00000001ff0c7424 */ /* 0x000fe400078e00ff */
[----:B------:R-:W-:-:S07]  /*12d60*/  IMAD.MOV.U32 R4, RZ, RZ, R14 ;  /* 0x000000ffff047224 */ /* 0x000fce00078e000e */
[----:B------:R-:W-:Y:S05]  /*12d70*/  WARPSYNC.COLLECTIVE R15, `(.L_x_2550) ;  /* 0x000000000f087348 */ /* 0x000fea0003c00000 */
[----:B------:R0:W1:Y:S02]  /*12d80*/  SHFL.IDX P6, R14, R13, R12, R11 ;  /* 0x0000000c0d0e7389 */ /* 0x00006400000c000b */
[----:B01----:R-:W-:Y:S01]  /*12d90*/  ENDCOLLECTIVE ;  /* 0x000000000000791b */ /* 0x003fe20003800000 */
.L_x_2550:
        /* <DEDUP_REMOVED lines=16> */
.L_x_2551:
[----:B------:R-:W-:Y:S02]  /*12ea0*/  IMAD.MOV.U32 R13, RZ, RZ, R2 ;  /* 0x000000ffff0d7224 */ /* 0x000fe400078e0002 */
[----:B------:R-:W-:Y:S02]  /*12eb0*/  IMAD.MOV.U32 R12, RZ, RZ, 0x2 ;  /* 0x00000002ff0c7424 */ /* 0x000fe400078e00ff */
[----:B------:R-:W-:-:S07]  /*12ec0*/  IMAD.MOV.U32 R6, RZ, RZ, R14 ;  /* 0x000000ffff067224 */ /* 0x000fce00078e000e */
[----:B------:R-:W-:Y:S05]  /*12ed0*/  WARPSYNC.COLLECTIVE R15, `(.L_x_2552) ;  /* 0x000000000f087348 */ /* 0x000fea0003c00000 */
[----:B------:R0:W1:Y:S02]  /*12ee0*/  SHFL.IDX P6, R14, R13, R12, R11 ;  /* 0x0000000c0d0e7389 */ /* 0x00006400000c000b */
[----:B01----:R-:W-:Y:S01]  /*12ef0*/  ENDCOLLECTIVE ;  /* 0x000000000000791b */ /* 0x003fe20003800000 */
.L_x_2552:
[----:B------:R-:W-:-:S05]  /*12f00*/  @!P1 LEA R6, P2, R28, R6, 0x1 ;  /* 0x000000061c069211 */ /* 0x000fca00078408ff */
[----:B------:R-:W-:Y:S01]  /*12f10*/  @!P1 IMAD.X R0, RZ, RZ, R0, P2 ;  /* 0x000000ffff009224 */ /* 0x000fe200010e0600 */
[----:B------:R-:W-:-:S04]  /*12f20*/  ISETP.GE.AND P2, PT, R4, R3, PT ;  /* 0x000000030400720c */ /* 0x000fc80003f46270 */
[----:B------:R-:W-:Y:S01]  /*12f30*/  @!P1 MOV R7, R0 ;  /* 0x0000000000079202 */ /* 0x000fe20000000f00 */
[----:B------:R-:W-:-:S04]  /*12f40*/  IMAD.MOV.U32 R13, RZ, RZ, R5 ;  /* 0x000000ffff0d7224 */ /* 0x000fc800078e0005 */
        /* <DEDUP_REMOVED lines=8> */
.L_x_2553:
[----:B------:R-:W-:Y:S02]  /*12fd0*/  IMAD.MOV.U32 R13, RZ, RZ, R2 ;  /* 0x000000ffff0d7224 */ /* 0x000fe400078e0002 */
[----:B------:R-:W-:Y:S02]  /*12fe0*/  IMAD.MOV.U32 R12, RZ, RZ, 0x3 ;  /* 0x00000003ff0c7424 */ /* 0x000fe400078e00ff */
[----:B------:R-:W-:-:S07]  /*12ff0*/  IMAD.MOV.U32 R6, RZ, RZ, R14 ;  /* 0x000000ffff067224 */ /* 0x000fce00078e000e */
[----:B------:R-:W-:Y:S05]  /*13000*/  WARPSYNC.COLLECTIVE R15, `(.L_x_2554) ;  /* 0x000000000f087348 */ /* 0x000fea0003c00000 */
[----:B------:R0:W1:Y:S02]  /*13010*/  SHFL.IDX P6, R14, R13, R12, R11 ;  /* 0x0000000c0d0e7389 */ /* 0x00006400000c000b */
[----:B01----:R-:W-:Y:S01]  /*13020*/  ENDCOLLECTIVE ;  /* 0x000000000000791b */ /* 0x003fe20003800000 */
.L_x_2554:
        /* <DEDUP_REMOVED lines=12> */
.L_x_2555:
[----:B------:R-:W-:Y:S01]  /*130f0*/  IMAD.MOV.U32 R2, RZ, RZ, R14 ;  /* 0x000000ffff027224 */ /* 0x000fe200078e000e */
[----:B------:R-:W-:Y:S06]  /*13100*/  BRA `(.L_x_2556) ;  /* 0xffffffb4002c7947 */ /* 0x000fec000383ffff */
.L_x_2458:
[----:B0-----:R0:W1:Y:S02]  /*13110*/  SYNCS.PHASECHK.TRANS64.TRYWAIT P0, [R22+URZ+0x16820], R3 ;  /* 0x01682003160075a7 */ /* 0x001064000800017f */
[----:B-1----:R-:W-:Y:S05]  /*13120*/  @!P0 NANOSLEEP.SYNCS 0x989680 ;  /* 0x009896800000895d */ /* 0x002fea0003900000 */
[----:B------:R-:W1:Y:S02]  /*13130*/  @!P0 SYNCS.PHASECHK.TRANS64 P0, [R22+URZ+0x16820], R3 ;  /* 0x01682003160085a7 */ /* 0x000e64000800007f */
[----:B-1----:R-:W-:Y:S05]  /*13140*/  @!P0 BRA `(.L_x_2458) ;  /* 0xfffffffc00f08947 */ /* 0x002fea000383ffff */
[----:B------:R-:W-:Y:S05]  /*13150*/  BRA `(.L_x_2557) ;  /* 0xffffffb400987947 */ /* 0x000fea000383ffff */
.L_x_2463:
[----:B0-----:R0:W1:Y:S02]  /*13160*/  SYNCS.PHASECHK.TRANS64.TRYWAIT P0, [R5+URZ+0x16840], R2 ;  /* 0x01684002050075a7 */ /* 0x001064000800017f */
[----:B-1----:R-:W-:Y:S05]  /*13170*/  @!P0 NANOSLEEP.SYNCS 0x989680 ;  /* 0x009896800000895d */ /* 0x002fea0003900000 */
[----:B------:R-:W1:Y:S02]  /*13180*/  @!P0 SYNCS.PHASECHK.TRANS64 P0, [R5+URZ+0x16840], R2 ;  /* 0x01684002050085a7 */ /* 0x000e64000800007f */
[----:B-1----:R-:W-:Y:S05]  /*13190*/  @!P0 BRA `(.L_x_2463) ;  /* 0xfffffffc00f08947 */ /* 0x002fea000383ffff */
[----:B------:R-:W-:Y:S05]  /*131a0*/  BRA `(.L_x_2558) ;  /* 0xffffffb800607947 */ /* 0x000fea000383ffff */
.L_x_2464:
        /* <DEDUP_REMOVED lines=8> */
.L_x_2560:
[----:B------:R-:W-:Y:S05]  /*13230*/  BSYNC B1 ;  /* 0x0000000000017941 */ /* 0x000fea0003800000 */
.L_x_2559:
        /* <DEDUP_REMOVED lines=9> */
.L_x_2561:
[----:B------:R-:W-:Y:S01]  /*132d0*/  IMAD R9, R9, 0x2, R22 ;  /* 0x0000000209097824 */ /* 0x000fe200078e0216 */
[----:B------:R-:W-:Y:S01]  /*132e0*/  MOV R13, R10 ;  /* 0x0000000a000d7202 */ /* 0x000fe20000000f00 */
[----:B------:R-:W-:Y:S02]  /*132f0*/  IMAD.MOV.U32 R12, RZ, RZ, 0x1 ;  /* 0x00000001ff0c7424 */ /* 0x000fe400078e00ff */
[----:B------:R-:W-:-:S07]  /*13300*/  IMAD.MOV.U32 R2, RZ, RZ, R14 ;  /* 0x000000ffff027224 */ /* 0x000fce00078e000e */
[----:B------:R-:W-:Y:S05]  /*13310*/  WARPSYNC.COLLECTIVE R15, `(.L_x_2562) ;  /* 0x000000000f087348 */ /* 0x000fea0003c00000 */
[----:B------:R0:W1:Y:S02]  /*13320*/  SHFL.IDX P6, R14, R13, R12, R11 ;  /* 0x0000000c0d0e7389 */ /* 0x00006400000c000b */
[----:B01----:R-:W-:Y:S01]  /*13330*/  ENDCOLLECTIVE ;  /* 0x000000000000791b */ /* 0x003fe20003800000 */
.L_x_2562:
        /* <DEDUP_REMOVED lines=11> */
.L_x_2563:
[----:B------:R-:W-:Y:S02]  /*133f0*/  IMAD.MOV.U32 R13, RZ, RZ, R10 ;  /* 0x000000ffff0d7224 */ /* 0x000fe400078e000a */
[----:B------:R-:W-:Y:S02]  /*13400*/  IMAD.MOV.U32 R12, RZ, RZ, 0x2 ;  /* 0x00000002ff0c7424 */ /* 0x000fe400078e00ff */
[----:B------:R-:W-:-:S07]  /*13410*/  IMAD.MOV.U32 R2, RZ, RZ, R14 ;  /* 0x000000ffff027224 */ /* 0x000fce00078e000e */
[----:B------:R-:W-:Y:S05]  /*13420*/  WARPSYNC.COLLECTIVE R15, `(.L_x_2564) ;  /* 0x000000000f087348 */ /* 0x000fea0003c00000 */
[----:B------:R0:W1:Y:S02]  /*13430*/  SHFL.IDX P6, R14, R13, R12, R11 ;  /* 0x0000000c0d0e7389 */ /* 0x00006400000c000b */
[----:B01----:R-:W-:Y:S01]  /*13440*/  ENDCOLLECTIVE ;  /* 0x000000000000791b */ /* 0x003fe20003800000 */
.L_x_2564:
        /* <DEDUP_REMOVED lines=11> */
.L_x_2565:
[----:B------:R-:W-:Y:S02]  /*13500*/  IMAD.MOV.U32 R13, RZ, RZ, R10 ;  /* 0x000000ffff0d7224 */ /* 0x000fe400078e000a */
[----:B------:R-:W-:Y:S02]  /*13510*/  IMAD.MOV.U32 R12, RZ, RZ, 0x3 ;  /* 0x00000003ff0c7424 */ /* 0x000fe400078e00ff */
[----:B------:R-:W-:-:S07]  /*13520*/  IMAD.MOV.U32 R2, RZ, RZ, R14 ;  /* 0x000000ffff027224 */ /* 0x000fce00078e000e */
[----:B------:R-:W-:Y:S05]  /*13530*/  WARPSYNC.COLLECTIVE R15, `(.L_x_2566) ;  /* 0x000000000f087348 */ /* 0x000fea0003c00000 */
[----:B------:R0:W1:Y:S02]  /*13540*/  SHFL.IDX P6, R14, R13, R12, R11 ;  /* 0x0000000c0d0e7389 */ /* 0x00006400000c000b */
[----:B01----:R-:W-:Y:S01]  /*13550*/  ENDCOLLECTIVE ;  /* 0x000000000000791b */ /* 0x003fe20003800000 */
.L_x_2566:
        /* <DEDUP_REMOVED lines=11> */
.L_x_2567:
[----:B------:R-:W-:Y:S02]  /*13610*/  IMAD.MOV.U32 R13, RZ, RZ, R10 ;  /* 0x000000ffff0d7224 */ /* 0x000fe400078e000a */
[----:B------:R-:W-:Y:S02]  /*13620*/  IMAD.MOV.U32 R12, RZ, RZ, 0x4 ;  /* 0x00000004ff0c7424 */ /* 0x000fe400078e00ff */
[----:B------:R-:W-:-:S07]  /*13630*/  IMAD.MOV.U32 R2, RZ, RZ, R14 ;  /* 0x000000ffff027224 */ /* 0x000fce00078e000e */
[----:B------:R-:W-:Y:S05]  /*13640*/  WARPSYNC.COLLECTIVE R15, `(.L_x_2568) ;  /* 0x000000000f087348 */ /* 0x000fea0003c00000 */
[----:B------:R0:W1:Y:S02]  /*13650*/  SHFL.IDX P6, R14, R13, R12, R11 ;  /* 0x0000000c0d0e7389 */ /* 0x00006400000c000b */
[----:B01----:R-:W-:Y:S01]  /*13660*/  ENDCOLLECTIVE ;  /* 0x000000000000791b */ /* 0x003fe20003800000 */
.L_x_2568:
        /* <DEDUP_REMOVED lines=11> */
.L_x_2569:
[----:B------:R-:W-:Y:S02]  /*13720*/  IMAD.MOV.U32 R13, RZ, RZ, R10 ;  /* 0x000000ffff0d7224 */ /* 0x000fe400078e000a */
[----:B------:R-:W-:Y:S02]  /*13730*/  IMAD.MOV.U32 R12, RZ, RZ, 0x5 ;  /* 0x00000005ff0c7424 */ /* 0x000fe400078e00ff */
[----:B------:R-:W-:-:S07]  /*13740*/  IMAD.MOV.U32 R2, RZ, RZ, R14 ;  /* 0x000000ffff027224 */ /* 0x000fce00078e000e */
[----:B------:R-:W-:Y:S05]  /*13750*/  WARPSYNC.COLLECTIVE R15, `(.L_x_2570) ;  /* 0x000000000f087348 */ /* 0x000fea0003c00000 */
[----:B------:R0:W1:Y:S02]  /*13760*/  SHFL.IDX P6, R14, R13, R12, R11 ;  /* 0x0000000c0d0e7389 */ /* 0x00006400000c000b */
[----:B01----:R-:W-:Y:S01]  /*13770*/  ENDCOLLECTIVE ;  /* 0x000000000000791b */ /* 0x003fe20003800000 */
.L_x_2570:
[----:B------:R-:W-:-:S05]  /*13780*/  IADD3 R2, P0, R2, R7, RZ ;  /* 0x0000000702027210 */ /* 0x000fca0007f1e0ff */
[----:B------:R-:W-:-:S05]  /*13790*/  IMAD.X R3, RZ, RZ, R3, P0 ;  /* 0x000000ffff037224 */ /* 0x000fca00000e0603 */
        /* <DEDUP_REMOVED lines=9> */
.L_x_2571:
[----:B------:R-:W-:Y:S02]  /*13830*/  IMAD.MOV.U32 R13, RZ, RZ, R10 ;  /* 0x000000ffff0d7224 */ /* 0x000fe400078e000a */
[----:B------:R-:W-:Y:S02]  /*13840*/  IMAD.MOV.U32 R12, RZ, RZ, 0x6 ;  /* 0x00000006ff0c7424 */ /* 0x000fe400078e00ff */
[----:B------:R-:W-:-:S07]  /*13850*/  IMAD.MOV.U32 R2, RZ, RZ, R14 ;  /* 0x000000ffff027224 */ /* 0x000fce00078e000e */
[----:B------:R-:W-:Y:S05]  /*13860*/  WARPSYNC.COLLECTIVE R15, `(.L_x_2572) ;  /* 0x000000000f087348 */ /* 0x000fea0003c00000 */
[----:B------:R0:W1:Y:S02]  /*13870*/  SHFL.IDX P6, R14, R13, R12, R11 ;  /* 0x0000000c0d0e7389 */ /* 0x00006400000c000b */
[----:B01----:R-:W-:Y:S01]  /*13880*/  ENDCOLLECTIVE ;  /* 0x000000000000791b */ /* 0x003fe20003800000 */
.L_x_2572:
        /* <DEDUP_REMOVED lines=11> */
.L_x_2573:
[----:B------:R-:W-:Y:S02]  /*13940*/  IMAD.MOV.U32 R13, RZ, RZ, R10 ;  /* 0x000000ffff0d7224 */ /* 0x000fe400078e000a */
[----:B------:R-:W-:Y:S02]  /*13950*/  IMAD.MOV.U32 R12, RZ, RZ, 0x7 ;  /* 0x00000007ff0c7424 */ /* 0x000fe400078e00ff */
[----:B------:R-:W-:-:S07]  /*13960*/  IMAD.MOV.U32 R2, RZ, RZ, R14 ;  /* 0x000000ffff027224 */ /* 0x000fce00078e000e */
[----:B------:R-:W-:Y:S05]  /*13970*/  WARPSYNC.COLLECTIVE R15, `(.L_x_2574) ;  /* 0x000000000f087348 */ /* 0x000fea0003c00000 */
[----:B------:R0:W1:Y:S02]  /*13980*/  SHFL.IDX P6, R14, R13, R12, R11 ;  /* 0x0000000c0d0e7389 */ /* 0x00006400000c000b */
[----:B01----:R-:W-:Y:S01]  /*13990*/  ENDCOLLECTIVE ;  /* 0x000000000000791b */ /* 0x003fe20003800000 */
.L_x_2574:
        /* <DEDUP_REMOVED lines=11> */
.L_x_2575:
[----:B------:R-:W-:Y:S01]  /*13a50*/  IMAD.MOV.U32 R2, RZ, RZ, R14 ;  /* 0x000000ffff027224 */ /* 0x000fe200078e000e */
[----:B------:R-:W-:Y:S06]  /*13a60*/  BRA `(.L_x_2576) ;  /* 0xffffffb400447947 */ /* 0x000fec000383ffff */
.L_x_2469:
[----:B-1----:R1:W2:Y:S02]  /*13a70*/  SYNCS.PHASECHK.TRANS64.TRYWAIT P0, [R5+URZ+0x16860], R2 ;  /* 0x01686002050075a7 */ /* 0x0022a4000800017f */
[----:B--2---:R-:W-:Y:S05]  /*13a80*/  @!P0 NANOSLEEP.SYNCS 0x989680 ;  /* 0x009896800000895d */ /* 0x004fea0003900000 */
[----:B------:R-:W2:Y:S02]  /*13a90*/  @!P0 SYNCS.PHASECHK.TRANS64 P0, [R5+URZ+0x16860], R2 ;  /* 0x01686002050085a7 */ /* 0x000ea4000800007f */
[----:B--2---:R-:W-:Y:S05]  /*13aa0*/  @!P0 BRA `(.L_x_2469) ;  /* 0xfffffffc00f08947 */ /* 0x004fea000383ffff */
[----:B------:R-:W-:Y:S05]  /*13ab0*/  BRA `(.L_x_2577) ;  /* 0xffffffb4009c7947 */ /* 0x000fea000383ffff */
.L_x_2470:
        /* <DEDUP_REMOVED lines=8> */
.L_x_2579:
[----:B------:R-:W-:Y:S05]  /*13b40*/  BSYNC B1 ;  /* 0x0000000000017941 */ /* 0x000fea0003800000 */
.L_x_2578:
        /* <DEDUP_REMOVED lines=10> */
.L_x_2580:
[----:B------:R-:W-:Y:S01]  /*13bf0*/  IMAD.MOV.U32 R13, RZ, RZ, R23 ;  /* 0x000000ffff0d7224 */ /* 0x000fe200078e0017 */
[----:B------:R-:W-:Y:S01]  /*13c00*/  MOV R12, 0x1 ;  /* 0x00000001000c7802 */ /* 0x000fe20000000f00 */
[----:B------:R-:W-:-:S07]  /*13c10*/  IMAD.MOV.U32 R2, RZ, RZ, R14 ;  /* 0x000000ffff027224 */ /* 0x000fce00078e000e */
[----:B------:R-:W-:Y:S05]  /*13c20*/  WARPSYNC.COLLECTIVE R15, `(.L_x_2581) ;  /* 0x000000000f087348 */ /* 0x000fea0003c00000 */
[----:B------:R0:W1:Y:S02]  /*13c30*/  SHFL.IDX P6, R14, R13, R12, R11 ;  /* 0x0000000c0d0e7389 */ /* 0x00006400000c000b */
[----:B01----:R-:W-:Y:S01]  /*13c40*/  ENDCOLLECTIVE ;  /* 0x000000000000791b */ /* 0x003fe20003800000 */
.L_x_2581:
        /* <DEDUP_REMOVED lines=12> */
.L_x_2582:
[----:B------:R-:W-:Y:S02]  /*13d10*/  IMAD.MOV.U32 R13, RZ, RZ, R23 ;  /* 0x000000ffff0d7224 */ /* 0x000fe400078e0017 */
[----:B------:R-:W-:Y:S02]  /*13d20*/  IMAD.MOV.U32 R12, RZ, RZ, 0x2 ;  /* 0x00000002ff0c7424 */ /* 0x000fe400078e00ff */
[----:B------:R-:W-:-:S07]  /*13d30*/  IMAD.MOV.U32 R2, RZ, RZ, R14 ;  /* 0x000000ffff027224 */ /* 0x000fce00078e000e */
[----:B------:R-:W-:Y:S05]  /*13d40*/  WARPSYNC.COLLECTIVE R15, `(.L_x_2583) ;  /* 0x000000000f087348 */ /* 0x000fea0003c00000 */
[----:B------:R0:W1:Y:S02]  /*13d50*/  SHFL.IDX P6, R14, R13, R12, R11 ;  /* 0x0000000c0d0e7389 */ /* 0x00006400000c000b */
[----:B01----:R-:W-:Y:S01]  /*13d60*/  ENDCOLLECTIVE ;  /* 0x000000000000791b */ /* 0x003fe20003800000 */
.L_x_2583:
        /* <DEDUP_REMOVED lines=12> */
.L_x_2584:
[----:B------:R-:W-:Y:S02]  /*13e30*/  IMAD.MOV.U32 R13, RZ, RZ, R23 ;  /* 0x000000ffff0d7224 */ /* 0x000fe400078e0017 */
[----:B------:R-:W-:Y:S02]  /*13e40*/  IMAD.MOV.U32 R12, RZ, RZ, 0x3 ;  /* 0x00000003ff0c7424 */ /* 0x000fe400078e00ff */
[----:B------:R-:W-:-:S07]  /*13e50*/  IMAD.MOV.U32 R2, RZ, RZ, R14 ;  /* 0x000000ffff027224 */ /* 0x000fce00078e000e */
[----:B------:R-:W-:Y:S05]  /*13e60*/  WARPSYNC.COLLECTIVE R15, `(.L_x_2585) ;  /* 0x000000000f087348 */ /* 0x000fea0003c00000 */
[----:B------:R0:W1:Y:S02]  /*13e70*/  SHFL.IDX P6, R14, R13, R12, R11 ;  /* 0x0000000c0d0e7389 */ /* 0x00006400000c000b */
[----:B01----:R-:W-:Y:S01]  /*13e80*/  ENDCOLLECTIVE ;  /* 0x000000000000791b */ /* 0x003fe20003800000 */
.L_x_2585:
        /* <DEDUP_REMOVED lines=12> */
.L_x_2586:
[----:B------:R-:W-:Y:S02]  /*13f50*/  IMAD.MOV.U32 R13, RZ, RZ, R23 ;  /* 0x000000ffff0d7224 */ /* 0x000fe400078e0017 */
[----:B------:R-:W-:Y:S02]  /*13f60*/  IMAD.MOV.U32 R12, RZ, RZ, 0x4 ;  /* 0x00000004ff0c7424 */ /* 0x000fe400078e00ff */
[----:B------:R-:W-:-:S07]  /*13f70*/  IMAD.MOV.U32 R2, RZ, RZ, R14 ;  /* 0x000000ffff027224 */ /* 0x000fce00078e000e */
[----:B------:R-:W-:Y:S05]  /*13f80*/  WARPSYNC.COLLECTIVE R15, `(.L_x_2587) ;  /* 0x000000000f087348 */ /* 0x000fea0003c00000 */
[----:B------:R0:W1:Y:S02]  /*13f90*/  SHFL.IDX P6, R14, R13, R12, R11 ;  /* 0x0000000c0d0e7389 */ /* 0x00006400000c000b */
[----:B01----:R-:W-:Y:S01]  /*13fa0*/  ENDCOLLECTIVE ;  /* 0x000000000000791b */ /* 0x003fe20003800000 */
.L_x_2587:
        /* <DEDUP_REMOVED lines=12> */
.L_x_2588:
[----:B------:R-:W-:Y:S02]  /*14070*/  IMAD.MOV.U32 R13, RZ, RZ, R23 ;  /* 0x000000ffff0d7224 */ /* 0x000fe400078e0017 */
[----:B------:R-:W-:Y:S02]  /*14080*/  IMAD.MOV.U32 R12, RZ, RZ, 0x5 ;  /* 0x00000005ff0c7424 */ /* 0x000fe400078e00ff */
[----:B------:R-:W-:-:S07]  /*14090*/  IMAD.MOV.U32 R2, RZ, RZ, R14 ;  /* 0x000000ffff027224 */ /* 0x000fce00078e000e */
[----:B------:R-:W-:Y:S05]  /*140a0*/  WARPSYNC.COLLECTIVE R15, `(.L_x_2589) ;  /* 0x000000000f087348 */ /* 0x000fea0003c00000 */
[----:B------:R0:W1:Y:S02]  /*140b0*/  SHFL.IDX P6, R14, R13, R12, R11 ;  /* 0x0000000c0d0e7389 */ /* 0x00006400000c000b */
[----:B01----:R-:W-:Y:S01]  /*140c0*/  ENDCOLLECTIVE ;  /* 0x000000000000791b */ /* 0x003fe20003800000 */
.L_x_2589:
        /* <DEDUP_REMOVED lines=12> */
.L_x_2590:
[----:B------:R-:W-:Y:S02]  /*14190*/  IMAD.MOV.U32 R13, RZ, RZ, R23 ;  /* 0x000000ffff0d7224 */ /* 0x000fe400078e0017 */
[----:B------:R-:W-:Y:S01]  /*141a0*/  IMAD.MOV.U32 R12, RZ, RZ, 0x6 ;  /* 0x00000006ff0c7424 */ /* 0x000fe200078e00ff */
[----:B------:R-:W-:-:S07]  /*141b0*/  MOV R2, R14 ;  /* 0x0000000e00027202 */ /* 0x000fce0000000f00 */
[----:B------:R-:W-:Y:S05]  /*141c0*/  WARPSYNC.COLLECTIVE R15, `(.L_x_2591) ;  /* 0x000000000f087348 */ /* 0x000fea0003c00000 */
[----:B------:R0:W1:Y:S02]  /*141d0*/  SHFL.IDX P6, R14, R13, R12, R11 ;  /* 0x0000000c0d0e7389 */ /* 0x00006400000c000b */
[----:B01----:R-:W-:Y:S01]  /*141e0*/  ENDCOLLECTIVE ;  /* 0x000000000000791b */ /* 0x003fe20003800000 */
.L_x_2591:
        /* <DEDUP_REMOVED lines=12> */
.L_x_2592:
[----:B------:R-:W-:Y:S02]  /*142b0*/  IMAD.MOV.U32 R13, RZ, RZ, R23 ;  /* 0x000000ffff0d7224 */ /* 0x000fe400078e0017 */
[----:B------:R-:W-:Y:S02]  /*142c0*/  IMAD.MOV.U32 R12, RZ, RZ, 0x7 ;  /* 0x00000007ff0c7424 */ /* 0x000fe400078e00ff */
[----:B------:R-:W-:-:S07]  /*142d0*/  IMAD.MOV.U32 R2, RZ, RZ, R14 ;  /* 0x000000ffff027224 */ /* 0x000fce00078e000e */
[----:B------:R-:W-:Y:S05]  /*142e0*/  WARPSYNC.COLLECTIVE R15, `(.L_x_2593) ;  /* 0x000000000f087348 */ /* 0x000fea0003c00000 */
[----:B------:R0:W1:Y:S02]  /*142f0*/  SHFL.IDX P6, R14, R13, R12, R11 ;  /* 0x0000000c0d0e7389 */ /* 0x00006400000c000b */
[----:B01----:R-:W-:Y:S01]  /*14300*/  ENDCOLLECTIVE ;  /* 0x000000000000791b */ /* 0x003fe20003800000 */
.L_x_2593:
        /* <DEDUP_REMOVED lines=11> */
.L_x_2594:
[----:B------:R-:W-:Y:S01]  /*143c0*/  IMAD.MOV.U32 R2, RZ, RZ, R14 ;  /* 0x000000ffff027224 */ /* 0x000fe200078e000e */
[----:B------:R-:W-:Y:S06]  /*143d0*/  BRA `(.L_x_2595) ;  /* 0xffffffb000487947 */ /* 0x000fec000383ffff */
.L_x_2478:
[----:B0-----:R0:W1:Y:S02]  /*143e0*/  SYNCS.PHASECHK.TRANS64.TRYWAIT P0, [R0+URZ+0x16860], R3 ;  /* 0x01686003000075a7 */ /* 0x001064000800017f */
[----:B-1----:R-:W-:Y:S05]  /*143f0*/  @!P0 NANOSLEEP.SYNCS 0x989680 ;  /* 0x009896800000895d */ /* 0x002fea0003900000 */
[----:B------:R-:W1:Y:S02]  /*14400*/  @!P0 SYNCS.PHASECHK.TRANS64 P0, [R0+URZ+0x16860], R3 ;  /* 0x01686003000085a7 */ /* 0x000e64000800007f */
[----:B-1----:R-:W-:Y:S05]  /*14410*/  @!P0 BRA `(.L_x_2478) ;  /* 0xfffffffc00f08947 */ /* 0x002fea000383ffff */
[----:B------:R-:W-:Y:S05]  /*14420*/  BRA `(.L_x_2596) ;  /* 0xffffffb4005c7947 */ /* 0x000fea000383ffff */
.L_x_2479:
        /* <DEDUP_REMOVED lines=8> */
.L_x_2598:
[----:B------:R-:W-:Y:S05]  /*144b0*/  BSYNC B0 ;  /* 0x0000000000007941 */ /* 0x000fea0003800000 */
.L_x_2597:
        /* <DEDUP_REMOVED lines=10> */
.L_x_2599:
[----:B------:R-:W-:Y:S02]  /*14560*/  IMAD R4, R4, 0x2, R22 ;  /* 0x0000000204047824 */ /* 0x000fe400078e0216 */
[----:B------:R-:W-:Y:S02]  /*14570*/  IMAD.MOV.U32 R13, RZ, RZ, R23 ;  /* 0x000000ffff0d7224 */ /* 0x000fe400078e0017 */
[----:B------:R-:W-:Y:S01]  /*14580*/  IMAD.MOV.U32 R12, RZ, RZ, 0x1 ;  /* 0x00000001ff0c7424 */ /* 0x000fe200078e00ff */
[----:B------:R-:W-:-:S13]  /*14590*/  IADD3 R2, P1, R14, R5, RZ ;  /* 0x000000050e027210 */ /* 0x000fda0007f3e0ff */
[----:B------:R-:W-:Y:S05]  /*145a0*/  WARPSYNC.COLLECTIVE R15, `(.L_x_2600) ;  /* 0x000000000f087348 */ /* 0x000fea0003c00000 */
[----:B------:R0:W1:Y:S02]  /*145b0*/  SHFL.IDX P6, R14, R13, R12, R11 ;  /* 0x0000000c0d0e7389 */ /* 0x00006400000c000b */
[----:B01----:R-:W-:Y:S01]  /*145c0*/  ENDCOLLECTIVE ;  /* 0x000000000000791b */ /* 0x003fe20003800000 */
.L_x_2600:
[----:B------:R-:W-:-:S05]  /*145d0*/  IMAD.X R3, RZ, RZ, R3, P1 ;  /* 0x000000ffff037224 */ /* 0x000fca00008e0603 */
        /* <DEDUP_REMOVED lines=10> */
.L_x_2601:
[----:B------:R-:W-:Y:S02]  /*14680*/  IMAD.MOV.U32 R13, RZ, RZ, R23 ;  /* 0x000000ffff0d7224 */ /* 0x000fe400078e0017 */
[----:B------:R-:W-:Y:S02]  /*14690*/  IMAD.MOV.U32 R12, RZ, RZ, 0x2 ;  /* 0x00000002ff0c7424 */ /* 0x000fe400078e00ff */
[----:B------:R-:W-:-:S07]  /*146a0*/  IMAD.MOV.U32 R9, RZ, RZ, R14 ;  /* 0x000000ffff097224 */ /* 0x000fce00078e000e */
[----:B------:R-:W-:Y:S05]  /*146b0*/  WARPSYNC.COLLECTIVE R15, `(.L_x_2602) ;  /* 0x000000000f087348 */ /* 0x000fea0003c00000 */
[----:B------:R0:W1:Y:S02]  /*146c0*/  SHFL.IDX P6, R14, R13, R12, R11 ;  /* 0x0000000c0d0e7389 */ /* 0x00006400000c000b */
[----:B01----:R-:W-:Y:S01]  /*146d0*/  ENDCOLLECTIVE ;  /* 0x000000000000791b */ /* 0x003fe20003800000 */
.L_x_2602:
        /* <DEDUP_REMOVED lines=12> */
.L_x_2603:
[----:B------:R-:W-:Y:S02]  /*147a0*/  IMAD.MOV.U32 R13, RZ, RZ, R23 ;  /* 0x000000ffff0d7224 */ /* 0x000fe400078e0017 */
[----:B------:R-:W-:Y:S02]  /*147b0*/  IMAD.MOV.U32 R12, RZ, RZ, 0x3 ;  /* 0x00000003ff0c7424 */ /* 0x000fe400078e00ff */
[----:B------:R-:W-:-:S07]  /*147c0*/  IMAD.MOV.U32 R10, RZ, RZ, R14 ;  /* 0x000000ffff0a7224 */ /* 0x000fce00078e000e */
[----:B------:R-:W-:Y:S05]  /*147d0*/  WARPSYNC.COLLECTIVE R15, `(.L_x_2604) ;  /* 0x000000000f087348 */ /* 0x000fea0003c00000 */
[----:B------:R0:W1:Y:S02]  /*147e0*/  SHFL.IDX P6, R14, R13, R12, R11 ;  /* 0x0000000c0d0e7389 */ /* 0x00006400000c000b */
[----:B01----:R-:W-:Y:S01]  /*147f0*/  ENDCOLLECTIVE ;  /* 0x000000000000791b */ /* 0x003fe20003800000 */
.L_x_2604:
        /* <DEDUP_REMOVED lines=12> */
.L_x_2605:
[----:B------:R-:W-:Y:S02]  /*148c0*/  IMAD.MOV.U32 R13, RZ, RZ, R23 ;  /* 0x000000ffff0d7224 */ /* 0x000fe400078e0017 */
[----:B------:R-:W-:Y:S02]  /*148d0*/  IMAD.MOV.U32 R12, RZ, RZ, 0x4 ;  /* 0x00000004ff0c7424 */ /* 0x000fe400078e00ff */
[----:B------:R-:W-:-:S07]  /*148e0*/  IMAD.MOV.U32 R9, RZ, RZ, R14 ;  /* 0x000000ffff097224 */ /* 0x000fce00078e000e */
[----:B------:R-:W-:Y:S05]  /*148f0*/  WARPSYNC.COLLECTIVE R15, `(.L_x_2606) ;  /* 0x000000000f087348 */ /* 0x000fea0003c00000 */
[----:B------:R0:W1:Y:S02]  /*14900*/  SHFL.IDX P6, R14, R13, R12, R11 ;  /* 0x0000000c0d0e7389 */ /* 0x00006400000c000b */
[----:B01----:R-:W-:Y:S01]  /*14910*/  ENDCOLLECTIVE ;  /* 0x000000000000791b */ /* 0x003fe20003800000 */
.L_x_2606:
        /* <DEDUP_REMOVED lines=12> */
.L_x_2607:
[----:B------:R-:W-:Y:S02]  /*149e0*/  IMAD.MOV.U32 R13, RZ, RZ, R23 ;  /* 0x000000ffff0d7224 */ /* 0x000fe400078e0017 */
[----:B------:R-:W-:Y:S02]  /*149f0*/  IMAD.MOV.U32 R12, RZ, RZ, 0x5 ;  /* 0x00000005ff0c7424 */ /* 0x000fe400078e00ff */
[----:B------:R-:W-:-:S07]  /*14a00*/  IMAD.MOV.U32 R10, RZ, RZ, R14 ;  /* 0x000000ffff0a7224 */ /* 0x000fce00078e000e */
[----:B------:R-:W-:Y:S05]  /*14a10*/  WARPSYNC.COLLECTIVE R15, `(.L_x_2608) ;  /* 0x000000000f087348 */ /* 0x000fea0003c00000 */
[----:B------:R0:W1:Y:S02]  /*14a20*/  SHFL.IDX P6, R14, R13, R12, R11 ;  /* 0x0000000c0d0e7389 */ /* 0x00006400000c000b */
[----:B01----:R-:W-:Y:S01]  /*14a30*/  ENDCOLLECTIVE ;  /* 0x000000000000791b */ /* 0x003fe20003800000 */
.L_x_2608:
        /* <DEDUP_REMOVED lines=12> */
.L_x_2609:
[----:B------:R-:W-:Y:S02]  /*14b00*/  IMAD.MOV.U32 R13, RZ, RZ, R23 ;  /* 0x000000ffff0d7224 */ /* 0x000fe400078e0017 */
[----:B------:R-:W-:Y:S02]  /*14b10*/  IMAD.MOV.U32 R12, RZ, RZ, 0x6 ;  /* 0x00000006ff0c7424 */ /* 0x000fe400078e00ff */
[----:B------:R-:W-:-:S07]  /*14b20*/  IMAD.MOV.U32 R9, RZ, RZ, R14 ;  /* 0x000000ffff097224 */ /* 0x000fce00078e000e */
[----:B------:R-:W-:Y:S05]  /*14b30*/  WARPSYNC.COLLECTIVE R15, `(.L_x_2610) ;  /* 0x000000000f087348 */ /* 0x000fea0003c00000 */
[----:B------:R0:W1:Y:S02]  /*14b40*/  SHFL.IDX P6, R14, R13, R12, R11 ;  /* 0x0000000c0d0e7389 */ /* 0x00006400000c000b */
[----:B01----:R-:W-:Y:S01]  /*14b50*/  ENDCOLLECTIVE ;  /* 0x000000000000791b */ /* 0x003fe20003800000 */
.L_x_2610:
        /* <DEDUP_REMOVED lines=12> */
.L_x_2611:
[----:B------:R-:W-:Y:S02]  /*14c20*/  IMAD.MOV.U32 R13, RZ, RZ, R23 ;  /* 0x000000ffff0d7224 */ /* 0x000fe400078e0017 */
[----:B------:R-:W-:Y:S01]  /*14c30*/  IMAD.MOV.U32 R12, RZ, RZ, 0x7 ;  /* 0x00000007ff0c7424 */ /* 0x000fe200078e00ff */
[----:B------:R-:W-:-:S13]  /*14c40*/  IADD3 R2, P1, R14, R5, RZ ;  /* 0x000000050e027210 */ /* 0x000fda0007f3e0ff */
[----:B------:R-:W-:Y:S05]  /*14c50*/  WARPSYNC.COLLECTIVE R15, `(.L_x_2612) ;  /* 0x000000000f087348 */ /* 0x000fea0003c00000 */
[----:B------:R0:W1:Y:S02]  /*14c60*/  SHFL.IDX P6, R14, R13, R12, R11 ;  /* 0x0000000c0d0e7389 */ /* 0x00006400000c000b */
[----:B01----:R-:W-:Y:S01]  /*14c70*/  ENDCOLLECTIVE ;  /* 0x000000000000791b */ /* 0x003fe20003800000 */
.L_x_2612:
        /* <DEDUP_REMOVED lines=10> */
.L_x_2613:
[----:B------:R-:W-:Y:S05]  /*14d20*/  BRA `(.L_x_2614) ;  /* 0xffffffb000107947 */ /* 0x000fea000383ffff */
.L_x_2484:
        /* <DEDUP_REMOVED lines=8> */
.L_x_2616:
[----:B------:R-:W-:Y:S05]  /*14db0*/  BSYNC B0 ;  /* 0x0000000000007941 */ /* 0x000fea0003800000 */
.L_x_2615:
        /* <DEDUP_REMOVED lines=9> */
.L_x_2617:
        /* <DEDUP_REMOVED lines=23> */
.L_x_2618:
[----:B------:R-:W-:Y:S02]  /*14fc0*/  MOV R12, 0x2 ;  /* 0x00000002000c7802 */ /* 0x000fe40000000f00 */
[----:B------:R-:W-:-:S05]  /*14fd0*/  SEL R4, R14, RZ, P1 ;  /* 0x000000ff0e047207 */ /* 0x000fca0000800000 */
[----:B------:R-:W-:-:S04]  /*14fe0*/  IMAD.IADD R4, R13, 0x1, R4 ;  /* 0x000000010d047824 */ /* 0x000fc800078e0204 */
[----:B------:R-:W-:-:S07]  /*14ff0*/  IMAD.MOV.U32 R13, RZ, RZ, R4 ;  /* 0x000000ffff0d7224 */ /* 0x000fce00078e0004 */
[----:B------:R-:W-:Y:S05]  /*15000*/  WARPSYNC.COLLECTIVE R15, `(.L_x_2619) ;  /* 0x000000000f087348 */ /* 0x000fea0003c00000 */
[----:B------:R0:W1:Y:S02]  /*15010*/  SHFL.UP P6, R14, R13, R12, R11 ;  /* 0x0400000c0d0e7389 */ /* 0x00006400000c000b */
[----:B01----:R-:W-:Y:S01]  /*15020*/  ENDCOLLECTIVE ;  /* 0x000000000000791b */ /* 0x003fe20003800000 */
.L_x_2619:
[----:B------:R-:W-:Y:S01]  /*15030*/  IMAD.MOV.U32 R12, RZ, RZ, 0x4 ;  /* 0x00000004ff0c7424 */ /* 0x000fe200078e00ff */
[----:B------:R-:W-:-:S05]  /*15040*/  SEL R3, R14, RZ, P2 ;  /* 0x000000ff0e037207 */ /* 0x000fca0001000000 */
[----:B------:R-:W-:-:S04]  /*15050*/  IMAD.IADD R2, R4, 0x1, R3 ;  /* 0x0000000104027824 */ /* 0x000fc800078e0203 */
[----:B------:R-:W-:-:S07]  /*15060*/  IMAD.MOV.U32 R13, RZ, RZ, R2 ;  /* 0x000000ffff0d7224 */ /* 0x000fce00078e0002 */
[----:B------:R-:W-:Y:S05]  /*15070*/  WARPSYNC.COLLECTIVE R15, `(.L_x_2620) ;  /* 0x000000000f087348 */ /* 0x000fea0003c00000 */
[----:B------:R0:W1:Y:S02]  /*15080*/  SHFL.UP P6, R14, R13, R12, R11 ;  /* 0x0400000c0d0e7389 */ /* 0x00006400000c000b */
[----:B01----:R-:W-:Y:S01]  /*15090*/  ENDCOLLECTIVE ;  /* 0x000000000000791b */ /* 0x003fe20003800000 */
.L_x_2620:
[----:B------:R-:W-:Y:S01]  /*150a0*/  IMAD.MOV.U32 R12, RZ, RZ, 0x8 ;  /* 0x00000008ff0c7424 */ /* 0x000fe200078e00ff */
[----:B------:R-:W-:-:S05]  /*150b0*/  SEL R3, R14, RZ, P3 ;  /* 0x000000ff0e037207 */ /* 0x000fca0001800000 */
[----:B------:R-:W-:-:S04]  /*150c0*/  IMAD.IADD R3, R2, 0x1, R3 ;  /* 0x0000000102037824 */ /* 0x000fc800078e0203 */
[----:B------:R-:W-:-:S07]  /*150d0*/  IMAD.MOV.U32 R13, RZ, RZ, R3 ;  /* 0x000000ffff0d7224 */ /* 0x000fce00078e0003 */
[----:B------:R-:W-:Y:S05]  /*150e0*/  WARPSYNC.COLLECTIVE R15, `(.L_x_2621) ;  /* 0x000000000f087348 */ /* 0x000fea0003c00000 */
[----:B------:R0:W1:Y:S02]  /*150f0*/  SHFL.UP P6, R14, R13, R12, R11 ;  /* 0x0400000c0d0e7389 */ /* 0x00006400000c000b */
[----:B01----:R-:W-:Y:S01]  /*15100*/  ENDCOLLECTIVE ;  /* 0x000000000000791b */ /* 0x003fe20003800000 */
.L_x_2621:
[----:B------:R-:W-:Y:S01]  /*15110*/  IMAD.MOV.U32 R12, RZ, RZ, 0x10 ;  /* 0x00000010ff0c7424 */ /* 0x000fe200078e00ff */
[----:B------:R-:W-:-:S05]  /*15120*/  SEL R4, R14, RZ, P4 ;  /* 0x000000ff0e047207 */ /* 0x000fca0002000000 */
[----:B------:R-:W-:-:S04]  /*15130*/  IMAD.IADD R4, R3, 0x1, R4 ;  /* 0x0000000103047824 */ /* 0x000fc800078e0204 */
[----:B------:R-:W-:-:S07]  /*15140*/  IMAD.MOV.U32 R13, RZ, RZ, R4 ;  /* 0x000000ffff0d7224 */ /* 0x000fce00078e0004 */
[----:B------:R-:W-:Y:S05]  /*15150*/  WARPSYNC.COLLECTIVE R15, `(.L_x_2622) ;  /* 0x000000000f087348 */ /* 0x000fea0003c00000 */
[----:B------:R0:W1:Y:S02]  /*15160*/  SHFL.UP P6, R14, R13, R12, R11 ;  /* 0x0400000c0d0e7389 */ /* 0x00006400000c000b */
[----:B01----:R-:W-:Y:S01]  /*15170*/  ENDCOLLECTIVE ;  /* 0x000000000000791b */ /* 0x003fe20003800000 */
.L_x_2622:
        /* <DEDUP_REMOVED lines=8> */
.L_x_2623:
[----:B------:R-:W-:Y:S05]  /*15200*/  BRA `(.L_x_2624) ;  /* 0xffffffb000207947 */ /* 0x000fea000383ffff */
.L_x_2487:
[----:B------:R-:W-:Y:S01]  /*15210*/  BSSY B0, `(.L_x_2625) ;  /* 0x0000007000007945 */ /* 0x000fe20003800000 */
[----:B------:R-:W-:Y:S02]  /*15220*/  IMAD.MOV.U32 R12, RZ, RZ, 0x1 ;  /* 0x00000001ff0c7424 */ /* 0x000fe400078e00ff */
[----:B------:R-:W-:Y:S02]  /*15230*/  IMAD.MOV.U32 R11, RZ, RZ, RZ ;  /* 0x000000ffff0b7224 */ /* 0x000fe400078e00ff */
[----:B------:R-:W-:-:S07]  /*15240*/  IMAD.MOV.U32 R15, RZ, RZ, -0x1 ;  /* 0xffffffffff0f7424 */ /* 0x000fce00078e00ff */
[----:B------:R-:W-:Y:S05]  /*15250*/  WARPSYNC.COLLECTIVE R15, `(.L_x_2626) ;  /* 0x000000000f087348 */ /* 0x000fea0003c00000 */
[----:B------:R0:W1:Y:S02]  /*15260*/  SHFL.UP P6, R14, R13, R12, R11 ;  /* 0x0400000c0d0e7389 */ /* 0x00006400000c000b */
[----:B01----:R-:W-:Y:S01]  /*15270*/  ENDCOLLECTIVE ;  /* 0x000000000000791b */ /* 0x003fe20003800000 */
.L_x_2626:
[----:B------:R-:W-:Y:S05]  /*15280*/  BSYNC B0 ;  /* 0x0000000000007941 */ /* 0x000fea0003800000 */
.L_x_2625:
        /* <DEDUP_REMOVED lines=8> */
.L_x_2627:
[----:B------:R-:W-:Y:S01]  /*15310*/  IMAD.MOV.U32 R12, RZ, RZ, 0x4 ;  /* 0x00000004ff0c7424 */ /* 0x000fe200078e00ff */
[----:B------:R-:W-:-:S05]  /*15320*/  SEL R2, R14, RZ, P2 ;  /* 0x000000ff0e027207 */ /* 0x000fca0001000000 */
[----:B------:R-:W-:-:S04]  /*15330*/  IMAD.IADD R2, R13, 0x1, R2 ;  /* 0x000000010d027824 */ /* 0x000fc800078e0202 */
[----:B------:R-:W-:-:S07]  /*15340*/  IMAD.MOV.U32 R13, RZ, RZ, R2 ;  /* 0x000000ffff0d7224 */ /* 0x000fce00078e0002 */
[----:B------:R-:W-:Y:S05]  /*15350*/  WARPSYNC.COLLECTIVE R15, `(.L_x_2628) ;  /* 0x000000000f087348 */ /* 0x000fea0003c00000 */
[----:B------:R0:W1:Y:S02]  /*15360*/  SHFL.UP P6, R14, R13, R12, R11 ;  /* 0x0400000c0d0e7389 */ /* 0x00006400000c000b */
[----:B01----:R-:W-:Y:S01]  /*15370*/  ENDCOLLECTIVE ;  /* 0x000000000000791b */ /* 0x003fe20003800000 */
.L_x_2628:
[----:B------:R-:W-:Y:S01]  /*15380*/  IMAD.MOV.U32 R12, RZ, RZ, 0x8 ;  /* 0x00000008ff0c7424 */ /* 0x000fe200078e00ff */
[----:B------:R-:W-:-:S05]  /*15390*/  SEL R3, R14, RZ, P3 ;  /* 0x000000ff0e037207 */ /* 0x000fca0001800000 */
[----:B------:R-:W-:-:S04]  /*153a0*/  IMAD.IADD R3, R2, 0x1, R3 ;  /* 0x0000000102037824 */ /* 0x000fc800078e0203 */
[----:B------:R-:W-:-:S07]  /*153b0*/  IMAD.MOV.U32 R13, RZ, RZ, R3 ;  /* 0x000000ffff0d7224 */ /* 0x000fce00078e0003 */
[----:B------:R-:W-:Y:S05]  /*153c0*/  WARPSYNC.COLLECTIVE R15, `(.L_x_2629) ;  /* 0x000000000f087348 */ /* 0x000fea0003c00000 */
[----:B------:R0:W1:Y:S02]  /*153d0*/  SHFL.UP P6, R14, R13, R12, R11 ;  /* 0x0400000c0d0e7389 */ /* 0x00006400000c000b */
[----:B01----:R-:W-:Y:S01]  /*153e0*/  ENDCOLLECTIVE ;  /* 0x000000000000791b */ /* 0x003fe20003800000 */
.L_x_2629:
[----:B------:R-:W-:Y:S01]  /*153f0*/  IMAD.MOV.U32 R12, RZ, RZ, 0x10 ;  /* 0x00000010ff0c7424 */ /* 0x000fe200078e00ff */
[----:B------:R-:W-:-:S04]  /*15400*/  SEL R4, R14, RZ, P4 ;  /* 0x000000ff0e047207 */ /* 0x000fc80002000000 */
[----:B------:R-:W-:-:S05]  /*15410*/  IADD3 R4, R3, R4, RZ ;  /* 0x0000000403047210 */ /* 0x000fca0007ffe0ff */
[----:B------:R-:W-:-:S07]  /*15420*/  IMAD.MOV.U32 R13, RZ, RZ, R4 ;  /* 0x000000ffff0d7224 */ /* 0x000fce00078e0004 */
[----:B------:R-:W-:Y:S05]  /*15430*/  WARPSYNC.COLLECTIVE R15, `(.L_x_2630) ;  /* 0x000000000f087348 */ /* 0x000fea0003c00000 */
[----:B------:R0:W1:Y:S02]  /*15440*/  SHFL.UP P6, R14, R13, R12, R11 ;  /* 0x0400000c0d0e7389 */ /* 0x00006400000c000b */
[----:B01----:R-:W-:Y:S01]  /*15450*/  ENDCOLLECTIVE ;  /* 0x000000000000791b */ /* 0x003fe20003800000 */
.L_x_2630:
        /* <DEDUP_REMOVED lines=8> */
.L_x_2631:
[----:B------:R-:W-:Y:S05]  /*154e0*/  BRA `(.L_x_2632) ;  /* 0xffffffb0000c7947 */ /* 0x000fea000383ffff */
.L_x_2489:
[----:B------:R-:W-:Y:S01]  /*154f0*/  BSSY B0, `(.L_x_2633) ;  /* 0x0000006000007945 */ /* 0x000fe20003800000 */
[----:B------:R-:W-:Y:S01]  /*15500*/  PLOP3.LUT P6, PT, P6, PT, PT, 0x8, 0x0 ;  /* 0x000000000000781c */ /* 0x000fe200037ce170 */
[----:B------:R-:W-:-:S12]  /*15510*/  IMAD.MOV.U32 R15, RZ, RZ, -0x1 ;  /* 0xffffffffff0f7424 */ /* 0x000fd800078e00ff */
[----:B0-----:R-:W-:Y:S05]  /*15520*/  WARPSYNC.COLLECTIVE R15, `(.L_x_2634) ;  /* 0x000000000f087348 */ /* 0x001fea0003c00000 */
[----:B------:R-:W-:Y:S01]  /*15530*/  VOTE.ANY R14, PT, P6 ;  /* 0x00000000000e7806 */ /* 0x000fe200030e0100 */
[----:B0-----:R-:W-:Y:S06]  /*15540*/  ENDCOLLECTIVE ;  /* 0x000000000000791b */ /* 0x001fec0003800000 */
.L_x_2634:
[----:B------:R-:W-:Y:S05]  /*15550*/  BSYNC B0 ;  /* 0x0000000000007941 */ /* 0x000fea0003800000 */
.L_x_2633:
        /* <DEDUP_REMOVED lines=10> */
.L_x_2635:
[----:B------:R-:W-:Y:S02]  /*15600*/  IMAD.MOV.U32 R13, RZ, RZ, R5 ;  /* 0x000000ffff0d7224 */ /* 0x000fe400078e0005 */
[----:B------:R-:W-:-:S07]  /*15610*/  IMAD.MOV.U32 R17, RZ, RZ, R14 ;  /* 0x000000ffff117224 */ /* 0x000fce00078e000e */
[----:B------:R-:W-:Y:S05]  /*15620*/  WARPSYNC.COLLECTIVE R15, `(.L_x_2636) ;  /* 0x000000000f087348 */ /* 0x000fea0003c00000 */
[----:B------:R0:W1:Y:S02]  /*15630*/  SHFL.IDX P6, R14, R13, R12, R11 ;  /* 0x0000000c0d0e7389 */ /* 0x00006400000c000b */
[----:B01----:R-:W-:Y:S01]  /*15640*/  ENDCOLLECTIVE ;  /* 0x000000000000791b */ /* 0x003fe20003800000 */
.L_x_2636:
[----:B------:R-:W-:Y:S01]  /*15650*/  IMAD.MOV.U32 R5, RZ, RZ, R14 ;  /* 0x000000ffff057224 */ /* 0x000fe200078e000e */
[----:B------:R-:W-:Y:S06]  /*15660*/  BRA `(.L_x_2637) ;  /* 0xffffffac00ec7947 */ /* 0x000fec000383ffff */
.L_x_2491:
[----:B------:R-:W-:Y:S01]  /*15670*/  BSSY B0, `(.L_x_2638) ;  /* 0x0000007000007945 */ /* 0x000fe20003800000 */
[----:B------:R-:W-:Y:S02]  /*15680*/  IMAD.MOV.U32 R13, RZ, RZ, R2 ;  /* 0x000000ffff0d7224 */ /* 0x000fe400078e0002 */
[----:B------:R-:W-:Y:S02]  /*15690*/  IMAD.MOV.U32 R11, RZ, RZ, 0x1f ;  /* 0x0000001fff0b7424 */ /* 0x000fe400078e00ff */
[----:B------:R-:W-:-:S07]  /*156a0*/  IMAD.MOV.U32 R15, RZ, RZ, -0x1 ;  /* 0xffffffffff0f7424 */ /* 0x000fce00078e00ff */
[----:B0123--:R-:W-:Y:S05]  /*156b0*/  WARPSYNC.COLLECTIVE R15, `(.L_x_2639) ;  /* 0x000000000f087348 */ /* 0x00ffea0003c00000 */
[----:B------:R4:W0:Y:S02]  /*156c0*/  SHFL.IDX P6, R14, R13, R12, R11 ;  /* 0x0000000c0d0e7389 */ /* 0x00082400000c000b */
[----:B01234-:R-:W-:Y:S01]  /*156d0*/  ENDCOLLECTIVE ;  /* 0x000000000000791b */ /* 0x01ffe20003800000 */
.L_x_2639:
[----:B------:R-:W-:Y:S05]  /*156e0*/  BSYNC B0 ;  /* 0x0000000000007941 */ /* 0x000fea0003800000 */
.L_x_2638:
[----:B------:R-:W-:Y:S01]  /*156f0*/  IMAD.MOV.U32 R16, RZ, RZ, R14 ;  /* 0x000000ffff107224 */ /* 0x000fe200078e000e */
[----:B------:R-:W-:Y:S06]  /*15700*/  BRA `(.L_x_2490) ;  /* 0xffffffac00dc7947 */ /* 0x000fec000383ffff */
.L_x_2497:
[----:B0-----:R0:W1:Y:S02]  /*15710*/  SYNCS.PHASECHK.TRANS64.TRYWAIT P0, [R5+URZ+0x16820], R0 ;  /* 0x01682000050075a7 */ /* 0x001064000800017f */
[----:B-1----:R-:W-:Y:S05]  /*15720*/  @!P0 NANOSLEEP.SYNCS 0x989680 ;  /* 0x009896800000895d */ /* 0x002fea0003900000 */
[----:B------:R-:W1:Y:S02]  /*15730*/  @!P0 SYNCS.PHASECHK.TRANS64 P0, [R5+URZ+0x16820], R0 ;  /* 0x01682000050085a7 */ /* 0x000e64000800007f */
[----:B-1----:R-:W-:Y:S05]  /*15740*/  @!P0 BRA `(.L_x_2497) ;  /* 0xfffffffc00f08947 */ /* 0x002fea000383ffff */
[----:B------:R-:W-:Y:S05]  /*15750*/  BRA `(.L_x_2640) ;  /* 0xffffffb800347947 */ /* 0x000fea000383ffff */
.L_x_2498:
        /* <DEDUP_REMOVED lines=8> */
[----:B0-----:R-:W-:Y:S05]  /*157e0*/  WARPSYNC.COLLECTIVE R15, `(.L_x_2642) ;  /* 0x000000000f087348 */ /* 0x001fea0003c00000 */
[----:B------:R1:W2:Y:S02]  /*157f0*/  SHFL.IDX P6, R14, R13, R12, R11 ;  /* 0x0000000c0d0e7389 */ /* 0x0002a400000c000b */
[----:B012---:R-:W-:Y:S01]  /*15800*/  ENDCOLLECTIVE ;  /* 0x000000000000791b */ /* 0x007fe20003800000 */
.L_x_2642:
[----:B------:R-:W-:Y:S05]  /*15810*/  BSYNC B0 ;  /* 0x0000000000007941 */ /* 0x000fea0003800000 */
.L_x_2641:
[----:B------:R-:W-:Y:S05]  /*15820*/  BRA `(.L_x_2643) ;  /* 0xffffffb8001c7947 */ /* 0x000fea000383ffff */
.L_x_2501:
[----:B------:R-:W-:Y:S01]  /*15830*/  BSSY B1, `(.L_x_2644) ;  /* 0x0000006000017945 */ /* 0x000fe20003800000 */
[----:B------:R-:W-:-:S07]  /*15840*/  IMAD.MOV.U32 R15, RZ, RZ, -0x1 ;  /* 0xffffffffff0f7424 */ /* 0x000fce00078e00ff */
[----:B0-----:R-:W-:Y:S05]  /*15850*/  WARPSYNC.COLLECTIVE R15, `(.L_x_2645) ;  /* 0x000000000f0c7348 */ /* 0x001fea0003c00000 */
[----:B------:R-:W-:Y:S02]  /*15860*/  ELECT P6, UR62, PT ;  /* 0x00000000003e782f */ /* 0x000fe400038c0000 */
[----:B------:R-:W-:Y:S01]  /*15870*/  MOV R14, UR62 ;  /* 0x0000003e000e7c02 */ /* 0x000fe20008000f00 */
[----:B0-----:R-:W-:Y:S10]  /*15880*/  ENDCOLLECTIVE ;  /* 0x000000000000791b */ /* 0x001ff40003800000 */
.L_x_2645:
[----:B------:R-:W-:Y:S05]  /*15890*/  BSYNC B1 ;  /* 0x0000000000017941 */ /* 0x000fea0003800000 */
.L_x_2644:
[----:B------:R-:W-:Y:S05]  /*158a0*/  BRA `(.L_x_2646) ;  /* 0xffffffb800147947 */ /* 0x000fea000383ffff */
.L_x_2503:
[----:B0-----:R0:W1:Y:S02]  /*158b0*/  SYNCS.PHASECHK.TRANS64.TRYWAIT P1, [R3+URZ+0x16840], R2 ;  /* 0x01684002030075a7 */ /* 0x001064000802017f */
[----:B-1----:R-:W-:Y:S05]  /*158c0*/  @!P1 NANOSLEEP.SYNCS 0x989680 ;  /* 0x009896800000995d */ /* 0x002fea0003900000 */
[----:B------:R-:W1:Y:S02]  /*158d0*/  @!P1 SYNCS.PHASECHK.TRANS64 P1, [R3+URZ+0x16840], R2 ;  /* 0x01684002030095a7 */ /* 0x000e64000802007f */
[----:B-1----:R-:W-:Y:S05]  /*158e0*/  @!P1 BRA `(.L_x_2503) ;  /* 0xfffffffc00f09947 */ /* 0x002fea000383ffff */
[----:B------:R-:W-:Y:S05]  /*158f0*/  BRA `(.L_x_2647) ;  /* 0xffffffb800347947 */ /* 0x000fea000383ffff */
.L_x_2505:
[----:B-1----:R1:W2:Y:S02]  /*15900*/  SYNCS.PHASECHK.TRANS64.TRYWAIT P1, [R25+URZ+0x16840], R0 ;  /* 0x01684000190075a7 */ /* 0x0022a4000802017f */
[----:B--2---:R-:W-:Y:S05]  /*15910*/  @!P1 NANOSLEEP.SYNCS 0x989680 ;  /* 0x009896800000995d */ /* 0x004fea0003900000 */
[----:B------:R-:W2:Y:S02]  /*15920*/  @!P1 SYNCS.PHASECHK.TRANS64 P1, [R25+URZ+0x16840], R0 ;  /* 0x01684000190095a7 */ /* 0x000ea4000802007f */
[----:B--2---:R-:W-:Y:S05]  /*15930*/  @!P1 BRA `(.L_x_2505) ;  /* 0xfffffffc00f09947 */ /* 0x004fea000383ffff */
[----:B------:R-:W-:Y:S05]  /*15940*/  BRA `(.L_x_2648) ;  /* 0xffffffb800407947 */ /* 0x000fea000383ffff */
.L_x_2507:
[----:B--2---:R2:W3:Y:S02]  /*15950*/  SYNCS.PHASECHK.TRANS64.TRYWAIT P1, [R3+URZ+0x16860], R2 ;  /* 0x01686002030075a7 */ /* 0x0044e4000802017f */
[----:B---3--:R-:W-:Y:S05]  /*15960*/  @!P1 NANOSLEEP.SYNCS 0x989680 ;  /* 0x009896800000995d */ /* 0x008fea0003900000 */
[----:B------:R-:W3:Y:S02]  /*15970*/  @!P1 SYNCS.PHASECHK.TRANS64 P1, [R3+URZ+0x16860], R2 ;  /* 0x01686002030095a7 */ /* 0x000ee4000802007f */
[----:B---3--:R-:W-:Y:S05]  /*15980*/  @!P1 BRA `(.L_x_2507) ;  /* 0xfffffffc00f09947 */ /* 0x008fea000383ffff */
[----:B------:R-:W-:Y:S05]  /*15990*/  BRA `(.L_x_2649) ;  /* 0xffffffb8003c7947 */ /* 0x000fea000383ffff */
.L_x_2650:
        /* <DEDUP_REMOVED lines=14> */
.L_x_3173:


//--------------------- .text._ZN7cutlass13device_kernelIN5flash11enable_sm90INS1_16FlashAttnFwdSm90INS1_25CollectiveMainloopFwdSm90ILi2EN4cute5tupleIJNS5_1CILi1EEES8_S8_EEENS6_IJNS7_ILi192EEENS7_ILi128EEENS7_ILi64EEEEEELi64ENS_6half_tEfNS_4arch4Sm90ELb1ELb0ELb0ELb1ELb1ELb1ELb0ELb1ELb1ELb1ELb1ELb0EEENS1_21CollectiveEpilogueFwdINS6_IJSA_SC_SB_EEES9_SE_SG_Li384ELb1ELb1ELb1ELb0EEENS1_36VarlenDynamicPersistentTileSchedulerILi192ELi128ELi384ELi128ELb1ELb1ELb1ELb1ELb1ELb1EEEEEEEEEvNT_6ParamsE --------------------------
	.section	.text._ZN7cutlass13device_kernelIN5flash11enable_sm90INS1_16FlashAttnFwdSm90INS1_25CollectiveMainloopFwdSm90ILi2EN4cute5tupleIJNS5_1CILi1EEES8_S8_EEENS6_IJNS7_ILi192EEENS7_ILi128EEENS7_ILi64EEEEEELi64ENS_6half_tEfNS_4arch4Sm90ELb1ELb0ELb0ELb1ELb1ELb1ELb0ELb1ELb1ELb1ELb1ELb0EEENS1_21CollectiveEpilogueFwdINS6_IJSA_SC_SB_EEES9_SE_SG_Li384ELb1ELb1ELb1ELb0EEENS1_36VarlenDynamicPersistentTileSchedulerILi192ELi128ELi384ELi128ELb1ELb1ELb1ELb1ELb1ELb1EEEEEEEEEvNT_6ParamsE,"ax",@progbits
	.align	128
.text._ZN7cutlass13device_kernelIN5flash11enable_sm90INS1_16FlashAttnFwdSm90INS1_25CollectiveMainloopFwdSm90ILi2EN4cute5tupleIJNS5_1CILi1EEES8_S8_EEENS6_IJNS7_ILi192EEENS7_ILi128EEENS7_ILi64EEEEEELi64ENS_6half_tEfNS_4arch4Sm90ELb1ELb0ELb0ELb1ELb1ELb1ELb0ELb1ELb1ELb1ELb1ELb0EEENS1_21CollectiveEpilogueFwdINS6_IJSA_SC_SB_EEES9_SE_SG_Li384ELb1ELb1ELb1ELb0EEENS1_36VarlenDynamicPersistentTileSchedulerILi192ELi128ELi384ELi128ELb1ELb1ELb1ELb1ELb1ELb1EEEEEEEEEvNT_6ParamsE:
        .type           _ZN7cutlass13device_kernelIN5flash11enable_sm90INS1_16FlashAttnFwdSm90INS1_25CollectiveMainloopFwdSm90ILi2EN4cute5tupleIJNS5_1CILi1EEES8_S8_EEENS6_IJNS7_ILi192EEENS7_ILi128EEENS7_ILi64EEEEEELi64ENS_6half_tEfNS_4arch4Sm90ELb1ELb0ELb0ELb1ELb1ELb1ELb0ELb1ELb1ELb1ELb1ELb0EEENS1_21CollectiveEpilogueFwdINS6_IJSA_SC_SB_EEES9_SE_SG_Li384ELb1ELb1ELb1ELb0EEENS1_36VarlenDynamicPersistentTileSchedulerILi192ELi128ELi384ELi128ELb1ELb1ELb1ELb1ELb1ELb1EEEEEEEEEvNT_6ParamsE,@function
        .size           _ZN7cutlass13device_kernelIN5flash11enable_sm90INS1_16FlashAttnFwdSm90INS1_25CollectiveMainloopFwdSm90ILi2EN4cute5tupleIJNS5_1CILi1EEES8_S8_EEENS6_IJNS7_ILi192EEENS7_ILi128EEENS7_ILi64EEEEEELi64ENS_6half_tEfNS_4arch4Sm90ELb1ELb0ELb0ELb1ELb1ELb1ELb0ELb1ELb1ELb1ELb1ELb0EEENS1_21CollectiveEpilogueFwdINS6_IJSA_SC_SB_EEES9_SE_SG_Li384ELb1ELb1ELb1ELb0EEENS1_36VarlenDynamicPersistentTileSchedulerILi192ELi128ELi384ELi128ELb1ELb1ELb1ELb1ELb1ELb1EEEEEEEEEvNT_6ParamsE,(.L_x_3174 - _ZN7cutlass13device_kernelIN5flash11enable_sm90INS1_16FlashAttnFwdSm90INS1_25CollectiveMainloopFwdSm90ILi2EN4cute5tupleIJNS5_1CILi1EEES8_S8_EEENS6_IJNS7_ILi192EEENS7_ILi128EEENS7_ILi64EEEEEELi64ENS_6half_tEfNS_4arch4Sm90ELb1ELb0ELb0ELb1ELb1ELb1ELb0ELb1ELb1ELb1ELb1ELb0EEENS1_21CollectiveEpilogueFwdINS6_IJSA_SC_SB_EEES9_SE_SG_Li384ELb1ELb1ELb1ELb0EEENS1_36VarlenDynamicPersistentTileSchedulerILi192ELi128ELi384ELi128ELb1ELb1ELb1ELb1ELb1ELb1EEEEEEEEEvNT_6ParamsE)
        .other          _ZN7cutlass13device_kernelIN5flash11enable_sm90INS1_16FlashAttnFwdSm90INS1_25CollectiveMainloopFwdSm90ILi2EN4cute5tupleIJNS5_1CILi1EEES8_S8_EEENS6_IJNS7_ILi192EEENS7_ILi128EEENS7_ILi64EEEEEELi64ENS_6half_tEfNS_4arch4Sm90ELb1ELb0ELb0ELb1ELb1ELb1ELb0ELb1ELb1ELb1ELb1ELb0EEENS1_21CollectiveEpilogueFwdINS6_IJSA_SC_SB_EEES9_SE_SG_Li384ELb1ELb1ELb1ELb0EEENS1_36VarlenDynamicPersistentTileSchedulerILi192ELi128ELi384ELi128ELb1ELb1ELb1ELb1ELb1ELb1EEEEEEEEEvNT_6ParamsE,@"STO_CUDA_ENTRY STV_DEFAULT"
_ZN7cutlass13device_kernelIN5flash11enable_sm90INS1_16FlashAttnFwdSm90INS1_25CollectiveMainloopFwdSm90ILi2EN4cute5tupleIJNS5_1CILi1EEES8_S8_EEENS6_IJNS7_ILi192EEENS7_ILi128EEENS7_ILi64EEEEEELi64ENS_6half_tEfNS_4arch4Sm90ELb1ELb0ELb0ELb1ELb1ELb1ELb0ELb1ELb1ELb1ELb1ELb0EEENS1_21CollectiveEpilogueFwdINS6_IJSA_SC_SB_EEES9_SE_SG_Li384ELb1ELb1ELb1ELb0EEENS1_36VarlenDynamicPersistentTileSchedulerILi192ELi128ELi384ELi128ELb1ELb1ELb1ELb1ELb1ELb1EEEEEEEEEvNT_6ParamsE:
[----:B------:R-:W0:Y:S02]  /*0000*/  LDC R1, c[0x0][0x28] ;  /* 0x00000a00ff017b82 */ /* 0x000e240000000800 */
[----:B0-----:R-:W-:Y:S01]  /*0010*/  VIADD R1, R1, 0xffffff88 ;  /* 0xffffff8801017836 */ /* 0x001fe20000000000 */
[----:B------:R-:W0:Y:S01]  /*0020*/  S2R R3, SR_TID.X ;  /* 0x0000000000037919 */ /* 0x000e220000002100 */
[----:B------:R-:W-:Y:S01]  /*0030*/  ELECT P0, URZ, PT ;  /* 0x00000000003f782f */ /* 0x000fe20003800000 */
[----:B------:R-:W-:Y:S01]  /*0040*/  BSSY B0, `(.L_x_2651) ;  /* 0x000000d000007945 */ /* 0x000fe20003800000 */
[----:B0-----:R-:W-:-:S05]  /*0050*/  SHF.R.U32.HI R0, RZ, 0x5, R3 ;  /* 0x00000005ff007819 */ /* 0x001fca0000011603 */
        /* <DEDUP_REMOVED lines=11> */
.L_x_2652:
[----:B------:R-:W-:Y:S05]  /*0110*/  BSYNC B0 ;  /* 0x0000000000007941 */ /* 0x000fea0003800000 */
.L_x_2651:
[----:B------:R-:W-:Y:S01]  /*0120*/  VOTEU.ANY UP0, P0 ;  /* 0x00000000003f7886 */ /* 0x000fe20000000100 */
[----:B------:R-:W0:Y:S01]  /*0130*/  SHFL.IDX PT, R2, R0, RZ, 0x1f ;  /* 0x00001fff00027589 */ /* 0x000e2200000e0000 */
[----:B------:R-:W-:Y:S01]  /*0140*/  UMOV UR4, 0x80 ;  /* 0x0000008000047882 */ /* 0x000fe20000000000 */
[----:B------:R-:W-:Y:S01]  /*0150*/  UMOV UR7, 0x180 ;  /* 0x0000018000077882 */ /* 0x000fe20000000000 */
[----:B------:R-:W-:Y:S01]  /*0160*/  SHF.R.U32.HI R3, RZ, 0x7, R3 ;  /* 0x00000007ff037819 */ /* 0x000fe20000011603 */
[----:B------:R-:W1:Y:S01]  /*0170*/  @UP0 S2UR UR8, SR_CgaCtaId ;  /* 0x00000000000809c3 */ /* 0x000e620000008800 */
[----:B------:R-:W-:Y:S01]  /*0180*/  @UP0 UMOV UR6, 0x400 ;  /* 0x0000040000060882 */ /* 0x000fe20000000000 */
[----:B------:R-:W-:-:S04]  /*0190*/  @UP0 UIADD3 UR4, -UR4, 0x100000, URZ ;  /* 0x0010000004040890 */ /* 0x000fc8000fffe13f */
[----:B------:R-:W-:Y:S02]  /*01a0*/  @UP0 USHF.L.U32 UR5, UR4, 0xb, URZ ;  /* 0x0000000b04050899 */ /* 0x000fe4000800063f */
[----:B------:R-:W-:Y:S01]  /*01b0*/  @UP0 USHF.L.U32 UR4, UR4, 0x1, URZ ;  /* 0x0000000104040899 */ /* 0x000fe2000800063f */
[----:B------:R-:W-:Y:S01]  /*01c0*/  VOTEU.ANY UP1, P0 ;  /* 0x00000000003f7886 */ /* 0x000fe20000020100 */
[----:B0-----:R-:W-:Y:S02]  /*01d0*/  ISETP.NE.AND P1, PT, R2, RZ, PT ;  /* 0x000000ff0200720c */ /* 0x001fe40003f25270 */
[----:B------:R0:W2:Y:S01]  /*01e0*/  SHFL.IDX PT, R2, R3, RZ, 0x1f ;  /* 0x00001fff03027589 */ /* 0x0000a200000e0000 */
[----:B-1----:R-:W-:Y:S02]  /*01f0*/  @UP0 ULEA UR8, UR8, UR6, 0x18 ;  /* 0x0000000608080291 */ /* 0x002fe4000f8ec03f */
[----:B------:R-:W-:-:S04]  /*0200*/  @UP0 UIADD3 UR6, -UR7, 0x100000, URZ ;  /* 0x0010000007060890 */ /* 0x000fc8000fffe13f */
[----:B------:R-:W-:Y:S02]  /*0210*/  @UP0 USHF.L.U32 UR7, UR6, 0xb, URZ ;  /* 0x0000000b06070899 */ /* 0x000fe4000800063f */
[----:B------:R-:W-:Y:S01]  /*0220*/  @UP0 USHF.L.U32 UR6, UR6, 0x1, URZ ;  /* 0x0000000106060899 */ /* 0x000fe2000800063f */
[----:B------:R-:W-:Y:S01]  /*0230*/  VOTEU.ANY UP0, P0 ;  /* 0x00000000003f7886 */ /* 0x000fe20000000100 */
[----:B------:R-:W1:Y:S04]  /*0240*/  FENCE.VIEW.ASYNC.S ;  /* 0x00000000000073c6 */ /* 0x000e680000000000 */
[----:B-1----:R0:W1:Y:S06]  /*0250*/  @UP0 SYNCS.EXCH.64 URZ, [UR8+0x16800], UR4 ;  /* 0x01680004083f05b2 */ /* 0x00206c0008000100 */
[----:B------:R0:W3:Y:S02]  /*0260*/  @UP1 SYNCS.EXCH.64 URZ, [UR8+0x16820], UR6 ;  /* 0x01682006083f15b2 */ /* 0x0000e40008000100 */
[----:B0-----:R-:W-:Y:S05]  /*0270*/  @P1 BRA `(.L_x_2653) ;  /* 0x0000000000481947 */ /* 0x001fea0003800000 */
        /* <DEDUP_REMOVED lines=16> */
[----:B------:R0:W0:Y:S01]  /*0380*/  SYNCS.EXCH.64 URZ, [UR8+0x16848], UR6 ;  /* 0x01684806083f75b2 */ /* 0x0000220008000100 */
[----:B------:R-:W-:Y:S01]  /*0390*/  NOP ;  /* 0x0000000000007918 */ /* 0x000fe20000000000 */
.L_x_2653:
        /* <DEDUP_REMOVED lines=22> */
.L_x_2654:
        /* <DEDUP_REMOVED lines=18> */
.L_x_2655:
        /* <DEDUP_REMOVED lines=22> */
.L_x_2656:
        /* <DEDUP_REMOVED lines=22> */
.L_x_2657:
[----:B--2---:R-:W-:Y:S01]  /*08e0*/  ISETP.NE.AND P0, PT, R2, RZ, PT ;  /* 0x000000ff0200720c */ /* 0x004fe20003f05270 */
[----:B------:R-:W-:Y:S01]  /*08f0*/  IMAD.MOV.U32 R2, RZ, RZ, 0x1 ;  /* 0x00000001ff027424 */ /* 0x000fe200078e00ff */
[----:B------:R-:W-:Y:S01]  /*0900*/  NOP ;  /* 0x0000000000007918 */ /* 0x000fe20000000000 */
[----:B------:R-:W-:Y:S01]  /*0910*/  ULDC.64 UR40, c[0x0][0x208] ;  /* 0x0000820000287ab9 */ /* 0x000fe20000000a00 */
[----:B------:R-:W-:Y:S02]  /*0920*/  BSSY B9, `(.L_x_2658) ;  /* 0x00019aa000097945 */ /* 0x000fe40003800000 */
[----:B------:R-:W-:-:S05]  /*0930*/  SEL R2, R2, 0x2, !P0 ;  /* 0x0000000202027807 */ /* 0x000fca0004000000 */
[----:B------:R2:W-:Y:S01]  /*0940*/  STL [R1+0x30], R2 ;  /* 0x0000300201007387 */ /* 0x0005e20000100800 */
[----:B01-34-:R-:W-:Y:S06]  /*0950*/  BAR.SYNC.DEFER_BLOCKING 0x0 ;  /* 0x0000000000007b1d */ /* 0x01bfec0000010000 */
[----:B------:R-:W-:Y:S05]  /*0960*/  @!P0 BRA `(.L_x_2659) ;  /* 0x0000012000688947 */ /* 0x000fea0003800000 */
.L_x_2660:
[----:B------:R-:W-:-:S08]  /*0970*/  NOP ;  /* 0x0000000000007918 */ /* 0x000fd00000000000 */
[----:B------:R-:W0:Y:S02]  /*0980*/  USETMAXREG.TRY_ALLOC.CTAPOOL UP0, 0xa0 ;  /* 0x000000a0000079c8 */ /* 0x000e240008000600 */
[----:B0-----:R-:W-:-:S13]  /*0990*/  PLOP3.LUT P0, PT, PT, PT, UP0, 0x80, 0x0 ;  /* 0x000000000000781c */ /* 0x001fda0003f0f008 */
[----:B------:R-:W-:Y:S05]  /*09a0*/  @!P0 BRA `(.L_x_2660) ;  /* 0xfffffffc00f08947 */ /* 0x000fea000383ffff */
[----:B------:R-:W2:Y:S01]  /*09b0*/  S2R R0, SR_TID.X ;  /* 0x0000000000007919 */ /* 0x000ea20000002100 */
[----:B------:R-:W-:Y:S01]  /*09c0*/  LOP3.LUT R19, R19, 0xffffffef, RZ, 0xc0, !PT ;  /* 0xffffffef13137812 */ /* 0x000fe200078ec0ff */
[----:B------:R-:W-:Y:S01]  /*09d0*/  ULDC UR4, c[0x0][0xc3c] ;  /* 0x00030f0000047ab9 */ /* 0x000fe20000000800 */
[----:B--2---:R-:W-:Y:S02]  /*09e0*/  SHF.R.U32.HI R2, RZ, 0x7, R0 ;  /* 0x00000007ff027819 */ /* 0x004fe40000011600 */
[----:B------:R-:W0:Y:S01]  /*09f0*/  S2R R0, SR_CgaCtaId ;  /* 0x0000000000007919 */ /* 0x000e220000008800 */
[----:B------:R-:W-:Y:S06]  /*0a00*/  BAR.ARV 0x8, 0x200 ;  /* 0x0208000000007b1d */ /* 0x000fec0000002000 */
[----:B------:R-:W-:-:S02]  /*0a10*/  ISETP.NE.AND P0, PT, R2, 0x1, PT ;  /* 0x000000010200780c */ /* 0x000fc40003f05270 */
[----:B------:R-:W-:-:S11]  /*0a20*/  MOV R2, 0x400 ;  /* 0x0000040000027802 */ /* 0x000fd60000000f00 */
[----:B------:R-:W-:Y:S06]  /*0a30*/  @!P0 BAR.ARV 0x9, 0x100 ;  /* 0x0244000000008b1d */ /* 0x000fec0000002000 */
[----:B------:R-:W-:Y:S02]  /*0a40*/  @P0 LOP3.LUT R19, R19, 0x10, RZ, 0xfc, !PT ;  /* 0x0000001013130812 */ /* 0x000fe400078efcff */
[----:B------:R-:W-:Y:S01]  /*0a50*/  BAR.SYNC.DEFER_BLOCKING 0x5, 0x200 ;  /* 0x0148000000007b1d */ /* 0x000fe20000010000 */
[----:B0-----:R-:W-:-:S05]  /*0a60*/  LEA R2, R0, R2, 0x18 ;  /* 0x0000000200027211 */ /* 0x001fca00078ec0ff */
[----:B------:R-:W0:Y:S02]  /*0a70*/  LDS.128 R28, [R2+0x168d0] ;  /* 0x0168d000021c7984 */ /* 0x000e240000000c00 */
[----:B------:R-:W-:Y:S06]  /*0a80*/  BAR.ARV 0x4, 0x200 ;  /* 0x0108000000007b1d */ /* 0x000fec0000002000 */
[----:B0-----:R-:W-:-:S13]  /*0a90*/  ISETP.GE.AND P0, PT, R31, UR4, PT ;  /* 0x000000041f007c0c */ /* 0x001fda000bf06270 */
[----:B------:R-:W-:Y:S05]  /*0aa0*/  @P0 BRA `(.L_x_2661) ;  /* 0x0000019800440947 */ /* 0x000fea0003800000 */
[----:B------:R-:W2:Y:S01]  /*0ab0*/  LDL.LU R13, [R1+0x30] ;  /* 0x00003000010d7983 */ /* 0x000ea20000300800 */
[----:B------:R-:W0:Y:S02]  /*0ac0*/  S2R R0, SR_TID.X ;  /* 0x0000000000007919 */ /* 0x000e240000002100 */
[----:B0-----:R-:W-:-:S05]  /*0ad0*/  VIADD R12, R0, 0xffffff80 ;  /* 0xffffff80000c7836 */ /* 0x001fca0000000000 */
[----:B------:R-:W-:-:S04]  /*0ae0*/  SHF.R.S32.HI R0, RZ, 0x1f, R12 ;  /* 0x0000001fff007819 */ /* 0x000fc8000001140c */
[----:B------:R-:W-:-:S04]  /*0af0*/  LEA.HI R3, R0, R12, RZ, 0x7 ;  /* 0x0000000c00037211 */ /* 0x000fc800078f38ff */
[----:B------:R-:W-:-:S05]  /*0b00*/  LOP3.LUT R4, R3, 0xffffff80, RZ, 0xc0, !PT ;  /* 0xffffff8003047812 */ /* 0x000fca00078ec0ff */
[----:B------:R-:W-:-:S05]  /*0b10*/  IMAD.IADD R11, R12, 0x1, -R4 ;  /* 0x000000010c0b7824 */ /* 0x000fca00078e0a04 */
[----:B------:R-:W-:-:S04]  /*0b20*/  SHF.R.S32.HI R6, RZ, 0x1f, R11 ;  /* 0x0000001fff067819 */ /* 0x000fc8000001140b */
[----:B------:R-:W-:Y:S02]  /*0b30*/  LEA.HI R8, R6, R11, RZ, 0x2 ;  /* 0x0000000b06087211 */ /* 0x000fe400078f10ff */
[CC--:B------:R-:W-:Y:S02]  /*0b40*/  LEA.HI R4, R0.reuse, R12.reuse, RZ, 0x4 ;  /* 0x0000000c00047211 */ /* 0x0c0fe400078f20ff */
[--C-:B------:R-:W-:Y:S02]  /*0b50*/  SHF.R.S32.HI R9, RZ, 0x2, R8.reuse ;  /* 0x00000002ff097819 */ /* 0x100fe40000011408 */
[----:B------:R-:W-:Y:S02]  /*0b60*/  SHF.R.S32.HI R10, RZ, 0x1f, R8 ;  /* 0x0000001fff0a7819 */ /* 0x000fe40000011408 */
[----:B------:R-:W-:Y:S02]  /*0b70*/  LEA.HI R5, R0, R12, RZ, 0x5 ;  /* 0x0000000c00057211 */ /* 0x000fe400078f28ff */
[----:B------:R-:W-:-:S02]  /*0b80*/  SHF.R.S32.HI R14, RZ, 0x7, R3 ;  /* 0x00000007ff0e7819 */ /* 0x000fc40000011403 */
[----:B------:R-:W-:Y:S02]  /*0b90*/  SHF.R.S32.HI R7, RZ, 0x4, R4 ;  /* 0x00000004ff077819 */ /* 0x000fe40000011404 */
[----:B------:R-:W-:Y:S02]  /*0ba0*/  LEA.HI R10, R10, R9, RZ, 0x3 ;  /* 0x000000090a0a7211 */ /* 0x000fe400078f18ff */
[----:B------:R-:W-:Y:S01]  /*0bb0*/  SHF.R.S32.HI R15, RZ, 0x5, R5 ;  /* 0x00000005ff0f7819 */ /* 0x000fe20000011405 */
[----:B------:R-:W-:Y:S01]  /*0bc0*/  IMAD.HI R5, R14, 0x55555556, RZ ;  /* 0x555555560e057827 */ /* 0x000fe200078e02ff */
[C---:B------:R-:W-:Y:S02]  /*0bd0*/  LOP3.LUT R3, R4.reuse, 0x3fffff0, RZ, 0xc0, !PT ;  /* 0x03fffff004037812 */ /* 0x040fe400078ec0ff */
[----:B------:R-:W-:Y:S02]  /*0be0*/  LEA.HI R4, R4, R7, RZ, 0x1 ;  /* 0x0000000704047211 */ /* 0x000fe400078f08ff */
[----:B------:R-:W-:-:S02]  /*0bf0*/  LOP3.LUT R10, R10, 0xfffffff8, RZ, 0xc0, !PT ;  /* 0xfffffff80a0a7812 */ /* 0x000fc400078ec0ff */
[----:B------:R-:W-:Y:S01]  /*0c00*/  LEA.HI R6, R6, R11, RZ, 0x5 ;  /* 0x0000000b06067211 */ /* 0x000fe200078f28ff */
[----:B------:R-:W-:Y:S01]  /*0c10*/  IMAD.IADD R3, R12, 0x1, -R3 ;  /* 0x000000010c037824 */ /* 0x000fe200078e0a03 */
[----:B------:R-:W-:Y:S01]  /*0c20*/  LOP3.LUT R4, R4, 0x1ffffffe, RZ, 0xc0, !PT ;  /* 0x1ffffffe04047812 */ /* 0x000fe200078ec0ff */
[----:B------:R-:W-:Y:S01]  /*0c30*/  IMAD.IADD R9, R9, 0x1, -R10 ;  /* 0x0000000109097824 */ /* 0x000fe200078e0a0a */
[----:B------:R-:W-:Y:S02]  /*0c40*/  LEA.HI R5, R5, R5, RZ, 0x1 ;  /* 0x0000000505057211 */ /* 0x000fe400078f08ff */
[----:B------:R-:W-:Y:S01]  /*0c50*/  SHF.R.S32.HI R6, RZ, 0x5, R6 ;  /* 0x00000005ff067819 */ /* 0x000fe20000011406 */
[----:B------:R-:W-:Y:S01]  /*0c60*/  IMAD R3, R15, 0x10, R3 ;  /* 0x000000100f037824 */ /* 0x000fe200078e0203 */
[----:B------:R-:W-:Y:S01]  /*0c70*/  IADD3 R4, R7, -R4, RZ ;  /* 0x8000000407047210 */ /* 0x000fe20007ffe0ff */
[----:B------:R-:W-:Y:S02]  /*0c80*/  IMAD R5, R5, -0x3, R14 ;  /* 0xfffffffd05057824 */ /* 0x000fe400078e020e */
[----:B------:R-:W-:-:S02]  /*0c90*/  IMAD R6, R6, 0x10, R9 ;  /* 0x0000001006067824 */ /* 0x000fc400078e0209 */
[----:B------:R-:W-:Y:S02]  /*0ca0*/  IMAD R7, R3, 0x8, R4 ;  /* 0x0000000803077824 */ /* 0x000fe400078e0204 */
[----:B------:R-:W-:-:S05]  /*0cb0*/  IMAD R10, R5, 0x40, R6 ;  /* 0x00000040050a7824 */ /* 0x000fca00078e0206 */
[----:B------:R-:W-:Y:S01]  /*0cc0*/  STL [R1+0x68], R10 ;  /* 0x0000680a01007387 */ /* 0x000fe20000100800 */
[----:B------:R-:W-:-:S04]  /*0cd0*/  LEA.HI R4, R0, R12, RZ, 0x3 ;  /* 0x0000000c00047211 */ /* 0x000fc800078f18ff */
[----:B------:R-:W-:Y:S02]  /*0ce0*/  SHF.R.S32.HI R5, RZ, 0x3, R4 ;  /* 0x00000003ff057819 */ /* 0x000fe40000011404 */
[----:B------:R-:W-:Y:S02]  /*0cf0*/  LOP3.LUT R4, R4, 0xfffffff8, RZ, 0xc0, !PT ;  /* 0xfffffff804047812 */ /* 0x000fe400078ec0ff */
[----:B------:R-:W-:-:S05]  /*0d00*/  LOP3.LUT R8, R8, 0x7ffffffc, RZ, 0xc0, !PT ;  /* 0x7ffffffc08087812 */ /* 0x000fca00078ec0ff */
[----:B------:R-:W-:Y:S01]  /*0d10*/  IMAD.IADD R8, R11, 0x1, -R8 ;  /* 0x000000010b087824 */ /* 0x000fe200078e0a08 */
[----:B------:R-:W-:Y:S01]  /*0d20*/  CS2R R22, SRZ ;  /* 0x0000000000167805 */ /* 0x000fe2000001ff00 */
[----:B------:R-:W-:Y:S01]  /*0d30*/  IMAD.MOV.U32 R156, RZ, RZ, RZ ;  /* 0x000000ffff9c7224 */ /* 0x000fe200078e00ff */
[----:B--2---:R-:W-:-:S05]  /*0d40*/  LOP3.LUT R3, R13, 0x1, RZ, 0xfc, !PT ;  /* 0x000000010d037812 */ /* 0x004fca00078efcff */
[----:B------:R0:W-:Y:S02]  /*0d50*/  STL [R1], R3 ;  /* 0x0000000301007387 */ /* 0x0001e40000100800 */
[----:B0-----:R-:W-:-:S04]  /*0d60*/  LEA.HI R3, R0, R12, RZ, 0x2 ;  /* 0x0000000c00037211 */ /* 0x001fc800078f10ff */
[--C-:B------:R-:W-:Y:S02]  /*0d70*/  SHF.R.S32.HI R155, RZ, 0x2, R3.reuse ;  /* 0x00000002ff9b7819 */ /* 0x100fe40000011403 */
[----:B------:R-:W-:Y:S02]  /*0d80*/  SHF.R.S32.HI R0, RZ, 0x1f, R3 ;  /* 0x0000001fff007819 */ /* 0x000fe40000011403 */
[----:B------:R-:W-:Y:S02]  /*0d90*/  IADD3 R6, R155, 0x60, RZ ;  /* 0x000000609b067810 */ /* 0x000fe40007ffe0ff */
[----:B------:R-:W-:Y:S02]  /*0da0*/  LEA.HI R0, R0, R155, RZ, 0x3 ;  /* 0x0000009b00007211 */ /* 0x000fe400078f18ff */
[----:B------:R-:W-:Y:S02]  /*0db0*/  LOP3.LUT R3, R3, 0xfffffffc, RZ, 0xc0, !PT ;  /* 0xfffffffc03037812 */ /* 0x000fe400078ec0ff */
[----:B------:R-:W-:-:S02]  /*0dc0*/  LOP3.LUT R0, R0, 0xfffffff8, RZ, 0xc0, !PT ;  /* 0xfffffff800007812 */ /* 0x000fc400078ec0ff */
[----:B------:R-:W-:Y:S01]  /*0dd0*/  SHF.R.S32.HI R5, RZ, 0x1f, R6 ;  /* 0x0000001fff057819 */ /* 0x000fe20000011406 */
[C---:B------:R-:W-:Y:S02]  /*0de0*/  IMAD.IADD R9, R12.reuse, 0x1, -R3 ;  /* 0x000000010c097824 */ /* 0x040fe400078e0a03 */
[----:B------:R-:W-:Y:S01]  /*0df0*/  IMAD.IADD R3, R12, 0x1, -R4 ;  /* 0x000000010c037824 */ /* 0x000fe200078e0a04 */
[----:B------:R-:W-:Y:S01]  /*0e00*/  LEA.HI R5, R5, R6, RZ, 0x3 ;  /* 0x0000000605057211 */ /* 0x000fe200078f18ff */
[----:B------:R-:W-:Y:S02]  /*0e10*/  IMAD.IADD R0, R155, 0x1, -R0 ;  /* 0x000000019b007824 */ /* 0x000fe400078e0a00 */
[----:B------:R-:W-:Y:S01]  /*0e20*/  IMAD.SHL.U32 R4, R6, 0x40, RZ ;  /* 0x0000004006047824 */ /* 0x000fe200078e00ff */
[----:B------:R-:W-:Y:S01]  /*0e30*/  STL [R1+0x5c], RZ ;  /* 0x00005cff01007387 */ /* 0x000fe20000100800 */
[----:B------:R-:W-:Y:S01]  /*0e40*/  SHF.L.U32 R5, R5, 0x6, RZ ;  /* 0x0000000605057819 */ /* 0x000fe200000006ff */
[----:B------:R-:W-:-:S02]  /*0e50*/  IMAD.SHL.U32 R152, R9, 0x4, RZ ;  /* 0x0000000409987824 */ /* 0x000fc400078e00ff */
[----:B------:R-:W-:Y:S01]  /*0e60*/  STL [R1+0x4], RZ ;  /* 0x000004ff01007387 */ /* 0x000fe20000100800 */
[----:B------:R-:W-:-:S03]  /*0e70*/  IMAD.SHL.U32 R16, R9, 0x8, RZ ;  /* 0x0000000809107824 */ /* 0x000fc600078e00ff */
[----:B------:R0:W-:Y:S01]  /*0e80*/  STL [R1+0x44], R0 ;  /* 0x0000440001007387 */ /* 0x0001e20000100800 */
[----:B------:R-:W-:Y:S02]  /*0e90*/  LEA.HI R3, R9, R9, RZ, 0x1 ;  /* 0x0000000909037211 */ /* 0x000fe400078f08ff */
[----:B0-----:R-:W-:Y:S02]  /*0ea0*/  LOP3.LUT R0, R4, 0x1c0, RZ, 0xc0, !PT ;  /* 0x000001c004007812 */ /* 0x001fe400078ec0ff */
[----:B------:R-:W-:Y:S01]  /*0eb0*/  LOP3.LUT R4, R5, 0xfffffe00, RZ, 0xc0, !PT ;  /* 0xfffffe0005047812 */ /* 0x000fe200078ec0ff */
[----:B------:R-:W-:Y:S01]  /*0ec0*/  VIADD R5, R152, 0x10 ;  /* 0x0000001098057836 */ /* 0x000fe20000000000 */
[----:B------:R-:W-:Y:S02]  /*0ed0*/  SHF.R.U32.HI R6, RZ, 0x3, R0 ;  /* 0x00000003ff067819 */ /* 0x000fe40000011600 */
[----:B------:R-:W-:Y:S02]  /*0ee0*/  LOP3.LUT R0, R0, 0x38, R16, 0xf8, !PT ;  /* 0x0000003800007812 */ /* 0x000fe400078ef810 */
[----:B------:R-:W-:Y:S01]  /*0ef0*/  LOP3.LUT R3, R3, 0x1ffffffe, RZ, 0xc0, !PT ;  /* 0x1ffffffe03037812 */ /* 0x000fe200078ec0ff */
[----:B------:R0:W-:Y:S04]  /*0f00*/  STL [R1+0x8], R5 ;  /* 0x0000080501007387 */ /* 0x0001e80000100800 */
[----:B------:R-:W-:Y:S01]  /*0f10*/  IMAD.IADD R3, R9, 0x1, -R3 ;  /* 0x0000000109037824 */ /* 0x000fe200078e0a03 */
[----:B------:R1:W-:Y:S01]  /*0f20*/  STL [R1+0x48], R4 ;  /* 0x0000480401007387 */ /* 0x0003e20000100800 */
[----:B0-----:R-:W-:Y:S01]  /*0f30*/  LOP3.LUT R5, R4, R0, R6, 0xf6, !PT ;  /* 0x0000000004057212 */ /* 0x001fe200078ef606 */
[----:B------:R-:W-:-:S02]  /*0f40*/  IMAD.SHL.U32 R0, R7, 0x8, RZ ;  /* 0x0000000807007824 */ /* 0x000fc400078e00ff */
[----:B------:R-:W-:-:S03]  /*0f50*/  IMAD.SHL.U32 R6, R8, 0x2, RZ ;  /* 0x0000000208067824 */ /* 0x000fc600078e00ff */
[----:B------:R0:W-:Y:S01]  /*0f60*/  STL [R1+0x6c], R0 ;  /* 0x00006c0001007387 */ /* 0x0001e20000100800 */
[----:B-1----:R-:W-:-:S03]  /*0f70*/  IMAD R4, R5, 0x2, R2 ;  /* 0x0000000205047824 */ /* 0x002fc600078e0202 */
[----:B------:R1:W-:Y:S01]  /*0f80*/  STL [R1+0x34], R6 ;  /* 0x0000340601007387 */ /* 0x0003e20000100800 */
[----:B0-----:R-:W-:-:S05]  /*0f90*/  LEA R0, R3, R10, 0x3 ;  /* 0x0000000a03007211 */ /* 0x001fca00078e18ff */
[----:B------:R1:W-:Y:S04]  /*0fa0*/  STL [R1+0x4c], R0 ;  /* 0x00004c0001007387 */ /* 0x0003e80000100800 */
[----:B------:R1:W-:Y:S01]  /*0fb0*/  STL [R1+0x64], R4 ;  /* 0x0000640401007387 */ /* 0x0003e20000100800 */
[----:B------:R-:W-:Y:S01]  /*0fc0*/  VIADD R18, R16, 0x20 ;  /* 0x0000002010127836 */ /* 0x000fe20000000000 */
[----:B------:R-:W-:-:S04]  /*0fd0*/  SHF.R.S32.HI R17, RZ, 0x1f, R16 ;  /* 0x0000001fff117819 */ /* 0x000fc80000011410 */
[----:B------:R-:W-:-:S07]  /*0fe0*/  SHF.R.S32.HI R157, RZ, 0x1f, R18 ;  /* 0x0000001fff9d7819 */ /* 0x000fce0000011412 */
.L_x_2816:
[----:B0123--:R-:W0:Y:S02]  /*0ff0*/  LDC.64 R4, c[0x0][0xc88] ;  /* 0x00032200ff047b82 */ /* 0x00fe240000000a00 */
[----:B0-----:R-:W-:-:S05]  /*1000*/  IMAD.WIDE R4, R31, 0x4, R4 ;  /* 0x000000041f047825 */ /* 0x001fca00078e0204 */
[----:B------:R-:W2:Y:S01]  /*1010*/  LDG.E R33, desc[UR40][R4.64] ;  /* 0x0000002804217981 */ /* 0x000ea2000c1e1900 */
[----:B------:R-:W-:Y:S05]  /*1020*/  YIELD ;  /* 0x0000000000007946 */ /* 0x000fea0003800000 */
[----:B------:R-:W-:Y:S01]  /*1030*/  ULDC.64 UR4, c[0x0][0xa28] ;  /* 0x00028a0000047ab9 */ /* 0x000fe20000000a00 */
[----:B------:R-:W-:Y:S01]  /*1040*/  ULDC.64 UR8, c[0x0][0xa18] ;  /* 0x0002860000087ab9 */ /* 0x000fe20000000a00 */
[----:B------:R-:W-:Y:S01]  /*1050*/  ISETP.NE.U32.AND P1, PT, RZ, UR4, PT ;  /* 0x00000004ff007c0c */ /* 0x000fe2000bf25070 */
[----:B------:R-:W-:Y:S01]  /*1060*/  IMAD.MOV.U32 R10, RZ, RZ, RZ ;  /* 0x000000ffff0a7224 */ /* 0x000fe200078e00ff */
[----:B------:R-:W-:Y:S01]  /*1070*/  ULDC.64 UR6, c[0x0][0xa08] ;  /* 0x0002820000067ab9 */ /* 0x000fe20000000a00 */
[----:B------:R-:W-:Y:S01]  /*1080*/  IMAD.MOV.U32 R66, RZ, RZ, RZ ;  /* 0x000000ffff427224 */ /* 0x000fe200078e00ff */
[----:B------:R-:W-:-:S02]  /*1090*/  ISETP.NE.AND.EX P1, PT, RZ, UR5, PT, P1 ;  /* 0x00000005ff007c0c */ /* 0x000fc4000bf25310 */
[----:B------:R-:W-:-:S04]  /*10a0*/  ISETP.NE.U32.AND P0, PT, RZ, UR6, PT ;  /* 0x00000006ff007c0c */ /* 0x000fc8000bf05070 */
[----:B------:R-:W-:Y:S02]  /*10b0*/  ISETP.NE.AND.EX P0, PT, RZ, UR7, PT, P0 ;  /* 0x00000007ff007c0c */ /* 0x000fe4000bf05300 */
[----:B--2---:R-:W-:Y:S01]  /*10c0*/  SHF.R.S32.HI R0, RZ, 0x1f, R33 ;  /* 0x0000001fff007819 */ /* 0x004fe20000011421 */
[----:B------:R-:W-:-:S04]  /*10d0*/  IMAD.SHL.U32 R34, R33, 0x4, RZ ;  /* 0x0000000421227824 */ /* 0x000fc800078e00ff */
[C---:B------:R-:W-:Y:S01]  /*10e0*/  @P1 LEA R6, P2, R33.reuse, UR4, 0x2 ;  /* 0x0000000421061c11 */ /* 0x040fe2000f8410ff */
[----:B------:R0:W-:Y:S01]  /*10f0*/  STL [R1+0x50], R33 ;  /* 0x0000502101007387 */ /* 0x0001e20000100800 */
[C-C-:B------:R-:W-:Y:S02]  /*1100*/  SHF.L.U64.HI R32, R33.reuse, 0x2, R0.reuse ;  /* 0x0000000221207819 */ /* 0x140fe40000010200 */
[----:B------:R-:W-:Y:S01]  /*1110*/  @P1 LEA.HI.X R7, R33, UR5, R0, 0x2, P2 ;  /* 0x0000000521071c11 */ /* 0x000fe200090f1400 */
[----:B------:R-:W-:Y:S01]  /*1120*/  ULDC UR4, c[0x0][0x288] ;  /* 0x0000a20000047ab9 */ /* 0x000fe20000000800 */
[----:B------:R-:W-:Y:S01]  /*1130*/  ISETP.NE.U32.AND P2, PT, RZ, UR8, PT ;  /* 0x00000008ff007c0c */ /* 0x000fe2000bf45070 */
[----:B------:R0:W-:Y:S01]  /*1140*/  STL [R1+0x58], R34 ;  /* 0x0000582201007387 */ /* 0x0001e20000100800 */
[----:B------:R-:W-:Y:S02]  /*1150*/  IADD3 R8, P3, R34, UR6, RZ ;  /* 0x0000000622087c10 */ /* 0x000fe4000ff7e0ff */
[----:B------:R-:W-:Y:S01]  /*1160*/  ISETP.NE.AND.EX P2, PT, RZ, UR9, PT, P2 ;  /* 0x00000009ff007c0c */ /* 0x000fe2000bf45320 */
[----:B------:R0:W5:Y:S01]  /*1170*/  @P1 LDG.E R10, desc[UR40][R6.64] ;  /* 0x00000028060a1981 */ /* 0x000162000c1e1900 */
[----:B----4-:R-:W-:Y:S01]  /*1180*/  IMAD.U32 R3, RZ, RZ, UR4 ;  /* 0x00000004ff037e24 */ /* 0x010fe2000f8e00ff */
[----:B------:R-:W-:Y:S01]  /*1190*/  IADD3.X R9, R32, UR7, RZ, P3, !PT ;  /* 0x0000000720097c10 */ /* 0x000fe20009ffe4ff */
[----:B------:R-:W-:-:S04]  /*11a0*/  ULDC.64 UR4, c[0x0][0x418] ;  /* 0x0001060000047ab9 */ /* 0x000fc80000000a00 */
[----:B------:R0:W5:Y:S05]  /*11b0*/  @P0 LDG.E R66, desc[UR40][R8.64] ;  /* 0x0000002808420981 */ /* 0x00016a000c1e1900 */
[----:B------:R-:W-:-:S04]  /*11c0*/  @P2 IADD3 R4, P1, R34, UR8, RZ ;  /* 0x0000000822042c10 */ /* 0x000fc8000ff3e0ff */
[----:B------:R-:W-:-:S05]  /*11d0*/  @P2 IADD3.X R5, R32, UR9, RZ, P1, !PT ;  /* 0x0000000920052c10 */ /* 0x000fca0008ffe4ff */
[----:B------:R-:W2:Y:S01]  /*11e0*/  @P2 LDG.E R3, desc[UR40][R4.64] ;  /* 0x0000002804032981 */ /* 0x000ea2000c1e1900 */
[----:B------:R-:W-:-:S03]  /*11f0*/  UISETP.NE.U32.AND UP0, UPT, UR4, URZ, UPT ;  /* 0x0000003f0400728c */ /* 0x000fc6000bf05070 */
[----:B------:R-:W-:Y:S01]  /*1200*/  ULDC UR4, c[0x0][0x424] ;  /* 0x0001090000047ab9 */ /* 0x000fe20000000800 */
[----:B------:R-:W-:-:S03]  /*1210*/  UISETP.NE.AND.EX UP0, UPT, UR5, URZ, UPT, UP0 ;  /* 0x0000003f0500728c */ /* 0x000fc6000bf05300 */
[----:B------:R-:W-:Y:S01]  /*1220*/  ULDC UR5, c[0x0][0x2f0] ;  /* 0x0000bc0000057ab9 */ /* 0x000fe20000000800 */
[----:B------:R-:W-:-:S04]  /*1230*/  USEL UR4, UR4, 0x1, UP0 ;  /* 0x0000000104047887 */ /* 0x000fc80008000000 */
[----:B------:R-:W-:-:S03]  /*1240*/  UIMAD UR4, UR4, UR5, URZ ;  /* 0x00000005040472a4 */ /* 0x000fc6000f8e023f */
[----:B------:R-:W-:Y:S02]  /*1250*/  ULDC UR5, c[0x0][0x348] ;  /* 0x0000d20000057ab9 */ /* 0x000fe40000000800 */
[----:B------:R-:W-:Y:S01]  /*1260*/  IMAD.U32 R25, RZ, RZ, UR5 ;  /* 0x00000005ff197e24 */ /* 0x000fe2000f8e00ff */
[----:B------:R-:W-:Y:S01]  /*1270*/  MOV R31, UR4 ;  /* 0x00000004001f7c02 */ /* 0x000fe20008000f00 */
[----:B--2---:R0:W-:Y:S01]  /*1280*/  STL [R1+0xc], R3 ;  /* 0x00000c0301007387 */ /* 0x0041e20000100800 */
[----:B------:R-:W-:Y:S01]  /*1290*/  IMAD.MOV.U32 R12, RZ, RZ, R3 ;  /* 0x000000ffff0c7224 */ /* 0x000fe200078e0003 */
[----:B------:R-:W-:Y:S06]  /*12a0*/  @P2 BRA `(.L_x_2662) ;  /* 0x0000000000282947 */ /* 0x000fec0003800000 */
[----:B------:R-:W-:Y:S02]  /*12b0*/  ULDC.64 UR4, c[0x0][0xa00] ;  /* 0x0002800000047ab9 */ /* 0x000fe40000000a00 */
[----:B------:R-:W-:-:S04]  /*12c0*/  ISETP.NE.U32.AND P1, PT, RZ, UR4, PT ;  /* 0x00000004ff007c0c */ /* 0x000fc8000bf25070 */
[----:B------:R-:W-:-:S13]  /*12d0*/  ISETP.NE.AND.EX P1, PT, RZ, UR5, PT, P1 ;  /* 0x00000005ff007c0c */ /* 0x000fda000bf25310 */
[----:B------:R-:W-:Y:S05]  /*12e0*/  @!P1 BRA `(.L_x_2662) ;  /* 0x0000000000189947 */ /* 0x000fea0003800000 */
[----:B------:R-:W1:Y:S02]  /*12f0*/  LDC.64 R4, c[0x0][0xa00] ;  /* 0x00028000ff047b82 */ /* 0x000e640000000a00 */
[----:B-1----:R-:W-:-:S05]  /*1300*/  IMAD.WIDE R4, R33, 0x4, R4 ;  /* 0x0000000421047825 */ /* 0x002fca00078e0204 */
[----:B------:R-:W2:Y:S04]  /*1310*/  LDG.E R0, desc[UR40][R4.64] ;  /* 0x0000002804007981 */ /* 0x000ea8000c1e1900 */
[----:B0-----:R-:W2:Y:S02]  /*1320*/  LDG.E R3, desc[UR40][R4.64+0x4] ;  /* 0x0000042804037981 */ /* 0x001ea4000c1e1900 */
[----:B--2---:R-:W-:-:S05]  /*1330*/  IMAD.IADD R12, R3, 0x1, -R0 ;  /* 0x00000001030c7824 */ /* 0x004fca00078e0a00 */
[----:B------:R1:W-:Y:S02]  /*1340*/  STL [R1+0xc], R12 ;  /* 0x00000c0c01007387 */ /* 0x0003e40000100800 */
.L_x_2662:
[----:B------:R-:W-:Y:S01]  /*1350*/  ULDC.64 UR4, c[0x0][0xa20] ;  /* 0x0002880000047ab9 */ /* 0x000fe20000000a00 */
[C---:B0-----:R-:W-:Y:S02]  /*1360*/  LOP3.LUT R3, R30.reuse, 0xff000000, RZ, 0xc0, !PT ;  /* 0xff0000001e037812 */ /* 0x041fe400078ec0ff */
[----:B------:R-:W-:Y:S02]  /*1370*/  ISETP.NE.U32.AND P1, PT, RZ, UR4, PT ;  /* 0x00000004ff007c0c */ /* 0x000fe4000bf25070 */
[C---:B------:R-:W-:Y:S02]  /*1380*/  LOP3.LUT R0, R30.reuse, 0xff0000, RZ, 0xc0, !PT ;  /* 0x00ff00001e007812 */ /* 0x040fe400078ec0ff */
[----:B------:R-:W-:Y:S02]  /*1390*/  ISETP.NE.AND.EX P1, PT, RZ, UR5, PT, P1 ;  /* 0x00000005ff007c0c */ /* 0x000fe4000bf25310 */
[----:B------:R-:W-:Y:S02]  /*13a0*/  SHF.R.U32.HI R3, RZ, 0x8, R3 ;  /* 0x00000008ff037819 */ /* 0x000fe40000011603 */
[----:B------:R-:W-:-:S02]  /*13b0*/  LOP3.LUT R154, R30, 0xffff, RZ, 0xc0, !PT ;  /* 0x0000ffff1e9a7812 */ /* 0x000fc400078ec0ff */
[----:B------:R-:W-:-:S07]  /*13c0*/  LEA.HI R11, R0, R3, RZ, 0x10 ;  /* 0x00000003000b7211 */ /* 0x000fce00078f80ff */
[----:B------:R-:W-:Y:S05]  /*13d0*/  @!P1 BRA `(.L_x_2663) ;  /* 0x0000000000109947 */ /* 0x000fea0003800000 */
[----:B------:R-:W-:-:S04]  /*13e0*/  IADD3 R4, P0, R34, UR4, RZ ;  /* 0x0000000422047c10 */ /* 0x000fc8000ff1e0ff */
[----:B------:R-:W-:-:S05]  /*13f0*/  IADD3.X R5, R32, UR5, RZ, P0, !PT ;  /* 0x0000000520057c10 */ /* 0x000fca00087fe4ff */
[----:B------:R0:W5:Y:S01]  /*1400*/  LDG.E R31, desc[UR40][R4.64] ;  /* 0x00000028041f7981 */ /* 0x000162000c1e1900 */
[----:B------:R-:W-:Y:S05]  /*1410*/  BRA `(.L_x_2664) ;  /* 0x0000000000107947 */ /* 0x000fea0003800000 */
.L_x_2663:
[----:B------:R-:W-:Y:S05]  /*1420*/  @!P0 BRA `(.L_x_2664) ;  /* 0x00000000000c8947 */ /* 0x000fea0003800000 */
[----:B------:R-:W2:Y:S04]  /*1430*/  LDG.E R0, desc[UR40][R8.64] ;  /* 0x0000002808007981 */ /* 0x000ea8000c1e1900 */
[----:B------:R-:W2:Y:S02]  /*1440*/  LDG.E R31, desc[UR40][R8.64+0x4] ;  /* 0x00000428081f7981 */ /* 0x000ea4000c1e1900 */
[----:B--2---:R-:W-:-:S07]  /*1450*/  IMAD.IADD R31, R31, 0x1, -R0 ;  /* 0x000000011f1f7824 */ /* 0x004fce00078e0a00 */
.L_x_2664:
[----:B------:R-:W-:Y:S01]  /*1460*/  ULDC.64 UR4, c[0x0][0xa10] ;  /* 0x0002840000047ab9 */ /* 0x000fe20000000a00 */
[----:B------:R-:W2:Y:S01]  /*1470*/  LDC R8, c[0x0][0x448] ;  /* 0x00011200ff087b82 */ /* 0x000ea20000000800 */
[----:B------:R-:W-:-:S04]  /*1480*/  ISETP.NE.U32.AND P0, PT, RZ, UR4, PT ;  /* 0x00000004ff007c0c */ /* 0x000fc8000bf05070 */
[----:B------:R-:W-:Y:S01]  /*1490*/  ISETP.NE.AND.EX P0, PT, RZ, UR5, PT, P0 ;  /* 0x00000005ff007c0c */ /* 0x000fe2000bf05300 */
[----:B------:R-:W-:-:S12]  /*14a0*/  ULDC.64 UR4, c[0x0][0xa30] ;  /* 0x00028c0000047ab9 */ /* 0x000fd80000000a00 */
[----:B0-----:R-:W0:Y:S02]  /*14b0*/  @P0 LDC.64 R4, c[0x0][0xa10] ;  /* 0x00028400ff040b82 */ /* 0x001e240000000a00 */
[----:B0-----:R-:W-:-:S05]  /*14c0*/  @P0 IMAD.WIDE R4, R33, 0x4, R4 ;  /* 0x0000000421040825 */ /* 0x001fca00078e0204 */
[----:B------:R-:W3:Y:S04]  /*14d0*/  @P0 LDG.E R0, desc[UR40][R4.64] ;  /* 0x0000002804000981 */ /* 0x000ee8000c1e1900 */
[----:B------:R0:W3:Y:S01]  /*14e0*/  @P0 LDG.E R3, desc[UR40][R4.64+0x4] ;  /* 0x0000042804030981 */ /* 0x0000e2000c1e1900 */
[----:B------:R-:W-:Y:S01]  /*14f0*/  ISETP.NE.U32.AND P1, PT, RZ, UR4, PT ;  /* 0x00000004ff007c0c */ /* 0x000fe2000bf25070 */
[----:B-----5:R-:W-:-:S03]  /*1500*/  IMAD.MOV.U32 R24, RZ, RZ, R31 ;  /* 0x000000ffff187224 */ /* 0x020fc600078e001f */
[----:B------:R-:W-:-:S13]  /*1510*/  ISETP.NE.AND.EX P1, PT, RZ, UR5, PT, P1 ;  /* 0x00000005ff007c0c */ /* 0x000fda000bf25310 */
[----:B------:R-:W-:-:S04]  /*1520*/  @P1 IADD3 R6, P2, R34, UR4, RZ ;  /* 0x0000000422061c10 */ /* 0x000fc8000ff5e0ff */
[----:B------:R-:W-:-:S05]  /*1530*/  @P1 IADD3.X R7, R32, UR5, RZ, P2, !PT ;  /* 0x0000000520071c10 */ /* 0x000fca00097fe4ff */
[----:B------:R4:W5:Y:S01]  /*1540*/  @P1 LDG.E R24, desc[UR40][R6.64] ;  /* 0x0000002806181981 */ /* 0x000962000c1e1900 */
[----:B--2---:R-:W-:Y:S01]  /*1550*/  ISETP.NE.AND P1, PT, R8, 0x1, PT ;  /* 0x000000010800780c */ /* 0x004fe20003f25270 */
[----:B------:R-:W-:Y:S01]  /*1560*/  IMAD R13, R29, 0xc0, RZ ;  /* 0x000000c01d0d7824 */ /* 0x000fe200078e02ff */
[----:B------:R-:W-:Y:S01]  /*1570*/  BSSY B0, `(.L_x_2665) ;  /* 0x0000039000007945 */ /* 0x000fe20003800000 */
[----:B------:R-:W-:Y:S02]  /*1580*/  IMAD.IADD R10, R31, 0x1, -R10 ;  /* 0x000000011f0a7824 */ /* 0x000fe400078e0a0a */
[----:B0-----:R-:W-:Y:S01]  /*1590*/  VIADD R4, R13, 0xbf ;  /* 0x000000bf0d047836 */ /* 0x001fe20000000000 */
[----:B------:R0:W-:Y:S07]  /*15a0*/  STL [R1+0x2c], R13 ;  /* 0x00002c0d01007387 */ /* 0x0001ee0000100800 */
[----:B------:R-:W2:Y:S01]  /*15b0*/  @P1 LDC R9, c[0x0][0x44c] ;  /* 0x00011300ff091b82 */ /* 0x000ea20000000800 */
[----:B0-----:R-:W-:-:S07]  /*15c0*/  LOP3.LUT R13, R11, 0xff, RZ, 0xc0, !PT ;  /* 0x000000ff0b0d7812 */ /* 0x001fce00078ec0ff */
[----:B------:R-:W0:Y:S01]  /*15d0*/  @P1 LDC R5, c[0x0][0x450] ;  /* 0x00011400ff051b82 */ /* 0x000e220000000800 */
[----:B---3--:R-:W-:Y:S02]  /*15e0*/  @P0 IMAD.IADD R25, R3, 0x1, -R0 ;  /* 0x0000000103190824 */ /* 0x008fe400078e0a00 */
[----:B--2---:R-:W-:-:S03]  /*15f0*/  @P1 IMAD.HI.U32 R0, R4, R9, RZ ;  /* 0x0000000904001227 */ /* 0x004fc600078e00ff */
[----:B----4-:R-:W-:Y:S02]  /*1600*/  IADD3 R6, R10, R25, RZ ;  /* 0x000000190a067210 */ /* 0x010fe40007ffe0ff */
[----:B0-----:R-:W-:Y:S02]  /*1610*/  @P1 SHF.R.U32.HI R4, RZ, R5, R0 ;  /* 0x00000005ff041219 */ /* 0x001fe40000011600 */
[C---:B------:R-:W-:Y:S01]  /*1620*/  IADD3 R82, R6.reuse, 0x80, -R12 ;  /* 0x0000008006527810 */ /* 0x040fe20007ffe80c */
[----:B------:R-:W-:Y:S01]  /*1630*/  VIADD R0, R6, 0x7f ;  /* 0x0000007f06007836 */ /* 0x000fe20000000000 */
[----:B------:R0:W-:Y:S03]  /*1640*/  STL [R1+0x28], R6 ;  /* 0x0000280601007387 */ /* 0x0001e60000100800 */
[----:B------:R-:W-:Y:S01]  /*1650*/  IMAD.IADD R4, R82, 0x1, R4 ;  /* 0x0000000152047824 */ /* 0x000fe200078e0204 */
[----:B------:R-:W-:Y:S01]  /*1660*/  SHF.R.S32.HI R3, RZ, 0x1f, R0 ;  /* 0x0000001fff037819 */ /* 0x000fe20000011400 */
[----:B------:R2:W-:Y:S03]  /*1670*/  STL [R1+0x60], R13 ;  /* 0x0000600d01007387 */ /* 0x0005e60000100800 */
[----:B------:R-:W-:-:S02]  /*1680*/  SHF.R.S32.HI R5, RZ, 0x1f, R4 ;  /* 0x0000001fff057819 */ /* 0x000fc40000011404 */
[----:B------:R-:W-:Y:S02]  /*1690*/  LEA.HI R3, R3, R0, RZ, 0x7 ;  /* 0x0000000003037211 */ /* 0x000fe400078f38ff */
[----:B------:R-:W-:Y:S02]  /*16a0*/  LEA.HI R5, R5, R4, RZ, 0x7 ;  /* 0x0000000405057211 */ /* 0x000fe400078f38ff */
[----:B0-----:R-:W-:Y:S02]  /*16b0*/  SHF.R.U32.HI R6, RZ, 0x10, R11 ;  /* 0x00000010ff067819 */ /* 0x001fe4000001160b */
[----:B------:R-:W-:Y:S02]  /*16c0*/  SHF.R.S32.HI R83, RZ, 0x7, R3 ;  /* 0x00000007ff537819 */ /* 0x000fe40000011403 */
[----:B------:R-:W-:Y:S01]  /*16d0*/  SHF.R.S32.HI R0, RZ, 0x7, R5 ;  /* 0x00000007ff007819 */ /* 0x000fe20000011405 */
[----:B------:R2:W-:Y:S03]  /*16e0*/  STL [R1+0x54], R6 ;  /* 0x0000540601007387 */ /* 0x0005e60000100800 */
[----:B------:R-:W-:Y:S01]  /*16f0*/  VIMNMX R9, R83, R0, PT ;  /* 0x0000000053097248 */ /* 0x000fe20003fe0100 */
[----:B------:R-:W-:-:S03]  /*1700*/  IMAD.MOV.U32 R0, RZ, RZ, RZ ;  /* 0x000000ffff007224 */ /* 0x000fc600078e00ff */
[----:B------:R-:W-:-:S13]  /*1710*/  ISETP.GE.AND P0, PT, R9, 0x1, PT ;  /* 0x000000010900780c */ /* 0x000fda0003f06270 */
[----:B--2---:R-:W-:Y:S05]  /*1720*/  @!P0 BRA `(.L_x_2666) ;  /* 0x0000000000748947 */ /* 0x004fea0003800000 */
[----:B------:R-:W-:Y:S01]  /*1730*/  ISETP.NE.AND P0, PT, R6, RZ, PT ;  /* 0x000000ff0600720c */ /* 0x000fe20003f05270 */
[----:B------:R-:W-:-:S03]  /*1740*/  ULDC UR4, c[0x0][0x9f0] ;  /* 0x00027c0000047ab9 */ /* 0x000fc60000000800 */
[----:B------:R-:W-:-:S04]  /*1750*/  SEL R11, R6, UR4, P0 ;  /* 0x00000004060b7c07 */ /* 0x000fc80008000000 */
[-C--:B------:R-:W-:Y:S02]  /*1760*/  IABS R6, R11.reuse ;  /* 0x0000000b00067213 */ /* 0x080fe40000000000 */
[----:B------:R-:W-:Y:S02]  /*1770*/  IADD3 R0, R11, -0x1, R9 ;  /* 0xffffffff0b007810 */ /* 0x000fe40007ffe009 */
[----:B------:R-:W0:Y:S01]  /*1780*/  I2F.RP R3, R6 ;  /* 0x0000000600037306 */ /* 0x000e220000209400 */
[-C--:B-1----:R-:W-:Y:S02]  /*1790*/  IABS R12, R11.reuse ;  /* 0x0000000b000c7213 */ /* 0x082fe40000000000 */
        /* <DEDUP_REMOVED lines=22> */
.L_x_2666:
[----:B------:R-:W-:Y:S05]  /*1900*/  BSYNC B0 ;  /* 0x0000000000007941 */ /* 0x000fea0003800000 */
.L_x_2665:
        /* <DEDUP_REMOVED lines=25> */
[----:B------:R-:W-:Y:S01]  /*1aa0*/  IMAD.U32 R5, RZ, RZ, UR5 ;  /* 0x00000005ff057e24 */ /* 0x000fe2000f8e00ff */
[----:B------:R-:W-:Y:S01]  /*1ab0*/  ULDC.64 UR4, c[0x4][0x90] ;  /* 0x0100240000047ab9 */ /* 0x000fe20000000a00 */
[----:B------:R-:W-:Y:S01]  /*1ac0*/  IMAD.U32 R10, RZ, RZ, UR6 ;  /* 0x00000006ff0a7e24 */ /* 0x000fe2000f8e00ff */
[----:B------:R-:W-:Y:S01]  /*1ad0*/  MOV R7, UR5 ;  /* 0x0000000500077c02 */ /* 0x000fe20008000f00 */
[----:B------:R-:W-:Y:S02]  /*1ae0*/  IMAD.U32 R6, RZ, RZ, UR4 ;  /* 0x00000004ff067e24 */ /* 0x000fe4000f8e00ff */
[----:B------:R-:W-:-:S02]  /*1af0*/  IMAD.U32 R11, RZ, RZ, UR7 ;  /* 0x00000007ff0b7e24 */ /* 0x000fc4000f8e00ff */
[----:B------:R-:W-:Y:S02]  /*1b00*/  IMAD.MOV.U32 R8, RZ, RZ, 0x70 ;  /* 0x00000070ff087424 */ /* 0x000fe400078e00ff */
[----:B-1----:R-:W-:Y:S02]  /*1b10*/  IMAD.MOV.U32 R12, RZ, RZ, 0x1 ;  /* 0x00000001ff0c7424 */ /* 0x002fe400078e00ff */
[----:B0-----:R-:W-:-:S07]  /*1b20*/  IMAD.MOV.U32 R13, RZ, RZ, RZ ;  /* 0x000000ffff0d7224 */ /* 0x001fce00078e00ff */
[----:B------:R-:W-:-:S07]  /*1b30*/  LEPC R20, `(.L_x_2669) ;  /* 0x000000001014794e */ /* 0x000fce0000000000 */
[----:B--2--5:R-:W-:Y:S05]  /*1b40*/  CALL.ABS.NOINC R14 ;  /* 0x000000000e007343 */ /* 0x024fea0003c00000 */
.L_x_2669:
[----:B------:R-:W-:Y:S05]  /*1b50*/  BSYNC B6 ;  /* 0x0000000000067941 */ /* 0x000fea0003800000 */
.L_x_2668:
[----:B------:R-:W-:Y:S01]  /*1b60*/  VIADD R26, R2, 0x400 ;  /* 0x00000400021a7836 */ /* 0x000fe20000000000 */
[----:B------:R-:W-:Y:S04]  /*1b70*/  BSSY B6, `(.L_x_2670) ;  /* 0x0000013000067945 */ /* 0x000fe80003800000 */
[----:B------:R-:W-:-:S13]  /*1b80*/  LOP3.LUT P0, RZ, R26, 0x3ff, RZ, 0xc0, !PT ;  /* 0x000003ff1aff7812 */ /* 0x000fda000780c0ff */
[----:B------:R-:W-:Y:S05]  /*1b90*/  @!P0 BRA `(.L_x_2671) ;  /* 0x0000000000408947 */ /* 0x000fea0003800000 */
[----:B------:R-:W-:Y:S01]  /*1ba0*/  MOV R0, 0x0 ;  /* 0x0000000000007802 */ /* 0x000fe20000000f00 */
[----:B------:R-:W-:Y:S01]  /*1bb0*/  ULDC.64 UR4, c[0x4][0x88] ;  /* 0x0100220000047ab9 */ /* 0x000fe20000000a00 */
[----:B------:R-:W-:Y:S01]  /*1bc0*/  ULDC.64 UR6, c[0x4][0x18] ;  /* 0x0100060000067ab9 */ /* 0x000fe20000000a00 */
[----:B------:R-:W-:Y:S01]  /*1bd0*/  MOV R4, UR4 ;  /* 0x0000000400047c02 */ /* 0x000fe20008000f00 */
[----:B------:R0:W2:Y:S01]  /*1be0*/  LDC.64 R14, c[0x4][R0] ;  /* 0x01000000000e7b82 */ /* 0x0000a20000000a00 */
[----:B------:R-:W-:Y:S01]  /*1bf0*/  IMAD.U32 R5, RZ, RZ, UR5 ;  /* 0x00000005ff057e24 */ /* 0x000fe2000f8e00ff */
        /* <DEDUP_REMOVED lines=10> */
.L_x_2671:
[----:B------:R-:W-:Y:S05]  /*1ca0*/  BSYNC B6 ;  /* 0x0000000000067941 */ /* 0x000fea0003800000 */
.L_x_2670:
[----:B------:R-:W2:Y:S01]  /*1cb0*/  LDL R36, [R1+0x44] ;  /* 0x0000440001247983 */ /* 0x000ea20000100800 */
[----:B------:R-:W-:Y:S01]  /*1cc0*/  ULDC.64 UR4, c[0x0][0x9f8] ;  /* 0x00027e0000047ab9 */ /* 0x000fe20000000a00 */
[----:B------:R-:W-:Y:S01]  /*1cd0*/  IMAD.MOV.U32 R67, RZ, RZ, R33 ;  /* 0x000000ffff437224 */ /* 0x000fe200078e0021 */
[----:B------:R-:W-:Y:S01]  /*1ce0*/  ISETP.NE.U32.AND P0, PT, RZ, UR4, PT ;  /* 0x00000004ff007c0c */ /* 0x000fe2000bf05070 */
[----:B------:R-:W3:Y:S01]  /*1cf0*/  LDL R14, [R1+0x48] ;  /* 0x00004800010e7983 */ /* 0x000ee20000100800 */
[----:B------:R-:W0:Y:S02]  /*1d00*/  LDC.64 R4, c[0x0][0x3f8] ;  /* 0x0000fe00ff047b82 */ /* 0x000e240000000a00 */
[----:B------:R-:W-:-:S06]  /*1d10*/  ISETP.NE.AND.EX P0, PT, RZ, UR5, PT, P0 ;  /* 0x00000005ff007c0c */ /* 0x000fcc000bf05300 */
[----:B------:R-:W4:Y:S07]  /*1d20*/  LDC R33, c[0x0][0x3f4] ;  /* 0x0000fd00ff217b82 */ /* 0x000f2e0000000800 */
[----:B------:R-:W-:Y:S01]  /*1d30*/  @P0 IADD3 R6, P1, R34, UR4, RZ ;  /* 0x0000000422060c10 */ /* 0x000fe2000ff3e0ff */
[----:B------:R-:W1:Y:S03]  /*1d40*/  LDC.64 R60, c[0x0][0x408] ;  /* 0x00010200ff3c7b82 */ /* 0x000e660000000a00 */
[----:B------:R-:W-:-:S05]  /*1d50*/  @P0 IADD3.X R7, R32, UR5, RZ, P1, !PT ;  /* 0x0000000520070c10 */ /* 0x000fca0008ffe4ff */
[----:B------:R1:W3:Y:S01]  /*1d60*/  @P0 LDG.E R67, desc[UR40][R6.64] ;  /* 0x0000002806430981 */ /* 0x0002e2000c1e1900 */
[----:B------:R-:W1:Y:S01]  /*1d70*/  S2R R34, SR_TID.X ;  /* 0x0000000000227919 */ /* 0x000e620000002100 */
[----:B------:R-:W-:Y:S02]  /*1d80*/  SHF.R.S32.HI R3, RZ, 0x1f, R155 ;  /* 0x0000001fff037819 */ /* 0x000fe4000001149b */
[----:B------:R-:W-:-:S03]  /*1d90*/  SHF.R.S32.HI R153, RZ, 0x1f, R152 ;  /* 0x0000001fff997819 */ /* 0x000fc60000011498 */
[-C--:B0-----:R-:W-:Y:S02]  /*1da0*/  IMAD R0, R3, R4.reuse, RZ ;  /* 0x0000000403007224 */ /* 0x081fe400078e02ff */
[----:B------:R-:W-:-:S04]  /*1db0*/  IMAD.WIDE.U32 R8, R155, R4, R152 ;  /* 0x000000049b087225 */ /* 0x000fc800078e0098 */
[C---:B------:R-:W-:Y:S02]  /*1dc0*/  IMAD R13, R155.reuse, R5, R0 ;  /* 0x000000059b0d7224 */ /* 0x040fe400078e0200 */
[----:B------:R-:W-:Y:S01]  /*1dd0*/  IMAD.WIDE.U32 R10, R155, R4, R16 ;  /* 0x000000049b0a7225 */ /* 0x000fe200078e0010 */
[----:B----4-:R-:W-:-:S03]  /*1de0*/  ISETP.GE.AND P0, PT, R16, R33, PT ;  /* 0x000000211000720c */ /* 0x010fc60003f06270 */
[----:B------:R-:W-:Y:S02]  /*1df0*/  IMAD.IADD R9, R9, 0x1, R13 ;  /* 0x0000000109097824 */ /* 0x000fe400078e020d */
[----:B------:R-:W-:Y:S01]  /*1e00*/  IMAD.IADD R11, R13, 0x1, R11 ;  /* 0x000000010d0b7824 */ /* 0x000fe200078e020b */
[----:B-----5:R-:W-:Y:S02]  /*1e10*/  SHF.R.S32.HI R13, RZ, 0x1f, R24 ;  /* 0x0000001fff0d7819 */ /* 0x020fe40000011418 */
[----:B-1----:R-:W-:Y:S01]  /*1e20*/  SHF.R.U32.HI R35, RZ, 0x7, R34 ;  /* 0x00000007ff237819 */ /* 0x002fe20000011622 */
[----:B------:R-:W-:Y:S01]  /*1e30*/  IMAD R0, R3, R60, RZ ;  /* 0x0000003c03007224 */ /* 0x000fe200078e02ff */
[----:B------:R-:W-:Y:S01]  /*1e40*/  SEL R3, R33, RZ, P0 ;  /* 0x000000ff21037207 */ /* 0x000fe20000000000 */
[C---:B------:R-:W-:Y:S02]  /*1e50*/  IMAD R12, R13.reuse, R4, RZ ;  /* 0x000000040d0c7224 */ /* 0x040fe400078e02ff */
[----:B------:R-:W-:Y:S01]  /*1e60*/  IMAD R13, R13, R60, RZ ;  /* 0x0000003c0d0d7224 */ /* 0x000fe200078e02ff */
[----:B------:R-:W-:Y:S01]  /*1e70*/  IADD3 R3, R16, R3, RZ ;  /* 0x0000000310037210 */ /* 0x000fe20007ffe0ff */
[----:B------:R-:W-:Y:S01]  /*1e80*/  IMAD.IADD R66, R66, 0x1, R31 ;  /* 0x0000000142427824 */ /* 0x000fe200078e021f */
[----:B------:R-:W-:Y:S01]  /*1e90*/  SHF.L.U64.HI R64, R4, 0x7, R5 ;  /* 0x0000000704407819 */ /* 0x000fe20000010205 */
[----:B------:R-:W-:Y:S01]  /*1ea0*/  IMAD R15, R155, R61, R0 ;  /* 0x0000003d9b0f7224 */ /* 0x000fe200078e0200 */
[----:B------:R-:W-:Y:S01]  /*1eb0*/  SHF.L.U64.HI R62, R60, 0x7, R61 ;  /* 0x000000073c3e7819 */ /* 0x000fe2000001023d */
[----:B------:R-:W-:Y:S01]  /*1ec0*/  IMAD.WIDE.U32 R20, R24, R4, R8 ;  /* 0x0000000418147225 */ /* 0x000fe200078e0008 */
[----:B------:R-:W-:-:S03]  /*1ed0*/  ISETP.NE.AND P6, PT, R35, 0x1, PT ;  /* 0x000000012300780c */ /* 0x000fc60003fc5270 */
[----:B------:R-:W-:Y:S01]  /*1ee0*/  IMAD.WIDE.U32 R30, R24, R4, R10 ;  /* 0x00000004181e7225 */ /* 0x000fe200078e000a */
[----:B------:R-:W-:-:S03]  /*1ef0*/  SHF.R.S32.HI R0, RZ, 0x1f, R3 ;  /* 0x0000001fff007819 */ /* 0x000fc60000011403 */
[----:B------:R-:W-:Y:S02]  /*1f00*/  IMAD.SHL.U32 R63, R4, 0x80, RZ ;  /* 0x00000080043f7824 */ /* 0x000fe400078e00ff */
[----:B------:R-:W-:Y:S01]  /*1f10*/  IMAD R13, R24, R61, R13 ;  /* 0x0000003d180d7224 */ /* 0x000fe200078e020d */
[----:B------:R-:W-:-:S04]  /*1f20*/  LEA.HI R0, R0, R3, RZ, 0x3 ;  /* 0x0000000300007211 */ /* 0x000fc800078f18ff */
[----:B------:R-:W-:Y:S02]  /*1f30*/  SHF.R.S32.HI R52, RZ, 0x3, R0 ;  /* 0x00000003ff347819 */ /* 0x000fe40000011400 */
[----:B------:R-:W-:Y:S01]  /*1f40*/  LOP3.LUT R10, R0, 0xfffffff8, RZ, 0xc0, !PT ;  /* 0xfffffff8000a7812 */ /* 0x000fe200078ec0ff */
[----:B------:R-:W-:Y:S05]  /*1f50*/  @!P6 WARPSYNC.ALL ;  /* 0x000000000000e948 */ /* 0x000fea0003800000 */
[----:B------:R-:W-:Y:S01]  /*1f60*/  IMAD.WIDE.U32 R48, R155, R60, R152 ;  /* 0x0000003c9b307225 */ /* 0x000fe200078e0098 */
[----:B------:R-:W-:Y:S01]  /*1f70*/  LOP3.LUT R19, R19, 0xfffffffd, RZ, 0xc0, !PT ;  /* 0xfffffffd13137812 */ /* 0x000fe200078ec0ff */
[----:B------:R-:W-:-:S02]  /*1f80*/  ULDC UR4, c[0x0][0x2f4] ;  /* 0x0000bd0000047ab9 */ /* 0x000fc40000000800 */
[----:B------:R-:W-:-:S04]  /*1f90*/  IMAD.WIDE.U32 R6, R155, R60, R16 ;  /* 0x0000003c9b067225 */ /* 0x000fc800078e0010 */
[----:B------:R-:W-:Y:S02]  /*1fa0*/  IMAD.IADD R49, R49, 0x1, R15 ;  /* 0x0000000131317824 */ /* 0x000fe400078e020f */
[----:B------:R-:W-:Y:S02]  /*1fb0*/  IMAD.IADD R7, R15, 0x1, R7 ;  /* 0x000000010f077824 */ /* 0x000fe400078e0207 */
[C---:B------:R-:W-:Y:S02]  /*1fc0*/  IMAD R55, R24.reuse, R5, R12 ;  /* 0x0000000518377224 */ /* 0x040fe400078e020c */
[----:B------:R-:W-:-:S04]  /*1fd0*/  IMAD.WIDE.U32 R48, R24, R60, R48 ;  /* 0x0000003c18307225 */ /* 0x000fc800078e0030 */
[----:B------:R-:W-:Y:S01]  /*1fe0*/  IMAD.WIDE.U32 R50, R24, R60, R6 ;  /* 0x0000003c18327225 */ /* 0x000fe200078e0006 */
[----:B------:R-:W-:Y:S02]  /*1ff0*/  ISETP.GE.AND P2, PT, R18, UR4, PT ;  /* 0x0000000412007c0c */ /* 0x000fe4000bf46270 */
[----:B------:R-:W-:Y:S01]  /*2000*/  SHF.R.S32.HI R8, RZ, 0x1f, R10 ;  /* 0x0000001fff087819 */ /* 0x000fe2000001140a */
[----:B------:R-:W-:Y:S02]  /*2010*/  IMAD.IADD R56, R21, 0x1, R55 ;  /* 0x0000000115387824 */ /* 0x000fe400078e0237 */
[----:B------:R-:W-:Y:S02]  /*2020*/  IMAD.SHL.U32 R60, R60, 0x80, RZ ;  /* 0x000000803c3c7824 */ /* 0x000fe400078e00ff */
[----:B------:R-:W-:Y:S02]  /*2030*/  VIADD R76, R35, 0x8 ;  /* 0x00000008234c7836 */ /* 0x000fe40000000000 */
[----:B------:R-:W-:-:S02]  /*2040*/  IMAD.SHL.U32 R58, R33, 0x2, RZ ;  /* 0x00000002213a7824 */ /* 0x000fc400078e00ff */
[----:B------:R-:W-:Y:S02]  /*2050*/  IMAD.IADD R55, R55, 0x1, R31 ;  /* 0x0000000137377824 */ /* 0x000fe400078e021f */
[----:B------:R-:W-:Y:S02]  /*2060*/  IMAD.IADD R54, R49, 0x1, R13 ;  /* 0x0000000131367824 */ /* 0x000fe400078e020d */
[----:B------:R-:W-:Y:S02]  /*2070*/  IMAD.IADD R53, R13, 0x1, R51 ;  /* 0x000000010d357824 */ /* 0x000fe400078e0233 */
[C---:B--2---:R-:W-:Y:S01]  /*2080*/  IMAD.SHL.U32 R65, R36.reuse, 0x40, RZ ;  /* 0x0000004024417824 */ /* 0x044fe200078e00ff */
[----:B------:R-:W-:Y:S01]  /*2090*/  @!P6 BAR.SYNC.DEFER_BLOCKING 0x9, 0x100 ;  /* 0x024400000000eb1d */ /* 0x000fe20000010000 */
[----:B------:R-:W-:Y:S01]  /*20a0*/  LOP3.LUT P1, RZ, R36, 0x4, RZ, 0xc0, !PT ;  /* 0x0000000424ff7812 */ /* 0x000fe2000782c0ff */
[----:B------:R-:W-:-:S05]  /*20b0*/  VIADD R36, R34, 0xffffff80 ;  /* 0xffffff8022247836 */ /* 0x000fca0000000000 */
[----:B------:R-:W-:-:S04]  /*20c0*/  SHF.R.S32.HI R34, RZ, 0x1f, R36 ;  /* 0x0000001fff227819 */ /* 0x000fc80000011424 */
[----:B------:R-:W-:-:S04]  /*20d0*/  LEA.HI R34, R34, R36, RZ, 0x2 ;  /* 0x0000002422227211 */ /* 0x000fc800078f10ff */
[----:B------:R-:W-:-:S04]  /*20e0*/  LOP3.LUT R34, R34, 0xfffffffc, RZ, 0xc0, !PT ;  /* 0xfffffffc22227812 */ /* 0x000fc800078ec0ff */
[----:B------:R-:W-:Y:S02]  /*20f0*/  IADD3 R34, R36, -R34, RZ ;  /* 0x8000002224227210 */ /* 0x000fe40007ffe0ff */
[----:B------:R-:W-:Y:S02]  /*2100*/  LOP3.LUT R65, R65, 0x1c0, RZ, 0xc0, !PT ;  /* 0x000001c041417812 */ /* 0x000fe400078ec0ff */
[----:B------:R-:W-:Y:S01]  /*2110*/  SHF.R.S32.HI R32, RZ, 0x1f, R36 ;  /* 0x0000001fff207819 */ /* 0x000fe20000011424 */
[----:B------:R-:W-:Y:S01]  /*2120*/  IMAD R59, R34, 0x60, R155 ;  /* 0x00000060223b7824 */ /* 0x000fe200078e029b */
[----:B------:R-:W-:Y:S02]  /*2130*/  IADD3 R34, R155, 0x60, RZ ;  /* 0x000000609b227810 */ /* 0x000fe40007ffe0ff */
[----:B------:R-:W-:Y:S02]  /*2140*/  SHF.R.U32.HI R61, RZ, 0x3, R65 ;  /* 0x00000003ff3d7819 */ /* 0x000fe40000011641 */
[----:B------:R-:W-:-:S02]  /*2150*/  LOP3.LUT R4, R65, 0x18, R16, 0xf8, !PT ;  /* 0x0000001841047812 */ /* 0x000fc400078ef810 */
[----:B------:R-:W-:Y:S01]  /*2160*/  LEA.HI R32, R32, R36, RZ, 0x5 ;  /* 0x0000002420207211 */ /* 0x000fe200078f28ff */
[----:B------:R-:W-:Y:S01]  /*2170*/  IMAD.SHL.U32 R34, R34, 0x40, RZ ;  /* 0x0000004022227824 */ /* 0x000fe200078e00ff */
[----:B------:R-:W-:Y:S02]  /*2180*/  LOP3.LUT R4, R4, R61, RZ, 0x3c, !PT ;  /* 0x0000003d04047212 */ /* 0x000fe400078e3cff */
[----:B------:R-:W-:Y:S02]  /*2190*/  SHF.R.S32.HI R32, RZ, 0x5, R32 ;  /* 0x00000005ff207819 */ /* 0x000fe40000011420 */
[----:B------:R-:W-:-:S03]  /*21a0*/  LOP3.LUT R34, R34, 0x1c0, RZ, 0xc0, !PT ;  /* 0x000001c022227812 */ /* 0x000fc600078ec0ff */
[----:B------:R-:W-:Y:S01]  /*21b0*/  IMAD R57, R32, 0x200, R4 ;  /* 0x0000020020397824 */ /* 0x000fe200078e0204 */
[--C-:B------:R-:W-:Y:S02]  /*21c0*/  LOP3.LUT R4, R65, 0x38, R0.reuse, 0xf8, !PT ;  /* 0x0000003841047812 */ /* 0x100fe400078ef800 */
[----:B------:R-:W-:Y:S01]  /*21d0*/  LOP3.LUT R0, R34, 0x38, R0, 0xf8, !PT ;  /* 0x0000003822007812 */ /* 0x000fe200078ef800 */
[----:B------:R-:W-:-:S04]  /*21e0*/  VIADD R34, R155, 0x60 ;  /* 0x000000609b227836 */ /* 0x000fc80000000000 */
[----:B------:R-:W-:-:S05]  /*21f0*/  IMAD.SHL.U32 R34, R34, 0x40, RZ ;  /* 0x0000004022227824 */ /* 0x000fca00078e00ff */
[----:B------:R-:W-:-:S04]  /*2200*/  LOP3.LUT R34, R34, 0x1c0, RZ, 0xc0, !PT ;  /* 0x000001c022227812 */ /* 0x000fc800078ec0ff */
[----:B------:R-:W-:Y:S02]  /*2210*/  SHF.R.U32.HI R34, RZ, 0x3, R34 ;  /* 0x00000003ff227819 */ /* 0x000fe40000011622 */
[----:B------:R-:W-:Y:S02]  /*2220*/  LOP3.LUT R3, R4, R61, RZ, 0x3c, !PT ;  /* 0x0000003d04037212 */ /* 0x000fe400078e3cff */
[----:B------:R-:W-:Y:S02]  /*2230*/  LOP3.LUT R0, R0, R34, RZ, 0x3c, !PT ;  /* 0x0000002200007212 */ /* 0x000fe400078e3cff */
[----:B------:R-:W-:Y:S01]  /*2240*/  @P1 LOP3.LUT R19, R19, 0x2, RZ, 0xfc, !PT ;  /* 0x0000000213131812 */ /* 0x000fe200078efcff */
[----:B------:R-:W-:Y:S01]  /*2250*/  IMAD R3, R32, 0x200, R3 ;  /* 0x0000020020037824 */ /* 0x000fe200078e0203 */
[----:B------:R-:W-:Y:S01]  /*2260*/  ISETP.GE.AND P1, PT, R16, UR4, PT ;  /* 0x0000000410007c0c */ /* 0x000fe2000bf26270 */
[----:B---3--:R-:W-:Y:S01]  /*2270*/  IMAD.IADD R0, R14, 0x1, R0 ;  /* 0x000000010e007824 */ /* 0x008fe200078e0200 */
[----:B------:R-:W-:-:S11]  /*2280*/  SHF.R.S32.HI R9, RZ, 0x1f, R67 ;  /* 0x0000001fff097819 */ /* 0x000fd60000011443 */
.L_x_2727:
[----:B--2---:R-:W2:Y:S01]  /*2290*/  LDL R15, [R1+0x44] ;  /* 0x00004400010f7983 */ /* 0x004ea20000100800 */
[----:B0-----:R-:W0:Y:S01]  /*22a0*/  LDC R72, c[0x0][0x430] ;  /* 0x00010c00ff487b82 */ /* 0x001e220000000800 */
[----:B------:R-:W-:Y:S02]  /*22b0*/  VIADD R27, R27, 0xffffffff ;  /* 0xffffffff1b1b7836 */ /* 0x000fe40000000000 */
[----:B------:R-:W-:-:S03]  /*22c0*/  IMAD.MOV.U32 R71, RZ, RZ, RZ ;  /* 0x000000ffff477224 */ /* 0x000fc600078e00ff */
[----:B------:R-:W-:Y:S02]  /*22d0*/  LEA R4, R27, R59, 0x7 ;  /* 0x0000003b1b047211 */ /* 0x000fe400078e38ff */
[----:B------:R-:W1:Y:S02]  /*22e0*/  LDC R78, c[0x0][0x3f4] ;  /* 0x0000fd00ff4e7b82 */ /* 0x000e640000000800 */
[----:B------:R-:W-:Y:S01]  /*22f0*/  ISETP.GE.AND P3, PT, R4, R25, PT ;  /* 0x000000190400720c */ /* 0x000fe20003f66270 */
[----:B------:R-:W-:-:S03]  /*2300*/  IMAD.IADD R32, R66, 0x1, R4 ;  /* 0x0000000142207824 */ /* 0x000fc600078e0204 */
[----:B------:R-:W-:Y:S01]  /*2310*/  ISETP.GT.OR P3, PT, R59, 0x7f, P3 ;  /* 0x0000007f3b00780c */ /* 0x000fe20001f64670 */
[----:B------:R-:W-:Y:S01]  /*2320*/  IMAD.MOV.U32 R12, RZ, RZ, R32 ;  /* 0x000000ffff0c7224 */ /* 0x000fe200078e0020 */
[----:B0-----:R-:W-:-:S11]  /*2330*/  ISETP.NE.AND P4, PT, R72, 0x1, PT ;  /* 0x000000014800780c */ /* 0x001fd60003f85270 */
[----:B------:R-:W0:Y:S08]  /*2340*/  @!P3 LDC.64 R6, c[0x0][0x428] ;  /* 0x00010a00ff06bb82 */ /* 0x000e300000000a00 */
[----:B------:R-:W3:Y:S08]  /*2350*/  @!P3 LDC.64 R4, c[0x0][0x418] ;  /* 0x00010600ff04bb82 */ /* 0x000ef00000000a00 */
[----:B----4-:R-:W4:Y:S08]  /*2360*/  @P4 LDC R11, c[0x0][0x434] ;  /* 0x00010d00ff0b4b82 */ /* 0x010f300000000800 */
        /* <DEDUP_REMOVED lines=10> */
[----:B------:R0:W5:Y:S01]  /*2410*/  @!P3 LDG.E R71, desc[UR40][R4.64] ;  /* 0x000000280447b981 */ /* 0x000162000c1e1900 */
[----:B------:R-:W-:Y:S01]  /*2420*/  ISETP.GT.AND P3, PT, R27, R28, PT ;  /* 0x0000001c1b00720c */ /* 0x000fe20003f64270 */
[----:B------:R-:W-:Y:S01]  /*2430*/  IMAD R7, R22, 0x2000, R57 ;  /* 0x0000200016077824 */ /* 0x000fe200078e0239 */
[----:B------:R-:W-:Y:S01]  /*2440*/  LOP3.LUT R19, R19, 0xfffffffe, RZ, 0xc0, !PT ;  /* 0xfffffffe13137812 */ /* 0x000fe200078ec0ff */
[----:B------:R-:W-:Y:S01]  /*2450*/  IMAD.MOV R11, RZ, RZ, -R12 ;  /* 0x000000ffff0b7224 */ /* 0x000fe200078e0a0c */
[----:B------:R-:W-:Y:S05]  /*2460*/  YIELD ;  /* 0x0000000000007946 */ /* 0x000fea0003800000 */
[----:B------:R-:W-:Y:S01]  /*2470*/  IADD3 R69, R7, 0x20, RZ ;  /* 0x0000002007457810 */ /* 0x000fe20007ffe0ff */
[----:B------:R-:W-:Y:S01]  /*2480*/  BSSY B0, `(.L_x_2672) ;  /* 0x0000302000007945 */ /* 0x000fe20003800000 */
[----:B------:R-:W-:-:S02]  /*2490*/  IMAD R72, R72, R11, R32 ;  /* 0x0000000b48487224 */ /* 0x000fc400078e0220 */
[----:B------:R-:W-:Y:S01]  /*24a0*/  @P3 LOP3.LUT R19, R19, 0x1, RZ, 0xfc, !PT ;  /* 0x0000000113133812 */ /* 0x000fe200078efcff */
[----:B------:R-:W-:Y:S01]  /*24b0*/  IMAD R70, R7, 0x2, R26 ;  /* 0x0000000207467824 */ /* 0x000fe200078e021a */
[----:B------:R-:W-:Y:S02]  /*24c0*/  ISETP.GE.AND P3, PT, R78, 0x1, PT ;  /* 0x000000014e00780c */ /* 0x000fe40003f66270 */
[----:B--2---:R-:W-:-:S13]  /*24d0*/  LOP3.LUT P5, RZ, R15, 0x4, RZ, 0xc0, !PT ;  /* 0x000000040fff7812 */ /* 0x004fda00078ac0ff */
[----:B------:R-:W-:-:S04]  /*24e0*/  @P5 VIADD R69, R7, 0xffffffe0 ;  /* 0xffffffe007455836 */ /* 0x000fc80000000000 */
        /* <DEDUP_REMOVED lines=10> */
[----:B------:R-:W-:Y:S01]  /*2590*/  IMAD.WIDE.U32 R12, R60, R27, RZ ;  /* 0x0000001b3c0c7225 */ /* 0x000fe200078e00ff */
[----:B------:R-:W-:-:S03]  /*25a0*/  VIMNMX R75, R75, 0x80, PT ;  /* 0x000000804b4b7848 */ /* 0x000fc60003fe0100 */
[----:B------:R-:W-:Y:S02]  /*25b0*/  IMAD R6, R74, UR4, RZ ;  /* 0x000000044a067c24 */ /* 0x000fe4000f8e02ff */
[----:B------:R-:W-:Y:S02]  /*25c0*/  IMAD.IADD R5, R5, 0x1, R7 ;  /* 0x0000000105057824 */ /* 0x000fe400078e0207 */
[C---:B------:R-:W-:Y:S01]  /*25d0*/  IMAD R7, R71.reuse, UR5, R6 ;  /* 0x0000000547077c24 */ /* 0x040fe2000f8e0206 */
[----:B------:R-:W-:Y:S01]  /*25e0*/  SHF.R.S32.HI R6, RZ, 0x1f, R27 ;  /* 0x0000001fff067819 */ /* 0x000fe2000001141b */
        /* <DEDUP_REMOVED lines=14> */
[----:B------:R-:W-:-:S03]  /*26d0*/  IMAD.WIDE.U32 R14, R63, R27, RZ ;  /* 0x0000001b3f0e7225 */ /* 0x000fc600078e00ff */
[----:B------:R-:W-:Y:S01]  /*26e0*/  IADD3 R11, R13, R5, RZ ;  /* 0x000000050d0b7210 */ /* 0x000fe20007ffe0ff */
[----:B------:R-:W-:-:S08]  /*26f0*/  IMAD.IADD R77, R15, 0x1, R7 ;  /* 0x000000010f4d7824 */ /* 0x000fd000078e0207 */
[----:B------:R-:W-:Y:S05]  /*2700*/  @!P3 BRA `(.L_x_2674) ;  /* 0x000000140008b947 */ /* 0x000fea0003800000 */
[----:B------:R0:W5:Y:S01]  /*2710*/  LDL R80, [R1+0x8] ;  /* 0x0000080001507983 */ /* 0x0001620000100800 */
        /* <DEDUP_REMOVED lines=31> */
.L_x_2676:
[----:B------:R-:W-:Y:S05]  /*2910*/  BSYNC B1 ;  /* 0x0000000000017941 */ /* 0x000fea0003800000 */
.L_x_2675:
        /* <DEDUP_REMOVED lines=34> */
.L_x_2678:
[----:B------:R-:W-:Y:S05]  /*2b40*/  BSYNC B1 ;  /* 0x0000000000017941 */ /* 0x000fea0003800000 */
.L_x_2677:
[----:B------:R-:W2:Y:S01]  /*2b50*/  LDL R11, [R1] ;  /* 0x00000000010b7983 */ /* 0x000ea20000100800 */
[----:B0-----:R-:W-:Y:S01]  /*2b60*/  IMAD.MOV.U32 R4, RZ, RZ, R44 ;  /* 0x000000ffff047224 */ /* 0x001fe200078e002c */
[----:B------:R-:W-:Y:S01]  /*2b70*/  PRMT R88, R79, 0x7610, R88 ;  /* 0x000076104f587816 */ /* 0x000fe20000000058 */
[----:B------:R-:W-:Y:S01]  /*2b80*/  IMAD.MOV.U32 R5, RZ, RZ, R45 ;  /* 0x000000ffff057224 */ /* 0x000fe200078e002d */
[----:B------:R-:W-:Y:S01]  /*2b90*/  PRMT R89, R89, 0x5410, R68 ;  /* 0x0000541059597816 */ /* 0x000fe20000000044 */
[----:B------:R-:W-:Y:S02]  /*2ba0*/  IMAD.MOV.U32 R6, RZ, RZ, R46 ;  /* 0x000000ffff067224 */ /* 0x000fe400078e002e */
[----:B------:R-:W-:Y:S01]  /*2bb0*/  IMAD.MOV.U32 R7, RZ, RZ, R47 ;  /* 0x000000ffff077224 */ /* 0x000fe200078e002f */
[----:B------:R-:W-:Y:S01]  /*2bc0*/  PRMT R95, R4, 0x5410, R5 ;  /* 0x00005410045f7816 */ /* 0x000fe20000000005 */
[----:B------:R-:W-:Y:S02]  /*2bd0*/  IMAD.MOV.U32 R5, RZ, RZ, R43 ;  /* 0x000000ffff057224 */ /* 0x000fe400078e002b */
[----:B------:R-:W-:Y:S01]  /*2be0*/  IMAD.MOV.U32 R4, RZ, RZ, R42 ;  /* 0x000000ffff047224 */ /* 0x000fe200078e002a */
[----:B------:R-:W-:Y:S01]  /*2bf0*/  PRMT R96, R6, 0x5410, R7 ;  /* 0x0000541006607816 */ /* 0x000fe20000000007 */
[----:B-----5:R-:W-:Y:S01]  /*2c00*/  IMAD.MOV.U32 R6, RZ, RZ, R36 ;  /* 0x000000ffff067224 */ /* 0x020fe200078e0024 */
[----:B------:R-:W-:Y:S01]  /*2c10*/  PRMT R88, R88, 0x5410, R5 ;  /* 0x0000541058587816 */ /* 0x000fe20000000005 */
[----:B------:R-:W-:Y:S01]  /*2c20*/  IMAD.MOV.U32 R5, RZ, RZ, R33 ;  /* 0x000000ffff057224 */ /* 0x000fe200078e0021 */
[----:B------:R-:W-:Y:S01]  /*2c30*/  PRMT R89, R4, 0x7610, R89 ;  /* 0x0000761004597816 */ /* 0x000fe20000000059 */
[----:B------:R-:W-:Y:S01]  /*2c40*/  IMAD.MOV.U32 R7, RZ, RZ, R37 ;  /* 0x000000ffff077224 */ /* 0x000fe200078e0025 */
[----:B------:R-:W-:-:S04]  /*2c50*/  MOV R4, R32 ;  /* 0x0000002000047202 */ /* 0x000fc80000000f00 */
[----:B------:R-:W-:Y:S01]  /*2c60*/  PRMT R80, R4, 0x5410, R5 ;  /* 0x0000541004507816 */ /* 0x000fe20000000005 */
[----:B------:R-:W-:Y:S01]  /*2c70*/  IMAD.MOV.U32 R4, RZ, RZ, R34 ;  /* 0x000000ffff047224 */ /* 0x000fe200078e0022 */
[----:B------:R-:W-:Y:S01]  /*2c80*/  PRMT R86, R6, 0x5410, R7 ;  /* 0x0000541006567816 */ /* 0x000fe20000000007 */
[----:B------:R-:W-:Y:S01]  /*2c90*/  IMAD.MOV.U32 R5, RZ, RZ, R35 ;  /* 0x000000ffff057224 */ /* 0x000fe200078e0023 */
[----:B------:R-:W-:Y:S01]  /*2ca0*/  MOV R7, R39 ;  /* 0x0000002700077202 */ /* 0x000fe20000000f00 */
[----:B------:R-:W-:-:S03]  /*2cb0*/  IMAD.MOV.U32 R6, RZ, RZ, R38 ;  /* 0x000000ffff067224 */ /* 0x000fc600078e0026 */
[----:B------:R-:W-:Y:S02]  /*2cc0*/  PRMT R81, R4, 0x5410, R5 ;  /* 0x0000541004517816 */ /* 0x000fe40000000005 */
[----:B------:R-:W-:Y:S02]  /*2cd0*/  PRMT R87, R6, 0x5410, R7 ;  /* 0x0000541006577816 */ /* 0x000fe40000000007 */
[----:B--2---:R-:W-:-:S13]  /*2ce0*/  ISETP.NE.AND P5, PT, R11, 0x3, PT ;  /* 0x000000030b00780c */ /* 0x004fda0003fa5270 */
[----:B------:R-:W-:Y:S05]  /*2cf0*/  @!P5 BRA `(.L_x_2679) ;  /* 0x000000000004d947 */ /* 0x000fea0003800000 */
[----:B------:R-:W-:Y:S01]  /*2d00*/  BPT.TRAP 0x1 ;  /* 0x000000040000795c */ /* 0x000fe20000300000 */
.L_x_2679:
[----:B------:R-:W2:Y:S01]  /*2d10*/  LDL R4, [R1+0x4] ;  /* 0x0000040001047983 */ /* 0x000ea20000100800 */
[----:B------:R-:W-:Y:S01]  /*2d20*/  IMAD R68, R22, 0x8, R2 ;  /* 0x0000000816447824 */ /* 0x000fe200078e0202 */
[----:B------:R-:W-:Y:S01]  /*2d30*/  BSSY B1, `(.L_x_2680) ;  /* 0x0000004000017945 */ /* 0x000fe20003800000 */
[----:B--2---:R-:W-:-:S04]  /*2d40*/  SHF.L.U32 R77, R4, 0x1f, RZ ;  /* 0x0000001f044d7819 */ /* 0x004fc800000006ff */
[----:B------:R-:W0:Y:S02]  /*2d50*/  SYNCS.PHASECHK.TRANS64.TRYWAIT P6, [R68+URZ+0x16890], R77 ;  /* 0x0168904d440075a7 */ /* 0x000e2400080c017f */
[----:B0-----:R-:W-:Y:S05]  /*2d60*/  @!P6 BRA `(.L_x_2681) ;  /* 0x00000174009ce947 */ /* 0x001fea0003800000 */
.L_x_2935:
[----:B------:R-:W-:Y:S05]  /*2d70*/  BSYNC B1 ;  /* 0x0000000000017941 */ /* 0x000fea0003800000 */
.L_x_2680:
[----:B------:R-:W-:-:S03]  /*2d80*/  UMOV UR4, 0xffffffff ;  /* 0xffffffff00047882 */ /* 0x000fc60000000000 */
[----:B------:R-:W-:Y:S05]  /*2d90*/  BRA.DIV UR4, `(.L_x_2682) ;  /* 0x0000017604a47947 */ /* 0x000fea000b800000 */
[----:B------:R1:W2:Y:S04]  /*2da0*/  SHFL.IDX PT, R79, R85, RZ, 0x1c1f ;  /* 0x001c1fff554f7589 */ /* 0x0002a800000e0000 */
[----:B------:R1:W3:Y:S02]  /*2db0*/  SHFL.IDX PT, R14, R84, RZ, 0x1c1f ;  /* 0x001c1fff540e7589 */ /* 0x0002e400000e0000 */
.L_x_2939:
        /* <DEDUP_REMOVED lines=51> */
.L_x_2688:
[----:B------:R-:W-:Y:S05]  /*30f0*/  BSYNC B3 ;  /* 0x0000000000037941 */ /* 0x000fea0003800000 */
.L_x_2687:
[----:B0-----:R4:W-:Y:S02]  /*3100*/  ST.E.128 desc[UR40][R12.64], R4 ;  /* 0x000000040c007985 */ /* 0x0019e4000c101d28 */
.L_x_2686:
[----:B------:R-:W-:Y:S05]  /*3110*/  BSYNC B2 ;  /* 0x0000000000027941 */ /* 0x000fea0003800000 */
.L_x_2685:
[----:B------:R-:W-:Y:S05]  /*3120*/  @P2 BRA `(.L_x_2684) ;  /* 0x0000000000c82947 */ /* 0x000fea0003800000 */
[----:B------:R-:W5:Y:S01]  /*3130*/  LDL R11, [R1+0x8] ;  /* 0x00000800010b7983 */ /* 0x000f620000100800 */
[C---:B---34-:R-:W-:Y:S01]  /*3140*/  LEA R12, P3, R18.reuse, R14, 0x1 ;  /* 0x0000000e120c7211 */ /* 0x058fe200078608ff */
[----:B------:R-:W-:Y:S02]  /*3150*/  BSSY B2, `(.L_x_2689) ;  /* 0x000002e000027945 */ /* 0x000fe40003800000 */
[----:B------:R3:W4:Y:S01]  /*3160*/  LDS.128 R4, [R69+0xe000] ;  /* 0x00e0000045047984 */ /* 0x0007220000000c00 */
[----:B--2---:R-:W-:Y:S02]  /*3170*/  LEA.HI.X R13, R18, R79, R157, 0x1, P3 ;  /* 0x0000004f120d7211 */ /* 0x004fe400018f0c9d */
[----:B-----5:R-:W-:-:S13]  /*3180*/  ISETP.GE.AND P3, PT, R11, R78, PT ;  /* 0x0000004e0b00720c */ /* 0x020fda0003f66270 */
[----:B---34-:R-:W-:Y:S05]  /*3190*/  @P3 BRA `(.L_x_2690) ;  /* 0x0000000000a43947 */ /* 0x018fea0003800000 */
[--C-:B------:R-:W-:Y:S01]  /*31a0*/  SHF.R.U64 R15, R40, 0x10, R41.reuse ;  /* 0x00000010280f7819 */ /* 0x100fe20000001229 */
[----:B------:R-:W-:Y:S01]  /*31b0*/  IMAD.MOV.U32 R11, RZ, RZ, R6 ;  /* 0x000000ffff0b7224 */ /* 0x000fe200078e0006 */
        /* <DEDUP_REMOVED lines=9> */
[-C--:B------:R-:W-:Y:S01]  /*3250*/  FMUL.FTZ R44, R6, R41.reuse ;  /* 0x00000029062c7220 */ /* 0x080fe20000410000 */
[----:B------:R-:W-:Y:S02]  /*3260*/  HADD2.F32 R15, -RZ, R15.H0_H0 ;  /* 0x2000000fff0f7230 */ /* 0x000fe40000004100 */
[----:B------:R-:W-:Y:S01]  /*3270*/  FMUL.FTZ R41, R5, R41 ;  /* 0x0000002905297220 */ /* 0x000fe20000410000 */
[----:B------:R-:W-:Y:S02]  /*3280*/  HADD2.F32 R40, -RZ, R40.H0_H0 ;  /* 0x20000028ff287230 */ /* 0x000fe40000004100 */
[-C--:B------:R-:W-:Y:S01]  /*3290*/  FMUL.FTZ R46, R14, R42.reuse ;  /* 0x0000002a0e2e7220 */ /* 0x080fe20000410000 */
[----:B------:R-:W-:Y:S01]  /*32a0*/  FMUL.FTZ R43, R7, R42 ;  /* 0x0000002a072b7220 */ /* 0x000fe20000410000 */
[-C--:B------:R-:W-:Y:S01]  /*32b0*/  FFMA.FTZ R44, R5, R15.reuse, -R44 ;  /* 0x0000000f052c7223 */ /* 0x080fe2000001082c */
[----:B------:R-:W-:Y:S01]  /*32c0*/  FFMA.FTZ R41, R6, R15, R41 ;  /* 0x0000000f06297223 */ /* 0x000fe20000010029 */
[-C--:B------:R-:W-:Y:S01]  /*32d0*/  FFMA.FTZ R46, R7, R40.reuse, -R46 ;  /* 0x00000028072e7223 */ /* 0x080fe2000001082e */
[----:B------:R-:W-:Y:S01]  /*32e0*/  FFMA.FTZ R45, R14, R40, R43 ;  /* 0x000000280e2d7223 */ /* 0x000fe2000001002b */
[----:B------:R-:W-:-:S02]  /*32f0*/  HADD2.F32 R7, -RZ, R89.H1_H1 ;  /* 0x30000059ff077230 */ /* 0x000fc40000004100 */
[----:B------:R-:W-:Y:S02]  /*3300*/  HADD2.F32 R5, -RZ, R4.H1_H1 ;  /* 0x30000004ff057230 */ /* 0x000fe40000004100 */
[----:B------:R-:W-:Y:S02]  /*3310*/  HADD2.F32 R6, -RZ, R11.H1_H1 ;  /* 0x3000000bff067230 */ /* 0x000fe40000004100 */
[----:B------:R-:W-:Y:S02]  /*3320*/  HADD2.F32 R89, -RZ, R89.H0_H0 ;  /* 0x20000059ff597230 */ /* 0x000fe40000004100 */
[----:B------:R-:W-:Y:S02]  /*3330*/  HADD2.F32 R14, -RZ, R88.H1_H1 ;  /* 0x30000058ff0e7230 */ /* 0x000fe40000004100 */
[----:B------:R-:W-:Y:S02]  /*3340*/  HADD2.F32 R4, -RZ, R4.H0_H0 ;  /* 0x20000004ff047230 */ /* 0x000fe40000004100 */
[----:B------:R-:W-:Y:S01]  /*3350*/  FMUL.FTZ R15, R5, R89 ;  /* 0x00000059050f7220 */ /* 0x000fe20000410000 */
[----:B------:R-:W-:-:S02]  /*3360*/  HADD2.F32 R11, -RZ, R11.H0_H0 ;  /* 0x2000000bff0b7230 */ /* 0x000fc40000004100 */
[-C--:B------:R-:W-:Y:S01]  /*3370*/  FMUL.FTZ R42, R6, R14.reuse ;  /* 0x0000000e062a7220 */ /* 0x080fe20000410000 */
        /* <DEDUP_REMOVED lines=11> */
.L_x_2690:
[----:B------:R-:W-:Y:S05]  /*3430*/  BSYNC B2 ;  /* 0x0000000000027941 */ /* 0x000fea0003800000 */
.L_x_2689:
[----:B------:R2:W-:Y:S02]  /*3440*/  ST.E.128 desc[UR40][R12.64], R4 ;  /* 0x000000040c007985 */ /* 0x0005e4000c101d28 */
.L_x_2684:
[----:B------:R-:W-:Y:S05]  /*3450*/  BSYNC B1 ;  /* 0x0000000000017941 */ /* 0x000fea0003800000 */
.L_x_2683:
[----:B------:R-:W-:-:S03]  /*3460*/  UMOV UR4, 0xffffffff ;  /* 0xffffffff00047882 */ /* 0x000fc60000000000 */
[----:B------:R-:W-:Y:S05]  /*3470*/  BRA.DIV UR4, `(.L_x_2691) ;  /* 0x0000017204347947 */ /* 0x000fea000b800000 */
[----:B-1----:R-:W1:Y:S04]  /*3480*/  SHFL.IDX PT, R85, R85, 0x1, 0x1c1f ;  /* 0x003c1f0055557f89 */ /* 0x002e6800000e0000 */
[----:B---3--:R3:W0:Y:S02]  /*3490*/  SHFL.IDX PT, R14, R84, 0x1, 0x1c1f ;  /* 0x003c1f00540e7f89 */ /* 0x00862400000e0000 */
.L_x_2943:
        /* <DEDUP_REMOVED lines=50> */
.L_x_2696:
[----:B------:R-:W-:Y:S05]  /*37c0*/  BSYNC B2 ;  /* 0x0000000000027941 */ /* 0x000fea0003800000 */
.L_x_2695:
[----:B----4-:R0:W-:Y:S02]  /*37d0*/  ST.E.128 desc[UR40][R12.64], R4 ;  /* 0x000000040c007985 */ /* 0x0101e4000c101d28 */
.L_x_2694:
[----:B------:R-:W-:Y:S05]  /*37e0*/  BSYNC B1 ;  /* 0x0000000000017941 */ /* 0x000fea0003800000 */
.L_x_2693:
[----:B------:R-:W-:Y:S05]  /*37f0*/  @P2 BRA `(.L_x_2692) ;  /* 0x0000001c00282947 */ /* 0x000fea0003800000 */
[----:B------:R-:W5:Y:S01]  /*3800*/  LDL R11, [R1+0x8] ;  /* 0x00000800010b7983 */ /* 0x000f620000100800 */
[C---:B0-2-4-:R-:W-:Y:S01]  /*3810*/  LEA R12, P3, R18.reuse, R14, 0x1 ;  /* 0x0000000e120c7211 */ /* 0x055fe200078608ff */
[----:B------:R-:W-:Y:S02]  /*3820*/  BSSY B1, `(.L_x_2697) ;  /* 0x000002e000017945 */ /* 0x000fe40003800000 */
[----:B------:R0:W2:Y:S01]  /*3830*/  LDS.128 R4, [R69+0x11000] ;  /* 0x0110000045047984 */ /* 0x0000a20000000c00 */
[----:B-1----:R-:W-:Y:S02]  /*3840*/  LEA.HI.X R13, R18, R85, R157, 0x1, P3 ;  /* 0x00000055120d7211 */ /* 0x002fe400018f0c9d */
[----:B-----5:R-:W-:-:S13]  /*3850*/  ISETP.GE.AND P3, PT, R11, R78, PT ;  /* 0x0000004e0b00720c */ /* 0x020fda0003f66270 */
[----:B0-2---:R-:W-:Y:S05]  /*3860*/  @P3 BRA `(.L_x_2698) ;  /* 0x0000000000a43947 */ /* 0x005fea0003800000 */
[--C-:B------:R-:W-:Y:S01]  /*3870*/  SHF.R.U64 R15, R32, 0x10, R33.reuse ;  /* 0x00000010200f7819 */ /* 0x100fe20000001221 */
[----:B------:R-:W-:Y:S01]  /*3880*/  IMAD.MOV.U32 R11, RZ, RZ, R6 ;  /* 0x000000ffff0b7224 */ /* 0x000fe200078e0006 */
        /* <DEDUP_REMOVED lines=39> */
.L_x_2698:
[----:B------:R-:W-:Y:S05]  /*3b00*/  BSYNC B1 ;  /* 0x0000000000017941 */ /* 0x000fea0003800000 */
.L_x_2697:
[----:B------:R0:W-:Y:S01]  /*3b10*/  ST.E.128 desc[UR40][R12.64], R4 ;  /* 0x000000040c007985 */ /* 0x0001e2000c101d28 */
[----:B------:R-:W-:Y:S05]  /*3b20*/  BRA `(.L_x_2692) ;  /* 0x00000018005c7947 */ /* 0x000fea0003800000 */
.L_x_2674:
[C---:B------:R-:W-:Y:S01]  /*3b30*/  ISETP.GE.AND P3, PT, R155.reuse, R75, PT ;  /* 0x0000004b9b00720c */ /* 0x040fe20003f66270 */
[----:B------:R-:W-:Y:S01]  /*3b40*/  VIADD R40, R155, 0x60 ;  /* 0x000000609b287836 */ /* 0x000fe20000000000 */
[----:B------:R-:W-:Y:S02]  /*3b50*/  CS2R R34, SRZ ;  /* 0x0000000000227805 */ /* 0x000fe4000001ff00 */
[----:B------:R-:W-:Y:S02]  /*3b60*/  CS2R R32, SRZ ;  /* 0x0000000000207805 */ /* 0x000fe4000001ff00 */
[----:B------:R-:W-:-:S13]  /*3b70*/  ISETP.GE.OR P3, PT, R16, R78, P3 ;  /* 0x0000004e1000720c */ /* 0x000fda0001f66670 */
[----:B------:R-:W0:Y:S01]  /*3b80*/  @!P3 LDC.64 R36, c[0x0][0x3e8] ;  /* 0x0000fa00ff24bb82 */ /* 0x000e220000000a00 */
[----:B------:R-:W-:-:S05]  /*3b90*/  @!P3 IADD3 R6, P4, R30, R14, RZ ;  /* 0x0000000e1e06b210 */ /* 0x000fca0007f9e0ff */
[----:B------:R-:W-:Y:S01]  /*3ba0*/  @!P3 IMAD.X R7, R77, 0x1, R55, P4 ;  /* 0x000000014d07b824 */ /* 0x000fe200020e0637 */
[----:B------:R-:W-:Y:S01]  /*3bb0*/  @!P3 IADD3 R4, P4, R50, R12, RZ ;  /* 0x0000000c3204b210 */ /* 0x000fe20007f9e0ff */
[----:B------:R-:W1:Y:S03]  /*3bc0*/  @!P3 LDC.64 R38, c[0x0][0x400] ;  /* 0x00010000ff26bb82 */ /* 0x000e660000000a00 */
[----:B------:R-:W-:Y:S02]  /*3bd0*/  @!P3 IADD3.X R5, R11, R53, RZ, P4, !PT ;  /* 0x000000350b05b210 */ /* 0x000fe400027fe4ff */
[----:B0-----:R-:W-:-:S04]  /*3be0*/  @!P3 LEA R36, P4, R6, R36, 0x1 ;  /* 0x000000240624b211 */ /* 0x001fc800078808ff */
[----:B------:R-:W-:Y:S02]  /*3bf0*/  @!P3 LEA.HI.X R37, R6, R37, R7, 0x1, P4 ;  /* 0x000000250625b211 */ /* 0x000fe400020f0c07 */
[----:B------:R-:W-:Y:S02]  /*3c00*/  CS2R R6, SRZ ;  /* 0x0000000000067805 */ /* 0x000fe4000001ff00 */
[----:B-1----:R-:W-:-:S04]  /*3c10*/  @!P3 LEA R38, P4, R4, R38, 0x1 ;  /* 0x000000260426b211 */ /* 0x002fc800078808ff */
[----:B------:R-:W-:Y:S02]  /*3c20*/  @!P3 LEA.HI.X R39, R4, R39, R5, 0x1, P4 ;  /* 0x000000270427b211 */ /* 0x000fe400020f0c05 */
[----:B------:R-:W-:Y:S02]  /*3c30*/  CS2R R4, SRZ ;  /* 0x0000000000047805 */ /* 0x000fe4000001ff00 */
[----:B------:R-:W-:Y:S01]  /*3c40*/  ISETP.GE.AND P4, PT, R40, R75, PT ;  /* 0x0000004b2800720c */ /* 0x000fe20003f86270 */
[----:B------:R-:W-:Y:S01]  /*3c50*/  BSSY B1, `(.L_x_2699) ;  /* 0x000001e000017945 */ /* 0x000fe20003800000 */
[----:B------:R-:W-:Y:S01]  /*3c60*/  CS2R R42, SRZ ;  /* 0x00000000002a7805 */ /* 0x000fe2000001ff00 */
[----:B------:R0:W5:Y:S01]  /*3c70*/  @!P3 LDG.E.128 R32, desc[UR40][R38.64] ;  /* 0x000000282620b981 */ /* 0x000162000c1e1d00 */
[CC--:B------:R-:W-:Y:S02]  /*3c80*/  ISETP.GE.OR P4, PT, R16.reuse, R78.reuse, P4 ;  /* 0x0000004e1000720c */ /* 0x0c0fe40002786670 */
[----:B------:R-:W-:Y:S01]  /*3c90*/  CS2R R40, SRZ ;  /* 0x0000000000287805 */ /* 0x000fe2000001ff00 */
[----:B------:R1:W5:Y:S01]  /*3ca0*/  @!P3 LDG.E.128 R4, desc[UR40][R36.64] ;  /* 0x000000282404b981 */ /* 0x000362000c1e1d00 */
[----:B------:R-:W-:-:S02]  /*3cb0*/  ISETP.GE.AND P3, PT, R16, R78, PT ;  /* 0x0000004e1000720c */ /* 0x000fc40003f66270 */
[----:B0-----:R-:W-:Y:S02]  /*3cc0*/  CS2R R38, SRZ ;  /* 0x0000000000267805 */ /* 0x001fe4000001ff00 */
        /* <DEDUP_REMOVED lines=22> */
.L_x_2700:
[----:B------:R-:W-:Y:S05]  /*3e30*/  BSYNC B1 ;  /* 0x0000000000017941 */ /* 0x000fea0003800000 */
.L_x_2699:
[----:B------:R-:W2:Y:S01]  /*3e40*/  LDL R15, [R1] ;  /* 0x00000000010f7983 */ /* 0x000ea20000100800 */
[----:B-----5:R-:W-:Y:S01]  /*3e50*/  IMAD.MOV.U32 R11, RZ, RZ, R38 ;  /* 0x000000ffff0b7224 */ /* 0x020fe200078e0026 */
[----:B------:R-:W-:Y:S01]  /*3e60*/  MOV R14, R37 ;  /* 0x00000025000e7202 */ /* 0x000fe20000000f00 */
        /* <DEDUP_REMOVED lines=11> */
[----:B------:R-:W-:-:S02]  /*3f20*/  IMAD.MOV.U32 R12, RZ, RZ, R7 ;  /* 0x000000ffff0c7224 */ /* 0x000fc400078e0007 */
        /* <DEDUP_REMOVED lines=14> */
[----:B------:R-:W-:Y:S02]  /*4010*/  PRMT R95, R13, 0x7610, R95 ;  /* 0x000076100d5f7816 */ /* 0x000fe4000000005f */
[----:B------:R-:W-:Y:S02]  /*4020*/  PRMT R100, R14, 0x7610, R100 ;  /* 0x000076100e647816 */ /* 0x000fe40000000064 */
[----:B--2---:R-:W-:-:S13]  /*4030*/  ISETP.NE.AND P5, PT, R15, 0x3, PT ;  /* 0x000000030f00780c */ /* 0x004fda0003fa5270 */
[----:B------:R-:W-:Y:S05]  /*4040*/  @!P5 BRA `(.L_x_2701) ;  /* 0x000000000004d947 */ /* 0x000fea0003800000 */
[----:B------:R-:W-:Y:S01]  /*4050*/  BPT.TRAP 0x1 ;  /* 0x000000040000795c */ /* 0x000fe20000300000 */
.L_x_2701:
[----:B------:R-:W2:Y:S01]  /*4060*/  LDL R11, [R1+0x4] ;  /* 0x00000400010b7983 */ /* 0x000ea20000100800 */
[----:B------:R-:W-:Y:S01]  /*4070*/  IMAD R68, R22, 0x8, R2 ;  /* 0x0000000816447824 */ /* 0x000fe200078e0202 */
[----:B------:R-:W0:Y:S01]  /*4080*/  LDC R87, c[0x0][0x2f4] ;  /* 0x0000bd00ff577b82 */ /* 0x000e220000000800 */
[----:B------:R-:W-:Y:S01]  /*4090*/  BSSY B1, `(.L_x_2702) ;  /* 0x0000004000017945 */ /* 0x000fe20003800000 */
[----:B--2---:R-:W-:-:S04]  /*40a0*/  SHF.L.U32 R77, R11, 0x1f, RZ ;  /* 0x0000001f0b4d7819 */ /* 0x004fc800000006ff */
[----:B------:R-:W1:Y:S02]  /*40b0*/  SYNCS.PHASECHK.TRANS64.TRYWAIT P4, [R68+URZ+0x16890], R77 ;  /* 0x0168904d440075a7 */ /* 0x000e64000808017f */
[----:B01----:R-:W-:Y:S05]  /*40c0*/  @!P4 BRA `(.L_x_2703) ;  /* 0x000001640068c947 */ /* 0x003fea0003800000 */
.L_x_2944:
[----:B------:R-:W-:Y:S05]  /*40d0*/  BSYNC B1 ;  /* 0x0000000000017941 */ /* 0x000fea0003800000 */
.L_x_2702:
[----:B------:R-:W-:Y:S01]  /*40e0*/  UMOV UR4, 0xffffffff ;  /* 0xffffffff00047882 */ /* 0x000fe20000000000 */
[----:B------:R-:W-:Y:S02]  /*40f0*/  IADD3 R89, -R58, R87, RZ ;  /* 0x000000573a597210 */ /* 0x000fe40007ffe1ff */
[----:B------:R-:W-:Y:S05]  /*4100*/  BRA.DIV UR4, `(.L_x_2704) ;  /* 0x00000166046c7947 */ /* 0x000fea000b800000 */
[----:B------:R1:W2:Y:S04]  /*4110*/  SHFL.IDX PT, R81, R85, RZ, 0x1c1f ;  /* 0x001c1fff55517589 */ /* 0x0002a800000e0000 */
[----:B------:R1:W3:Y:S02]  /*4120*/  SHFL.IDX PT, R80, R84, RZ, 0x1c1f ;  /* 0x001c1fff54507589 */ /* 0x0002e400000e0000 */
.L_x_2948:
        /* <DEDUP_REMOVED lines=10> */
[----:B------:R-:W-:Y:S02]  /*41d0*/  LEA.HI R11, R12, R11, RZ, 0x4 ;  /* 0x0000000b0c0b7211 */ /* 0x000fe400078f20ff */
[----:B------:R-:W-:Y:S02]  /*41e0*/  SHF.R.S32.HI R13, RZ, 0x1f, R14 ;  /* 0x0000001fff0d7819 */ /* 0x000fe4000001140e */
[----:B------:R-:W-:Y:S02]  /*41f0*/  LEA.HI.SX32 R11, R11, R52, 0x1c ;  /* 0x000000340b0b7211 */ /* 0x000fe400078fe2ff */
[----:B------:R-:W-:-:S03]  /*4200*/  LEA.HI R13, R13, R14, RZ, 0x5 ;  /* 0x0000000e0d0d7211 */ /* 0x000fc600078f28ff */
[----:B------:R-:W-:Y:S01]  /*4210*/  IMAD.SHL.U32 R86, R11, 0x8, RZ ;  /* 0x000000080b567824 */ /* 0x000fe200078e00ff */
[----:B------:R-:W-:Y:S01]  /*4220*/  SHF.R.S32.HI R13, RZ, 0x5, R13 ;  /* 0x00000005ff0d7819 */ /* 0x000fe2000001140d */
[----:B------:R-:W-:-:S03]  /*4230*/  IMAD R11, R22, 0x2000, R3 ;  /* 0x00002000160b7824 */ /* 0x000fc600078e0203 */
[----:B------:R-:W-:Y:S01]  /*4240*/  LOP3.LUT R12, R65, 0x38, R86, 0xf8, !PT ;  /* 0x00000038410c7812 */ /* 0x000fe200078ef856 */
[----:B------:R-:W-:-:S03]  /*4250*/  IMAD R11, R11, 0x2, R2 ;  /* 0x000000020b0b7824 */ /* 0x000fc600078e0202 */
[----:B------:R-:W-:-:S05]  /*4260*/  LOP3.LUT R12, R12, R61, RZ, 0x3c, !PT ;  /* 0x0000003d0c0c7212 */ /* 0x000fca00078e3cff */
[----:B------:R-:W-:-:S04]  /*4270*/  IMAD R13, R13, 0x200, R12 ;  /* 0x000002000d0d7824 */ /* 0x000fc800078e020c */
[----:B------:R-:W-:-:S05]  /*4280*/  IMAD R13, R22, 0x2000, R13 ;  /* 0x00002000160d7824 */ /* 0x000fca00078e020d */
[----:B------:R-:W-:Y:S02]  /*4290*/  LEA R44, R13, R2, 0x1 ;  /* 0x000000020d2c7211 */ /* 0x000fe400078e08ff */
[----:B------:R2:W3:Y:S04]  /*42a0*/  LDS.128 R12, [R11+0xe400] ;  /* 0x00e400000b0c7984 */ /* 0x0004e80000000c00 */
[----:B------:R-:W4:Y:S01]  /*42b0*/  LDS.128 R44, [R44+0xe400] ;  /* 0x00e400002c2c7984 */ /* 0x000f220000000c00 */
[----:B------:R-:W-:Y:S05]  /*42c0*/  @P3 BRA `(.L_x_2708) ;  /* 0x0000000400483947 */ /* 0x000fea0003800000 */
[----:B------:R-:W-:Y:S01]  /*42d0*/  SHF.R.U32.HI R97, RZ, 0x10, R33 ;  /* 0x00000010ff617819 */ /* 0x000fe20000011621 */
[----:B------:R-:W-:Y:S01]  /*42e0*/  HADD2.F32 R100, -RZ, R100.H0_H0 ;  /* 0x20000064ff647230 */ /* 0x000fe20000004100 */
[--C-:B------:R-:W-:Y:S01]  /*42f0*/  SHF.R.U64 R4, R4, 0x10, R5.reuse ;  /* 0x0000001004047819 */ /* 0x100fe20000001205 */
[----:B------:R-:W-:Y:S01]  /*4300*/  HADD2.F32 R98, -RZ, R98.H0_H0 ;  /* 0x20000062ff627230 */ /* 0x000fe20000004100 */
[----:B------:R-:W-:Y:S01]  /*4310*/  SHF.R.U32.HI R94, RZ, 0x10, R5 ;  /* 0x00000010ff5e7819 */ /* 0x000fe20000011605 */
[----:B------:R-:W-:Y:S01]  /*4320*/  HADD2.F32 R97, -RZ, R97.H0_H0 ;  /* 0x20000061ff617230 */ /* 0x000fe20000004100 */
[----:B--2---:R-:W-:Y:S01]  /*4330*/  SHF.R.U64 R11, R32, 0x10, R33 ;  /* 0x00000010200b7819 */ /* 0x004fe20000001221 */
[--C-:B----4-:R-:W-:Y:S01]  /*4340*/  HADD2.F32 R33, -RZ, R45.reuse.H0_H0 ;  /* 0x2000002dff217230 */ /* 0x110fe20000004100 */
[--C-:B------:R-:W-:Y:S01]  /*4350*/  SHF.R.U64 R5, R6, 0x10, R7.reuse ;  /* 0x0000001006057819 */ /* 0x100fe20000001207 */
[----:B------:R-:W-:Y:S01]  /*4360*/  HADD2.F32 R45, -RZ, R45.H1_H1 ;  /* 0x3000002dff2d7230 */ /* 0x000fe20000004100 */
[----:B------:R-:W-:Y:S01]  /*4370*/  SHF.R.U32.HI R32, RZ, 0x10, R7 ;  /* 0x00000010ff207819 */ /* 0x000fe20000011607 */
[--C-:B---3--:R-:W-:Y:S01]  /*4380*/  HADD2.F32 R7, -RZ, R13.reuse.H0_H0 ;  /* 0x2000000dff077230 */ /* 0x108fe20000004100 */
[----:B------:R-:W-:Y:S01]  /*4390*/  SHF.R.U64 R6, R34, 0x10, R35 ;  /* 0x0000001022067819 */ /* 0x000fe20000001223 */
[----:B------:R-:W-:-:S02]  /*43a0*/  HADD2.F32 R34, -RZ, R13.H1_H1 ;  /* 0x3000000dff227230 */ /* 0x000fc40000004100 */
[-C--:B------:R-:W-:Y:S01]  /*43b0*/  FMUL.FTZ R102, R33, R100.reuse ;  /* 0x0000006421667220 */ /* 0x080fe20000410000 */
[----:B------:R-:W-:Y:S02]  /*43c0*/  HADD2.F32 R94, -RZ, R94.H0_H0 ;  /* 0x2000005eff5e7230 */ /* 0x000fe40000004100 */
[-C--:B------:R-:W-:Y:S01]  /*43d0*/  FMUL.FTZ R99, R45, R97.reuse ;  /* 0x000000612d637220 */ /* 0x080fe20000410000 */
[C---:B------:R-:W-:Y:S01]  /*43e0*/  FMUL.FTZ R100, R7.reuse, R100 ;  /* 0x0000006407647220 */ /* 0x040fe20000410000 */
[C---:B------:R-:W-:Y:S01]  /*43f0*/  FMUL.FTZ R104, R34.reuse, R97 ;  /* 0x0000006122687220 */ /* 0x040fe20000410000 */
[----:B------:R-:W-:Y:S01]  /*4400*/  SHF.R.U32.HI R35, RZ, 0x10, R35 ;  /* 0x00000010ff237819 */ /* 0x000fe20000011623 */
[----:B------:R-:W-:Y:S01]  /*4410*/  FFMA.FTZ R34, R34, R94, -R99 ;  /* 0x0000005e22227223 */ /* 0x000fe20000010863 */
[-C--:B------:R-:W-:Y:S01]  /*4420*/  FFMA.FTZ R7, R7, R98.reuse, -R102 ;  /* 0x0000006207077223 */ /* 0x080fe20000010866 */
[----:B------:R-:W-:Y:S01]  /*4430*/  FFMA.FTZ R13, R33, R98, R100 ;  /* 0x00000062210d7223 */ /* 0x000fe20000010064 */
[----:B------:R-:W-:Y:S01]  /*4440*/  FFMA.FTZ R94, R45, R94, R104 ;  /* 0x0000005e2d5e7223 */ /* 0x000fe20000010068 */
[----:B------:R-:W-:-:S02]  /*4450*/  HADD2.F32 R98, -RZ, R96.H0_H0 ;  /* 0x20000060ff627230 */ /* 0x000fc40000004100 */
[----:B------:R-:W-:Y:S01]  /*4460*/  HADD2.F32 R100, -RZ, R96.H1_H1 ;  /* 0x30000060ff647230 */ /* 0x000fe20000004100 */
[----:B------:R-:W-:Y:S01]  /*4470*/  F2FP.F16.F32.PACK_AB R7, R34, R7 ;  /* 0x000000072207723e */ /* 0x000fe200000000ff */
[--C-:B------:R-:W-:Y:S02]  /*4480*/  HADD2.F32 R45, -RZ, R47.reuse.H0_H0 ;  /* 0x2000002fff2d7230 */ /* 0x100fe40000004100 */
[----:B------:R-:W-:Y:S02]  /*4490*/  HADD2.F32 R47, -RZ, R47.H1_H1 ;  /* 0x3000002fff2f7230 */ /* 0x000fe40000004100 */
[----:B------:R-:W-:Y:S02]  /*44a0*/  HADD2.F32 R97, -RZ, R35.H0_H0 ;  /* 0x20000023ff617230 */ /* 0x000fe40000004100 */
[--C-:B------:R-:W-:Y:S02]  /*44b0*/  HADD2.F32 R96, -RZ, R15.reuse.H1_H1 ;  /* 0x3000000fff607230 */ /* 0x100fe40000004100 */
[----:B------:R-:W-:-:S02]  /*44c0*/  HADD2.F32 R33, -RZ, R15.H0_H0 ;  /* 0x2000000fff217230 */ /* 0x000fc40000004100 */
[-C--:B------:R-:W-:Y:S01]  /*44d0*/  FMUL.FTZ R99, R47, R97.reuse ;  /* 0x000000612f637220 */ /* 0x080fe20000410000 */
[----:B------:R-:W-:Y:S02]  /*44e0*/  HADD2.F32 R35, -RZ, R32.H0_H0 ;  /* 0x20000020ff237230 */ /* 0x000fe40000004100 */
[-C--:B------:R-:W-:Y:S01]  /*44f0*/  FMUL.FTZ R32, R45, R100.reuse ;  /* 0x000000642d207220 */ /* 0x080fe20000410000 */
[C---:B------:R-:W-:Y:S01]  /*4500*/  FMUL.FTZ R102, R96.reuse, R97 ;  /* 0x0000006160667220 */ /* 0x040fe20000410000 */
[C---:B------:R-:W-:Y:S01]  /*4510*/  FMUL.FTZ R100, R33.reuse, R100 ;  /* 0x0000006421647220 */ /* 0x040fe20000410000 */
[----:B------:R-:W-:Y:S02]  /*4520*/  HADD2.F32 R5, -RZ, R5.H0_H0 ;  /* 0x20000005ff057230 */ /* 0x000fe40000004100 */
[-C--:B------:R-:W-:Y:S01]  /*4530*/  FFMA.FTZ R15, R33, R98.reuse, -R32 ;  /* 0x00000062210f7223 */ /* 0x080fe20000010820 */
[-C--:B------:R-:W-:Y:S01]  /*4540*/  FFMA.FTZ R96, R96, R35.reuse, -R99 ;  /* 0x0000002360607223 */ /* 0x080fe20000010863 */
[----:B------:R-:W-:Y:S01]  /*4550*/  FFMA.FTZ R33, R47, R35, R102 ;  /* 0x000000232f217223 */ /* 0x000fe20000010066 */
[----:B------:R-:W-:Y:S01]  /*4560*/  FFMA.FTZ R32, R45, R98, R100 ;  /* 0x000000622d207223 */ /* 0x000fe20000010064 */
[----:B------:R-:W-:-:S02]  /*4570*/  HADD2.F32 R47, -RZ, R11.H0_H0 ;  /* 0x2000000bff2f7230 */ /* 0x000fc40000004100 */
[----:B------:R-:W-:Y:S01]  /*4580*/  HADD2.F32 R35, -RZ, R44.H0_H0 ;  /* 0x2000002cff237230 */ /* 0x000fe20000004100 */
[----:B------:R-:W-:Y:S01]  /*4590*/  F2FP.F16.F32.PACK_AB R15, R96, R15 ;  /* 0x0000000f600f723e */ /* 0x000fe200000000ff */
[--C-:B------:R-:W-:Y:S01]  /*45a0*/  HADD2.F32 R100, -RZ, R95.reuse.H0_H0 ;  /* 0x2000005fff647230 */ /* 0x100fe20000004100 */
        /* <DEDUP_REMOVED lines=11> */
[----:B------:R-:W-:Y:S01]  /*4660*/  FFMA.FTZ R11, R35, R98, R100 ;  /* 0x00000062230b7223 */ /* 0x000fe20000010064 */
[-C--:B------:R-:W-:Y:S01]  /*4670*/  FFMA.FTZ R95, R12, R45.reuse, -R95 ;  /* 0x0000002d0c5f7223 */ /* 0x080fe2000001085f */
[----:B------:R-:W-:Y:S01]  /*4680*/  FFMA.FTZ R44, R44, R45, R47 ;  /* 0x0000002d2c2c7223 */ /* 0x000fe2000001002f */
[----:B------:R-:W-:-:S02]  /*4690*/  HADD2.F32 R35, -RZ, R93.H1_H1 ;  /* 0x3000005dff237230 */ /* 0x000fc40000004100 */
[----:B------:R-:W-:Y:S02]  /*46a0*/  HADD2.F32 R45, -RZ, R6.H0_H0 ;  /* 0x20000006ff2d7230 */ /* 0x000fe40000004100 */
[----:B------:R-:W-:Y:S01]  /*46b0*/  HADD2.F32 R12, -RZ, R46.H0_H0 ;  /* 0x2000002eff0c7230 */ /* 0x000fe20000004100 */
[----:B------:R-:W-:Y:S01]  /*46c0*/  F2FP.F16.F32.PACK_AB R44, R44, R11 ;  /* 0x0000000b2c2c723e */ /* 0x000fe200000000ff */
[----:B------:R-:W-:Y:S02]  /*46d0*/  HADD2.F32 R93, -RZ, R93.H0_H0 ;  /* 0x2000005dff5d7230 */ /* 0x000fe40000004100 */
[----:B------:R-:W-:Y:S02]  /*46e0*/  HADD2.F32 R6, -RZ, R14.H0_H0 ;  /* 0x2000000eff067230 */ /* 0x000fe40000004100 */
[----:B------:R-:W-:Y:S02]  /*46f0*/  HADD2.F32 R46, -RZ, R46.H1_H1 ;  /* 0x3000002eff2e7230 */ /* 0x000fe40000004100 */
[----:B------:R-:W-:Y:S01]  /*4700*/  FMUL.FTZ R47, R12, R93 ;  /* 0x0000005d0c2f7220 */ /* 0x000fe20000410000 */
[----:B------:R-:W-:-:S02]  /*4710*/  HADD2.F32 R14, -RZ, R14.H1_H1 ;  /* 0x3000000eff0e7230 */ /* 0x000fc40000004100 */
[----:B------:R-:W-:Y:S01]  /*4720*/  FMUL.FTZ R93, R6, R93 ;  /* 0x0000005d065d7220 */ /* 0x000fe20000410000 */
[----:B------:R-:W-:Y:S01]  /*4730*/  FMUL.FTZ R97, R46, R45 ;  /* 0x0000002d2e617220 */ /* 0x000fe20000410000 */
[----:B------:R-:W-:Y:S01]  /*4740*/  FFMA.FTZ R47, R6, R35, -R47 ;  /* 0x00000023062f7223 */ /* 0x000fe2000001082f */
[----:B------:R-:W-:Y:S01]  /*4750*/  FMUL.FTZ R45, R14, R45 ;  /* 0x0000002d0e2d7220 */ /* 0x000fe20000410000 */
[----:B------:R-:W-:Y:S01]  /*4760*/  FFMA.FTZ R93, R12, R35, R93 ;  /* 0x000000230c5d7223 */ /* 0x000fe2000001005d */
[-C--:B------:R-:W-:Y:S01]  /*4770*/  FFMA.FTZ R14, R14, R5.reuse, -R97 ;  /* 0x000000050e0e7223 */ /* 0x080fe20000010861 */
[----:B------:R-:W-:Y:S01]  /*4780*/  F2FP.F16.F32.PACK_AB R12, R95, R4 ;  /* 0x000000045f0c723e */ /* 0x000fe200000000ff */
[----:B------:R-:W-:Y:S01]  /*4790*/  FFMA.FTZ R46, R46, R5, R45 ;  /* 0x000000052e2e7223 */ /* 0x000fe2000001002d */
[----:B------:R-:W-:Y:S01]  /*47a0*/  F2FP.F16.F32.PACK_AB R45, R94, R13 ;  /* 0x0000000d5e2d723e */ /* 0x000fe200000000ff */
[----:B------:R-:W-:Y:S01]  /*47b0*/  IMAD.MOV.U32 R13, RZ, RZ, R7 ;  /* 0x000000ffff0d7224 */ /* 0x000fe200078e0007 */
[----:B------:R-:W-:Y:S01]  /*47c0*/  F2FP.F16.F32.PACK_AB R14, R14, R47 ;  /* 0x0000002f0e0e723e */ /* 0x000fe200000000ff */
[----:B------:R-:W-:Y:S01]  /*47d0*/  IMAD.MOV.U32 R47, RZ, RZ, R32 ;  /* 0x000000ffff2f7224 */ /* 0x000fe200078e0020 */
[----:B------:R-:W-:-:S07]  /*47e0*/  F2FP.F16.F32.PACK_AB R46, R46, R93 ;  /* 0x0000005d2e2e723e */ /* 0x000fce00000000ff */
.L_x_2708:
[----:B------:R-:W-:Y:S05]  /*47f0*/  BSYNC B2 ;  /* 0x0000000000027941 */ /* 0x000fea0003800000 */
.L_x_2707:
[----:B------:R-:W-:Y:S01]  /*4800*/  ISETP.GE.AND P4, PT, R86, R87, PT ;  /* 0x000000575600720c */ /* 0x000fe20003f86270 */
[----:B---3--:R3:W-:-:S12]  /*4810*/  ST.E.128 desc[UR40][R78.64], R12 ;  /* 0x0000000c4e007985 */ /* 0x0087d8000c101d28 */
[----:B------:R-:W-:-:S05]  /*4820*/  @!P4 IMAD.WIDE R80, R86, 0x2, R80 ;  /* 0x000000025650c825 */ /* 0x000fca00078e0250 */
[----:B----4-:R3:W-:Y:S02]  /*4830*/  @!P4 ST.E.128 desc[UR40][R80.64], R44 ;  /* 0x0000002c5000c985 */ /* 0x0107e4000c101d28 */
.L_x_2706:
[----:B------:R-:W-:Y:S05]  /*4840*/  BSYNC B1 ;  /* 0x0000000000017941 */ /* 0x000fea0003800000 */
.L_x_2705:
[----:B------:R-:W-:-:S03]  /*4850*/  UMOV UR4, 0xffffffff ;  /* 0xffffffff00047882 */ /* 0x000fc60000000000 */
[----:B------:R-:W-:Y:S05]  /*4860*/  BRA.DIV UR4, `(.L_x_2709) ;  /* 0x0000015e04e07947 */ /* 0x000fea000b800000 */
[----:B-1----:R-:W1:Y:S04]  /*4870*/  SHFL.IDX PT, R85, R85, 0x1, 0x1c1f ;  /* 0x003c1f0055557f89 */ /* 0x002e6800000e0000 */
[----:B------:R-:W4:Y:S02]  /*4880*/  SHFL.IDX PT, R84, R84, 0x1, 0x1c1f ;  /* 0x003c1f0054547f89 */ /* 0x000f2400000e0000 */
.L_x_2952:
        /* <DEDUP_REMOVED lines=11> */
[----:B-1----:R-:W-:Y:S02]  /*4940*/  LEA.HI.X R33, R10, R85, R8, 0x1, P4 ;  /* 0x000000550a217211 */ /* 0x002fe400020f0c08 */
[----:B------:R-:W-:-:S02]  /*4950*/  LEA.HI R89, R4, R89, RZ, 0x4 ;  /* 0x0000005904597211 */ /* 0x000fc400078f20ff */
[----:B------:R-:W-:Y:S02]  /*4960*/  SHF.L.U32 R7, R7, 0x6, RZ ;  /* 0x0000000607077819 */ /* 0x000fe400000006ff */
[----:B--2---:R-:W-:Y:S02]  /*4970*/  LEA.HI.SX32 R11, R89, R52, 0x1c ;  /* 0x00000034590b7211 */ /* 0x004fe400078fe2ff */
[----:B------:R-:W-:Y:S02]  /*4980*/  LOP3.LUT R6, R6, 0x1c0, RZ, 0xc0, !PT ;  /* 0x000001c006067812 */ /* 0x000fe400078ec0ff */
[----:B------:R-:W-:Y:S01]  /*4990*/  LOP3.LUT R7, R7, 0x1c0, RZ, 0xc0, !PT ;  /* 0x000001c007077812 */ /* 0x000fe200078ec0ff */
[----:B------:R-:W-:Y:S01]  /*49a0*/  IMAD.SHL.U32 R11, R11, 0x8, RZ ;  /* 0x000000080b0b7824 */ /* 0x000fe200078e00ff */
[----:B------:R-:W-:-:S04]  /*49b0*/  SHF.R.U32.HI R6, RZ, 0x3, R6 ;  /* 0x00000003ff067819 */ /* 0x000fc80000011606 */
[----:B------:R-:W-:-:S04]  /*49c0*/  LOP3.LUT R4, R7, 0x38, R11, 0xf8, !PT ;  /* 0x0000003807047812 */ /* 0x000fc800078ef80b */
[----:B------:R-:W-:-:S05]  /*49d0*/  LOP3.LUT R4, R4, R6, RZ, 0x3c, !PT ;  /* 0x0000000604047212 */ /* 0x000fca00078e3cff */
[----:B-----5:R-:W-:Y:S02]  /*49e0*/  IMAD.IADD R7, R5, 0x1, R4 ;  /* 0x0000000105077824 */ /* 0x020fe400078e0204 */
[C---:B------:R-:W-:Y:S02]  /*49f0*/  IMAD R5, R22.reuse, 0x2000, R0 ;  /* 0x0000200016057824 */ /* 0x040fe400078e0200 */
[----:B------:R-:W-:Y:S02]  /*4a00*/  IMAD R7, R22, 0x2000, R7 ;  /* 0x0000200016077824 */ /* 0x000fe400078e0207 */
[--C-:B------:R-:W-:Y:S02]  /*4a10*/  IMAD R5, R5, 0x2, R2.reuse ;  /* 0x0000000205057824 */ /* 0x100fe400078e0202 */
[----:B---3--:R-:W-:-:S04]  /*4a20*/  IMAD R12, R7, 0x2, R2 ;  /* 0x00000002070c7824 */ /* 0x008fc800078e0202 */
[----:B------:R-:W1:Y:S04]  /*4a30*/  LDS.128 R4, [R5+0xe400] ;  /* 0x00e4000005047984 */ /* 0x000e680000000c00 */
[----:B------:R-:W2:Y:S01]  /*4a40*/  LDS.128 R12, [R12+0xe400] ;  /* 0x00e400000c0c7984 */ /* 0x000ea20000000c00 */
[----:B------:R-:W-:Y:S05]  /*4a50*/  @P3 BRA `(.L_x_2711) ;  /* 0x00000004005c3947 */ /* 0x000fea0003800000 */
[----:B------:R-:W-:Y:S02]  /*4a60*/  SHF.R.U64 R34, R38, 0x10, R39 ;  /* 0x0000001026227819 */ /* 0x000fe40000001227 */
[----:B-1----:R-:W-:Y:S01]  /*4a70*/  MOV R38, R4 ;  /* 0x0000000400267202 */ /* 0x002fe20000000f00 */
[----:B--2---:R-:W-:Y:S01]  /*4a80*/  IMAD.MOV.U32 R4, RZ, RZ, R13 ;  /* 0x000000ffff047224 */ /* 0x004fe200078e000d */
[----:B------:R-:W-:Y:S01]  /*4a90*/  SHF.R.U32.HI R44, RZ, 0x10, R41 ;  /* 0x00000010ff2c7819 */ /* 0x000fe20000011629 */
[----:B------:R-:W-:Y:S01]  /*4aa0*/  IMAD.MOV.U32 R13, RZ, RZ, R7 ;  /* 0x000000ffff0d7224 */ /* 0x000fe200078e0007 */
[--C-:B------:R-:W-:Y:S01]  /*4ab0*/  SHF.R.U64 R35, R36, 0x10, R37.reuse ;  /* 0x0000001024237819 */ /* 0x100fe20000001225 */
[----:B------:R-:W-:Y:S01]  /*4ac0*/  HADD2.F32 R7, -RZ, R5.H1_H1 ;  /* 0x30000005ff077230 */ /* 0x000fe20000004100 */
[----:B------:R-:W-:Y:S01]  /*4ad0*/  SHF.R.U32.HI R46, RZ, 0x10, R37 ;  /* 0x00000010ff2e7819 */ /* 0x000fe20000011625 */
[----:B------:R-:W-:Y:S01]  /*4ae0*/  HADD2.F32 R44, -RZ, R44.H0_H0 ;  /* 0x2000002cff2c7230 */ /* 0x000fe20000004100 */
[----:B------:R-:W-:Y:S01]  /*4af0*/  SHF.R.U64 R37, R40, 0x10, R41 ;  /* 0x0000001028257819 */ /* 0x000fe20000001229 */
[----:B------:R-:W-:Y:S01]  /*4b00*/  IMAD.MOV.U32 R40, RZ, RZ, R15 ;  /* 0x000000ffff287224 */ /* 0x000fe200078e000f */
[----:B------:R-:W-:Y:S01]  /*4b10*/  SHF.R.U32.HI R47, RZ, 0x10, R39 ;  /* 0x00000010ff2f7819 */ /* 0x000fe20000011627 */
[----:B------:R-:W-:Y:S01]  /*4b20*/  IMAD.MOV.U32 R39, RZ, RZ, R12 ;  /* 0x000000ffff277224 */ /* 0x000fe200078e000c */
[--C-:B------:R-:W-:Y:S01]  /*4b30*/  SHF.R.U64 R36, R42, 0x10, R43.reuse ;  /* 0x000000102a247819 */ /* 0x100fe2000000122b */
[----:B------:R-:W-:Y:S01]  /*4b40*/  HADD2.F32 R12, -RZ, R4.H0_H0 ;  /* 0x20000004ff0c7230 */ /* 0x000fe20000004100 */
[----:B------:R-:W-:Y:S01]  /*4b50*/  SHF.R.U32.HI R45, RZ, 0x10, R43 ;  /* 0x00000010ff2d7819 */ /* 0x000fe2000001162b */
[----:B------:R-:W-:-:S02]  /*4b60*/  HADD2.F32 R43, -RZ, R92.H1_H1 ;  /* 0x3000005cff2b7230 */ /* 0x000fc40000004100 */
[----:B------:R-:W-:Y:S02]  /*4b70*/  HADD2.F32 R15, -RZ, R4.H1_H1 ;  /* 0x30000004ff0f7230 */ /* 0x000fe40000004100 */
[----:B------:R-:W-:Y:S02]  /*4b80*/  HADD2.F32 R4, -RZ, R5.H0_H0 ;  /* 0x20000005ff047230 */ /* 0x000fe40000004100 */
[-C--:B------:R-:W-:Y:S01]  /*4b90*/  FMUL.FTZ R5, R12, R43.reuse ;  /* 0x0000002b0c057220 */ /* 0x080fe20000410000 */
[----:B------:R-:W-:Y:S02]  /*4ba0*/  HADD2.F32 R41, -RZ, R92.H0_H0 ;  /* 0x2000005cff297230 */ /* 0x000fe40000004100 */
[----:B------:R-:W-:Y:S02]  /*4bb0*/  HADD2.F32 R42, -RZ, R46.H0_H0 ;  /* 0x2000002eff2a7230 */ /* 0x000fe40000004100 */
[C---:B------:R-:W-:Y:S01]  /*4bc0*/  FMUL.FTZ R43, R4.reuse, R43 ;  /* 0x0000002b042b7220 */ /* 0x040fe20000410000 */
[-C--:B------:R-:W-:Y:S01]  /*4bd0*/  FMUL.FTZ R46, R15, R44.reuse ;  /* 0x0000002c0f2e7220 */ /* 0x080fe20000410000 */
[C---:B------:R-:W-:Y:S01]  /*4be0*/  FMUL.FTZ R44, R7.reuse, R44 ;  /* 0x0000002c072c7220 */ /* 0x040fe20000410000 */
[-C--:B------:R-:W-:Y:S01]  /*4bf0*/  FFMA.FTZ R4, R4, R41.reuse, -R5 ;  /* 0x0000002904047223 */ /* 0x080fe20000010805 */
[----:B------:R-:W-:Y:S01]  /*4c00*/  FFMA.FTZ R5, R12, R41, R43 ;  /* 0x000000290c057223 */ /* 0x000fe2000001002b */
[-C--:B------:R-:W-:Y:S01]  /*4c10*/  FFMA.FTZ R7, R7, R42.reuse, -R46 ;  /* 0x0000002a07077223 */ /* 0x080fe2000001082e */
[----:B------:R-:W-:Y:S01]  /*4c20*/  FFMA.FTZ R12, R15, R42, R44 ;  /* 0x0000002a0f0c7223 */ /* 0x000fe2000001002c */
[----:B------:R-:W-:-:S02]  /*4c30*/  HADD2.F32 R46, -RZ, R91.H1_H1 ;  /* 0x3000005bff2e7230 */ /* 0x000fc40000004100 */
[--C-:B------:R-:W-:Y:S01]  /*4c40*/  HADD2.F32 R41, -RZ, R40.reuse.H0_H0 ;  /* 0x20000028ff297230 */ /* 0x100fe20000004100 */
[----:B------:R-:W-:Y:S01]  /*4c50*/  F2FP.F16.F32.PACK_AB R7, R7, R4 ;  /* 0x000000040707723e */ /* 0x000fe200000000ff */
[----:B------:R-:W-:Y:S02]  /*4c60*/  HADD2.F32 R15, -RZ, R13.H0_H0 ;  /* 0x2000000dff0f7230 */ /* 0x000fe40000004100 */
[----:B------:R-:W-:Y:S02]  /*4c70*/  HADD2.F32 R42, -RZ, R40.H1_H1 ;  /* 0x30000028ff2a7230 */ /* 0x000fe40000004100 */
[-C--:B------:R-:W-:Y:S01]  /*4c80*/  FMUL.FTZ R78, R41, R46.reuse ;  /* 0x0000002e294e7220 */ /* 0x080fe20000410000 */
[----:B------:R-:W-:Y:S02]  /*4c90*/  HADD2.F32 R45, -RZ, R45.H0_H0 ;  /* 0x2000002dff2d7230 */ /* 0x000fe40000004100 */
[----:B------:R-:W-:Y:S01]  /*4ca0*/  FMUL.FTZ R46, R15, R46 ;  /* 0x0000002e0f2e7220 */ /* 0x000fe20000410000 */
[----:B------:R-:W-:-:S02]  /*4cb0*/  HADD2.F32 R40, -RZ, R13.H1_H1 ;  /* 0x3000000dff287230 */ /* 0x000fc40000004100 */
[----:B------:R-:W-:Y:S02]  /*4cc0*/  HADD2.F32 R44, -RZ, R91.H0_H0 ;  /* 0x2000005bff2c7230 */ /* 0x000fe40000004100 */
[-C--:B------:R-:W-:Y:S01]  /*4cd0*/  FMUL.FTZ R79, R42, R45.reuse ;  /* 0x0000002d2a4f7220 */ /* 0x080fe20000410000 */
[----:B------:R-:W-:Y:S02]  /*4ce0*/  HADD2.F32 R43, -RZ, R47.H0_H0 ;  /* 0x2000002fff2b7230 */ /* 0x000fe40000004100 */
[----:B------:R-:W-:Y:S01]  /*4cf0*/  FMUL.FTZ R45, R40, R45 ;  /* 0x0000002d282d7220 */ /* 0x000fe20000410000 */
[----:B------:R-:W-:Y:S02]  /*4d00*/  HADD2.F32 R35, -RZ, R35.H0_H0 ;  /* 0x20000023ff237230 */ /* 0x000fe40000004100 */
[-C--:B------:R-:W-:Y:S01]  /*4d10*/  FFMA.FTZ R47, R41, R44.reuse, R46 ;  /* 0x0000002c292f7223 */ /* 0x080fe2000001002e */
[----:B------:R-:W-:Y:S01]  /*4d20*/  FFMA.FTZ R13, R15, R44, -R78 ;  /* 0x0000002c0f0d7223 */ /* 0x000fe2000001084e */
[----:B------:R-:W-:-:S02]  /*4d30*/  HADD2.F32 R41, -RZ, R37.H0_H0 ;  /* 0x20000025ff297230 */ /* 0x000fc40000004100 */
[-C--:B------:R-:W-:Y:S01]  /*4d40*/  FFMA.FTZ R80, R42, R43.reuse, R45 ;  /* 0x0000002b2a507223 */ /* 0x080fe2000001002d */
[--C-:B------:R-:W-:Y:S02]  /*4d50*/  HADD2.F32 R37, -RZ, R39.reuse.H0_H0 ;  /* 0x20000027ff257230 */ /* 0x100fe40000004100 */
[----:B------:R-:W-:Y:S01]  /*4d60*/  FFMA.FTZ R78, R40, R43, -R79 ;  /* 0x0000002b284e7223 */ /* 0x000fe2000001084f */
[--C-:B------:R-:W-:Y:S02]  /*4d70*/  HADD2.F32 R15, -RZ, R38.reuse.H0_H0 ;  /* 0x20000026ff0f7230 */ /* 0x100fe40000004100 */
[----:B------:R-:W-:Y:S02]  /*4d80*/  HADD2.F32 R39, -RZ, R39.H1_H1 ;  /* 0x30000027ff277230 */ /* 0x000fe40000004100 */
[----:B------:R-:W-:Y:S01]  /*4d90*/  HADD2.F32 R38, -RZ, R38.H1_H1 ;  /* 0x30000026ff267230 */ /* 0x000fe20000004100 */
[----:B------:R-:W-:Y:S01]  /*4da0*/  F2FP.F16.F32.PACK_AB R78, R78, R13 ;  /* 0x0000000d4e4e723e */ /* 0x000fe200000000ff */
[----:B------:R-:W-:-:S02]  /*4db0*/  HADD2.F32 R42, -RZ, R88.H0_H0 ;  /* 0x20000058ff2a7230 */ /* 0x000fc40000004100 */
[-C--:B------:R-:W-:Y:S01]  /*4dc0*/  FMUL.FTZ R43, R39, R41.reuse ;  /* 0x00000029272b7220 */ /* 0x080fe20000410000 */
[----:B------:R-:W-:Y:S02]  /*4dd0*/  HADD2.F32 R40, -RZ, R90.H0_H0 ;  /* 0x2000005aff287230 */ /* 0x000fe40000004100 */
[C---:B------:R-:W-:Y:S01]  /*4de0*/  FMUL.FTZ R46, R38.reuse, R41 ;  /* 0x00000029262e7220 */ /* 0x040fe20000410000 */
[----:B------:R-:W-:Y:S02]  /*4df0*/  HADD2.F32 R88, -RZ, R88.H1_H1 ;  /* 0x30000058ff587230 */ /* 0x000fe40000004100 */
[-C--:B------:R-:W-:Y:S01]  /*4e00*/  FMUL.FTZ R44, R37, R42.reuse ;  /* 0x0000002a252c7220 */ /* 0x080fe20000410000 */
[-C--:B------:R-:W-:Y:S01]  /*4e10*/  FFMA.FTZ R43, R38, R35.reuse, -R43 ;  /* 0x00000023262b7223 */ /* 0x080fe2000001082b */
[----:B------:R-:W-:Y:S01]  /*4e20*/  FFMA.FTZ R41, R39, R35, R46 ;  /* 0x0000002327297223 */ /* 0x000fe2000001002e */
[C---:B------:R-:W-:Y:S01]  /*4e30*/  FMUL.FTZ R42, R15.reuse, R42 ;  /* 0x0000002a0f2a7220 */ /* 0x040fe20000410000 */
[----:B------:R-:W-:Y:S01]  /*4e40*/  FFMA.FTZ R44, R15, R40, -R44 ;  /* 0x000000280f2c7223 */ /* 0x000fe2000001082c */
[----:B------:R-:W-:Y:S01]  /*4e50*/  HADD2.F32 R35, -RZ, R14.H0_H0 ;  /* 0x2000000eff237230 */ /* 0x000fe20000004100 */
[----:B------:R-:W-:Y:S01]  /*4e60*/  F2FP.F16.F32.PACK_AB R13, R12, R5 ;  /* 0x000000050c0d723e */ /* 0x000fe200000000ff */
[----:B------:R-:W-:-:S02]  /*4e70*/  HADD2.F32 R39, -RZ, R36.H0_H0 ;  /* 0x20000024ff277230 */ /* 0x000fc40000004100 */
[----:B------:R-:W-:Y:S01]  /*4e80*/  FFMA.FTZ R42, R37, R40, R42 ;  /* 0x00000028252a7223 */ /* 0x000fe2000001002a */
[----:B------:R-:W-:Y:S01]  /*4e90*/  HADD2.F32 R15, -RZ, R6.H0_H0 ;  /* 0x20000006ff0f7230 */ /* 0x000fe20000004100 */
[----:B------:R-:W-:Y:S01]  /*4ea0*/  F2FP.F16.F32.PACK_AB R4, R43, R44 ;  /* 0x0000002c2b04723e */ /* 0x000fe200000000ff */
[----:B------:R-:W-:Y:S02]  /*4eb0*/  HADD2.F32 R14, -RZ, R14.H1_H1 ;  /* 0x3000000eff0e7230 */ /* 0x000fe40000004100 */
[----:B------:R-:W-:Y:S01]  /*4ec0*/  HADD2.F32 R6, -RZ, R6.H1_H1 ;  /* 0x30000006ff067230 */ /* 0x000fe20000004100 */
[----:B------:R-:W-:Y:S01]  /*4ed0*/  F2FP.F16.F32.PACK_AB R12, R41, R42 ;  /* 0x0000002a290c723e */ /* 0x000fe200000000ff */
        /* <DEDUP_REMOVED lines=15> */
.L_x_2711:
[----:B------:R-:W-:Y:S05]  /*4fd0*/  BSYNC B1 ;  /* 0x0000000000017941 */ /* 0x000fea0003800000 */
.L_x_2710:
[----:B------:R-:W-:Y:S01]  /*4fe0*/  ISETP.GE.AND P3, PT, R11, R87, PT ;  /* 0x000000570b00720c */ /* 0x000fe20003f66270 */
[----:B-1----:R1:W-:Y:S02]  /*4ff0*/  ST.E.128 desc[UR40][R32.64], R4 ;  /* 0x0000000420007985 */ /* 0x0023e4000c101d28 */
[----:B-1----:R-:W-:Y:S01]  /*5000*/  MOV R4, R84 ;  /* 0x0000005400047202 */ /* 0x002fe20000000f00 */
[----:B------:R-:W-:-:S09]  /*5010*/  IMAD.MOV.U32 R5, RZ, RZ, R85 ;  /* 0x000000ffff057224 */ /* 0x000fd200078e0055 */
[----:B------:R-:W-:Y:S05]  /*5020*/  @P3 BRA `(.L_x_2692) ;  /* 0x00000004001c3947 */ /* 0x000fea0003800000 */
[----:B------:R-:W-:-:S05]  /*5030*/  IMAD.WIDE R4, R11, 0x2, R4 ;  /* 0x000000020b047825 */ /* 0x000fca00078e0204 */
[----:B--2---:R1:W-:Y:S01]  /*5040*/  ST.E.128 desc[UR40][R4.64], R12 ;  /* 0x0000000c04007985 */ /* 0x0043e2000c101d28 */
[----:B------:R-:W-:Y:S05]  /*5050*/  BRA `(.L_x_2692) ;  /* 0x0000000400107947 */ /* 0x000fea0003800000 */
.L_x_2673:
[----:B------:R-:W2:Y:S02]  /*5060*/  LDL R4, [R1] ;  /* 0x0000000001047983 */ /* 0x000ea40000100800 */
[----:B--2---:R-:W-:-:S13]  /*5070*/  ISETP.NE.AND P5, PT, R4, 0x3, PT ;  /* 0x000000030400780c */ /* 0x004fda0003fa5270 */
[----:B------:R-:W-:Y:S05]  /*5080*/  @!P5 BRA `(.L_x_2712) ;  /* 0x000000000004d947 */ /* 0x000fea0003800000 */
[----:B------:R-:W-:Y:S01]  /*5090*/  BPT.TRAP 0x1 ;  /* 0x000000040000795c */ /* 0x000fe20000300000 */
.L_x_2712:
[----:B------:R-:W2:Y:S01]  /*50a0*/  LDL R4, [R1+0x4] ;  /* 0x0000040001047983 */ /* 0x000ea20000100800 */
[----:B------:R-:W-:Y:S01]  /*50b0*/  IMAD R68, R22, 0x8, R2 ;  /* 0x0000000816447824 */ /* 0x000fe200078e0202 */
[----:B------:R-:W-:Y:S01]  /*50c0*/  BSSY B1, `(.L_x_2713) ;  /* 0x0000005000017945 */ /* 0x000fe20003800000 */
[----:B------:R-:W-:Y:S02]  /*50d0*/  SHF.R.S32.HI R73, RZ, 0x1f, R72 ;  /* 0x0000001fff497819 */ /* 0x000fe40000011448 */
[----:B--2---:R-:W-:-:S04]  /*50e0*/  SHF.L.U32 R77, R4, 0x1f, RZ ;  /* 0x0000001f044d7819 */ /* 0x004fc800000006ff */
[----:B------:R-:W0:Y:S02]  /*50f0*/  SYNCS.PHASECHK.TRANS64.TRYWAIT P3, [R68+URZ+0x16890], R77 ;  /* 0x0168904d440075a7 */ /* 0x000e24000806017f */
[----:B0-----:R-:W-:Y:S05]  /*5100*/  @!P3 BRA `(.L_x_2714) ;  /* 0x000001580004b947 */ /* 0x001fea0003800000 */
.L_x_2953:
[----:B------:R-:W-:Y:S05]  /*5110*/  BSYNC B1 ;  /* 0x0000000000017941 */ /* 0x000fea0003800000 */
.L_x_2713:
        /* <DEDUP_REMOVED lines=25> */
.L_x_2957:
        /* <DEDUP_REMOVED lines=13> */
.L_x_2717:
[----:B------:R-:W-:Y:S05]  /*5380*/  BSYNC B1 ;  /* 0x0000000000017941 */ /* 0x000fea0003800000 */
.L_x_2716:
[----:B------:R-:W-:-:S03]  /*5390*/  UMOV UR4, 0xffffffff ;  /* 0xffffffff00047882 */ /* 0x000fc60000000000 */
[----:B------:R-:W-:Y:S05]  /*53a0*/  BRA.DIV UR4, `(.L_x_2718) ;  /* 0x0000015604bc7947 */ /* 0x000fea000b800000 */
[----:B--2-4-:R2:W4:Y:S04]  /*53b0*/  SHFL.IDX PT, R5, R33, 0x1, 0x1c1f ;  /* 0x003c1f0021057f89 */ /* 0x01452800000e0000 */
[----:B---3--:R2:W3:Y:S02]  /*53c0*/  SHFL.IDX PT, R7, R32, 0x1, 0x1c1f ;  /* 0x003c1f0020077f89 */ /* 0x0084e400000e0000 */
.L_x_2961:
        /* <DEDUP_REMOVED lines=13> */
.L_x_2692:
[----:B------:R-:W-:Y:S05]  /*54a0*/  BSYNC B0 ;  /* 0x0000000000007941 */ /* 0x000fea0003800000 */
.L_x_2672:
[----:B01234-:R-:W0:Y:S01]  /*54b0*/  S2R R4, SR_TID.X ;  /* 0x0000000000047919 */ /* 0x01fe220000002100 */
[----:B------:R-:W-:Y:S01]  /*54c0*/  @!PT LDS RZ, [RZ] ;  /* 0x00000000fffff984 */ /* 0x000fe20000000800 */
[----:B------:R-:W-:Y:S01]  /*54d0*/  @!PT LDS RZ, [RZ] ;  /* 0x00000000fffff984 */ /* 0x000fe20000000800 */
[----:B------:R-:W-:Y:S01]  /*54e0*/  @!PT LDS RZ, [RZ] ;  /* 0x00000000fffff984 */ /* 0x000fe20000000800 */
[----:B------:R-:W-:Y:S01]  /*54f0*/  @!PT LDS RZ, [RZ] ;  /* 0x00000000fffff984 */ /* 0x000fe20000000800 */
[----:B------:R1:W-:Y:S06]  /*5500*/  MEMBAR.ALL.CTA ;  /* 0x0000000000007992 */ /* 0x0003ec0000008000 */
[----:B-1----:R-:W1:Y:S01]  /*5510*/  FENCE.VIEW.ASYNC.S ;  /* 0x00000000000073c6 */ /* 0x002e620000000000 */
[----:B------:R-:W-:Y:S05]  /*5520*/  WARPSYNC.ALL ;  /* 0x0000000000007948 */ /* 0x000fea0003800000 */
[----:B------:R-:W-:Y:S01]  /*5530*/  BSSY B0, `(.L_x_2719) ;  /* 0x0000008000007945 */ /* 0x000fe20003800000 */
[----:B-1----:R1:W-:Y:S01]  /*5540*/  BAR.SYNC.DEFER_BLOCKING R76, 0x80 ;  /* 0x0002004c0000751d */ /* 0x0023e20000010000 */
[----:B0-----:R-:W-:-:S13]  /*5550*/  LOP3.LUT P3, RZ, R4, 0x7f, RZ, 0xc0, !PT ;  /* 0x0000007f04ff7812 */ /* 0x001fda000786c0ff */
[----:B------:R-:W-:-:S05]  /*5560*/  @!P3 VIADD R4, R68, 0x168a0 ;  /* 0x000168a04404b836 */ /* 0x000fca0000000000 */
[----:B------:R-:W-:-:S04]  /*5570*/  @!P3 PRMT R4, RZ, 0x654, R4 ;  /* 0x00000654ff04b816 */ /* 0x000fc80000000004 */
[----:B------:R1:W-:Y:S01]  /*5580*/  @!P3 SYNCS.ARRIVE.TRANS64.RED.A1T0 RZ, [R4+URZ], RZ ;  /* 0x000000ff04ffb9a7 */ /* 0x0003e2000810043f */
[----:B------:R-:W-:Y:S05]  /*5590*/  @!P5 BRA `(.L_x_2720) ;  /* 0x000000000004d947 */ /* 0x000fea0003800000 */
[----:B------:R-:W-:Y:S01]  /*55a0*/  BPT.TRAP 0x1 ;  /* 0x000000040000795c */ /* 0x000fe20000300000 */
.L_x_2720:
[----:B------:R-:W-:Y:S05]  /*55b0*/  BSYNC B0 ;  /* 0x0000000000007941 */ /* 0x000fea0003800000 */
.L_x_2719:
[----:B------:R-:W0:Y:S01]  /*55c0*/  SYNCS.PHASECHK.TRANS64.TRYWAIT P4, [R68+URZ+0x168b0], R77 ;  /* 0x0168b04d440075a7 */ /* 0x000e22000808017f */
[----:B------:R-:W-:Y:S01]  /*55d0*/  ULDC UR36, c[0x0][0x2f4] ;  /* 0x0000bd0000247ab9 */ /* 0x000fe20000000800 */
[----:B------:R-:W-:Y:S04]  /*55e0*/  BSSY B0, `(.L_x_2721) ;  /* 0x0000002000007945 */ /* 0x000fe80003800000 */
[----:B0-----:R-:W-:Y:S05]  /*55f0*/  @!P4 BRA `(.L_x_2722) ;  /* 0x000001540074c947 */ /* 0x001fea0003800000 */
.L_x_2962:
[----:B------:R-:W-:Y:S05]  /*5600*/  BSYNC B0 ;  /* 0x0000000000007941 */ /* 0x000fea0003800000 */
.L_x_2721:
[----:B------:R-:W-:Y:S01]  /*5610*/  ULDC.64 UR4, c[0x0][0x328] ;  /* 0x0000ca0000047ab9 */ /* 0x000fe20000000a00 */
[----:B------:R-:W-:Y:S01]  /*5620*/  ULDC.64 UR6, c[0x0][0x318] ;  /* 0x0000c60000067ab9 */ /* 0x000fe20000000a00 */
[----:B------:R-:W-:Y:S01]  /*5630*/  IMAD R73, R73, UR4, RZ ;  /* 0x0000000449497c24 */ /* 0x000fe2000f8e02ff */
[----:B------:R-:W-:Y:S01]  /*5640*/  BSSY B0, `(.L_x_2723) ;  /* 0x000001d000007945 */ /* 0x000fe20003800000 */
[----:B-1----:R-:W-:-:S04]  /*5650*/  IMAD.WIDE.U32 R4, R72, UR4, RZ ;  /* 0x0000000448047c25 */ /* 0x002fc8000f8e00ff */
[----:B------:R-:W-:Y:S01]  /*5660*/  IMAD R73, R72, UR5, R73 ;  /* 0x0000000548497c24 */ /* 0x000fe2000f8e0249 */
[----:B------:R-:W-:Y:S01]  /*5670*/  ULDC.64 UR4, c[0x0][0x338] ;  /* 0x0000ce0000047ab9 */ /* 0x000fe20000000a00 */
[----:B------:R-:W-:Y:S02]  /*5680*/  IMAD.IADD R75, R75, 0x1, -R155 ;  /* 0x000000014b4b7824 */ /* 0x000fe400078e0a9b */
[----:B------:R-:W-:Y:S01]  /*5690*/  IMAD R74, R74, UR4, RZ ;  /* 0x000000044a4a7c24 */ /* 0x000fe2000f8e02ff */
[----:B------:R-:W-:-:S03]  /*56a0*/  IADD3 R5, R5, R73, RZ ;  /* 0x0000004905057210 */ /* 0x000fc60007ffe0ff */
[C---:B------:R-:W-:Y:S02]  /*56b0*/  IMAD R7, R71.reuse, UR5, R74 ;  /* 0x0000000547077c24 */ /* 0x040fe4000f8e024a */
[----:B------:R-:W-:Y:S01]  /*56c0*/  IMAD.WIDE.U32 R4, R71, UR4, R4 ;  /* 0x0000000447047c25 */ /* 0x000fe2000f8e0004 */
[----:B------:R-:W-:-:S03]  /*56d0*/  ULDC.64 UR4, c[0x0][0x330] ;  /* 0x0000cc0000047ab9 */ /* 0x000fc60000000a00 */
[----:B------:R-:W-:Y:S02]  /*56e0*/  IMAD.IADD R5, R5, 0x1, R7 ;  /* 0x0000000105057824 */ /* 0x000fe400078e0207 */
[----:B------:R-:W-:-:S04]  /*56f0*/  IMAD.WIDE.U32 R4, R154, UR4, R4 ;  /* 0x000000049a047c25 */ /* 0x000fc8000f8e0004 */
[----:B------:R-:W-:Y:S01]  /*5700*/  IMAD R5, R154, UR5, R5 ;  /* 0x000000059a057c24 */ /* 0x000fe2000f8e0205 */
[----:B------:R-:W-:-:S04]  /*5710*/  LEA R11, P4, R4, UR6, 0x1 ;  /* 0x00000006040b7c11 */ /* 0x000fc8000f8808ff */
[----:B------:R-:W-:Y:S01]  /*5720*/  LEA.HI.X R32, R4, UR7, R5, 0x1, P4 ;  /* 0x0000000704207c11 */ /* 0x000fe2000a0f0c05 */
        /* <DEDUP_REMOVED lines=14> */
.L_x_2724:
[----:B------:R-:W-:Y:S05]  /*5810*/  BSYNC B0 ;  /* 0x0000000000007941 */ /* 0x000fea0003800000 */
.L_x_2723:
        /* <DEDUP_REMOVED lines=15> */
.L_x_2726:
[----:B------:R-:W-:Y:S05]  /*5910*/  BSYNC B0 ;  /* 0x0000000000007941 */ /* 0x000fea0003800000 */
.L_x_2725:
[----:B-1-3--:R-:W3:Y:S01]  /*5920*/  LDL.LU R5, [R1+0x4] ;  /* 0x0000040001057983 */ /* 0x00aee20000300800 */
        /* <DEDUP_REMOVED lines=15> */
[----:B---3--:R-:W-:-:S05]  /*5a20*/  LOP3.LUT R5, R5, R4, RZ, 0x3c, !PT ;  /* 0x0000000405057212 */ /* 0x008fca00078e3cff */
[----:B------:R0:W-:Y:S01]  /*5a30*/  STL [R1+0x4], R5 ;  /* 0x0000040501007387 */ /* 0x0001e20000100800 */
[----:B------:R-:W-:Y:S05]  /*5a40*/  @P4 BRA `(.L_x_2727) ;  /* 0xffffffc800104947 */ /* 0x000fea000383ffff */
[----:B0-----:R-:W0:Y:S01]  /*5a50*/  S2R R5, SR_TID.X ;  /* 0x0000000000057919 */ /* 0x001e220000002100 */
[----:B------:R-:W-:Y:S02]  /*5a60*/  PLOP3.LUT P0, PT, PT, PT, PT, 0x8, 0x0 ;  /* 0x000000000000781c */ /* 0x000fe40003f0e170 */
[----:B0-----:R-:W-:-:S04]  /*5a70*/  SHF.R.U32.HI R5, RZ, 0x7, R5 ;  /* 0x00000007ff057819 */ /* 0x001fc80000011605 */
[----:B------:R-:W-:-:S13]  /*5a80*/  ISETP.NE.AND P4, PT, R5, 0x1, PT ;  /* 0x000000010500780c */ /* 0x000fda0003f85270 */
[----:B------:R-:W-:Y:S06]  /*5a90*/  @!P4 BAR.ARV 0x9, 0x100 ;  /* 0x024400000000cb1d */ /* 0x000fec0000002000 */
.L_x_2667:
[----:B------:R-:W3:Y:S01]  /*5aa0*/  LDL R3, [R1+0x2c] ;  /* 0x00002c0001037983 */ /* 0x000ee20000100800 */
[----:B------:R-:W0:Y:S01]  /*5ab0*/  LDC R0, c[0x0][0x448] ;  /* 0x00011200ff007b82 */ /* 0x000e220000000800 */
[----:B------:R-:W-:Y:S02]  /*5ac0*/  MOV R88, RZ ;  /* 0x000000ff00587202 */ /* 0x000fe40000000f00 */
[----:B0-----:R-:W-:-:S13]  /*5ad0*/  ISETP.NE.AND P1, PT, R0, 0x1, PT ;  /* 0x000000010000780c */ /* 0x001fda0003f25270 */
[----:B------:R-:W0:Y:S08]  /*5ae0*/  @P1 LDC R0, c[0x0][0x44c] ;  /* 0x00011300ff001b82 */ /* 0x000e300000000800 */
[----:B------:R-:W1:Y:S01]  /*5af0*/  @P1 LDC R5, c[0x0][0x450] ;  /* 0x00011400ff051b82 */ /* 0x000e620000000800 */
[----:B---3--:R-:W-:-:S04]  /*5b00*/  VIADD R3, R3, 0xbf ;  /* 0x000000bf03037836 */ /* 0x008fc80000000000 */
[----:B0-----:R-:W-:-:S05]  /*5b10*/  @P1 IMAD.HI.U32 R0, R3, R0, RZ ;  /* 0x0000000003001227 */ /* 0x001fca00078e00ff */
[----:B-1----:R-:W-:-:S05]  /*5b20*/  @P1 SHF.R.U32.HI R3, RZ, R5, R0 ;  /* 0x00000005ff031219 */ /* 0x002fca0000011600 */
[----:B------:R-:W-:-:S05]  /*5b30*/  IMAD.IADD R3, R82, 0x1, R3 ;  /* 0x0000000152037824 */ /* 0x000fca00078e0203 */
[----:B------:R-:W-:-:S04]  /*5b40*/  SHF.R.S32.HI R0, RZ, 0x1f, R3 ;  /* 0x0000001fff007819 */ /* 0x000fc80000011403 */
[----:B------:R-:W-:-:S04]  /*5b50*/  LEA.HI R0, R0, R3, RZ, 0x7 ;  /* 0x0000000300007211 */ /* 0x000fc800078f38ff */
[----:B------:R-:W-:-:S04]  /*5b60*/  SHF.R.S32.HI R0, RZ, 0x7, R0 ;  /* 0x00000007ff007819 */ /* 0x000fc80000011400 */
[----:B------:R-:W-:-:S04]  /*5b70*/  VIMNMX R83, R83, R0, PT ;  /* 0x0000000053537248 */ /* 0x000fc80003fe0100 */
[----:B------:R-:W-:Y:S01]  /*5b80*/  ISETP.GE.AND P1, PT, R83, 0x1, PT ;  /* 0x000000015300780c */ /* 0x000fe20003f26270 */
[----:B------:R-:W-:-:S12]  /*5b90*/  @P0 BRA `(.L_x_2728) ;  /* 0x00000000000c0947 */ /* 0x000fd80003800000 */
[----:B------:R-:W0:Y:S01]  /*5ba0*/  FENCE.VIEW.ASYNC.G ;  /* 0x00000000000073c6 */ /* 0x000e220000000100 */
[----:B------:R-:W-:Y:S05]  /*5bb0*/  WARPSYNC.ALL ;  /* 0x0000000000007948 */ /* 0x000fea0003800000 */
[----:B0-----:R-:W-:Y:S06]  /*5bc0*/  BAR.ARV 0xc, 0x200 ;  /* 0x0308000000007b1d */ /* 0x001fec0000002000 */
.L_x_2728:
[----:B------:R-:W-:Y:S04]  /*5bd0*/  BSSY B0, `(.L_x_2729) ;  /* 0x0000020000007945 */ /* 0x000fe80003800000 */
[----:B------:R-:W-:Y:S05]  /*5be0*/  @!P1 BRA `(.L_x_2730) ;  /* 0x0000000000789947 */ /* 0x000fea0003800000 */
[----:B------:R-:W3:Y:S01]  /*5bf0*/  LDL R0, [R1+0x54] ;  /* 0x0000540001007983 */ /* 0x000ee20000100800 */
[----:B------:R-:W-:Y:S01]  /*5c00*/  ULDC UR4, c[0x0][0x9f0] ;  /* 0x00027c0000047ab9 */ /* 0x000fe20000000800 */
[----:B---3--:R-:W-:-:S04]  /*5c10*/  ISETP.NE.AND P0, PT, R0, RZ, PT ;  /* 0x000000ff0000720c */ /* 0x008fc80003f05270 */
[----:B------:R-:W-:-:S04]  /*5c20*/  SEL R9, R0, UR4, P0 ;  /* 0x0000000400097c07 */ /* 0x000fc80008000000 */
[-C--:B------:R-:W-:Y:S02]  /*5c30*/  IABS R6, R9.reuse ;  /* 0x0000000900067213 */ /* 0x080fe40000000000 */
        /* <DEDUP_REMOVED lines=21> */
[----:B------:R-:W-:-:S05]  /*5d90*/  @P0 IADD3 R5, R5, 0x1, RZ ;  /* 0x0000000105050810 */ /* 0x000fca0007ffe0ff */
[----:B------:R-:W-:Y:S01]  /*5da0*/  @!P2 IMAD.MOV R5, RZ, RZ, -R5 ;  /* 0x000000ffff05a224 */ /* 0x000fe200078e0a05 */
[----:B------:R-:W-:-:S05]  /*5db0*/  @!P1 LOP3.LUT R5, RZ, R9, RZ, 0x33, !PT ;  /* 0x00000009ff059212 */ /* 0x000fca00078e33ff */
[----:B------:R-:W-:-:S07]  /*5dc0*/  IMAD.MOV.U32 R88, RZ, RZ, R5 ;  /* 0x000000ffff587224 */ /* 0x000fce00078e0005 */
.L_x_2730:
[----:B------:R-:W-:Y:S05]  /*5dd0*/  BSYNC B0 ;  /* 0x0000000000007941 */ /* 0x000fea0003800000 */
.L_x_2729:
[----:B------:R-:W3:Y:S01]  /*5de0*/  LDL R0, [R1+0x60] ;  /* 0x0000600001007983 */ /* 0x000ee20000100800 */
        /* <DEDUP_REMOVED lines=18> */
[----:B---3--:R-:W-:-:S05]  /*5f10*/  IMAD R0, R0, R88, RZ ;  /* 0x0000005800007224 */ /* 0x008fca00078e02ff */
        /* <DEDUP_REMOVED lines=13> */
.L_x_2965:
        /* <DEDUP_REMOVED lines=16> */
[----:B-1----:R0:W1:Y:S01]  /*60f0*/  LDC.64 R14, c[0x4][R0] ;  /* 0x01000000000e7b82 */ /* 0x0020620000000a00 */
[----:B------:R-:W-:Y:S01]  /*6100*/  MOV R5, UR5 ;  /* 0x0000000500057c02 */ /* 0x000fe20008000f00 */
[----:B------:R-:W-:Y:S01]  /*6110*/  ULDC.64 UR4, c[0x4][0x28] ;  /* 0x01000a0000047ab9 */ /* 0x000fe20000000a00 */
[----:B------:R-:W-:Y:S01]  /*6120*/  IMAD.U32 R6, RZ, RZ, UR6 ;  /* 0x00000006ff067e24 */ /* 0x000fe2000f8e00ff */
[----:B--2---:R-:W-:Y:S01]  /*6130*/  MOV R13, RZ ;  /* 0x000000ff000d7202 */ /* 0x004fe20000000f00 */
[----:B------:R-:W-:Y:S02]  /*6140*/  IMAD.U32 R7, RZ, RZ, UR7 ;  /* 0x00000007ff077e24 */ /* 0x000fe4000f8e00ff */
[----:B------:R-:W-:-:S02]  /*6150*/  IMAD.U32 R10, RZ, RZ, UR4 ;  /* 0x00000004ff0a7e24 */ /* 0x000fc4000f8e00ff */
[----:B----4-:R-:W-:Y:S02]  /*6160*/  IMAD.U32 R11, RZ, RZ, UR5 ;  /* 0x00000005ff0b7e24 */ /* 0x010fe4000f8e00ff */
[----:B------:R-:W-:Y:S02]  /*6170*/  IMAD.MOV.U32 R8, RZ, RZ, 0x70 ;  /* 0x00000070ff087424 */ /* 0x000fe400078e00ff */
[----:B0-----:R-:W-:-:S07]  /*6180*/  IMAD.MOV.U32 R12, RZ, RZ, 0x1 ;  /* 0x00000001ff0c7424 */ /* 0x001fce00078e00ff */
[----:B------:R-:W-:-:S07]  /*6190*/  LEPC R20, `(.L_x_2734) ;  /* 0x000000001014794e */ /* 0x000fce0000000000 */
[----:B-1---5:R-:W-:Y:S05]  /*61a0*/  CALL.ABS.NOINC R14 ;  /* 0x000000000e007343 */ /* 0x022fea0003c00000 */
.L_x_2734:
[----:B------:R-:W-:Y:S05]  /*61b0*/  BSYNC B6 ;  /* 0x0000000000067941 */ /* 0x000fea0003800000 */
.L_x_2733:
[----:B------:R-:W-:Y:S02]  /*61c0*/  ULDC UR4, c[0x0][0x3f4] ;  /* 0x0000fd0000047ab9 */ /* 0x000fe40000000800 */
[----:B------:R-:W-:-:S13]  /*61d0*/  ISETP.LT.AND P0, PT, RZ, UR4, PT ;  /* 0x00000004ff007c0c */ /* 0x000fda000bf01270 */
[----:B------:R-:W-:Y:S05]  /*61e0*/  @P0 BRA `(.L_x_2735) ;  /* 0x0000000000400947 */ /* 0x000fea0003800000 */
[----:B------:R-:W3:Y:S02]  /*61f0*/  LDL R20, [R1+0x5c] ;  /* 0x00005c0001147983 */ /* 0x000ee40000100800 */
[----:B---3--:R-:W-:-:S04]  /*6200*/  LEA.HI R0, R20, R20, RZ, 0x1 ;  /* 0x0000001414007211 */ /* 0x008fc800078f08ff */
[----:B------:R-:W-:-:S05]  /*6210*/  LOP3.LUT R0, R0, 0xfffffffe, RZ, 0xc0, !PT ;  /* 0xfffffffe00007812 */ /* 0x000fca00078ec0ff */
[----:B------:R-:W-:-:S05]  /*6220*/  IMAD.IADD R0, R20, 0x1, -R0 ;  /* 0x0000000114007824 */ /* 0x000fca00078e0a00 */
[----:B------:R-:W-:-:S04]  /*6230*/  SHF.L.U32 R3, R0, 0x1f, RZ ;  /* 0x0000001f00037819 */ /* 0x000fc800000006ff */
[----:B------:R0:W3:Y:S03]  /*6240*/  SYNCS.PHASECHK.TRANS64.TRYWAIT P0, [R2+URZ+0x16800], R3 ;  /* 0x01680003020075a7 */ /* 0x0000e6000800017f */
[----:B---3--:R-:W-:Y:S05]  /*6250*/  @!P0 NANOSLEEP.SYNCS 0x989680 ;  /* 0x009896800000895d */ /* 0x008fea0003900000 */
[----:B------:R-:W3:Y:S01]  /*6260*/  @!P0 SYNCS.PHASECHK.TRANS64 P0, [R2+URZ+0x16800], R3 ;  /* 0x01680003020085a7 */ /* 0x000ee2000800007f */
[----:B------:R-:W-:Y:S04]  /*6270*/  BSSY B0, `(.L_x_2736) ;  /* 0x0000006000007945 */ /* 0x000fe80003800000 */
[----:B---3--:R-:W-:Y:S05]  /*6280*/  @P0 BRA `(.L_x_2737) ;  /* 0x0000000000100947 */ /* 0x008fea0003800000 */
.L_x_2738:
[----:B---3--:R3:W0:Y:S02]  /*6290*/  SYNCS.PHASECHK.TRANS64.TRYWAIT P0, [R2+URZ+0x16800], R3 ;  /* 0x01680003020075a7 */ /* 0x008624000800017f */
[----:B0-----:R-:W-:Y:S05]  /*62a0*/  @!P0 NANOSLEEP.SYNCS 0x989680 ;  /* 0x009896800000895d */ /* 0x001fea0003900000 */
[----:B------:R-:W0:Y:S02]  /*62b0*/  @!P0 SYNCS.PHASECHK.TRANS64 P0, [R2+URZ+0x16800], R3 ;  /* 0x01680003020085a7 */ /* 0x000e24000800007f */
[----:B0-----:R-:W-:Y:S05]  /*62c0*/  @!P0 BRA `(.L_x_2738) ;  /* 0xfffffffc00f08947 */ /* 0x001fea000383ffff */
.L_x_2737:
[----:B------:R-:W-:Y:S05]  /*62d0*/  BSYNC B0 ;  /* 0x0000000000007941 */ /* 0x000fea0003800000 */
.L_x_2736:
[----:B------:R-:W-:Y:S05]  /*62e0*/  BRA `(.L_x_2739) ;  /* 0x0000002c00947947 */ /* 0x000fea0003800000 */
.L_x_2735:
        /* <DEDUP_REMOVED lines=18> */
[----:B-1----:R0:W1:Y:S01]  /*6410*/  LDC.64 R14, c[0x4][R0] ;  /* 0x01000000000e7b82 */ /* 0x0020620000000a00 */
[----:B------:R-:W-:Y:S01]  /*6420*/  IMAD.U32 R5, RZ, RZ, UR5 ;  /* 0x00000005ff057e24 */ /* 0x000fe2000f8e00ff */
[----:B------:R-:W-:Y:S01]  /*6430*/  ULDC.64 UR4, c[0x4][0x20] ;  /* 0x0100080000047ab9 */ /* 0x000fe20000000a00 */
[----:B------:R-:W-:Y:S01]  /*6440*/  IMAD.U32 R6, RZ, RZ, UR6 ;  /* 0x00000006ff067e24 */ /* 0x000fe2000f8e00ff */
[----:B------:R-:W-:Y:S01]  /*6450*/  MOV R7, UR7 ;  /* 0x0000000700077c02 */ /* 0x000fe20008000f00 */
[----:B------:R-:W-:Y:S02]  /*6460*/  IMAD.U32 R10, RZ, RZ, UR4 ;  /* 0x00000004ff0a7e24 */ /* 0x000fe4000f8e00ff */
[----:B----4-:R-:W-:-:S02]  /*6470*/  IMAD.U32 R11, RZ, RZ, UR5 ;  /* 0x00000005ff0b7e24 */ /* 0x010fc4000f8e00ff */
[----:B------:R-:W-:Y:S02]  /*6480*/  IMAD.MOV.U32 R8, RZ, RZ, 0x70 ;  /* 0x00000070ff087424 */ /* 0x000fe400078e00ff */
[----:B------:R-:W-:Y:S02]  /*6490*/  IMAD.MOV.U32 R12, RZ, RZ, 0x1 ;  /* 0x00000001ff0c7424 */ /* 0x000fe400078e00ff */
[----:B0-2---:R-:W-:-:S07]  /*64a0*/  IMAD.MOV.U32 R13, RZ, RZ, RZ ;  /* 0x000000ffff0d7224 */ /* 0x005fce00078e00ff */
[----:B------:R-:W-:-:S07]  /*64b0*/  LEPC R20, `(.L_x_2741) ;  /* 0x000000001014794e */ /* 0x000fce0000000000 */
[----:B-1----:R-:W-:Y:S05]  /*64c0*/  CALL.ABS.NOINC R14 ;  /* 0x000000000e007343 */ /* 0x002fea0003c00000 */
.L_x_2741:
[----:B------:R-:W-:Y:S05]  /*64d0*/  BSYNC B6 ;  /* 0x0000000000067941 */ /* 0x000fea0003800000 */
.L_x_2740:
[----:B------:R-:W3:Y:S01]  /*64e0*/  LDL R20, [R1+0x2c] ;  /* 0x00002c0001147983 */ /* 0x000ee20000100800 */
[----:B------:R-:W-:Y:S01]  /*64f0*/  ULDC.U8 UR4, c[0x0][0x410] ;  /* 0x0001040000047ab9 */ /* 0x000fe20000000000 */
[----:B------:R-:W-:Y:S01]  /*6500*/  BSSY B0, `(.L_x_2742) ;  /* 0x00002bb000007945 */ /* 0x000fe20003800000 */
[----:B------:R-:W-:Y:S01]  /*6510*/  ISETP.NE.AND P0, PT, RZ, UR4, PT ;  /* 0x00000004ff007c0c */ /* 0x000fe2000bf05270 */
[----:B---3--:R-:W-:-:S12]  /*6520*/  IMAD.IADD R39, R155, 0x1, R20 ;  /* 0x000000019b277824 */ /* 0x008fd800078e0214 */
[----:B------:R-:W-:Y:S05]  /*6530*/  @!P0 BRA `(.L_x_2743) ;  /* 0x0000001400a08947 */ /* 0x000fea0003800000 */
[----:B------:R-:W3:Y:S01]  /*6540*/  LDL R37, [R1+0x8] ;  /* 0x0000080001257983 */ /* 0x000ee20000100800 */
[----:B------:R-:W0:Y:S01]  /*6550*/  LDC R38, c[0x0][0x448] ;  /* 0x00011200ff267b82 */ /* 0x000e220000000800 */
[----:B------:R-:W-:Y:S01]  /*6560*/  ULDC.64 UR4, c[0x0][0x3f8] ;  /* 0x0000fe0000047ab9 */ /* 0x000fe20000000a00 */
[----:B------:R-:W-:Y:S01]  /*6570*/  ULDC.64 UR6, c[0x0][0x408] ;  /* 0x0001020000067ab9 */ /* 0x000fe20000000a00 */
[----:B------:R-:W5:Y:S01]  /*6580*/  S2R R20, SR_TID.X ;  /* 0x0000000000147919 */ /* 0x000f620000002100 */
[----:B0-----:R-:W-:Y:S02]  /*6590*/  ISETP.NE.AND P0, PT, R38, 0x1, PT ;  /* 0x000000012600780c */ /* 0x001fe40003f05270 */
[----:B-----5:R-:W-:-:S11]  /*65a0*/  IADD3 R21, R20, -0x80, RZ ;  /* 0xffffff8014157810 */ /* 0x020fd60007ffe0ff */
[----:B------:R-:W0:Y:S01]  /*65b0*/  @P0 LDC R0, c[0x0][0x44c] ;  /* 0x00011300ff000b82 */ /* 0x000e220000000800 */
[----:B------:R-:W-:-:S04]  /*65c0*/  SHF.R.S32.HI R20, RZ, 0x1f, R21 ;  /* 0x0000001fff147819 */ /* 0x000fc80000011415 */
[----:B------:R-:W-:-:S03]  /*65d0*/  LEA.HI R20, R20, R21, RZ, 0x2 ;  /* 0x0000001514147211 */ /* 0x000fc600078f10ff */
[----:B------:R-:W5:Y:S01]  /*65e0*/  @P0 LDC R5, c[0x0][0x450] ;  /* 0x00011400ff050b82 */ /* 0x000f620000000800 */
[----:B------:R-:W-:-:S05]  /*65f0*/  LOP3.LUT R20, R20, 0xfffffffc, RZ, 0xc0, !PT ;  /* 0xfffffffc14147812 */ /* 0x000fca00078ec0ff */
[----:B------:R-:W-:-:S04]  /*6600*/  IMAD.IADD R20, R21, 0x1, -R20 ;  /* 0x0000000115147824 */ /* 0x000fc800078e0a14 */
[----:B------:R-:W-:-:S04]  /*6610*/  IMAD R3, R20, 0x60, R39 ;  /* 0x0000006014037824 */ /* 0x000fc800078e0227 */
[----:B0-----:R-:W-:-:S05]  /*6620*/  @P0 IMAD.HI.U32 R0, R3, R0, RZ ;  /* 0x0000000003000227 */ /* 0x001fca00078e00ff */
[----:B-----5:R-:W-:-:S04]  /*6630*/  @P0 SHF.R.U32.HI R3, RZ, R5, R0 ;  /* 0x00000005ff030219 */ /* 0x020fc80000011600 */
[----:B------:R-:W-:Y:S01]  /*6640*/  SHF.R.S32.HI R0, RZ, 0x1f, R3 ;  /* 0x0000001fff007819 */ /* 0x000fe20000011403 */
[----:B------:R-:W-:Y:S02]  /*6650*/  IMAD.MOV.U32 R8, RZ, RZ, R26 ;  /* 0x000000ffff087224 */ /* 0x000fe400078e001a */
[----:B------:R-:W-:Y:S02]  /*6660*/  IMAD.MOV.U32 R9, RZ, RZ, R31 ;  /* 0x000000ffff097224 */ /* 0x000fe400078e001f */
[C---:B------:R-:W-:Y:S02]  /*6670*/  IMAD R4, R0.reuse, UR4, RZ ;  /* 0x0000000400047c24 */ /* 0x040fe4000f8e02ff */
[----:B------:R-:W-:Y:S02]  /*6680*/  IMAD.MOV.U32 R10, RZ, RZ, R24 ;  /* 0x000000ffff0a7224 */ /* 0x000fe400078e0018 */
[----:B----4-:R-:W-:Y:S02]  /*6690*/  IMAD.MOV.U32 R11, RZ, RZ, R33 ;  /* 0x000000ffff0b7224 */ /* 0x010fe400078e0021 */
        /* <DEDUP_REMOVED lines=8> */
[----:B------:R-:W-:Y:S02]  /*6720*/  LEA R4, P0, R8, UR4, 0x1 ;  /* 0x0000000408047c11 */ /* 0x000fe4000f8008ff */
[----:B------:R-:W-:Y:S02]  /*6730*/  LEA R7, P1, R10, UR6, 0x1 ;  /* 0x000000060a077c11 */ /* 0x000fe4000f8208ff */
[----:B------:R-:W-:Y:S01]  /*6740*/  IADD3 R3, R11, R3, RZ ;  /* 0x000000030b037210 */ /* 0x000fe20007ffe0ff */
[----:B------:R-:W-:Y:S01]  /*6750*/  UMOV UR4, 0xffffffff ;  /* 0xffffffff00047882 */ /* 0x000fe20000000000 */
[----:B------:R-:W-:Y:S02]  /*6760*/  LEA.HI.X R6, R8, UR5, R5, 0x1, P0 ;  /* 0x0000000508067c11 */ /* 0x000fe400080f0c05 */
[----:B------:R-:W-:-:S02]  /*6770*/  LEA.HI.X R8, R10, UR7, R3, 0x1, P1 ;  /* 0x000000070a087c11 */ /* 0x000fc400088f0c03 */
[----:B---3--:R-:W-:Y:S01]  /*6780*/  SHF.R.S32.HI R36, RZ, 0x1f, R37 ;  /* 0x0000001fff247819 */ /* 0x008fe20000011425 */
[----:B------:R-:W-:Y:S06]  /*6790*/  BRA.DIV UR4, `(.L_x_2744) ;  /* 0x0000014604607947 */ /* 0x000fec000b800000 */
[----:B------:R0:W3:Y:S04]  /*67a0*/  SHFL.IDX PT, R3, R6, RZ, 0x1c1f ;  /* 0x001c1fff06037589 */ /* 0x0000e800000e0000 */
[----:B------:R0:W4:Y:S04]  /*67b0*/  SHFL.IDX PT, R0, R4, RZ, 0x1c1f ;  /* 0x001c1fff04007589 */ /* 0x00012800000e0000 */
[----:B------:R0:W0:Y:S04]  /*67c0*/  SHFL.IDX PT, R5, R8, RZ, 0x1c1f ;  /* 0x001c1fff08057589 */ /* 0x00002800000e0000 */
[----:B-1----:R1:W0:Y:S02]  /*67d0*/  SHFL.IDX PT, R14, R7, RZ, 0x1c1f ;  /* 0x001c1fff070e7589 */ /* 0x00222400000e0000 */
.L_x_2971:
[----:B------:R-:W5:Y:S01]  /*67e0*/  LDL R9, [R1+0xc] ;  /* 0x00000c0001097983 */ /* 0x000f620000100800 */
[----:B------:R-:W-:Y:S01]  /*67f0*/  BSSY B1, `(.L_x_2745) ;  /* 0x000001e000017945 */ /* 0x000fe20003800000 */
[----:B------:R-:W-:Y:S02]  /*6800*/  CS2R R32, SRZ ;  /* 0x0000000000207805 */ /* 0x000fe4000001ff00 */
[----:B------:R-:W-:Y:S02]  /*6810*/  CS2R R20, SRZ ;  /* 0x0000000000147805 */ /* 0x000fe4000001ff00 */
[----:B------:R-:W-:Y:S02]  /*6820*/  CS2R R30, SRZ ;  /* 0x00000000001e7805 */ /* 0x000fe4000001ff00 */
[----:B------:R-:W-:Y:S01]  /*6830*/  CS2R R24, SRZ ;  /* 0x0000000000187805 */ /* 0x000fe2000001ff00 */
[----:B-----5:R-:W-:-:S05]  /*6840*/  IMAD R38, R9, R38, RZ ;  /* 0x0000002609267224 */ /* 0x020fca00078e02ff */
[----:B------:R-:W-:-:S13]  /*6850*/  ISETP.GE.AND P0, PT, R39, R38, PT ;  /* 0x000000262700720c */ /* 0x000fda0003f06270 */
[----:B------:R-:W-:Y:S05]  /*6860*/  @P0 BRA `(.L_x_2746) ;  /* 0x0000000000580947 */ /* 0x000fea0003800000 */
[----:B------:R-:W-:Y:S01]  /*6870*/  ULDC UR4, c[0x0][0x3f4] ;  /* 0x0000fd0000047ab9 */ /* 0x000fe20000000800 */
[----:B----4-:R-:W-:Y:S01]  /*6880*/  IMAD.MOV.U32 R10, RZ, RZ, R0 ;  /* 0x000000ffff0a7224 */ /* 0x010fe200078e0000 */
[----:B------:R-:W-:Y:S01]  /*6890*/  ISETP.GE.AND P3, PT, R37, UR4, PT ;  /* 0x0000000425007c0c */ /* 0x000fe2000bf66270 */
[----:B---3--:R-:W-:Y:S01]  /*68a0*/  IMAD.MOV.U32 R11, RZ, RZ, R3 ;  /* 0x000000ffff0b7224 */ /* 0x008fe200078e0003 */
[----:B------:R-:W-:Y:S01]  /*68b0*/  ISETP.GE.AND P2, PT, R152, UR4, PT ;  /* 0x0000000498007c0c */ /* 0x000fe2000bf46270 */
[----:B0-----:R-:W-:Y:S01]  /*68c0*/  IMAD.MOV.U32 R15, RZ, RZ, R5 ;  /* 0x000000ffff0f7224 */ /* 0x001fe200078e0005 */
[----:B------:R-:W-:-:S09]  /*68d0*/  CS2R R30, SRZ ;  /* 0x00000000001e7805 */ /* 0x000fd2000001ff00 */
[C---:B------:R-:W-:Y:S01]  /*68e0*/  @!P3 IMAD.SHL.U32 R35, R37.reuse, 0x2, RZ ;  /* 0x000000022523b824 */ /* 0x040fe200078e00ff */
[----:B------:R-:W-:Y:S02]  /*68f0*/  @!P3 SHF.L.U64.HI R20, R37, 0x1, R36 ;  /* 0x000000012514b819 */ /* 0x000fe40000010224 */
[----:B------:R-:W-:Y:S02]  /*6900*/  CS2R R32, SRZ ;  /* 0x0000000000207805 */ /* 0x000fe4000001ff00 */
[----:B------:R-:W-:Y:S01]  /*6910*/  CS2R R24, SRZ ;  /* 0x0000000000187805 */ /* 0x000fe2000001ff00 */
[----:B------:R-:W-:Y:S01]  /*6920*/  @!P2 IMAD.WIDE R10, R152, 0x2, R10 ;  /* 0x00000002980aa825 */ /* 0x000fe200078e020a */
[-C--:B------:R-:W-:Y:S02]  /*6930*/  @!P3 IADD3 R26, P0, R0, R35.reuse, RZ ;  /* 0x00000023001ab210 */ /* 0x080fe40007f1e0ff */
[----:B------:R-:W-:Y:S01]  /*6940*/  @!P3 IADD3 R34, P1, R14, R35, RZ ;  /* 0x000000230e22b210 */ /* 0x000fe20007f3e0ff */
[----:B--2---:R-:W-:Y:S01]  /*6950*/  @!P2 IMAD.WIDE R12, R152, 0x2, R14 ;  /* 0x00000002980ca825 */ /* 0x004fe200078e020e */
[----:B------:R0:W5:Y:S03]  /*6960*/  @!P2 LD.E.64 R30, desc[UR40][R10.64] ;  /* 0x000000280a1ea980 */ /* 0x000166000c101b00 */
[--C-:B------:R-:W-:Y:S01]  /*6970*/  @!P3 IMAD.X R27, R3, 0x1, R20.reuse, P0 ;  /* 0x00000001031bb824 */ /* 0x100fe200000e0614 */
[----:B------:R0:W5:Y:S01]  /*6980*/  @!P2 LD.E.64 R32, desc[UR40][R12.64] ;  /* 0x000000280c20a980 */ /* 0x000162000c101b00 */
[----:B------:R-:W-:Y:S01]  /*6990*/  @!P3 IMAD.X R35, R5, 0x1, R20, P1 ;  /* 0x000000010523b824 */ /* 0x000fe200008e0614 */
[----:B------:R-:W-:-:S02]  /*69a0*/  CS2R R20, SRZ ;  /* 0x0000000000147805 */ /* 0x000fc4000001ff00 */
[----:B------:R0:W5:Y:S04]  /*69b0*/  @!P3 LD.E.64 R24, desc[UR40][R26.64] ;  /* 0x000000281a18b980 */ /* 0x000168000c101b00 */
[----:B------:R0:W5:Y:S02]  /*69c0*/  @!P3 LD.E.64 R20, desc[UR40][R34.64] ;  /* 0x000000282214b980 */ /* 0x000164000c101b00 */
.L_x_2746:
[----:B------:R-:W-:Y:S05]  /*69d0*/  BSYNC B1 ;  /* 0x0000000000017941 */ /* 0x000fea0003800000 */
.L_x_2745:
[----:B---3-5:R-:W-:Y:S01]  /*69e0*/  IMAD.MOV.U32 R3, RZ, RZ, R33 ;  /* 0x000000ffff037224 */ /* 0x028fe200078e0021 */
[----:B----4-:R-:W-:Y:S01]  /*69f0*/  MOV R0, R32 ;  /* 0x0000002000007202 */ /* 0x010fe20000000f00 */
[----:B0-----:R-:W-:Y:S01]  /*6a00*/  IMAD.MOV.U32 R5, RZ, RZ, R20 ;  /* 0x000000ffff057224 */ /* 0x001fe200078e0014 */
[----:B------:R-:W-:Y:S01]  /*6a10*/  UMOV UR4, 0xffffffff ;  /* 0xffffffff00047882 */ /* 0x000fe20000000000 */
        /* <DEDUP_REMOVED lines=8> */
[----:B------:R-:W-:Y:S02]  /*6aa0*/  CS2R R26, SRZ ;  /* 0x00000000001a7805 */ /* 0x000fe4000001ff00 */
[----:B------:R-:W-:Y:S02]  /*6ab0*/  PRMT R40, R40, 0x5410, R0 ;  /* 0x0000541028287816 */ /* 0x000fe40000000000 */
[----:B------:R-:W-:Y:S02]  /*6ac0*/  PRMT R47, R3, 0x5410, R5 ;  /* 0x00005410032f7816 */ /* 0x000fe40000000005 */
[----:B------:R-:W-:Y:S01]  /*6ad0*/  PRMT R35, R9, 0x7610, R35 ;  /* 0x0000761009237816 */ /* 0x000fe20000000023 */
[----:B------:R-:W-:Y:S06]  /*6ae0*/  BRA.DIV UR4, `(.L_x_2747) ;  /* 0x0000014204fc7947 */ /* 0x000fec000b800000 */
[----:B------:R0:W3:Y:S04]  /*6af0*/  SHFL.IDX PT, R3, R6, 0x1, 0x1c1f ;  /* 0x003c1f0006037f89 */ /* 0x0000e800000e0000 */
[----:B------:R0:W4:Y:S04]  /*6b00*/  SHFL.IDX PT, R0, R4, 0x1, 0x1c1f ;  /* 0x003c1f0004007f89 */ /* 0x00012800000e0000 */
[----:B------:R0:W0:Y:S04]  /*6b10*/  SHFL.IDX PT, R5, R8, 0x1, 0x1c1f ;  /* 0x003c1f0008057f89 */ /* 0x00002800000e0000 */
[----:B------:R0:W0:Y:S02]  /*6b20*/  SHFL.IDX PT, R14, R7, 0x1, 0x1c1f ;  /* 0x003c1f00070e7f89 */ /* 0x00002400000e0000 */
.L_x_2977:
[----:B0-----:R-:W5:Y:S04]  /*6b30*/  LDL R6, [R1+0x5c] ;  /* 0x00005c0001067983 */ /* 0x001f680000100800 */
[----:B------:R-:W3:Y:S01]  /*6b40*/  LDL R41, [R1+0x44] ;  /* 0x0000440001297983 */ /* 0x000ee20000100800 */
[----:B------:R-:W-:Y:S01]  /*6b50*/  VIADD R39, R39, 0x60 ;  /* 0x0000006027277836 */ /* 0x000fe20000000000 */
[----:B------:R-:W-:Y:S01]  /*6b60*/  BSSY B1, `(.L_x_2748) ;  /* 0x0000021000017945 */ /* 0x000fe20003800000 */
[----:B------:R-:W-:Y:S02]  /*6b70*/  CS2R R10, SRZ ;  /* 0x00000000000a7805 */ /* 0x000fe4000001ff00 */
[----:B--2---:R-:W-:Y:S02]  /*6b80*/  CS2R R12, SRZ ;  /* 0x00000000000c7805 */ /* 0x004fe4000001ff00 */
[----:B------:R-:W-:-:S02]  /*6b90*/  CS2R R8, SRZ ;  /* 0x0000000000087805 */ /* 0x000fc4000001ff00 */
[----:B------:R-:W-:Y:S02]  /*6ba0*/  ISETP.GE.AND P0, PT, R39, R38, PT ;  /* 0x000000262700720c */ /* 0x000fe40003f06270 */
[----:B-----5:R-:W-:-:S04]  /*6bb0*/  LEA.HI R4, R6, R6, RZ, 0x1 ;  /* 0x0000000606047211 */ /* 0x020fc800078f08ff */
[----:B------:R-:W-:Y:S01]  /*6bc0*/  LOP3.LUT R4, R4, 0xfffffffe, RZ, 0xc0, !PT ;  /* 0xfffffffe04047812 */ /* 0x000fe200078ec0ff */
[----:B---3--:R-:W-:-:S04]  /*6bd0*/  IMAD.SHL.U32 R34, R41, 0x40, RZ ;  /* 0x0000004029227824 */ /* 0x008fc800078e00ff */
[----:B------:R-:W-:-:S05]  /*6be0*/  IMAD.IADD R4, R6, 0x1, -R4 ;  /* 0x0000000106047824 */ /* 0x000fca00078e0a04 */
[----:B------:R-:W-:Y:S01]  /*6bf0*/  SHF.L.U32 R39, R4, 0x1f, RZ ;  /* 0x0000001f04277819 */ /* 0x000fe200000006ff */
[----:B------:R-:W-:Y:S06]  /*6c00*/  @P0 BRA `(.L_x_2749) ;  /* 0x0000000000580947 */ /* 0x000fec0003800000 */
[----:B------:R-:W-:Y:S01]  /*6c10*/  ULDC UR4, c[0x0][0x3f4] ;  /* 0x0000fd0000047ab9 */ /* 0x000fe20000000800 */
[----:B----4-:R-:W-:Y:S01]  /*6c20*/  IMAD.MOV.U32 R6, RZ, RZ, R0 ;  /* 0x000000ffff067224 */ /* 0x010fe200078e0000 */
[----:B------:R-:W-:Y:S01]  /*6c30*/  ISETP.GE.AND P3, PT, R37, UR4, PT ;  /* 0x0000000425007c0c */ /* 0x000fe2000bf66270 */
[----:B-1----:R-:W-:Y:S01]  /*6c40*/  IMAD.MOV.U32 R7, RZ, RZ, R3 ;  /* 0x000000ffff077224 */ /* 0x002fe200078e0003 */
[----:B------:R-:W-:Y:S02]  /*6c50*/  ISETP.GE.AND P2, PT, R152, UR4, PT ;  /* 0x0000000498007c0c */ /* 0x000fe4000bf46270 */
[----:B------:R-:W-:Y:S02]  /*6c60*/  CS2R R12, SRZ ;  /* 0x00000000000c7805 */ /* 0x000fe4000001ff00 */
[----:B------:R-:W-:-:S07]  /*6c70*/  MOV R15, R5 ;  /* 0x00000005000f7202 */ /* 0x000fce0000000f00 */
        /* <DEDUP_REMOVED lines=15> */
.L_x_2749:
[----:B------:R-:W-:Y:S05]  /*6d70*/  BSYNC B1 ;  /* 0x0000000000017941 */ /* 0x000fea0003800000 */
.L_x_2748:
[----:B01----:R-:W0:Y:S01]  /*6d80*/  S2R R7, SR_TID.X ;  /* 0x0000000000077919 */ /* 0x003e220000002100 */
[----:B------:R-:W1:Y:S01]  /*6d90*/  SYNCS.PHASECHK.TRANS64.TRYWAIT P0, [R2+URZ+0x16800], R39 ;  /* 0x01680027020075a7 */ /* 0x000e62000800017f */
[----:B------:R-:W-:Y:S01]  /*6da0*/  LOP3.LUT R3, R34, 0x1c0, RZ, 0xc0, !PT ;  /* 0x000001c022037812 */ /* 0x000fe200078ec0ff */
[----:B-----5:R-:W-:Y:S01]  /*6db0*/  IMAD.MOV.U32 R4, RZ, RZ, R26 ;  /* 0x000000ffff047224 */ /* 0x020fe200078e001a */
[----:B------:R-:W-:Y:S01]  /*6dc0*/  MOV R6, R12 ;  /* 0x0000000c00067202 */ /* 0x000fe20000000f00 */
[----:B------:R-:W-:Y:S01]  /*6dd0*/  IMAD.MOV.U32 R5, RZ, RZ, R11 ;  /* 0x000000ffff057224 */ /* 0x000fe200078e000b */
[----:B----4-:R-:W-:Y:S01]  /*6de0*/  LOP3.LUT R0, R3, 0x18, R16, 0xf8, !PT ;  /* 0x0000001803007812 */ /* 0x010fe200078ef810 */
[----:B------:R-:W-:Y:S01]  /*6df0*/  IMAD R34, R29, -0xc0, R38 ;  /* 0xffffff401d227824 */ /* 0x000fe200078e0226 */
[----:B------:R-:W-:Y:S01]  /*6e00*/  SHF.R.U32.HI R3, RZ, 0x3, R3 ;  /* 0x00000003ff037819 */ /* 0x000fe20000011603 */
[----:B------:R-:W-:Y:S01]  /*6e10*/  BSSY B1, `(.L_x_2750) ;  /* 0x0000019000017945 */ /* 0x000fe20003800000 */
[----:B------:R-:W-:Y:S01]  /*6e20*/  PRMT R48, R4, 0x7610, R48 ;  /* 0x0000761004307816 */ /* 0x000fe20000000030 */
[----:B------:R-:W-:Y:S01]  /*6e30*/  IMAD.MOV.U32 R4, RZ, RZ, R10 ;  /* 0x000000ffff047224 */ /* 0x000fe200078e000a */
[----:B------:R-:W-:Y:S01]  /*6e40*/  LOP3.LUT R0, R0, R3, RZ, 0x3c, !PT ;  /* 0x0000000300007212 */ /* 0x000fe200078e3cff */
[----:B------:R-:W-:Y:S01]  /*6e50*/  IMAD.MOV.U32 R3, RZ, RZ, R27 ;  /* 0x000000ffff037224 */ /* 0x000fe200078e001b */
[----:B------:R-:W-:-:S02]  /*6e60*/  VIMNMX R34, R34, 0xc0, PT ;  /* 0x000000c022227848 */ /* 0x000fc40003fe0100 */
[----:B------:R-:W-:Y:S01]  /*6e70*/  PRMT R14, R4, 0x5410, R5 ;  /* 0x00005410040e7816 */ /* 0x000fe20000000005 */
[----:B------:R-:W-:Y:S01]  /*6e80*/  IMAD.MOV.U32 R4, RZ, RZ, R8 ;  /* 0x000000ffff047224 */ /* 0x000fe200078e0008 */
[----:B------:R-:W-:Y:S01]  /*6e90*/  PRMT R29, R3, 0x7610, R29 ;  /* 0x00007610031d7816 */ /* 0x000fe2000000001d */
[----:B------:R-:W-:Y:S01]  /*6ea0*/  IMAD.MOV.U32 R5, RZ, RZ, R9 ;  /* 0x000000ffff057224 */ /* 0x000fe200078e0009 */
[----:B------:R-:W-:Y:S02]  /*6eb0*/  PRMT R48, R48, 0x5410, R6 ;  /* 0x0000541030307816 */ /* 0x000fe40000000006 */
[----:B------:R-:W-:Y:S02]  /*6ec0*/  PRMT R15, R4, 0x7610, R15 ;  /* 0x00007610040f7816 */ /* 0x000fe4000000000f */
[----:B------:R-:W-:Y:S02]  /*6ed0*/  LOP3.LUT P2, RZ, R41, 0x4, RZ, 0xc0, !PT ;  /* 0x0000000429ff7812 */ /* 0x000fe4000784c0ff */
[----:B------:R-:W-:Y:S01]  /*6ee0*/  ISETP.GE.AND P1, PT, R155, R34, PT ;  /* 0x000000229b00720c */ /* 0x000fe20003f26270 */
[----:B0-----:R-:W-:-:S05]  /*6ef0*/  VIADD R36, R7, 0xffffff80 ;  /* 0xffffff8007247836 */ /* 0x001fca0000000000 */
[----:B------:R-:W-:-:S04]  /*6f00*/  SHF.R.S32.HI R7, RZ, 0x1f, R36 ;  /* 0x0000001fff077819 */ /* 0x000fc80000011424 */
[----:B------:R-:W-:-:S04]  /*6f10*/  LEA.HI R7, R7, R36, RZ, 0x5 ;  /* 0x0000002407077211 */ /* 0x000fc800078f28ff */
[----:B------:R-:W-:-:S05]  /*6f20*/  SHF.R.S32.HI R7, RZ, 0x5, R7 ;  /* 0x00000005ff077819 */ /* 0x000fca0000011407 */
[----:B------:R-:W-:Y:S02]  /*6f30*/  IMAD R3, R7, 0x200, R0 ;  /* 0x0000020007037824 */ /* 0x000fe400078e0200 */
[----:B------:R-:W-:Y:S02]  /*6f40*/  IMAD.MOV.U32 R0, RZ, RZ, R13 ;  /* 0x000000ffff007224 */ /* 0x000fe400078e000d */
[----:B------:R-:W-:-:S03]  /*6f50*/  IMAD R3, R3, 0x2, R2 ;  /* 0x0000000203037824 */ /* 0x000fc600078e0202 */
[----:B------:R-:W-:Y:S01]  /*6f60*/  PRMT R29, R29, 0x5410, R0 ;  /* 0x000054101d1d7816 */ /* 0x000fe20000000000 */
[C---:B------:R-:W-:Y:S01]  /*6f70*/  VIADD R0, R3.reuse, 0x8440 ;  /* 0x0000844003007836 */ /* 0x040fe20000000000 */
[----:B------:R-:W-:Y:S01]  /*6f80*/  IADD3 R4, R3, 0x8400, RZ ;  /* 0x0000840003047810 */ /* 0x000fe20007ffe0ff */
[----:B-1----:R-:W-:Y:S06]  /*6f90*/  @!P0 BRA `(.L_x_2751) ;  /* 0x0000014000408947 */ /* 0x002fec0003800000 */
.L_x_2978:
[----:B------:R-:W-:Y:S05]  /*6fa0*/  BSYNC B1 ;  /* 0x0000000000017941 */ /* 0x000fea0003800000 */
.L_x_2750:
[----:B------:R-:W-:Y:S01]  /*6fb0*/  BSSY B1, `(.L_x_2752) ;  /* 0x0000060000017945 */ /* 0x000fe20003800000 */
[----:B------:R-:W-:Y:S01]  /*6fc0*/  PRMT R15, R15, 0x5410, R5 ;  /* 0x000054100f0f7816 */ /* 0x000fe20000000005 */
[----:B------:R-:W-:Y:S02]  /*6fd0*/  @P2 VIADD R0, R4, 0xffffffc0 ;  /* 0xffffffc004002836 */ /* 0x000fe40000000000 */
[----:B------:R-:W-:Y:S05]  /*6fe0*/  @P1 BRA `(.L_x_2753) ;  /* 0x0000000400701947 */ /* 0x000fea0003800000 */
[----:B------:R-:W2:Y:S01]  /*6ff0*/  LDL R6, [R1+0x8] ;  /* 0x0000080001067983 */ /* 0x000ea20000100800 */
[----:B------:R-:W1:Y:S01]  /*7000*/  LDC R5, c[0x0][0x3f4] ;  /* 0x0000fd00ff057b82 */ /* 0x000e620000000800 */
[----:B------:R-:W-:Y:S01]  /*7010*/  BSSY B2, `(.L_x_2754) ;  /* 0x000002e000027945 */ /* 0x000fe20003800000 */
[-C--:B-1----:R-:W-:Y:S02]  /*7020*/  ISETP.GE.AND P0, PT, R152, R5.reuse, PT ;  /* 0x000000059800720c */ /* 0x082fe40003f06270 */
[----:B--2---:R-:W-:-:S11]  /*7030*/  ISETP.GE.AND P1, PT, R6, R5, PT ;  /* 0x000000050600720c */ /* 0x004fd60003f26270 */
[----:B------:R-:W-:Y:S05]  /*7040*/  @P0 BRA `(.L_x_2755) ;  /* 0x0000000000a80947 */ /* 0x000fea0003800000 */
[----:B------:R-:W1:Y:S01]  /*7050*/  LDS.128 R4, [R3+0x8400] ;  /* 0x0084000003047984 */ /* 0x000e620000000c00 */
[----:B------:R-:W-:Y:S01]  /*7060*/  SHF.R.U32.HI R37, RZ, 0x10, R31 ;  /* 0x00000010ff257819 */ /* 0x000fe2000001161f */
[--C-:B------:R-:W-:Y:S01]  /*7070*/  HADD2.F32 R38, -RZ, R40.reuse.H0_H0 ;  /* 0x20000028ff267230 */ /* 0x100fe20000004100 */
[--C-:B0-----:R-:W-:Y:S01]  /*7080*/  SHF.R.U32.HI R39, RZ, 0x10, R33.reuse ;  /* 0x00000010ff277819 */ /* 0x101fe20000011621 */
[----:B------:R-:W-:Y:S01]  /*7090*/  HADD2.F32 R36, -RZ, R40.H1_H1 ;  /* 0x30000028ff247230 */ /* 0x000fe20000004100 */
[----:B------:R-:W-:Y:S01]  /*70a0*/  SHF.R.U64 R43, R32, 0x10, R33 ;  /* 0x00000010202b7819 */ /* 0x000fe20000001221 */
[----:B------:R-:W-:Y:S01]  /*70b0*/  HADD2.F32 R37, -RZ, R37.H0_H0 ;  /* 0x20000025ff257230 */ /* 0x000fe20000004100 */
[----:B------:R-:W-:Y:S01]  /*70c0*/  SHF.R.U64 R45, R30, 0x10, R31 ;  /* 0x000000101e2d7819 */ /* 0x000fe2000000121f */
[----:B------:R-:W-:Y:S02]  /*70d0*/  HADD2.F32 R39, -RZ, R39.H0_H0 ;  /* 0x20000027ff277230 */ /* 0x000fe40000004100 */
[----:B-1----:R-:W-:-:S02]  /*70e0*/  HADD2.F32 R32, -RZ, R7.H0_H0 ;  /* 0x20000007ff207230 */ /* 0x002fc40000004100 */
[----:B------:R-:W-:Y:S02]  /*70f0*/  HADD2.F32 R33, -RZ, R7.H1_H1 ;  /* 0x30000007ff217230 */ /* 0x000fe40000004100 */
[--C-:B------:R-:W-:Y:S02]  /*7100*/  HADD2.F32 R7, -RZ, R4.reuse.H0_H0 ;  /* 0x20000004ff077230 */ /* 0x100fe40000004100 */
[----:B------:R-:W-:Y:S02]  /*7110*/  HADD2.F32 R4, -RZ, R4.H1_H1 ;  /* 0x30000004ff047230 */ /* 0x000fe40000004100 */
[C---:B------:R-:W-:Y:S01]  /*7120*/  FMUL.FTZ R42, R33.reuse, R37 ;  /* 0x00000025212a7220 */ /* 0x040fe20000410000 */
[-C--:B------:R-:W-:Y:S01]  /*7130*/  FMUL.FTZ R41, R33, R39.reuse ;  /* 0x0000002721297220 */ /* 0x080fe20000410000 */
[--C-:B------:R-:W-:Y:S02]  /*7140*/  HADD2.F32 R30, -RZ, R6.reuse.H0_H0 ;  /* 0x20000006ff1e7230 */ /* 0x100fe40000004100 */
[----:B------:R-:W-:Y:S01]  /*7150*/  FMUL.FTZ R40, R4, R38 ;  /* 0x0000002604287220 */ /* 0x000fe20000410000 */
[----:B------:R-:W-:Y:S01]  /*7160*/  FFMA.FTZ R44, R32, R39, R42 ;  /* 0x00000027202c7223 */ /* 0x000fe2000001002a */
[----:B------:R-:W-:-:S02]  /*7170*/  HADD2.F32 R31, -RZ, R6.H1_H1 ;  /* 0x30000006ff1f7230 */ /* 0x000fc40000004100 */
[-C--:B------:R-:W-:Y:S01]  /*7180*/  FMUL.FTZ R42, R4, R36.reuse ;  /* 0x00000024042a7220 */ /* 0x080fe20000410000 */
[C---:B------:R-:W-:Y:S01]  /*7190*/  FFMA.FTZ R40, R7.reuse, R36, -R40 ;  /* 0x0000002407287223 */ /* 0x040fe20000010828 */
[--C-:B------:R-:W-:Y:S02]  /*71a0*/  HADD2.F32 R6, -RZ, R5.reuse.H0_H0 ;  /* 0x20000005ff067230 */ /* 0x100fe40000004100 */
[----:B------:R-:W-:Y:S01]  /*71b0*/  FFMA.FTZ R41, R32, R37, -R41 ;  /* 0x0000002520297223 */ /* 0x000fe20000010829 */
[----:B------:R-:W-:Y:S02]  /*71c0*/  HADD2.F32 R36, -RZ, R46.H0_H0 ;  /* 0x2000002eff247230 */ /* 0x000fe40000004100 */
[----:B------:R-:W-:Y:S01]  /*71d0*/  FFMA.FTZ R37, R7, R38, R42 ;  /* 0x0000002607257223 */ /* 0x000fe2000001002a */
[----:B------:R-:W-:Y:S02]  /*71e0*/  HADD2.F32 R5, -RZ, R5.H1_H1 ;  /* 0x30000005ff057230 */ /* 0x000fe40000004100 */
[----:B------:R-:W-:-:S02]  /*71f0*/  HADD2.F32 R32, -RZ, R47.H0_H0 ;  /* 0x2000002fff207230 */ /* 0x000fc40000004100 */
[C---:B------:R-:W-:Y:S01]  /*7200*/  FMUL.FTZ R39, R31.reuse, R36 ;  /* 0x000000241f277220 */ /* 0x040fe20000410000 */
[----:B------:R-:W-:Y:S02]  /*7210*/  HADD2.F32 R33, -RZ, R43.H0_H0 ;  /* 0x2000002bff217230 */ /* 0x000fe40000004100 */
[----:B------:R-:W-:Y:S02]  /*7220*/  HADD2.F32 R4, -RZ, R45.H0_H0 ;  /* 0x2000002dff047230 */ /* 0x000fe40000004100 */
[-C--:B------:R-:W-:Y:S01]  /*7230*/  FMUL.FTZ R31, R31, R32.reuse ;  /* 0x000000201f1f7220 */ /* 0x080fe20000410000 */
[C---:B------:R-:W-:Y:S01]  /*7240*/  FFMA.FTZ R39, R30.reuse, R32, -R39 ;  /* 0x000000201e277223 */ /* 0x040fe20000010827 */
[C---:B------:R-:W-:Y:S01]  /*7250*/  FMUL.FTZ R7, R5.reuse, R33 ;  /* 0x0000002105077220 */ /* 0x040fe20000410000 */
[----:B------:R-:W-:Y:S01]  /*7260*/  FMUL.FTZ R38, R5, R4 ;  /* 0x0000000405267220 */ /* 0x000fe20000410000 */
[----:B------:R-:W-:Y:S02]  /*7270*/  FFMA.FTZ R30, R30, R36, R31 ;  /* 0x000000241e1e7223 */ /* 0x000fe4000001001f */
[----:B------:R-:W-:Y:S01]  /*7280*/  FFMA.FTZ R5, R6, R4, -R7 ;  /* 0x0000000406057223 */ /* 0x000fe20000010807 */
[----:B------:R-:W-:Y:S01]  /*7290*/  F2FP.F16.F32.PACK_AB R7, R44, R41 ;  /* 0x000000292c07723e */ /* 0x000fe200000000ff */
[----:B------:R-:W-:Y:S01]  /*72a0*/  FFMA.FTZ R38, R6, R33, R38 ;  /* 0x0000002106267223 */ /* 0x000fe20000010026 */
[----:B------:R-:W-:-:S02]  /*72b0*/  F2FP.F16.F32.PACK_AB R4, R37, R40 ;  /* 0x000000282504723e */ /* 0x000fc400000000ff */
[----:B------:R-:W-:Y:S02]  /*72c0*/  F2FP.F16.F32.PACK_AB R6, R30, R39 ;  /* 0x000000271e06723e */ /* 0x000fe400000000ff */
[----:B------:R-:W-:-:S05]  /*72d0*/  F2FP.F16.F32.PACK_AB R5, R38, R5 ;  /* 0x000000052605723e */ /* 0x000fca00000000ff */
[----:B------:R1:W-:Y:S02]  /*72e0*/  STS.128 [R3+0x8400], R4 ;  /* 0x0084000403007388 */ /* 0x0003e40000000c00 */
.L_x_2755:
[----:B------:R-:W-:Y:S05]  /*72f0*/  BSYNC B2 ;  /* 0x0000000000027941 */ /* 0x000fea0003800000 */
.L_x_2754:
[----:B------:R-:W-:Y:S05]  /*7300*/  @P1 BRA `(.L_x_2753) ;  /* 0x0000000000a81947 */ /* 0x000fea0003800000 */
[----:B-1----:R-:W1:Y:S01]  /*7310*/  LDS.128 R4, [R0] ;  /* 0x0000000000047984 */ /* 0x002e620000000c00 */
[----:B------:R-:W-:Y:S01]  /*7320*/  SHF.R.U32.HI R31, RZ, 0x10, R25 ;  /* 0x00000010ff1f7819 */ /* 0x000fe20000011619 */
[----:B------:R-:W-:Y:S01]  /*7330*/  HADD2.F32 R30, -RZ, R47.H1_H1 ;  /* 0x3000002fff1e7230 */ /* 0x000fe20000004100 */
[----:B------:R-:W-:Y:S01]  /*7340*/  SHF.R.U32.HI R33, RZ, 0x10, R21 ;  /* 0x00000010ff217819 */ /* 0x000fe20000011615 */
[----:B------:R-:W-:Y:S01]  /*7350*/  HADD2.F32 R32, -RZ, R46.H1_H1 ;  /* 0x3000002eff207230 */ /* 0x000fe20000004100 */
[----:B------:R-:W-:Y:S01]  /*7360*/  SHF.R.U64 R41, R24, 0x10, R25 ;  /* 0x0000001018297819 */ /* 0x000fe20000001219 */
[----:B------:R-:W-:Y:S01]  /*7370*/  HADD2.F32 R31, -RZ, R31.H0_H0 ;  /* 0x2000001fff1f7230 */ /* 0x000fe20000004100 */
[----:B0-----:R-:W-:Y:S01]  /*7380*/  SHF.R.U64 R39, R20, 0x10, R21 ;  /* 0x0000001014277819 */ /* 0x001fe20000001215 */
[----:B------:R-:W-:Y:S02]  /*7390*/  HADD2.F32 R33, -RZ, R33.H0_H0 ;  /* 0x20000021ff217230 */ /* 0x000fe40000004100 */
[----:B-1----:R-:W-:-:S02]  /*73a0*/  HADD2.F32 R25, -RZ, R7.H1_H1 ;  /* 0x30000007ff197230 */ /* 0x002fc40000004100 */
        /* <DEDUP_REMOVED lines=9> */
[----:B------:R-:W-:Y:S02]  /*7440*/  HADD2.F32 R25, -RZ, R35.H1_H1 ;  /* 0x30000023ff197230 */ /* 0x000fe40000004100 */
[----:B------:R-:W-:Y:S01]  /*7450*/  FFMA.FTZ R37, R24, R31, -R37 ;  /* 0x0000001f18257223 */ /* 0x000fe20000010825 */
[----:B------:R-:W-:Y:S02]  /*7460*/  HADD2.F32 R6, -RZ, R5.H0_H0 ;  /* 0x20000005ff067230 */ /* 0x000fe40000004100 */
[-C--:B------:R-:W-:Y:S01]  /*7470*/  FMUL.FTZ R38, R4, R30.reuse ;  /* 0x0000001e04267220 */ /* 0x080fe20000410000 */
[----:B------:R-:W-:Y:S02]  /*7480*/  HADD2.F32 R35, -RZ, R35.H0_H0 ;  /* 0x20000023ff237230 */ /* 0x000fe40000004100 */
[----:B------:R-:W-:Y:S01]  /*7490*/  FFMA.FTZ R36, R7, R30, -R36 ;  /* 0x0000001e07247223 */ /* 0x000fe20000010824 */
[----:B------:R-:W-:-:S02]  /*74a0*/  HADD2.F32 R5, -RZ, R5.H1_H1 ;  /* 0x30000005ff057230 */ /* 0x000fc40000004100 */
[----:B------:R-:W-:Y:S01]  /*74b0*/  FFMA.FTZ R31, R7, R32, R38 ;  /* 0x00000020071f7223 */ /* 0x000fe20000010026 */
        /* <DEDUP_REMOVED lines=15> */
.L_x_2753:
[----:B------:R-:W-:Y:S05]  /*75b0*/  BSYNC B1 ;  /* 0x0000000000017941 */ /* 0x000fea0003800000 */
.L_x_2752:
[----:B-12---:R-:W-:-:S05]  /*75c0*/  VIADD R4, R155, 0x60 ;  /* 0x000000609b047836 */ /* 0x006fca0000000000 */
[----:B------:R-:W-:-:S13]  /*75d0*/  ISETP.GE.AND P0, PT, R4, R34, PT ;  /* 0x000000220400720c */ /* 0x000fda0003f06270 */
        /* <DEDUP_REMOVED lines=9> */
[--C-:B------:R-:W-:Y:S01]  /*7670*/  HADD2.F32 R24, -RZ, R48.reuse.H1_H1 ;  /* 0x30000030ff187230 */ /* 0x100fe20000004100 */
[--C-:B------:R-:W-:Y:S01]  /*7680*/  SHF.R.U64 R33, R26, 0x10, R27.reuse ;  /* 0x000000101a217819 */ /* 0x100fe2000000121b */
[----:B------:R-:W-:Y:S01]  /*7690*/  HADD2.F32 R26, -RZ, R48.H0_H0 ;  /* 0x20000030ff1a7230 */ /* 0x000fe20000004100 */
[----:B------:R-:W-:Y:S01]  /*76a0*/  SHF.R.U32.HI R27, RZ, 0x10, R27 ;  /* 0x00000010ff1b7819 */ /* 0x000fe2000001161b */
[----:B------:R-:W-:Y:S01]  /*76b0*/  HADD2.F32 R25, -RZ, R25.H0_H0 ;  /* 0x20000019ff197230 */ /* 0x000fe20000004100 */
[----:B------:R-:W-:-:S03]  /*76c0*/  SHF.R.U64 R35, R12, 0x10, R13 ;  /* 0x000000100c237819 */ /* 0x000fc6000000120d */
[----:B------:R-:W-:Y:S02]  /*76d0*/  HADD2.F32 R27, -RZ, R27.H0_H0 ;  /* 0x2000001bff1b7230 */ /* 0x000fe40000004100 */
[--C-:B-1----:R-:W-:Y:S02]  /*76e0*/  HADD2.F32 R21, -RZ, R7.reuse.H1_H1 ;  /* 0x30000007ff157230 */ /* 0x102fe40000004100 */
[----:B------:R-:W-:Y:S02]  /*76f0*/  HADD2.F32 R20, -RZ, R7.H0_H0 ;  /* 0x20000007ff147230 */ /* 0x000fe40000004100 */
[--C-:B------:R-:W-:Y:S02]  /*7700*/  HADD2.F32 R7, -RZ, R4.reuse.H0_H0 ;  /* 0x20000004ff077230 */ /* 0x100fe40000004100 */
[C---:B------:R-:W-:Y:S01]  /*7710*/  FMUL.FTZ R32, R21.reuse, R25 ;  /* 0x0000001915207220 */ /* 0x040fe20000410000 */
[----:B------:R-:W-:Y:S02]  /*7720*/  HADD2.F32 R4, -RZ, R4.H1_H1 ;  /* 0x30000004ff047230 */ /* 0x000fe40000004100 */
[----:B------:R-:W-:Y:S01]  /*7730*/  FMUL.FTZ R31, R21, R27 ;  /* 0x0000001b151f7220 */ /* 0x000fe20000410000 */
[----:B------:R-:W-:-:S02]  /*7740*/  HADD2.F32 R12, -RZ, R6.H0_H0 ;  /* 0x20000006ff0c7230 */ /* 0x000fc40000004100 */
[----:B------:R-:W-:Y:S01]  /*7750*/  FFMA.FTZ R34, R20, R27, R32 ;  /* 0x0000001b14227223 */ /* 0x000fe20000010020 */
[----:B------:R-:W-:Y:S02]  /*7760*/  HADD2.F32 R13, -RZ, R6.H1_H1 ;  /* 0x30000006ff0d7230 */ /* 0x000fe40000004100 */
[----:B------:R-:W-:Y:S01]  /*7770*/  FMUL.FTZ R30, R4, R26 ;  /* 0x0000001a041e7220 */ /* 0x000fe20000410000 */
[----:B------:R-:W-:Y:S02]  /*7780*/  HADD2.F32 R21, -RZ, R29.H0_H0 ;  /* 0x2000001dff157230 */ /* 0x000fe40000004100 */
[----:B------:R-:W-:Y:S01]  /*7790*/  FFMA.FTZ R31, R20, R25, -R31 ;  /* 0x00000019141f7223 */ /* 0x000fe2000001081f */
[----:B------:R-:W-:Y:S02]  /*77a0*/  HADD2.F32 R6, -RZ, R5.H0_H0 ;  /* 0x20000005ff067230 */ /* 0x000fe40000004100 */
[----:B------:R-:W-:Y:S01]  /*77b0*/  FMUL.FTZ R32, R4, R24 ;  /* 0x0000001804207220 */ /* 0x000fe20000410000 */
[----:B------:R-:W-:-:S02]  /*77c0*/  HADD2.F32 R29, -RZ, R29.H1_H1 ;  /* 0x3000001dff1d7230 */ /* 0x000fc40000004100 */
[C---:B------:R-:W-:Y:S01]  /*77d0*/  FFMA.FTZ R30, R7.reuse, R24, -R30 ;  /* 0x00000018071e7223 */ /* 0x040fe2000001081e */
[----:B------:R-:W-:Y:S02]  /*77e0*/  HADD2.F32 R5, -RZ, R5.H1_H1 ;  /* 0x30000005ff057230 */ /* 0x000fe40000004100 */
        /* <DEDUP_REMOVED lines=16> */
.L_x_2758:
[----:B------:R-:W-:Y:S05]  /*78f0*/  BSYNC B1 ;  /* 0x0000000000017941 */ /* 0x000fea0003800000 */
.L_x_2757:
[----:B------:R-:W-:Y:S05]  /*7900*/  @P1 BRA `(.L_x_2756) ;  /* 0x0000001400e81947 */ /* 0x000fea0003800000 */
[----:B-1----:R-:W1:Y:S01]  /*7910*/  LDS.128 R4, [R0+0x3000] ;  /* 0x0030000000047984 */ /* 0x002e620000000c00 */
        /* <DEDUP_REMOVED lines=10> */
[--C-:B-1----:R-:W-:Y:S02]  /*79c0*/  HADD2.F32 R10, -RZ, R7.reuse.H1_H1 ;  /* 0x30000007ff0a7230 */ /* 0x102fe40000004100 */
        /* <DEDUP_REMOVED lines=31> */
.L_x_2743:
[----:B------:R-:W0:Y:S01]  /*7bc0*/  S2R R0, SR_TID.X ;  /* 0x0000000000007919 */ /* 0x000e220000002100 */
[----:B------:R-:W3:Y:S01]  /*7bd0*/  LDC R32, c[0x0][0x448] ;  /* 0x00011200ff207b82 */ /* 0x000ee20000000800 */
[----:B------:R-:W-:Y:S01]  /*7be0*/  ULDC.64 UR4, c[0x0][0x3f8] ;  /* 0x0000fe0000047ab9 */ /* 0x000fe20000000a00 */
[----:B------:R-:W-:Y:S01]  /*7bf0*/  ULDC.64 UR6, c[0x0][0x408] ;  /* 0x0001020000067ab9 */ /* 0x000fe20000000a00 */
[----:B------:R-:W-:Y:S02]  /*7c00*/  IMAD.MOV.U32 R4, RZ, RZ, R26 ;  /* 0x000000ffff047224 */ /* 0x000fe400078e001a */
[----:B------:R-:W-:Y:S02]  /*7c10*/  IMAD.MOV.U32 R6, RZ, RZ, R24 ;  /* 0x000000ffff067224 */ /* 0x000fe400078e0018 */
[----:B------:R-:W-:Y:S01]  /*7c20*/  IMAD.MOV.U32 R7, RZ, RZ, R33 ;  /* 0x000000ffff077224 */ /* 0x000fe200078e0021 */
[----:B---3--:R-:W-:Y:S01]  /*7c30*/  ISETP.NE.AND P0, PT, R32, 0x1, PT ;  /* 0x000000012000780c */ /* 0x008fe20003f05270 */
[----:B0-----:R-:W-:-:S05]  /*7c40*/  VIADD R0, R0, 0xffffff80 ;  /* 0xffffff8000007836 */ /* 0x001fca0000000000 */
[----:B------:R-:W-:-:S07]  /*7c50*/  SHF.R.S32.HI R3, RZ, 0x1f, R0 ;  /* 0x0000001fff037819 */ /* 0x000fce0000011400 */
[----:B------:R-:W0:Y:S01]  /*7c60*/  @P0 LDC R5, c[0x0][0x450] ;  /* 0x00011400ff050b82 */ /* 0x000e220000000800 */
[----:B------:R-:W-:-:S04]  /*7c70*/  LEA.HI R3, R3, R0, RZ, 0x2 ;  /* 0x0000000003037211 */ /* 0x000fc800078f10ff */
[----:B------:R-:W-:-:S05]  /*7c80*/  LOP3.LUT R3, R3, 0xfffffffc, RZ, 0xc0, !PT ;  /* 0xfffffffc03037812 */ /* 0x000fca00078ec0ff */
[----:B------:R-:W-:Y:S02]  /*7c90*/  IMAD.IADD R3, R0, 0x1, -R3 ;  /* 0x0000000100037824 */ /* 0x000fe400078e0a03 */
[----:B------:R-:W3:Y:S02]  /*7ca0*/  @P0 LDC R0, c[0x0][0x44c] ;  /* 0x00011300ff000b82 */ /* 0x000ee40000000800 */
[----:B------:R-:W-:-:S04]  /*7cb0*/  IMAD R3, R3, 0x60, R39 ;  /* 0x0000006003037824 */ /* 0x000fc800078e0227 */
[----:B---3--:R-:W-:-:S05]  /*7cc0*/  @P0 IMAD.HI.U32 R0, R3, R0, RZ ;  /* 0x0000000003000227 */ /* 0x008fca00078e00ff */
[----:B0-----:R-:W-:Y:S02]  /*7cd0*/  @P0 SHF.R.U32.HI R3, RZ, R5, R0 ;  /* 0x00000005ff030219 */ /* 0x001fe40000011600 */
[----:B------:R-:W-:Y:S02]  /*7ce0*/  MOV R5, R31 ;  /* 0x0000001f00057202 */ /* 0x000fe40000000f00 */
[----:B------:R-:W-:Y:S01]  /*7cf0*/  SHF.R.S32.HI R0, RZ, 0x1f, R3 ;  /* 0x0000001fff007819 */ /* 0x000fe20000011403 */
[----:B------:R-:W-:-:S04]  /*7d00*/  IMAD.WIDE.U32 R6, R3, UR6, R6 ;  /* 0x0000000603067c25 */ /* 0x000fc8000f8e0006 */
[C---:B------:R-:W-:Y:S02]  /*7d10*/  IMAD R8, R0.reuse, UR4, RZ ;  /* 0x0000000400087c24 */ /* 0x040fe4000f8e02ff */
[----:B------:R-:W-:Y:S02]  /*7d20*/  IMAD R0, R0, UR6, RZ ;  /* 0x0000000600007c24 */ /* 0x000fe4000f8e02ff */
[----:B------:R-:W-:-:S04]  /*7d30*/  IMAD.WIDE.U32 R4, R3, UR4, R4 ;  /* 0x0000000403047c25 */ /* 0x000fc8000f8e0004 */
[C---:B------:R-:W-:Y:S01]  /*7d40*/  IMAD R9, R3.reuse, UR5, R8 ;  /* 0x0000000503097c24 */ /* 0x040fe2000f8e0208 */
[----:B------:R-:W-:Y:S01]  /*7d50*/  ULDC.64 UR4, c[0x0][0x3e8] ;  /* 0x0000fa0000047ab9 */ /* 0x000fe20000000a00 */
        /* <DEDUP_REMOVED lines=8> */
[----:B------:R-:W-:Y:S01]  /*7de0*/  LEA.HI.X R24, R6, UR7, R3, 0x1, P1 ;  /* 0x0000000706187c11 */ /* 0x000fe200088f0c03 */
[----:B------:R-:W-:Y:S08]  /*7df0*/  BRA.DIV UR4, `(.L_x_2759) ;  /* 0x0000013204bc7947 */ /* 0x000ff0000b800000 */
[----:B------:R-:W3:Y:S01]  /*7e00*/  LDL R6, [R1+0xc] ;  /* 0x00000c0001067983 */ /* 0x000ee20000100800 */
[----:B------:R-:W0:Y:S03]  /*7e10*/  LDC R43, c[0x0][0x3f4] ;  /* 0x0000fd00ff2b7b82 */ /* 0x000e260000000800 */
[----:B------:R-:W5:Y:S04]  /*7e20*/  SHFL.IDX PT, R3, R25, RZ, 0x1c1f ;  /* 0x001c1fff19037589 */ /* 0x000f6800000e0000 */
[----:B------:R-:W2:Y:S04]  /*7e30*/  SHFL.IDX PT, R0, R26, RZ, 0x1c1f ;  /* 0x001c1fff1a007589 */ /* 0x000ea800000e0000 */
[----:B-1----:R-:W1:Y:S04]  /*7e40*/  SHFL.IDX PT, R14, R27, RZ, 0x1c1f ;  /* 0x001c1fff1b0e7589 */ /* 0x002e6800000e0000 */
[----:B------:R-:W1:Y:S01]  /*7e50*/  SHFL.IDX PT, R4, R24, RZ, 0x1c1f ;  /* 0x001c1fff18047589 */ /* 0x000e6200000e0000 */
[----:B0-----:R-:W-:Y:S01]  /*7e60*/  ISETP.GE.AND P0, PT, R16, R43, PT ;  /* 0x0000002b1000720c */ /* 0x001fe20003f06270 */
[----:B---3--:R-:W-:-:S05]  /*7e70*/  IMAD R32, R6, R32, RZ ;  /* 0x0000002006207224 */ /* 0x008fca00078e02ff */
[----:B------:R-:W-:-:S13]  /*7e80*/  ISETP.GE.OR P1, PT, R39, R32, P0 ;  /* 0x000000202700720c */ /* 0x000fda0000726670 */
[C---:B------:R-:W-:Y:S01]  /*7e90*/  @!P1 IMAD.SHL.U32 R5, R16.reuse, 0x2, RZ ;  /* 0x0000000210059824 */ /* 0x040fe200078e00ff */
[----:B------:R-:W-:-:S04]  /*7ea0*/  @!P1 SHF.L.U64.HI R21, R16, 0x1, R17 ;  /* 0x0000000110159819 */ /* 0x000fc80000010211 */
[----:B-----5:R-:W-:-:S05]  /*7eb0*/  @!P1 IADD3 R6, P2, R3, R5, RZ ;  /* 0x0000000503069210 */ /* 0x020fca0007f5e0ff */
[----:B--2---:R-:W-:-:S05]  /*7ec0*/  @!P1 IMAD.X R7, R0, 0x1, R21, P2 ;  /* 0x0000000100079824 */ /* 0x004fca00010e0615 */
[----:B----4-:R-:W2:Y:S01]  /*7ed0*/  @!P1 LD.E.128 R8, desc[UR40][R6.64] ;  /* 0x0000002806089980 */ /* 0x010ea2000c101d00 */
[----:B-1----:R-:W-:-:S04]  /*7ee0*/  @!P1 IADD3 R14, P2, R14, R5, RZ ;  /* 0x000000050e0e9210 */ /* 0x002fc80007f5e0ff */
[----:B------:R-:W-:-:S05]  /*7ef0*/  @!P1 IADD3.X R3, R4, R21, RZ, P2, !PT ;  /* 0x0000001504039210 */ /* 0x000fca00017fe4ff */
        /* <DEDUP_REMOVED lines=8> */
[----:B--2---:R-:W-:Y:S01]  /*7f80*/  @!P1 IMAD.MOV.U32 R34, RZ, RZ, R8 ;  /* 0x000000ffff229224 */ /* 0x004fe200078e0008 */
[----:B------:R-:W-:Y:S01]  /*7f90*/  @!P1 MOV R37, R11 ;  /* 0x0000000b00259202 */ /* 0x000fe20000000f00 */
[----:B------:R-:W-:Y:S02]  /*7fa0*/  @!P1 IMAD.MOV.U32 R35, RZ, RZ, R9 ;  /* 0x000000ffff239224 */ /* 0x000fe400078e0009 */
[----:B------:R-:W-:Y:S02]  /*7fb0*/  IMAD.MOV.U32 R0, RZ, RZ, R34 ;  /* 0x000000ffff007224 */ /* 0x000fe400078e0022 */
        /* <DEDUP_REMOVED lines=11> */
[----:B------:R-:W-:Y:S01]  /*8070*/  @!P1 IMAD.MOV.U32 R20, RZ, RZ, R6 ;  /* 0x000000ffff149224 */ /* 0x000fe200078e0006 */
[----:B------:R-:W-:Y:S01]  /*8080*/  MOV R4, R30 ;  /* 0x0000001e00047202 */ /* 0x000fe20000000f00 */
[----:B------:R-:W-:Y:S02]  /*8090*/  @!P1 IMAD.MOV.U32 R21, RZ, RZ, R7 ;  /* 0x000000ffff159224 */ /* 0x000fe400078e0007 */
[----:B------:R-:W-:Y:S02]  /*80a0*/  IMAD.MOV.U32 R5, RZ, RZ, R31 ;  /* 0x000000ffff057224 */ /* 0x000fe400078e001f */
[----:B------:R-:W-:-:S02]  /*80b0*/  IMAD.MOV.U32 R6, RZ, RZ, R20 ;  /* 0x000000ffff067224 */ /* 0x000fc400078e0014 */
[----:B------:R-:W-:Y:S01]  /*80c0*/  IMAD.MOV.U32 R7, RZ, RZ, R21 ;  /* 0x000000ffff077224 */ /* 0x000fe200078e0015 */
[----:B------:R-:W-:Y:S02]  /*80d0*/  PRMT R45, R5, 0x7610, R45 ;  /* 0x00007610052d7816 */ /* 0x000fe4000000002d */
[----:B------:R-:W-:Y:S02]  /*80e0*/  PRMT R56, R4, 0x5410, R6 ;  /* 0x0000541004387816 */ /* 0x000fe40000000006 */
[----:B------:R-:W-:Y:S02]  /*80f0*/  CS2R R4, SRZ ;  /* 0x0000000000047805 */ /* 0x000fe4000001ff00 */
[----:B01--4-:R-:W-:-:S07]  /*8100*/  PRMT R42, R42, 0x5410, R7 ;  /* 0x000054102a2a7816 */ /* 0x013fce0000000007 */
.L_x_2988:
[----:B------:R-:W4:Y:S01]  /*8110*/  LDL R7, [R1+0x5c] ;  /* 0x00005c0001077983 */ /* 0x000f220000100800 */
[----:B------:R-:W-:Y:S01]  /*8120*/  VIADD R39, R39, 0x60 ;  /* 0x0000006027277836 */ /* 0x000fe20000000000 */
[----:B------:R-:W-:Y:S01]  /*8130*/  BSSY B1, `(.L_x_2760) ;  /* 0x0000016000017945 */ /* 0x000fe20003800000 */
[----:B------:R-:W-:Y:S02]  /*8140*/  CS2R R8, SRZ ;  /* 0x0000000000087805 */ /* 0x000fe4000001ff00 */
[----:B------:R-:W-:Y:S02]  /*8150*/  CS2R R10, SRZ ;  /* 0x00000000000a7805 */ /* 0x000fe4000001ff00 */
[----:B------:R-:W-:Y:S02]  /*8160*/  ISETP.GE.AND P1, PT, R39, R32, PT ;  /* 0x000000202700720c */ /* 0x000fe40003f26270 */
[----:B----4-:R-:W-:-:S04]  /*8170*/  LEA.HI R6, R7, R7, RZ, 0x1 ;  /* 0x0000000707067211 */ /* 0x010fc800078f08ff */
[----:B------:R-:W-:-:S05]  /*8180*/  LOP3.LUT R6, R6, 0xfffffffe, RZ, 0xc0, !PT ;  /* 0xfffffffe06067812 */ /* 0x000fca00078ec0ff */
[----:B------:R-:W-:Y:S01]  /*8190*/  IMAD.IADD R13, R7, 0x1, -R6 ;  /* 0x00000001070d7824 */ /* 0x000fe200078e0a06 */
[----:B------:R-:W-:-:S04]  /*81a0*/  CS2R R6, SRZ ;  /* 0x0000000000067805 */ /* 0x000fc8000001ff00 */
[----:B------:R-:W-:Y:S01]  /*81b0*/  SHF.L.U32 R13, R13, 0x1f, RZ ;  /* 0x0000001f0d0d7819 */ /* 0x000fe200000006ff */
[----:B------:R-:W-:Y:S06]  /*81c0*/  @P1 BRA `(.L_x_2761) ;  /* 0x0000000000301947 */ /* 0x000fec0003800000 */
[----:B------:R-:W-:Y:S02]  /*81d0*/  CS2R R6, SRZ ;  /* 0x0000000000067805 */ /* 0x000fe4000001ff00 */
[----:B------:R-:W-:Y:S02]  /*81e0*/  CS2R R8, SRZ ;  /* 0x0000000000087805 */ /* 0x000fe4000001ff00 */
[----:B------:R-:W-:Y:S01]  /*81f0*/  CS2R R10, SRZ ;  /* 0x00000000000a7805 */ /* 0x000fe2000001ff00 */
[----:B------:R-:W-:Y:S06]  /*8200*/  @P0 BRA `(.L_x_2761) ;  /* 0x0000000000200947 */ /* 0x000fec0003800000 */
[C---:B------:R-:W-:Y:S01]  /*8210*/  IMAD.SHL.U32 R4, R16.reuse, 0x2, RZ ;  /* 0x0000000210047824 */ /* 0x040fe200078e00ff */
[----:B------:R-:W-:-:S04]  /*8220*/  SHF.L.U64.HI R5, R16, 0x1, R17 ;  /* 0x0000000110057819 */ /* 0x000fc80000010211 */
[-C--:B---3--:R-:W-:Y:S02]  /*8230*/  IADD3 R8, P1, R3, R4.reuse, RZ ;  /* 0x0000000403087210 */ /* 0x088fe40007f3e0ff */
[----:B------:R-:W-:Y:S02]  /*8240*/  IADD3 R4, P2, R14, R4, RZ ;  /* 0x000000040e047210 */ /* 0x000fe40007f5e0ff */
[----:B--2---:R-:W-:-:S03]  /*8250*/  IADD3.X R9, R0, R5, RZ, P1, !PT ;  /* 0x0000000500097210 */ /* 0x004fc60000ffe4ff */
[----:B------:R-:W-:-:S03]  /*8260*/  IMAD.X R5, R24, 0x1, R5, P2 ;  /* 0x0000000118057824 */ /* 0x000fc600010e0605 */
[----:B------:R-:W5:Y:S04]  /*8270*/  LD.E.128 R8, desc[UR40][R8.64] ;  /* 0x0000002808087980 */ /* 0x000f68000c101d00 */
[----:B------:R-:W5:Y:S02]  /*8280*/  LD.E.128 R4, desc[UR40][R4.64] ;  /* 0x0000002804047980 */ /* 0x000f64000c101d00 */
.L_x_2761:
[----:B------:R-:W-:Y:S05]  /*8290*/  BSYNC B1 ;  /* 0x0000000000017941 */ /* 0x000fea0003800000 */
.L_x_2760:
[----:B------:R-:W0:Y:S01]  /*82a0*/  SYNCS.PHASECHK.TRANS64.TRYWAIT P1, [R2+URZ+0x16800], R13 ;  /* 0x0168000d020075a7 */ /* 0x000e22000802017f */
[----:B------:R-:W-:Y:S01]  /*82b0*/  IMAD R29, R29, -0xc0, R32 ;  /* 0xffffff401d1d7824 */ /* 0x000fe200078e0220 */
[----:B------:R-:W-:Y:S01]  /*82c0*/  BSSY B1, `(.L_x_2762) ;  /* 0x0000012000017945 */ /* 0x000fe20003800000 */
[----:B------:R-:W-:Y:S02]  /*82d0*/  VIADD R14, R155, 0x60 ;  /* 0x000000609b0e7836 */ /* 0x000fe40000000000 */
[----:B---3-5:R-:W-:Y:S01]  /*82e0*/  IMAD.MOV.U32 R3, RZ, RZ, R4 ;  /* 0x000000ffff037224 */ /* 0x028fe200078e0004 */
[----:B--2---:R-:W-:Y:S01]  /*82f0*/  VIMNMX R0, R29, 0xc0, PT ;  /* 0x000000c01d007848 */ /* 0x004fe20003fe0100 */
[----:B------:R-:W-:Y:S02]  /*8300*/  IMAD.MOV.U32 R12, RZ, RZ, R5 ;  /* 0x000000ffff0c7224 */ /* 0x000fe400078e0005 */
[----:B------:R-:W-:Y:S01]  /*8310*/  IMAD.IADD R29, R16, 0x1, R43 ;  /* 0x00000001101d7824 */ /* 0x000fe200078e022b */
[----:B------:R-:W-:-:S02]  /*8320*/  ISETP.GE.OR P2, PT, R155, R0, P0 ;  /* 0x000000009b00720c */ /* 0x000fc40000746670 */
[----:B------:R-:W-:Y:S01]  /*8330*/  ISETP.GE.OR P0, PT, R14, R0, P0 ;  /* 0x000000000e00720c */ /* 0x000fe20000706670 */
[----:B------:R-:W-:Y:S01]  /*8340*/  IMAD.MOV.U32 R0, RZ, RZ, R6 ;  /* 0x000000ffff007224 */ /* 0x000fe200078e0006 */
[----:B------:R-:W-:Y:S01]  /*8350*/  PRMT R40, R40, 0x5410, R3 ;  /* 0x0000541028287816 */ /* 0x000fe20000000003 */
[----:B------:R-:W-:Y:S01]  /*8360*/  IMAD.MOV.U32 R3, RZ, RZ, R7 ;  /* 0x000000ffff037224 */ /* 0x000fe200078e0007 */
[----:B------:R-:W-:Y:S01]  /*8370*/  PRMT R41, R12, 0x7610, R41 ;  /* 0x000076100c297816 */ /* 0x000fe20000000029 */
[----:B------:R-:W-:Y:S01]  /*8380*/  IMAD.MOV.U32 R14, RZ, RZ, R9 ;  /* 0x000000ffff0e7224 */ /* 0x000fe200078e0009 */
[----:B------:R-:W-:Y:S02]  /*8390*/  MOV R12, R8 ;  /* 0x00000008000c7202 */ /* 0x000fe40000000f00 */
[----:B------:R-:W-:Y:S02]  /*83a0*/  PRMT R39, R3, 0x5410, R0 ;  /* 0x0000541003277816 */ /* 0x000fe40000000000 */
[----:B------:R-:W-:-:S02]  /*83b0*/  PRMT R40, R12, 0x7610, R40 ;  /* 0x000076100c287816 */ /* 0x000fc40000000028 */
[----:B------:R-:W-:Y:S01]  /*83c0*/  PRMT R41, R41, 0x5410, R14 ;  /* 0x0000541029297816 */ /* 0x000fe2000000000e */
[----:B0-----:R-:W-:Y:S06]  /*83d0*/  @!P1 BRA `(.L_x_2763) ;  /* 0x0000013000b09947 */ /* 0x001fec0003800000 */
.L_x_2989:
[----:B------:R-:W-:Y:S05]  /*83e0*/  BSYNC B1 ;  /* 0x0000000000017941 */ /* 0x000fea0003800000 */
.L_x_2762:
[----:B------:R-:W-:Y:S01]  /*83f0*/  BSSY B1, `(.L_x_2764) ;  /* 0x0000069000017945 */ /* 0x000fe20003800000 */
[----:B------:R-:W-:Y:S01]  /*8400*/  IMAD.MOV.U32 R0, RZ, RZ, R10 ;  /* 0x000000ffff007224 */ /* 0x000fe200078e000a */
[----:B------:R-:W-:Y:S01]  /*8410*/  LOP3.LUT R29, R29, 0x38, RZ, 0xc0, !PT ;  /* 0x000000381d1d7812 */ /* 0x000fe200078ec0ff */
[----:B------:R-:W-:Y:S01]  /*8420*/  IMAD.MOV.U32 R3, RZ, RZ, R11 ;  /* 0x000000ffff037224 */ /* 0x000fe200078e000b */
[----:B------:R-:W-:Y:S06]  /*8430*/  @P2 BRA `(.L_x_2765) ;  /* 0x0000000400902947 */ /* 0x000fec0003800000 */
[----:B------:R-:W2:Y:S01]  /*8440*/  LDL R12, [R1+0x44] ;  /* 0x00004400010c7983 */ /* 0x000ea20000100800 */
[----:B------:R-:W1:Y:S02]  /*8450*/  S2R R14, SR_TID.X ;  /* 0x00000000000e7919 */ /* 0x000e640000002100 */
[----:B-1----:R-:W-:-:S05]  /*8460*/  VIADD R14, R14, 0xffffff80 ;  /* 0xffffff800e0e7836 */ /* 0x002fca0000000000 */
[----:B------:R-:W-:-:S04]  /*8470*/  SHF.R.S32.HI R25, RZ, 0x1f, R14 ;  /* 0x0000001fff197819 */ /* 0x000fc8000001140e */
[----:B------:R-:W-:-:S04]  /*8480*/  LEA.HI R25, R25, R14, RZ, 0x5 ;  /* 0x0000000e19197211 */ /* 0x000fc800078f28ff */
[----:B------:R-:W-:Y:S01]  /*8490*/  SHF.R.S32.HI R25, RZ, 0x5, R25 ;  /* 0x00000005ff197819 */ /* 0x000fe20000011419 */
[--C-:B------:R-:W-:Y:S01]  /*84a0*/  HADD2.F32 R43, -RZ, R45.reuse.H1_H1 ;  /* 0x3000002dff2b7230 */ /* 0x100fe20000004100 */
[----:B------:R-:W-:Y:S01]  /*84b0*/  SHF.R.U64 R55, R34, 0x10, R35 ;  /* 0x0000001022377819 */ /* 0x000fe20000001223 */
[----:B------:R-:W-:Y:S01]  /*84c0*/  HADD2.F32 R45, -RZ, R45.H0_H0 ;  /* 0x2000002dff2d7230 */ /* 0x000fe20000004100 */
[----:B------:R-:W-:Y:S02]  /*84d0*/  SHF.R.U32.HI R44, RZ, 0x10, R31 ;  /* 0x00000010ff2c7819 */ /* 0x000fe4000001161f */
        /* <DEDUP_REMOVED lines=9> */
[----:B------:R-:W-:Y:S02]  /*8570*/  LOP3.LUT R12, R24, 0x38, R16, 0xf8, !PT ;  /* 0x00000038180c7812 */ /* 0x000fe400078ef810 */
[----:B------:R-:W-:-:S04]  /*8580*/  SHF.R.U32.HI R15, RZ, 0x3, R24 ;  /* 0x00000003ff0f7819 */ /* 0x000fc80000011618 */
[----:B------:R-:W-:Y:S02]  /*8590*/  LOP3.LUT R12, R12, R15, RZ, 0x3c, !PT ;  /* 0x0000000f0c0c7212 */ /* 0x000fe400078e3cff */
[----:B------:R-:W-:Y:S02]  /*85a0*/  LOP3.LUT R24, R15, R29, R24, 0x1e, !PT ;  /* 0x0000001d0f187212 */ /* 0x000fe400078e1e18 */
[----:B0-----:R-:W-:-:S03]  /*85b0*/  LEA R13, R25, R12, 0x9 ;  /* 0x0000000c190d7211 */ /* 0x001fc600078e48ff */
[----:B------:R-:W-:-:S04]  /*85c0*/  IMAD R25, R25, 0x200, R24 ;  /* 0x0000020019197824 */ /* 0x000fc800078e0218 */
        /* <DEDUP_REMOVED lines=75> */
.L_x_2765:
[----:B------:R-:W-:Y:S05]  /*8a80*/  BSYNC B1 ;  /* 0x0000000000017941 */ /* 0x000fea0003800000 */
.L_x_2764:
[----:B------:R-:W-:Y:S01]  /*8a90*/  PRMT R33, R0, 0x5410, R3 ;  /* 0x0000541000217816 */ /* 0x000fe20000000003 */
[----:B------:R-:W-:Y:S06]  /*8aa0*/  @P0 BRA `(.L_x_2756) ;  /* 0x0000000400800947 */ /* 0x000fec0003800000 */
[----:B------:R-:W2:Y:S01]  /*8ab0*/  LDL R20, [R1+0x48] ;  /* 0x0000480001147983 */ /* 0x000ea20000100800 */
[C---:B-1----:R-:W-:Y:S02]  /*8ac0*/  VIADD R12, R155.reuse, 0x60 ;  /* 0x000000609b0c7836 */ /* 0x042fe40000000000 */
[----:B0-----:R-:W-:Y:S01]  /*8ad0*/  VIADD R13, R155, 0x60 ;  /* 0x000000609b0d7836 */ /* 0x001fe20000000000 */
[----:B------:R-:W3:Y:S01]  /*8ae0*/  LDL R45, [R1+0x64] ;  /* 0x00006400012d7983 */ /* 0x000ee20000100800 */
[----:B------:R-:W-:-:S03]  /*8af0*/  IMAD.SHL.U32 R12, R12, 0x40, RZ ;  /* 0x000000400c0c7824 */ /* 0x000fc600078e00ff */
[----:B------:R-:W-:Y:S02]  /*8b00*/  SHF.L.U32 R13, R13, 0x6, RZ ;  /* 0x000000060d0d7819 */ /* 0x000fe400000006ff */
[----:B------:R-:W-:Y:S02]  /*8b10*/  LOP3.LUT R12, R12, 0x1c0, RZ, 0xc0, !PT ;  /* 0x000001c00c0c7812 */ /* 0x000fe400078ec0ff */
[----:B------:R-:W-:Y:S02]  /*8b20*/  LOP3.LUT R13, R13, 0x1c0, RZ, 0xc0, !PT ;  /* 0x000001c00d0d7812 */ /* 0x000fe400078ec0ff */
[----:B------:R-:W-:-:S04]  /*8b30*/  SHF.R.U32.HI R12, RZ, 0x3, R12 ;  /* 0x00000003ff0c7819 */ /* 0x000fc8000001160c */
[----:B------:R-:W-:Y:S02]  /*8b40*/  LOP3.LUT R29, R12, R29, R13, 0x1e, !PT ;  /* 0x0000001d0c1d7212 */ /* 0x000fe400078e1e0d */
[--C-:B------:R-:W-:Y:S02]  /*8b50*/  SHF.R.U64 R37, R6, 0x10, R7.reuse ;  /* 0x0000001006257819 */ /* 0x100fe40000001207 */
[----:B------:R-:W-:Y:S02]  /*8b60*/  SHF.R.U32.HI R35, RZ, 0x10, R7 ;  /* 0x00000010ff237819 */ /* 0x000fe40000011607 */
[----:B------:R-:W-:Y:S01]  /*8b70*/  SHF.R.U64 R43, R10, 0x10, R11 ;  /* 0x000000100a2b7819 */ /* 0x000fe2000000120b */
[----:B------:R-:W-:Y:S01]  /*8b80*/  HADD2.F32 R10, -RZ, R41.H1_H1 ;  /* 0x30000029ff0a7230 */ /* 0x000fe20000004100 */
[----:B------:R-:W-:Y:S02]  /*8b90*/  SHF.R.U32.HI R21, RZ, 0x10, R9 ;  /* 0x00000010ff157819 */ /* 0x000fe40000011609 */
[----:B------:R-:W-:-:S05]  /*8ba0*/  SHF.R.U32.HI R30, RZ, 0x10, R5 ;  /* 0x00000010ff1e7819 */ /* 0x000fca0000011605 */
[----:B------:R-:W-:Y:S01]  /*8bb0*/  HADD2.F32 R30, -RZ, R30.H0_H0 ;  /* 0x2000001eff1e7230 */ /* 0x000fe20000004100 */
[----:B------:R-:W-:Y:S02]  /*8bc0*/  SHF.R.U64 R44, R8, 0x10, R9 ;  /* 0x00000010082c7819 */ /* 0x000fe40000001209 */
[----:B------:R-:W-:Y:S01]  /*8bd0*/  SHF.R.U32.HI R42, RZ, 0x10, R11 ;  /* 0x00000010ff2a7819 */ /* 0x000fe2000001160b */
[----:B------:R-:W-:Y:S01]  /*8be0*/  HADD2.F32 R11, -RZ, R39.H1_H1 ;  /* 0x30000027ff0b7230 */ /* 0x000fe20000004100 */
[----:B------:R-:W-:Y:S01]  /*8bf0*/  SHF.R.U64 R38, R4, 0x10, R5 ;  /* 0x0000001004267819 */ /* 0x000fe20000001205 */
[----:B--2---:R-:W-:-:S04]  /*8c00*/  IMAD.IADD R29, R20, 0x1, R29 ;  /* 0x00000001141d7824 */ /* 0x004fc800078e021d */
[----:B------:R-:W-:Y:S01]  /*8c10*/  IMAD R29, R29, 0x2, R2 ;  /* 0x000000021d1d7824 */ /* 0x000fe200078e0202 */
[----:B---3--:R-:W0:Y:S04]  /*8c20*/  LDS.128 R12, [R45+0x8400] ;  /* 0x008400002d0c7984 */ /* 0x008e280000000c00 */
[----:B------:R-:W1:Y:S01]  /*8c30*/  LDS.128 R24, [R29+0x8400] ;  /* 0x008400001d187984 */ /* 0x000e620000000c00 */
[----:B------:R-:W-:Y:S02]  /*8c40*/  HADD2.F32 R20, -RZ, R41.H0_H0 ;  /* 0x20000029ff147230 */ /* 0x000fe40000004100 */
[----:B0-----:R-:W-:Y:S02]  /*8c50*/  HADD2.F32 R3, -RZ, R13.H0_H0 ;  /* 0x2000000dff037230 */ /* 0x001fe40000004100 */
[----:B-1----:R-:W-:-:S05]  /*8c60*/  HADD2.F32 R7, -RZ, R25.H0_H0 ;  /* 0x20000019ff077230 */ /* 0x002fca0000004100 */
[C---:B------:R-:W-:Y:S01]  /*8c70*/  FMUL.FTZ R32, R7.reuse, R20 ;  /* 0x0000001407207220 */ /* 0x040fe20000410000 */
[-C--:B------:R-:W-:Y:S01]  /*8c80*/  FMUL.FTZ R34, R7, R10.reuse ;  /* 0x0000000a07227220 */ /* 0x080fe20000410000 */
[----:B------:R-:W-:Y:S02]  /*8c90*/  HADD2.F32 R25, -RZ, R25.H1_H1 ;  /* 0x30000019ff197230 */ /* 0x000fe40000004100 */
[C---:B------:R-:W-:Y:S01]  /*8ca0*/  FFMA.FTZ R32, R3.reuse, R10, -R32 ;  /* 0x0000000a03207223 */ /* 0x040fe20000010820 */
[----:B------:R-:W-:Y:S02]  /*8cb0*/  HADD2.F32 R6, -RZ, R24.H0_H0 ;  /* 0x20000018ff067230 */ /* 0x000fe40000004100 */
[----:B------:R-:W-:Y:S01]  /*8cc0*/  FFMA.FTZ R34, R3, R20, R34 ;  /* 0x0000001403227223 */ /* 0x000fe20000010022 */
[----:B------:R-:W-:Y:S02]  /*8cd0*/  HADD2.F32 R10, -RZ, R21.H0_H0 ;  /* 0x20000015ff0a7230 */ /* 0x000fe40000004100 */
[----:B------:R-:W-:-:S02]  /*8ce0*/  HADD2.F32 R7, -RZ, R40.H1_H1 ;  /* 0x30000028ff077230 */ /* 0x000fc40000004100 */
[----:B------:R-:W-:Y:S02]  /*8cf0*/  HADD2.F32 R3, -RZ, R40.H0_H0 ;  /* 0x20000028ff037230 */ /* 0x000fe40000004100 */
[C---:B------:R-:W-:Y:S01]  /*8d00*/  FMUL.FTZ R36, R25.reuse, R30 ;  /* 0x0000001e19247220 */ /* 0x040fe20000410000 */
[----:B------:R-:W-:Y:S02]  /*8d10*/  HADD2.F32 R13, -RZ, R13.H1_H1 ;  /* 0x3000000dff0d7230 */ /* 0x000fe40000004100 */
[-C--:B------:R-:W-:Y:S01]  /*8d20*/  FMUL.FTZ R20, R25, R10.reuse ;  /* 0x0000000a19147220 */ /* 0x080fe20000410000 */
[----:B------:R-:W-:Y:S02]  /*8d30*/  HADD2.F32 R0, -RZ, R12.H0_H0 ;  /* 0x2000000cff007230 */ /* 0x000fe40000004100 */
[C---:B------:R-:W-:Y:S01]  /*8d40*/  FMUL.FTZ R21, R6.reuse, R7 ;  /* 0x0000000706157220 */ /* 0x040fe20000410000 */
[-C--:B------:R-:W-:Y:S01]  /*8d50*/  FMUL.FTZ R6, R6, R3.reuse ;  /* 0x0000000306067220 */ /* 0x080fe20000410000 */
[C---:B------:R-:W-:Y:S01]  /*8d60*/  FFMA.FTZ R25, R13.reuse, R10, -R36 ;  /* 0x0000000a0d197223 */ /* 0x040fe20000010824 */
[----:B------:R-:W-:Y:S01]  /*8d70*/  FFMA.FTZ R31, R13, R30, R20 ;  /* 0x0000001e0d1f7223 */ /* 0x000fe20000010014 */
[----:B------:R-:W-:Y:S01]  /*8d80*/  FFMA.FTZ R21, R0, R3, -R21 ;  /* 0x0000000300157223 */ /* 0x000fe20000010815 */
[----:B------:R-:W-:-:S02]  /*8d90*/  HADD2.F32 R8, -RZ, R26.H0_H0 ;  /* 0x2000001aff087230 */ /* 0x000fc40000004100 */
[----:B------:R-:W-:Y:S01]  /*8da0*/  FFMA.FTZ R13, R0, R7, R6 ;  /* 0x00000007000d7223 */ /* 0x000fe20000010006 */
[----:B------:R-:W-:Y:S02]  /*8db0*/  HADD2.F32 R9, -RZ, R27.H0_H0 ;  /* 0x2000001bff097230 */ /* 0x000fe40000004100 */
[----:B------:R-:W-:Y:S02]  /*8dc0*/  HADD2.F32 R3, -RZ, R33.H0_H0 ;  /* 0x20000021ff037230 */ /* 0x000fe40000004100 */
[----:B------:R-:W-:Y:S02]  /*8dd0*/  HADD2.F32 R10, -RZ, R39.H0_H0 ;  /* 0x20000027ff0a7230 */ /* 0x000fe40000004100 */
[----:B------:R-:W-:Y:S02]  /*8de0*/  HADD2.F32 R0, -RZ, R33.H1_H1 ;  /* 0x30000021ff007230 */ /* 0x000fe40000004100 */
[----:B------:R-:W-:Y:S01]  /*8df0*/  FMUL.FTZ R7, R8, R11 ;  /* 0x0000000b08077220 */ /* 0x000fe20000410000 */
[----:B------:R-:W-:-:S02]  /*8e00*/  HADD2.F32 R5, -RZ, R15.H0_H0 ;  /* 0x2000000fff057230 */ /* 0x000fc40000004100 */
[----:B------:R-:W-:Y:S01]  /*8e10*/  FMUL.FTZ R33, R8, R3 ;  /* 0x0000000308217220 */ /* 0x000fe20000410000 */
[----:B------:R-:W-:Y:S02]  /*8e20*/  HADD2.F32 R4, -RZ, R14.H0_H0 ;  /* 0x2000000eff047230 */ /* 0x000fe40000004100 */
[C---:B------:R-:W-:Y:S01]  /*8e30*/  FMUL.FTZ R30, R9.reuse, R10 ;  /* 0x0000000a091e7220 */ /* 0x040fe20000410000 */
[----:B------:R-:W-:Y:S02]  /*8e40*/  HADD2.F32 R27, -RZ, R27.H1_H1 ;  /* 0x3000001bff1b7230 */ /* 0x000fe40000004100 */
[-C--:B------:R-:W-:Y:S01]  /*8e50*/  FMUL.FTZ R9, R9, R0.reuse ;  /* 0x0000000009097220 */ /* 0x080fe20000410000 */
[----:B------:R-:W-:Y:S02]  /*8e60*/  HADD2.F32 R8, -RZ, R35.H0_H0 ;  /* 0x20000023ff087230 */ /* 0x000fe40000004100 */
[----:B------:R-:W-:Y:S02]  /*8e70*/  HADD2.F32 R6, -RZ, R42.H0_H0 ;  /* 0x2000002aff067230 */ /* 0x000fe40000004100 */
[----:B------:R-:W-:Y:S01]  /*8e80*/  FFMA.FTZ R30, R5, R0, -R30 ;  /* 0x00000000051e7223 */ /* 0x000fe2000001081e */
[----:B------:R-:W-:-:S02]  /*8e90*/  HADD2.F32 R15, -RZ, R15.H1_H1 ;  /* 0x3000000fff0f7230 */ /* 0x000fc40000004100 */
[C---:B------:R-:W-:Y:S01]  /*8ea0*/  FFMA.FTZ R20, R4.reuse, R3, -R7 ;  /* 0x0000000304147223 */ /* 0x040fe20000010807 */
[----:B------:R-:W-:Y:S01]  /*8eb0*/  FFMA.FTZ R33, R4, R11, R33 ;  /* 0x0000000b04217223 */ /* 0x000fe20000010021 */
[----:B------:R-:W-:Y:S01]  /*8ec0*/  FFMA.FTZ R0, R5, R10, R9 ;  /* 0x0000000a05007223 */ /* 0x000fe20000010009 */
[----:B------:R-:W-:Y:S02]  /*8ed0*/  HADD2.F32 R24, -RZ, R24.H1_H1 ;  /* 0x30000018ff187230 */ /* 0x000fe40000004100 */
[C---:B------:R-:W-:Y:S01]  /*8ee0*/  FMUL.FTZ R4, R27.reuse, R8 ;  /* 0x000000081b047220 */ /* 0x040fe20000410000 */
[----:B------:R-:W-:Y:S02]  /*8ef0*/  HADD2.F32 R26, -RZ, R26.H1_H1 ;  /* 0x3000001aff1a7230 */ /* 0x000fe40000004100 */
[----:B------:R-:W-:Y:S01]  /*8f00*/  FMUL.FTZ R10, R27, R6 ;  /* 0x000000061b0a7220 */ /* 0x000fe20000410000 */
[----:B------:R-:W-:Y:S02]  /*8f10*/  HADD2.F32 R7, -RZ, R38.H0_H0 ;  /* 0x20000026ff077230 */ /* 0x000fe40000004100 */
[----:B------:R-:W-:-:S02]  /*8f20*/  HADD2.F32 R9, -RZ, R37.H0_H0 ;  /* 0x20000025ff097230 */ /* 0x000fc40000004100 */
[----:B------:R-:W-:Y:S02]  /*8f30*/  HADD2.F32 R3, -RZ, R44.H0_H0 ;  /* 0x2000002cff037230 */ /* 0x000fe40000004100 */
[----:B------:R-:W-:Y:S02]  /*8f40*/  HADD2.F32 R5, -RZ, R43.H0_H0 ;  /* 0x2000002bff057230 */ /* 0x000fe40000004100 */
[C---:B------:R-:W-:Y:S01]  /*8f50*/  FFMA.FTZ R27, R15.reuse, R6, -R4 ;  /* 0x000000060f1b7223 */ /* 0x040fe20000010804 */
[----:B------:R-:W-:Y:S02]  /*8f60*/  HADD2.F32 R12, -RZ, R12.H1_H1 ;  /* 0x3000000cff0c7230 */ /* 0x000fe40000004100 */
        /* <DEDUP_REMOVED lines=20> */
.L_x_2756:
[----:B------:R-:W-:Y:S05]  /*90b0*/  BSYNC B0 ;  /* 0x0000000000007941 */ /* 0x000fea0003800000 */
.L_x_2742:
[----:B------:R-:W-:Y:S01]  /*90c0*/  @!PT LDS RZ, [RZ] ;  /* 0x00000000fffff984 */ /* 0x000fe20000000800 */
[----:B------:R-:W-:Y:S01]  /*90d0*/  @!PT LDS RZ, [RZ] ;  /* 0x00000000fffff984 */ /* 0x000fe20000000800 */
[----:B------:R-:W-:Y:S01]  /*90e0*/  @!PT LDS RZ, [RZ] ;  /* 0x00000000fffff984 */ /* 0x000fe20000000800 */
[----:B------:R-:W-:Y:S01]  /*90f0*/  @!PT LDS RZ, [RZ] ;  /* 0x00000000fffff984 */ /* 0x000fe20000000800 */
[----:B------:R4:W-:Y:S06]  /*9100*/  MEMBAR.ALL.CTA ;  /* 0x0000000000007992 */ /* 0x0009ec0000008000 */
[----:B----4-:R-:W4:Y:S01]  /*9110*/  FENCE.VIEW.ASYNC.S ;  /* 0x00000000000073c6 */ /* 0x010f220000000000 */
[----:B------:R-:W-:Y:S05]  /*9120*/  WARPSYNC.ALL ;  /* 0x0000000000007948 */ /* 0x000fea0003800000 */
[----:B----4-:R-:W-:Y:S06]  /*9130*/  BAR.SYNC.DEFER_BLOCKING 0xd, 0x180 ;  /* 0x0346000000007b1d */ /* 0x010fec0000010000 */
.L_x_2739:
[----:B--2---:R-:W2:Y:S02]  /*9140*/  LDL R0, [R1] ;  /* 0x0000000001007983 */ /* 0x004ea40000100800 */
[----:B--2---:R-:W-:-:S13]  /*9150*/  ISETP.NE.AND P0, PT, R0, 0x3, PT ;  /* 0x000000030000780c */ /* 0x004fda0003f05270 */
[----:B------:R-:W-:Y:S05]  /*9160*/  @!P0 BRA `(.L_x_2766) ;  /* 0x0000000000048947 */ /* 0x000fea0003800000 */
[----:B------:R-:W-:Y:S01]  /*9170*/  BPT.TRAP 0x1 ;  /* 0x000000040000795c */ /* 0x000fe20000300000 */
.L_x_2766:
[----:B---3--:R-:W-:Y:S01]  /*9180*/  IMAD R8, R23, 0x8, R2 ;  /* 0x0000000817087824 */ /* 0x008fe200078e0202 */
[----:B01----:R-:W-:-:S04]  /*9190*/  SHF.L.U32 R3, R156, 0x1f, RZ ;  /* 0x0000001f9c037819 */ /* 0x003fc800000006ff */
[----:B------:R0:W1:Y:S01]  /*91a0*/  SYNCS.PHASECHK.TRANS64.TRYWAIT P1, [R8+URZ+0x16830], R3 ;  /* 0x01683003080075a7 */ /* 0x000062000802017f */
[----:B------:R-:W-:Y:S05]  /*91b0*/  @!P0 BRA `(.L_x_2767) ;  /* 0x0000000000048947 */ /* 0x000fea0003800000 */
[----:B------:R-:W-:Y:S01]  /*91c0*/  BPT.TRAP 0x1 ;  /* 0x000000040000795c */ /* 0x000fe20000300000 */
.L_x_2767:
        /* <DEDUP_REMOVED lines=10> */
.L_x_2768:
[----:B--2---:R-:W2:Y:S01]  /*9270*/  LDL R0, [R1+0x24] ;  /* 0x0000240001007983 */ /* 0x004ea20000100800 */
[----:B------:R-:W-:Y:S01]  /*9280*/  MOV R5, 0x40000040 ;  /* 0x4000004000057802 */ /* 0x000fe20000000f00 */
[----:B------:R-:W-:Y:S05]  /*9290*/  WARPSYNC.ALL ;  /* 0x0000000000007948 */ /* 0x000fea0003800000 */
[C---:B------:R-:W-:Y:S01]  /*92a0*/  R2UR UR4, R14.reuse ;  /* 0x000000000e0472ca */ /* 0x040fe200000e0000 */
[----:B-----5:R-:W-:Y:S01]  /*92b0*/  WARPGROUP.ARRIVE ;  /* 0x00000000000079c5 */ /* 0x020fe20000000000 */
[----:B------:R-:W-:Y:S01]  /*92c0*/  R2UR UR5, R15 ;  /* 0x000000000f0572ca */ /* 0x000fe200000e0000 */
[----:B------:R-:W-:Y:S01]  /*92d0*/  VIADD R12, R14, 0x2 ;  /* 0x000000020e0c7836 */ /* 0x000fe20000000000 */
[----:B------:R-:W-:Y:S01]  /*92e0*/  R2UR UR7, R5 ;  /* 0x00000000050772ca */ /* 0x000fe200000e0000 */
[----:B------:R-:W-:Y:S01]  /*92f0*/  IMAD.MOV.U32 R13, RZ, RZ, 0x40000040 ;  /* 0x40000040ff0d7424 */ /* 0x000fe200078e00ff */
[----:B----4-:R-:W-:Y:S01]  /*9300*/  MOV R11, 0x40000040 ;  /* 0x40000040000b7802 */ /* 0x010fe20000000f00 */
[----:B------:R-:W-:-:S02]  /*9310*/  IMAD.MOV.U32 R7, RZ, RZ, 0x40000040 ;  /* 0x40000040ff077424 */ /* 0x000fc400078e00ff */
[C---:B------:R-:W-:Y:S01]  /*9320*/  VIADD R10, R14.reuse, 0x4 ;  /* 0x000000040e0a7836 */ /* 0x040fe20000000000 */
[----:B------:R3:W-:Y:S01]  /*9330*/  STL.64 [R1+0x18], R12 ;  /* 0x0000180c01007387 */ /* 0x0007e20000100a00 */
[----:B------:R-:W-:Y:S02]  /*9340*/  VIADD R20, R14, 0x6 ;  /* 0x000000060e147836 */ /* 0x000fe40000000000 */
[----:B------:R-:W-:Y:S01]  /*9350*/  IMAD.MOV.U32 R21, RZ, RZ, 0x40000040 ;  /* 0x40000040ff157424 */ /* 0x000fe200078e00ff */
[----:B------:R3:W-:Y:S01]  /*9360*/  STL.64 [R1+0x10], R10 ;  /* 0x0000100a01007387 */ /* 0x0007e20000100a00 */
[----:B------:R-:W-:Y:S02]  /*9370*/  IMAD.MOV.U32 R5, RZ, RZ, 0x40000040 ;  /* 0x40000040ff057424 */ /* 0x000fe400078e00ff */
[----:B--2---:R-:W-:-:S04]  /*9380*/  IMAD R4, R23, 0x400, R0 ;  /* 0x0000040017047824 */ /* 0x004fc800078e0200 */
[C---:B------:R-:W-:Y:S01]  /*9390*/  VIADD R6, R4.reuse, 0x2 ;  /* 0x0000000204067836 */ /* 0x040fe20000000000 */
[----:B------:R-:W-:-:S13]  /*93a0*/  R2UR UR6, R4 ;  /* 0x00000000040672ca */ /* 0x000fda00000e0000 */
        /* <DEDUP_REMOVED lines=28> */
.L_x_2770:
[----:B------:R-:W2:Y:S01]  /*9570*/  LDL R0, [R1+0x4c] ;  /* 0x00004c0001007983 */ /* 0x000ea20000100800 */
[----:B01----:R-:W0:Y:S01]  /*9580*/  LDC R3, c[0x0][0x448] ;  /* 0x00011200ff037b82 */ /* 0x003e220000000800 */
[----:B------:R-:W-:Y:S02]  /*9590*/  ULDC UR4, c[0x0][0x988] ;  /* 0x0002620000047ab9 */ /* 0x000fe40000000800 */
[----:B------:R-:W2:Y:S04]  /*95a0*/  LDL R94, [R1+0x2c] ;  /* 0x00002c00015e7983 */ /* 0x000ea80000100800 */
[----:B------:R-:W3:Y:S04]  /*95b0*/  LDL R7, [R1+0x34] ;  /* 0x0000340001077983 */ /* 0x000ee80000100800 */
[----:B------:R-:W4:Y:S04]  /*95c0*/  LDL R92, [R1+0xc] ;  /* 0x00000c00015c7983 */ /* 0x000f280000100800 */
[----:B------:R-:W5:Y:S01]  /*95d0*/  LDL R90, [R1+0x28] ;  /* 0x00002800015a7983 */ /* 0x000f620000100800 */
[----:B0-----:R-:W-:-:S13]  /*95e0*/  ISETP.NE.AND P4, PT, R3, 0x1, PT ;  /* 0x000000010300780c */ /* 0x001fda0003f85270 */
[----:B------:R-:W0:Y:S08]  /*95f0*/  @P4 LDC R3, c[0x0][0x44c] ;  /* 0x00011300ff034b82 */ /* 0x000e300000000800 */
[----:B------:R-:W1:Y:S01]  /*9600*/  @P4 LDC R5, c[0x0][0x450] ;  /* 0x00011400ff054b82 */ /* 0x000e620000000800 */
[----:B--2---:R-:W-:-:S04]  /*9610*/  IMAD.IADD R6, R0, 0x1, R94 ;  /* 0x0000000100067824 */ /* 0x004fc800078e025e */
[----:B0-----:R-:W-:-:S05]  /*9620*/  @P4 IMAD.HI.U32 R0, R6, R3, RZ ;  /* 0x0000000306004227 */ /* 0x001fca00078e00ff */
[----:B-1----:R-:W-:-:S05]  /*9630*/  @P4 SHF.R.U32.HI R6, RZ, R5, R0 ;  /* 0x00000005ff064219 */ /* 0x002fca0000011600 */
[----:B------:R-:W0:Y:S01]  /*9640*/  SHFL.IDX PT, R0, R6, 0x1, 0x1c1f ;  /* 0x003c1f0006007f89 */ /* 0x000e2200000e0000 */
[----:B------:R-:W-:-:S05]  /*9650*/  MOV R5, 0xffffff80 ;  /* 0xffffff8000057802 */ /* 0x000fca0000000f00 */
[----:B------:R-:W-:-:S05]  /*9660*/  IMAD R5, R88, R5, 0x80 ;  /* 0x0000008058057424 */ /* 0x000fca00078e0205 */
[C-C-:B---3--:R-:W-:Y:S02]  /*9670*/  IADD3 R4, -R7.reuse, 0x1, R5.reuse ;  /* 0x0000000107047810 */ /* 0x148fe40007ffe105 */
[----:B-----5:R-:W-:Y:S02]  /*9680*/  IADD3 R5, -R7, R90, R5 ;  /* 0x0000005a07057210 */ /* 0x020fe40007ffe105 */
[----:B----4-:R-:W-:-:S04]  /*9690*/  IADD3 R4, -R92, R4, R90 ;  /* 0x000000045c047210 */ /* 0x010fc80007ffe15a */
        /* <DEDUP_REMOVED lines=94> */
[----:B------:R-:W-:-:S04]  /*9c80*/  FMNMX.FTZ R10, R111, R10, !PT ;  /* 0x0000000a6f0a7209 */ /* 0x000fc80007810000 */
[----:B------:R-:W-:-:S05]  /*9c90*/  FMNMX.FTZ R12, R87, R10, !PT ;  /* 0x0000000a570c7209 */ /* 0x000fca0007810000 */
[----:B------:R-:W0:Y:S04]  /*9ca0*/  SHFL.BFLY PT, R3, R12, 0x2, 0x1f ;  /* 0x0c401f000c037f89 */ /* 0x000e2800000e0000 */
[----:B------:R-:W1:Y:S01]  /*9cb0*/  SHFL.IDX PT, R6, R6, RZ, 0x1c1f ;  /* 0x001c1fff06067589 */ /* 0x000e6200000e0000 */
[----:B0-----:R-:W-:-:S05]  /*9cc0*/  FMNMX.FTZ R26, R12, R3, !PT ;  /* 0x000000030c1a7209 */ /* 0x001fca0007810000 */
[----:B------:R-:W0:Y:S01]  /*9cd0*/  SHFL.BFLY PT, R3, R26, 0x1, 0x1f ;  /* 0x0c201f001a037f89 */ /* 0x000e2200000e0000 */
[----:B------:R-:W-:Y:S01]  /*9ce0*/  IMAD.U32 R0, RZ, RZ, UR4 ;  /* 0x00000004ff007e24 */ /* 0x000fe2000f8e00ff */
[----:B-1----:R-:W-:-:S04]  /*9cf0*/  VIADDMNMX R4, R6, R4, R5, PT ;  /* 0x0000000406047246 */ /* 0x002fc80003800105 */
[C---:B------:R-:W-:Y:S02]  /*9d00*/  ISETP.GT.AND P2, PT, R4.reuse, 0x1, PT ;  /* 0x000000010400780c */ /* 0x040fe40003f44270 */
[----:B------:R-:W-:Y:S02]  /*9d10*/  ISETP.GT.AND P3, PT, R4, 0x8, PT ;  /* 0x000000080400780c */ /* 0x000fe40003f64270 */
[----:B0-----:R-:W-:-:S04]  /*9d20*/  FMNMX.FTZ R3, R26, R3, !PT ;  /* 0x000000031a037209 */ /* 0x001fc80007810000 */
[C---:B------:R-:W-:Y:S01]  /*9d30*/  FSETP.NEU.FTZ.AND P1, PT, R3.reuse, -INF , PT ;  /* 0xff8000000300780b */ /* 0x040fe20003f3d000 */
[----:B------:R-:W-:-:S05]  /*9d40*/  FMUL.FTZ R10, R3, R0 ;  /* 0x00000000030a7220 */ /* 0x000fca0000410000 */
[----:B------:R-:W-:Y:S02]  /*9d50*/  FSEL R10, R10, RZ, P1 ;  /* 0x000000ff0a0a7208 */ /* 0x000fe40000800000 */
[----:B------:R-:W-:Y:S02]  /*9d60*/  ISETP.GT.AND P1, PT, R4, RZ, PT ;  /* 0x000000ff0400720c */ /* 0x000fe40003f24270 */
[----:B------:R-:W-:Y:S02]  /*9d70*/  FSEL R25, R25, -INF , P2 ;  /* 0xff80000019197808 */ /* 0x000fe40001000000 */
[----:B------:R-:W-:Y:S01]  /*9d80*/  FSEL R5, R24, -INF , P1 ;  /* 0xff80000018057808 */ /* 0x000fe20000800000 */
[----:B------:R-:W-:Y:S01]  /*9d90*/  FFMA.FTZ R149, R7, R0, -R10 ;  /* 0x0000000007957223 */ /* 0x000fe2000001080a */
[----:B------:R-:W-:Y:S02]  /*9da0*/  ISETP.GT.AND P1, PT, R4, 0x9, PT ;  /* 0x000000090400780c */ /* 0x000fe40003f24270 */
[----:B------:R-:W-:-:S02]  /*9db0*/  FSEL R7, R28, -INF , P3 ;  /* 0xff8000001c077808 */ /* 0x000fc40001800000 */
[----:B------:R-:W-:Y:S02]  /*9dc0*/  FMNMX.FTZ R6, R5, R25, !PT ;  /* 0x0000001905067209 */ /* 0x000fe40007810000 */
[C---:B------:R-:W-:Y:S02]  /*9dd0*/  ISETP.GT.AND P2, PT, R4.reuse, 0x10, PT ;  /* 0x000000100400780c */ /* 0x040fe40003f44270 */
[----:B------:R-:W-:Y:S02]  /*9de0*/  FSEL R29, R29, -INF , P1 ;  /* 0xff8000001d1d7808 */ /* 0x000fe40000800000 */
[----:B------:R-:W-:Y:S01]  /*9df0*/  FMNMX.FTZ R6, R7, R6, !PT ;  /* 0x0000000607067209 */ /* 0x000fe20007810000 */
        /* <DEDUP_REMOVED lines=53> */
[----:B------:R-:W-:Y:S01]  /*a150*/  FFMA.FTZ R48, R55, R0, -R10 ;  /* 0x0000000037307223 */ /* 0x000fe2000001080a */
[----:B------:R-:W-:Y:S01]  /*a160*/  FSEL R57, R57, -INF , P1 ;  /* 0xff80000039397808 */ /* 0x000fe20000800000 */
[----:B------:R-:W0:Y:S01]  /*a170*/  S2R R96, SR_CgaCtaId ;  /* 0x0000000000607919 */ /* 0x000e220000008800 */
[----:B------:R-:W-:Y:S01]  /*a180*/  FMNMX.FTZ R6, R39, R6, !PT ;  /* 0x0000000627067209 */ /* 0x000fe20007810000 */
[----:B------:R-:W1:Y:S01]  /*a190*/  @P4 LDC R52, c[0x0][0x450] ;  /* 0x00011400ff344b82 */ /* 0x000e620000000800 */
        /* <DEDUP_REMOVED lines=41> */
[----:B------:R-:W-:Y:S01]  /*a430*/  FMNMX.FTZ R6, R85, R6, !PT ;  /* 0x0000000655067209 */ /* 0x000fe20007810000 */
[----:B------:R-:W-:-:S04]  /*a440*/  FFMA.FTZ R4, R59, R0, -R10 ;  /* 0x000000003b047223 */ /* 0x000fc8000001080a */
[----:B------:R-:W2:Y:S02]  /*a450*/  SHFL.BFLY PT, R59, R6, 0x2, 0x1f ;  /* 0x0c401f00063b7f89 */ /* 0x000ea400000e0000 */
[----:B--2---:R-:W-:-:S05]  /*a460*/  FMNMX.FTZ R59, R6, R59, !PT ;  /* 0x0000003b063b7209 */ /* 0x004fca0007810000 */
[----:B------:R-:W2:Y:S02]  /*a470*/  SHFL.BFLY PT, R6, R59, 0x1, 0x1f ;  /* 0x0c201f003b067f89 */ /* 0x000ea400000e0000 */
[----:B--2---:R-:W-:-:S04]  /*a480*/  FMNMX.FTZ R6, R59, R6, !PT ;  /* 0x000000063b067209 */ /* 0x004fc80007810000 */
[C---:B------:R-:W-:Y:S01]  /*a490*/  FSETP.NEU.FTZ.AND P1, PT, R6.reuse, -INF , PT ;  /* 0xff8000000600780b */ /* 0x040fe20003f3d000 */
[----:B------:R-:W-:-:S05]  /*a4a0*/  FMUL.FTZ R50, R6, R0 ;  /* 0x0000000006327220 */ /* 0x000fca0000410000 */
[----:B------:R-:W-:-:S05]  /*a4b0*/  FSEL R50, R50, RZ, P1 ;  /* 0x000000ff32327208 */ /* 0x000fca0000800000 */
[-CC-:B------:R-:W-:Y:S01]  /*a4c0*/  FFMA.FTZ R136, R13, R0.reuse, -R50.reuse ;  /* 0x000000000d887223 */ /* 0x180fe20000010832 */
[-CC-:B------:R-:W-:Y:S02]  /*a4d0*/  FFMA.FTZ R13, R49, R0.reuse, -R50.reuse ;  /* 0x00000000310d7223 */ /* 0x180fe40000010832 */
[----:B------:R-:W2:Y:S01]  /*a4e0*/  LDL R49, [R1+0x3c] ;  /* 0x00003c0001317983 */ /* 0x000ea20000100800 */
[-CC-:B------:R-:W-:Y:S01]  /*a4f0*/  FFMA.FTZ R146, R27, R0.reuse, -R50.reuse ;  /* 0x000000001b927223 */ /* 0x180fe20000010832 */
[-CC-:B------:R-:W-:Y:S02]  /*a500*/  FFMA.FTZ R27, R37, R0.reuse, -R50.reuse ;  /* 0x00000000251b7223 */ /* 0x180fe40000010832 */
[----:B------:R-:W3:Y:S01]  /*a510*/  @P4 LDC R37, c[0x0][0x44c] ;  /* 0x00011300ff254b82 */ /* 0x000ee20000000800 */
[-CC-:B------:R-:W-:Y:S01]  /*a520*/  FFMA.FTZ R148, R5, R0.reuse, -R50.reuse ;  /* 0x0000000005947223 */ /* 0x180fe20000010832 */
[-CC-:B------:R-:W-:Y:S01]  /*a530*/  FFMA.FTZ R5, R25, R0.reuse, -R50.reuse ;  /* 0x0000000019057223 */ /* 0x180fe20000010832 */
[-CC-:B------:R-:W-:Y:S01]  /*a540*/  FFMA.FTZ R150, R7, R0.reuse, -R50.reuse ;  /* 0x0000000007967223 */ /* 0x180fe20000010832 */
[----:B------:R-:W-:Y:S01]  /*a550*/  MUFU.EX2 R149, R149 ;  /* 0x0000009500957308 */ /* 0x000fe20000000800 */
[-CC-:B------:R-:W-:Y:S01]  /*a560*/  FFMA.FTZ R25, R29, R0.reuse, -R50.reuse ;  /* 0x000000001d197223 */ /* 0x180fe20000010832 */
[----:B------:R-:W-:-:S06]  /*a570*/  FFMA.FTZ R144, R9, R0, -R50 ;  /* 0x0000000009907223 */ /* 0x000fcc0000010832 */
[----:B------:R-:W-:Y:S08]  /*a580*/  MUFU.EX2 R148, R148 ;  /* 0x0000009400947308 */ /* 0x000ff00000000800 */
[----:B------:R-:W4:Y:S01]  /*a590*/  MUFU.EX2 R5, R5 ;  /* 0x0000000500057308 */ /* 0x000f220000000800 */
[----:B------:R-:W-:-:S07]  /*a5a0*/  VIADD R8, R8, 0x16840 ;  /* 0x0001684008087836 */ /* 0x000fce0000000000 */
[----:B------:R-:W5:Y:S01]  /*a5b0*/  MUFU.EX2 R12, R12 ;  /* 0x0000000c000c7308 */ /* 0x000f620000000800 */
[----:B------:R-:W-:-:S07]  /*a5c0*/  FFMA.FTZ R9, R33, R0, -R50 ;  /* 0x0000000021097223 */ /* 0x000fce0000010832 */
[----:B------:R-:W1:Y:S08]  /*a5d0*/  MUFU.EX2 R150, R150 ;  /* 0x0000009600967308 */ /* 0x000e700000000800 */
[----:B------:R-:W1:Y:S01]  /*a5e0*/  MUFU.EX2 R151, R151 ;  /* 0x0000009700977308 */ /* 0x000e620000000800 */
[----:B0-----:R-:W-:-:S07]  /*a5f0*/  PRMT R8, R96, 0x654, R8 ;  /* 0x0000065460087816 */ /* 0x001fce0000000008 */
[----:B------:R-:W0:Y:S01]  /*a600*/  MUFU.EX2 R25, R25 ;  /* 0x0000001900197308 */ /* 0x000e220000000800 */
[----:B---3--:R-:W-:Y:S01]  /*a610*/  @P4 IMAD.HI.U32 R37, R94, R37, RZ ;  /* 0x000000255e254227 */ /* 0x008fe200078e00ff */
[----:B------:R5:W-:Y:S06]  /*a620*/  SYNCS.ARRIVE.TRANS64.RED.A1T0 RZ, [R8+URZ], RZ ;  /* 0x000000ff08ff79a7 */ /* 0x000bec000810043f */
[----:B------:R-:W3:Y:S01]  /*a630*/  MUFU.EX2 R24, R24 ;  /* 0x0000001800187308 */ /* 0x000ee20000000800 */
[----:B----4-:R-:W-:Y:S01]  /*a640*/  FADD.FTZ R7, R148, R5 ;  /* 0x0000000594077221 */ /* 0x010fe20000010000 */
[----:B------:R-:W-:-:S06]  /*a650*/  FFMA.FTZ R132, R39, R0, -R50 ;  /* 0x0000000027847223 */ /* 0x000fcc0000010832 */
[----:B------:R-:W4:Y:S01]  /*a660*/  MUFU.EX2 R144, R144 ;  /* 0x0000009000907308 */ /* 0x000f220000000800 */
[----:B-----5:R-:W-:Y:S01]  /*a670*/  FADD.FTZ R8, R149, R12 ;  /* 0x0000000c95087221 */ /* 0x020fe20000010000 */
[----:B------:R-:W-:-:S06]  /*a680*/  IMAD.MOV.U32 R39, RZ, RZ, R94 ;  /* 0x000000ffff277224 */ /* 0x000fcc00078e005e */
[----:B------:R-:W5:Y:S01]  /*a690*/  MUFU.EX2 R145, R145 ;  /* 0x0000009100917308 */ /* 0x000f620000000800 */
[----:B-1----:R-:W-:Y:S01]  /*a6a0*/  @P4 SHF.R.U32.HI R39, RZ, R52, R37 ;  /* 0x00000034ff274219 */ /* 0x002fe20000011625 */
[----:B------:R-:W-:-:S06]  /*a6b0*/  FADD.FTZ R52, R150, R7 ;  /* 0x0000000796347221 */ /* 0x000fcc0000010000 */
[----:B------:R-:W1:Y:S01]  /*a6c0*/  MUFU.EX2 R9, R9 ;  /* 0x0000000900097308 */ /* 0x000e620000000800 */
[----:B------:R-:W-:Y:S01]  /*a6d0*/  FADD.FTZ R37, R151, R8 ;  /* 0x0000000897257221 */ /* 0x000fe20000010000 */
[----:B------:R-:W-:-:S06]  /*a6e0*/  FFMA.FTZ R140, R11, R0, -R50 ;  /* 0x000000000b8c7223 */ /* 0x000fcc0000010832 */
[----:B------:R-:W1:Y:S01]  /*a6f0*/  MUFU.EX2 R26, R26 ;  /* 0x0000001a001a7308 */ /* 0x000e620000000800 */
[----:B------:R-:W-:Y:S01]  /*a700*/  IADD3 R7, R39, R90, -R92 ;  /* 0x0000005a27077210 */ /* 0x000fe20007ffe85c */
[----:B0-----:R-:W-:-:S06]  /*a710*/  FADD.FTZ R39, R25, R52 ;  /* 0x0000003419277221 */ /* 0x001fcc0000010000 */
[----:B------:R-:W0:Y:S01]  /*a720*/  MUFU.EX2 R146, R146 ;  /* 0x0000009200927308 */ /* 0x000e220000000800 */
[----:B---3--:R-:W-:Y:S01]  /*a730*/  FADD.FTZ R8, R24, R37 ;  /* 0x0000002518087221 */ /* 0x008fe20000010000 */
[----:B------:R-:W-:-:S06]  /*a740*/  FFMA.FTZ R11, R41, R0, -R50 ;  /* 0x00000000290b7223 */ /* 0x000fcc0000010832 */
[----:B------:R-:W3:Y:S01]  /*a750*/  MUFU.EX2 R147, R147 ;  /* 0x0000009300937308 */ /* 0x000ee20000000800 */
[----:B----4-:R-:W-:Y:S01]  /*a760*/  FADD.FTZ R52, R144, R39 ;  /* 0x0000002790347221 */ /* 0x010fe20000010000 */
[----:B-----5:R-:W-:-:S06]  /*a770*/  FADD.FTZ R41, R145, R8 ;  /* 0x0000000891297221 */ /* 0x020fcc0000010000 */
[----:B------:R-:W-:Y:S01]  /*a780*/  MUFU.EX2 R28, R28 ;  /* 0x0000001c001c7308 */ /* 0x000fe20000000800 */
[----:B------:R-:W-:-:S07]  /*a790*/  FFMA.FTZ R142, R31, R0, -R50 ;  /* 0x000000001f8e7223 */ /* 0x000fce0000010832 */
[----:B------:R-:W4:Y:S01]  /*a7a0*/  MUFU.EX2 R27, R27 ;  /* 0x0000001b001b7308 */ /* 0x000f220000000800 */
[----:B------:R-:W-:Y:S01]  /*a7b0*/  FFMA.FTZ R134, R43, R0, -R50 ;  /* 0x000000002b867223 */ /* 0x000fe20000010832 */
[----:B-1----:R-:W-:Y:S01]  /*a7c0*/  FADD.FTZ R43, R9, R52 ;  /* 0x00000034092b7221 */ /* 0x002fe20000010000 */
[----:B------:R-:W-:-:S05]  /*a7d0*/  FADD.FTZ R8, R26, R41 ;  /* 0x000000291a087221 */ /* 0x000fca0000010000 */
[----:B------:R-:W-:Y:S01]  /*a7e0*/  MUFU.EX2 R141, R141 ;  /* 0x0000008d008d7308 */ /* 0x000fe20000000800 */
[----:B------:R-:W-:-:S07]  /*a7f0*/  FFMA.FTZ R29, R45, R0, -R50 ;  /* 0x000000002d1d7223 */ /* 0x000fce0000010832 */
[----:B------:R-:W1:Y:S01]  /*a800*/  MUFU.EX2 R140, R140 ;  /* 0x0000008c008c7308 */ /* 0x000e620000000800 */
[----:B0-----:R-:W-:Y:S01]  /*a810*/  FADD.FTZ R52, R146, R43 ;  /* 0x0000002b92347221 */ /* 0x001fe20000010000 */
[----:B---3--:R-:W-:-:S06]  /*a820*/  FADD.FTZ R43, R147, R8 ;  /* 0x00000008932b7221 */ /* 0x008fcc0000010000 */
[----:B------:R-:W-:Y:S08]  /*a830*/  MUFU.EX2 R30, R30 ;  /* 0x0000001e001e7308 */ /* 0x000ff00000000800 */
[----:B------:R-:W0:Y:S01]  /*a840*/  MUFU.EX2 R11, R11 ;  /* 0x0000000b000b7308 */ /* 0x000e220000000800 */
[----:B----4-:R-:W-:Y:S01]  /*a850*/  FADD.FTZ R45, R27, R52 ;  /* 0x000000341b2d7221 */ /* 0x010fe20000010000 */
[----:B------:R-:W-:-:S06]  /*a860*/  FADD.FTZ R8, R28, R43 ;  /* 0x0000002b1c087221 */ /* 0x000fcc0000010000 */
[----:B------:R-:W-:Y:S08]  /*a870*/  MUFU.EX2 R143, R143 ;  /* 0x0000008f008f7308 */ /* 0x000ff00000000800 */
[----:B------:R-:W3:Y:S01]  /*a880*/  MUFU.EX2 R142, R142 ;  /* 0x0000008e008e7308 */ /* 0x000ee20000000800 */
[----:B-1----:R-:W-:Y:S01]  /*a890*/  FADD.FTZ R52, R140, R45 ;  /* 0x0000002d8c347221 */ /* 0x002fe20000010000 */
[----:B------:R-:W-:-:S06]  /*a8a0*/  FADD.FTZ R43, R141, R8 ;  /* 0x000000088d2b7221 */ /* 0x000fcc0000010000 */
[----:B------:R-:W-:Y:S01]  /*a8b0*/  MUFU.EX2 R32, R32 ;  /* 0x0000002000207308 */ /* 0x000fe20000000800 */
[-C--:B------:R-:W-:Y:S01]  /*a8c0*/  FFMA.FTZ R139, R95, R0.reuse, -R10 ;  /* 0x000000005f8b7223 */ /* 0x080fe2000001080a */
[----:B------:R-:W-:-:S06]  /*a8d0*/  FFMA.FTZ R138, R35, R0, -R50 ;  /* 0x00000000238a7223 */ /* 0x000fcc0000010832 */
[----:B------:R-:W1:Y:S01]  /*a8e0*/  MUFU.EX2 R29, R29 ;  /* 0x0000001d001d7308 */ /* 0x000e620000000800 */
[----:B0-----:R-:W-:Y:S01]  /*a8f0*/  FADD.FTZ R45, R11, R52 ;  /* 0x000000340b2d7221 */ /* 0x001fe20000010000 */
[----:B------:R-:W-:-:S06]  /*a900*/  FADD.FTZ R8, R30, R43 ;  /* 0x0000002b1e087221 */ /* 0x000fcc0000010000 */
[----:B------:R-:W-:Y:S01]  /*a910*/  MUFU.EX2 R137, R137 ;  /* 0x0000008900897308 */ /* 0x000fe20000000800 */
[----:B------:R-:W-:-:S07]  /*a920*/  FFMA.FTZ R31, R53, R0, -R50 ;  /* 0x00000000351f7223 */ /* 0x000fce0000010832 */
[----:B------:R-:W0:Y:S01]  /*a930*/  MUFU.EX2 R136, R136 ;  /* 0x0000008800887308 */ /* 0x000e220000000800 */
[----:B---3--:R-:W-:Y:S01]  /*a940*/  FADD.FTZ R52, R142, R45 ;  /* 0x0000002d8e347221 */ /* 0x008fe20000010000 */
[----:B------:R-:W-:-:S06]  /*a950*/  FADD.FTZ R43, R143, R8 ;  /* 0x000000088f2b7221 */ /* 0x000fcc0000010000 */
[----:B------:R-:W-:Y:S01]  /*a960*/  MUFU.EX2 R46, R46 ;  /* 0x0000002e002e7308 */ /* 0x000fe20000000800 */
[----:B------:R-:W-:-:S07]  /*a970*/  FFMA.FTZ R133, R97, R0, -R10 ;  /* 0x0000000061857223 */ /* 0x000fce000001080a */
[----:B------:R-:W3:Y:S01]  /*a980*/  MUFU.EX2 R13, R13 ;  /* 0x0000000d000d7308 */ /* 0x000ee20000000800 */
[----:B-1----:R-:W-:Y:S01]  /*a990*/  FADD.FTZ R45, R29, R52 ;  /* 0x000000341d2d7221 */ /* 0x002fe20000010000 */
[----:B------:R-:W-:-:S06]  /*a9a0*/  FADD.FTZ R8, R32, R43 ;  /* 0x0000002b20087221 */ /* 0x000fcc0000010000 */
[----:B------:R-:W-:Y:S01]  /*a9b0*/  MUFU.EX2 R139, R139 ;  /* 0x0000008b008b7308 */ /* 0x000fe20000000800 */
[----:B------:R-:W-:-:S07]  /*a9c0*/  FFMA.FTZ R33, R57, R0, -R50 ;  /* 0x0000000039217223 */ /* 0x000fce0000010832 */
        /* <DEDUP_REMOVED lines=9> */
[-C--:B------:R-:W-:Y:S01]  /*aa60*/  FFMA.FTZ R42, R63, R0.reuse, -R10 ;  /* 0x000000003f2a7223 */ /* 0x080fe2000001080a */
[----:B------:R-:W-:-:S06]  /*aa70*/  FFMA.FTZ R35, R61, R0, -R50 ;  /* 0x000000003d237223 */ /* 0x000fcc0000010832 */
[----:B------:R-:W3:Y:S01]  /*aa80*/  MUFU.EX2 R132, R132 ;  /* 0x0000008400847308 */ /* 0x000ee20000000800 */
[----:B------:R-:W-:Y:S01]  /*aa90*/  F2FP.F16.F32.PACK_AB R149, R12, R149 ;  /* 0x000000950c95723e */ /* 0x000fe200000000ff */
[----:B-1----:R-:W-:Y:S01]  /*aaa0*/  FADD.FTZ R12, R138, R45 ;  /* 0x0000002d8a0c7221 */ /* 0x002fe20000010000 */
[----:B------:R-:W-:-:S05]  /*aab0*/  FADD.FTZ R43, R139, R8 ;  /* 0x000000088b2b7221 */ /* 0x000fca0000010000 */
[----:B------:R-:W-:Y:S01]  /*aac0*/  MUFU.EX2 R4, R4 ;  /* 0x0000000400047308 */ /* 0x000fe20000000800 */
[-C--:B------:R-:W-:Y:S01]  /*aad0*/  FFMA.FTZ R129, R101, R0.reuse, -R10 ;  /* 0x0000000065817223 */ /* 0x080fe2000001080a */
[----:B------:R-:W-:-:S06]  /*aae0*/  FFMA.FTZ R128, R89, R0, -R50 ;  /* 0x0000000059807223 */ /* 0x000fcc0000010832 */
[----:B------:R-:W1:Y:S01]  /*aaf0*/  MUFU.EX2 R33, R33 ;  /* 0x0000002100217308 */ /* 0x000e620000000800 */
[----:B0-----:R-:W-:Y:S01]  /*ab00*/  FADD.FTZ R45, R31, R12 ;  /* 0x0000000c1f2d7221 */ /* 0x001fe20000010000 */
[----:B------:R-:W-:-:S06]  /*ab10*/  FADD.FTZ R8, R48, R43 ;  /* 0x0000002b30087221 */ /* 0x000fcc0000010000 */
[----:B------:R-:W-:Y:S01]  /*ab20*/  MUFU.EX2 R135, R135 ;  /* 0x0000008700877308 */ /* 0x000fe20000000800 */
[-C--:B------:R-:W-:Y:S01]  /*ab30*/  FFMA.FTZ R34, R67, R0.reuse, -R10 ;  /* 0x0000000043227223 */ /* 0x080fe2000001080a */
[----:B------:R-:W-:-:S06]  /*ab40*/  FFMA.FTZ R37, R65, R0, -R50 ;  /* 0x0000000041257223 */ /* 0x000fcc0000010832 */
[----:B------:R-:W0:Y:S01]  /*ab50*/  MUFU.EX2 R134, R134 ;  /* 0x0000008600867308 */ /* 0x000e220000000800 */
[----:B---3--:R-:W-:Y:S01]  /*ab60*/  FADD.FTZ R12, R132, R45 ;  /* 0x0000002d840c7221 */ /* 0x008fe20000010000 */
[----:B------:R-:W-:-:S06]  /*ab70*/  FADD.FTZ R43, R133, R8 ;  /* 0x00000008852b7221 */ /* 0x000fcc0000010000 */
[----:B------:R-:W-:Y:S01]  /*ab80*/  MUFU.EX2 R42, R42 ;  /* 0x0000002a002a7308 */ /* 0x000fe20000000800 */
[-C--:B------:R-:W-:Y:S01]  /*ab90*/  FFMA.FTZ R131, R103, R0.reuse, -R10 ;  /* 0x0000000067837223 */ /* 0x080fe2000001080a */
[----:B------:R-:W-:-:S06]  /*aba0*/  FFMA.FTZ R130, R47, R0, -R50 ;  /* 0x000000002f827223 */ /* 0x000fcc0000010832 */
[----:B------:R-:W3:Y:S01]  /*abb0*/  MUFU.EX2 R35, R35 ;  /* 0x0000002300237308 */ /* 0x000ee20000000800 */
[----:B-1----:R-:W-:Y:S01]  /*abc0*/  FADD.FTZ R45, R33, R12 ;  /* 0x0000000c212d7221 */ /* 0x002fe20000010000 */
[----:B------:R-:W-:-:S06]  /*abd0*/  FADD.FTZ R8, R4, R43 ;  /* 0x0000002b04087221 */ /* 0x000fcc0000010000 */
[----:B------:R-:W-:Y:S01]  /*abe0*/  MUFU.EX2 R129, R129 ;  /* 0x0000008100817308 */ /* 0x000fe20000000800 */
[-C--:B------:R-:W-:Y:S01]  /*abf0*/  FFMA.FTZ R36, R71, R0.reuse, -R10 ;  /* 0x0000000047247223 */ /* 0x080fe2000001080a */
[----:B------:R-:W-:-:S06]  /*ac00*/  FFMA.FTZ R39, R69, R0, -R50 ;  /* 0x0000000045277223 */ /* 0x000fcc0000010832 */
[----:B------:R-:W1:Y:S01]  /*ac10*/  MUFU.EX2 R128, R128 ;  /* 0x0000008000807308 */ /* 0x000e620000000800 */
[----:B------:R-:W-:Y:S01]  /*ac20*/  F2FP.F16.F32.PACK_AB R148, R5, R148 ;  /* 0x000000940594723e */ /* 0x000fe200000000ff */
[----:B0-----:R-:W-:Y:S01]  /*ac30*/  FADD.FTZ R12, R134, R45 ;  /* 0x0000002d860c7221 */ /* 0x001fe20000010000 */
[----:B------:R-:W-:-:S05]  /*ac40*/  FADD.FTZ R5, R135, R8 ;  /* 0x0000000887057221 */ /* 0x000fca0000010000 */
[----:B------:R-:W-:Y:S01]  /*ac50*/  MUFU.EX2 R34, R34 ;  /* 0x0000002200227308 */ /* 0x000fe20000000800 */
[-C--:B------:R-:W-:Y:S01]  /*ac60*/  FFMA.FTZ R125, R105, R0.reuse, -R10 ;  /* 0x00000000697d7223 */ /* 0x080fe2000001080a */
[----:B------:R-:W-:-:S06]  /*ac70*/  FFMA.FTZ R124, R91, R0, -R50 ;  /* 0x000000005b7c7223 */ /* 0x000fcc0000010832 */
[----:B------:R-:W0:Y:S01]  /*ac80*/  MUFU.EX2 R37, R37 ;  /* 0x0000002500257308 */ /* 0x000e220000000800 */
[----:B------:R-:W-:Y:S01]  /*ac90*/  F2FP.F16.F32.PACK_AB R144, R9, R144 ;  /* 0x000000900990723e */ /* 0x000fe200000000ff */
[----:B---3--:R-:W-:Y:S01]  /*aca0*/  FADD.FTZ R9, R35, R12 ;  /* 0x0000000c23097221 */ /* 0x008fe20000010000 */
[----:B------:R-:W-:-:S05]  /*acb0*/  FADD.FTZ R8, R42, R5 ;  /* 0x000000052a087221 */ /* 0x000fca0000010000 */
        /* <DEDUP_REMOVED lines=15> */
[----:B------:R-:W-:Y:S01]  /*adb0*/  FFMA.FTZ R77, R77, R0, -R50 ;  /* 0x000000004d4d7223 */ /* 0x000fe20000010832 */
[----:B------:R-:W-:Y:S01]  /*adc0*/  SHF.R.S32.HI R54, RZ, 0x1f, R7 ;  /* 0x0000001fff367819 */ /* 0x000fe20000011407 */
[----:B---3--:R-:W-:-:S05]  /*add0*/  FADD.FTZ R12, R130, R9 ;  /* 0x00000009820c7221 */ /* 0x008fca0000010000 */
[----:B------:R-:W-:Y:S01]  /*ade0*/  MUFU.EX2 R38, R38 ;  /* 0x0000002600267308 */ /* 0x000fe20000000800 */
[----:B------:R-:W-:Y:S01]  /*adf0*/  FADD.FTZ R5, R131, R8 ;  /* 0x0000000883057221 */ /* 0x000fe20000010000 */
[----:B------:R-:W-:-:S06]  /*ae00*/  FFMA.FTZ R121, R79, R0, -R10 ;  /* 0x000000004f797223 */ /* 0x000fcc000001080a */
[----:B------:R-:W3:Y:S01]  /*ae10*/  MUFU.EX2 R41, R41 ;  /* 0x0000002900297308 */ /* 0x000ee20000000800 */
[----:B------:R-:W-:Y:S01]  /*ae20*/  FFMA.FTZ R93, R93, R0, -R50 ;  /* 0x000000005d5d7223 */ /* 0x000fe20000010832 */
[----:B------:R-:W-:Y:S01]  /*ae30*/  LEA.HI R7, R54, R7, RZ, 0x7 ;  /* 0x0000000736077211 */ /* 0x000fe200078f38ff */
[----:B-1----:R-:W-:-:S05]  /*ae40*/  FADD.FTZ R9, R39, R12 ;  /* 0x0000000c27097221 */ /* 0x002fca0000010000 */
[----:B------:R-:W-:Y:S01]  /*ae50*/  MUFU.EX2 R127, R127 ;  /* 0x0000007f007f7308 */ /* 0x000fe20000000800 */
[----:B------:R-:W-:Y:S01]  /*ae60*/  FADD.FTZ R8, R36, R5 ;  /* 0x0000000524087221 */ /* 0x000fe20000010000 */
[----:B------:R-:W-:-:S06]  /*ae70*/  FFMA.FTZ R44, R83, R0, -R10 ;  /* 0x00000000532c7223 */ /* 0x000fcc000001080a */
[----:B------:R-:W1:Y:S01]  /*ae80*/  MUFU.EX2 R51, R51 ;  /* 0x0000003300337308 */ /* 0x000e620000000800 */
[----:B------:R-:W-:Y:S01]  /*ae90*/  FFMA.FTZ R81, R81, R0, -R50 ;  /* 0x0000000051517223 */ /* 0x000fe20000010832 */
[----:B------:R-:W-:Y:S01]  /*aea0*/  F2FP.F16.F32.PACK_AB R133, R4, R133 ;  /* 0x000000850485723e */ /* 0x000fe200000000ff */
[----:B0-----:R-:W-:Y:S01]  /*aeb0*/  FADD.FTZ R4, R124, R9 ;  /* 0x000000097c047221 */ /* 0x001fe20000010000 */
[----:B------:R-:W-:-:S04]  /*aec0*/  SHF.R.S32.HI R7, RZ, 0x7, R7 ;  /* 0x00000007ff077819 */ /* 0x000fc80000011407 */
[----:B------:R-:W-:Y:S01]  /*aed0*/  MUFU.EX2 R40, R40 ;  /* 0x0000002800287308 */ /* 0x000fe20000000800 */
[----:B------:R-:W-:Y:S01]  /*aee0*/  FADD.FTZ R5, R125, R8 ;  /* 0x000000087d057221 */ /* 0x000fe20000010000 */
[----:B------:R-:W-:-:S06]  /*aef0*/  FFMA.FTZ R123, R111, R0, -R10 ;  /* 0x000000006f7b7223 */ /* 0x000fcc000001080a */
[----:B------:R-:W0:Y:S01]  /*af00*/  MUFU.EX2 R126, R77 ;  /* 0x0000004d007e7308 */ /* 0x000e220000000800 */
[----:B------:R-:W-:Y:S01]  /*af10*/  FFMA.FTZ R55, R55, R0, -R50 ;  /* 0x0000000037377223 */ /* 0x000fe20000010832 */
[----:B--2---:R-:W-:Y:S01]  /*af20*/  VIMNMX R49, R49, R7, !PT ;  /* 0x0000000731317248 */ /* 0x004fe20007fe0100 */
[----:B---3--:R-:W-:-:S05]  /*af30*/  FADD.FTZ R4, R41, R4 ;  /* 0x0000000429047221 */ /* 0x008fca0000010000 */
[----:B------:R-:W-:Y:S01]  /*af40*/  MUFU.EX2 R121, R121 ;  /* 0x0000007900797308 */ /* 0x000fe20000000800 */
[----:B------:R-:W-:Y:S01]  /*af50*/  FADD.FTZ R8, R38, R5 ;  /* 0x0000000526087221 */ /* 0x000fe20000010000 */
[----:B------:R-:W-:-:S06]  /*af60*/  FFMA.FTZ R10, R87, R0, -R10 ;  /* 0x00000000570a7223 */ /* 0x000fcc000001080a */
[----:B------:R-:W2:Y:S01]  /*af70*/  MUFU.EX2 R93, R93 ;  /* 0x0000005d005d7308 */ /* 0x000ea20000000800 */
[----:B------:R-:W-:Y:S01]  /*af80*/  FFMA.FTZ R50, R85, R0, -R50 ;  /* 0x0000000055327223 */ /* 0x000fe20000010832 */
[----:B-1----:R-:W-:Y:S01]  /*af90*/  FADD.FTZ R5, R51, R4 ;  /* 0x0000000433057221 */ /* 0x002fe20000010000 */
[----:B------:R-:W-:-:S05]  /*afa0*/  FADD.FTZ R9, R127, R8 ;  /* 0x000000087f097221 */ /* 0x000fca0000010000 */
[----:B------:R-:W-:Y:S01]  /*afb0*/  MUFU.EX2 R44, R44 ;  /* 0x0000002c002c7308 */ /* 0x000fe20000000800 */
[----:B------:R-:W-:Y:S01]  /*afc0*/  VIADD R12, R88, 0xfffffffe ;  /* 0xfffffffe580c7836 */ /* 0x000fe20000000000 */
[----:B------:R1:W-:Y:S06]  /*afd0*/  STL [R1+0x30], R49 ;  /* 0x0000303101007387 */ /* 0x0003ec0000100800 */
[----:B------:R-:W3:Y:S01]  /*afe0*/  MUFU.EX2 R120, R81 ;  /* 0x0000005100787308 */ /* 0x000ee20000000800 */
[----:B0-----:R-:W-:Y:S01]  /*aff0*/  FADD.FTZ R4, R126, R5 ;  /* 0x000000057e047221 */ /* 0x001fe20000010000 */
[----:B------:R-:W-:-:S06]  /*b000*/  FADD.FTZ R8, R40, R9 ;  /* 0x0000000928087221 */ /* 0x000fcc0000010000 */
[----:B------:R-:W-:Y:S01]  /*b010*/  MUFU.EX2 R123, R123 ;  /* 0x0000007b007b7308 */ /* 0x000fe20000000800 */
[----:B------:R-:W-:-:S07]  /*b020*/  ISETP.GE.AND P1, PT, R12, R49, PT ;  /* 0x000000310c00720c */ /* 0x000fce0003f26270 */
[----:B------:R-:W0:Y:S01]  /*b030*/  MUFU.EX2 R55, R55 ;  /* 0x0000003700377308 */ /* 0x000e220000000800 */
[----:B--2---:R-:W-:Y:S01]  /*b040*/  FADD.FTZ R5, R93, R4 ;  /* 0x000000045d057221 */ /* 0x004fe20000010000 */
[----:B------:R-:W-:-:S06]  /*b050*/  FADD.FTZ R9, R121, R8 ;  /* 0x0000000879097221 */ /* 0x000fcc0000010000 */
[----:B------:R-:W2:Y:S08]  /*b060*/  MUFU.EX2 R50, R50 ;  /* 0x0000003200327308 */ /* 0x000eb00000000800 */
[----:B------:R-:W4:Y:S01]  /*b070*/  MUFU.EX2 R10, R10 ;  /* 0x0000000a000a7308 */ /* 0x000f220000000800 */
[----:B---3--:R-:W-:Y:S01]  /*b080*/  FADD.FTZ R4, R120, R5 ;  /* 0x0000000578047221 */ /* 0x008fe20000010000 */
[----:B------:R-:W-:Y:S01]  /*b090*/  FADD.FTZ R8, R44, R9 ;  /* 0x000000092c087221 */ /* 0x000fe20000010000 */
[----:B------:R-:W-:-:S02]  /*b0a0*/  LOP3.LUT R19, R19, 0xfffffff7, RZ, 0xc0, !PT ;  /* 0xfffffff713137812 */ /* 0x000fc400078ec0ff */
[----:B0-----:R-:W-:Y:S01]  /*b0b0*/  FADD.FTZ R5, R55, R4 ;  /* 0x0000000437057221 */ /* 0x001fe20000010000 */
[----:B------:R-:W-:Y:S01]  /*b0c0*/  FADD.FTZ R9, R123, R8 ;  /* 0x000000087b097221 */ /* 0x000fe20000010000 */
[----:B------:R-:W-:Y:S02]  /*b0d0*/  F2FP.F16.F32.PACK_AB R120, R120, R93 ;  /* 0x0000005d7878723e */ /* 0x000fe400000000ff */
[----:B------:R-:W-:Y:S02]  /*b0e0*/  CS2R R118, SRZ ;  /* 0x0000000000767805 */ /* 0x000fe4000001ff00 */
[----:B------:R-:W-:Y:S01]  /*b0f0*/  @P4 LOP3.LUT R19, R19, 0x8, RZ, 0xfc, !PT ;  /* 0x0000000813134812 */ /* 0x000fe200078efcff */
[----:B--2---:R-:W-:Y:S01]  /*b100*/  FADD.FTZ R5, R50, R5 ;  /* 0x0000000532057221 */ /* 0x004fe20000010000 */
[----:B------:R-:W-:Y:S02]  /*b110*/  F2FP.F16.F32.PACK_AB R151, R24, R151 ;  /* 0x000000971897723e */ /* 0x000fe400000000ff */
[----:B------:R-:W-:-:S02]  /*b120*/  CS2R R116, SRZ ;  /* 0x0000000000747805 */ /* 0x000fc4000001ff00 */
[----:B------:R-:W-:Y:S02]  /*b130*/  F2FP.F16.F32.PACK_AB R145, R26, R145 ;  /* 0x000000911a91723e */ /* 0x000fe400000000ff */
[----:B------:R-:W-:Y:S02]  /*b140*/  CS2R R114, SRZ ;  /* 0x0000000000727805 */ /* 0x000fe4000001ff00 */
[----:B------:R-:W-:Y:S02]  /*b150*/  F2FP.F16.F32.PACK_AB R147, R28, R147 ;  /* 0x000000931c93723e */ /* 0x000fe400000000ff */
[----:B------:R-:W-:Y:S02]  /*b160*/  CS2R R112, SRZ ;  /* 0x0000000000707805 */ /* 0x000fe4000001ff00 */
[----:B------:R-:W-:Y:S01]  /*b170*/  F2FP.F16.F32.PACK_AB R141, R30, R141 ;  /* 0x0000008d1e8d723e */ /* 0x000fe200000000ff */
[----:B----4-:R-:W-:Y:S01]  /*b180*/  FADD.FTZ R4, R10, R9 ;  /* 0x000000090a047221 */ /* 0x010fe20000010000 */
[----:B------:R-:W-:-:S02]  /*b190*/  F2FP.F16.F32.PACK_AB R143, R32, R143 ;  /* 0x0000008f208f723e */ /* 0x000fc400000000ff */
[----:B------:R-:W-:Y:S02]  /*b1a0*/  CS2R R110, SRZ ;  /* 0x00000000006e7805 */ /* 0x000fe4000001ff00 */
[----:B------:R-:W-:Y:S02]  /*b1b0*/  F2FP.F16.F32.PACK_AB R137, R46, R137 ;  /* 0x000000892e89723e */ /* 0x000fe400000000ff */
[----:B------:R-:W-:Y:S02]  /*b1c0*/  CS2R R108, SRZ ;  /* 0x00000000006c7805 */ /* 0x000fe4000001ff00 */
[----:B------:R-:W-:Y:S02]  /*b1d0*/  F2FP.F16.F32.PACK_AB R139, R48, R139 ;  /* 0x0000008b308b723e */ /* 0x000fe400000000ff */
[----:B------:R-:W-:Y:S02]  /*b1e0*/  CS2R R106, SRZ ;  /* 0x00000000006a7805 */ /* 0x000fe4000001ff00 */
        /* <DEDUP_REMOVED lines=29> */
[----:B-1----:R-:W-:Y:S06]  /*b3c0*/  @!P1 BRA `(.L_x_2771) ;  /* 0x0000002800789947 */ /* 0x002fec0003800000 */
[----:B------:R-:W-:Y:S01]  /*b3d0*/  IMAD.MOV.U32 R10, RZ, RZ, R3 ;  /* 0x000000ffff0a7224 */ /* 0x000fe200078e0003 */
[----:B------:R-:W-:Y:S01]  /*b3e0*/  MOV R7, R156 ;  /* 0x0000009c00077202 */ /* 0x000fe20000000f00 */
[----:B------:R-:W-:Y:S02]  /*b3f0*/  IMAD.MOV.U32 R11, RZ, RZ, R6 ;  /* 0x000000ffff0b7224 */ /* 0x000fe400078e0006 */
[----:B------:R-:W-:Y:S02]  /*b400*/  IMAD.MOV.U32 R13, RZ, RZ, R23 ;  /* 0x000000ffff0d7224 */ /* 0x000fe400078e0017 */
[----:B------:R-:W-:-:S07]  /*b410*/  IMAD.MOV.U32 R119, RZ, RZ, RZ ;  /* 0x000000ffff777224 */ /* 0x000fce00078e00ff */
.L_x_2783:
        /* <DEDUP_REMOVED lines=9> */
.L_x_2773:
        /* <DEDUP_REMOVED lines=8> */
.L_x_2774:
[----:B------:R-:W-:Y:S04]  /*b530*/  BSSY B0, `(.L_x_2772) ;  /* 0x0000004000007945 */ /* 0x000fe80003800000 */
[----:B-1----:R-:W-:Y:S05]  /*b540*/  @P2 BRA `(.L_x_2775) ;  /* 0x0000000000082947 */ /* 0x002fea0003800000 */
[----:B------:R-:W1:Y:S02]  /*b550*/  SYNCS.PHASECHK.TRANS64.TRYWAIT P2, [R3+URZ+0x16830], R0 ;  /* 0x01683000030075a7 */ /* 0x000e64000804017f */
[----:B-1----:R-:W-:Y:S05]  /*b560*/  @!P2 BRA `(.L_x_2776) ;  /* 0x000001000074a947 */ /* 0x002fea0003800000 */
.L_x_2775:
[----:B------:R-:W-:Y:S05]  /*b570*/  BSYNC B0 ;  /* 0x0000000000007941 */ /* 0x000fea0003800000 */
.L_x_2772:
[----:B------:R-:W2:Y:S04]  /*b580*/  LDL R6, [R1+0x24] ;  /* 0x0000240001067983 */ /* 0x000ea80000100800 */
[----:B------:R3:W-:Y:S01]  /*b590*/  STL [R1+0x70], R2 ;  /* 0x0000700201007387 */ /* 0x0007e20000100800 */
[----:B01----:R-:W0:Y:S03]  /*b5a0*/  S2R R0, SR_TID.X ;  /* 0x0000000000007919 */ /* 0x003e260000002100 */
[----:B---3--:R-:W3:Y:S01]  /*b5b0*/  LDL.64 R2, [R1+0x18] ;  /* 0x0000180001027983 */ /* 0x008ee20000100a00 */
[----:B------:R-:W-:Y:S01]  /*b5c0*/  VIADD R23, R13, 0x1 ;  /* 0x000000010d177836 */ /* 0x000fe20000000000 */
[----:B------:R-:W-:Y:S05]  /*b5d0*/  WARPSYNC.ALL ;  /* 0x0000000000007948 */ /* 0x000fea0003800000 */
[C---:B------:R-:W-:Y:S01]  /*b5e0*/  ISETP.NE.AND P2, PT, R23.reuse, 0x2, PT ;  /* 0x000000021700780c */ /* 0x040fe20003f45270 */
        /* <DEDUP_REMOVED lines=9> */
[----:B0-----:R-:W-:-:S04]  /*b680*/  SHF.R.U32.HI R0, RZ, 0x7, R0 ;  /* 0x00000007ff007819 */ /* 0x001fc80000011600 */
[----:B------:R-:W-:Y:S02]  /*b690*/  IADD3 R0, R0, 0x8, RZ ;  /* 0x0000000800007810 */ /* 0x000fe40007ffe0ff */
[----:B------:R-:W-:-:S03]  /*b6a0*/  R2UR UR19, R27 ;  /* 0x000000001b1372ca */ /* 0x000fc600000e0000 */
        /* <DEDUP_REMOVED lines=32> */
.L_x_2778:
[----:B------:R-:W-:Y:S02]  /*b8b0*/  SHF.L.U32 R0, R7, 0x1f, RZ ;  /* 0x0000001f07007819 */ /* 0x000fe400000006ff */
[----:B-----5:R-:W-:-:S04]  /*b8c0*/  LEA R3, R13, R2, 0x3 ;  /* 0x000000020d037211 */ /* 0x020fc800078e18ff */
[----:B------:R0:W1:Y:S01]  /*b8d0*/  SYNCS.PHASECHK.TRANS64.TRYWAIT P1, [R3+URZ+0x16850], R0 ;  /* 0x01685000030075a7 */ /* 0x000062000802017f */
[----:B------:R-:W-:Y:S05]  /*b8e0*/  @!P0 BRA `(.L_x_2779) ;  /* 0x0000000000048947 */ /* 0x000fea0003800000 */
[----:B------:R-:W-:Y:S01]  /*b8f0*/  BPT.TRAP 0x1 ;  /* 0x000000040000795c */ /* 0x000fe20000300000 */
.L_x_2779:
[----:B-1----:R-:W-:Y:S05]  /*b900*/  @P1 BRA `(.L_x_2777) ;  /* 0x0000000000081947 */ /* 0x002fea0003800000 */
[----:B------:R-:W1:Y:S02]  /*b910*/  SYNCS.PHASECHK.TRANS64.TRYWAIT P1, [R3+URZ+0x16850], R0 ;  /* 0x01685000030075a7 */ /* 0x000e64000802017f */
[----:B-1----:R-:W-:Y:S05]  /*b920*/  @!P1 BRA `(.L_x_2780) ;  /* 0x000000fc00989947 */ /* 0x002fea0003800000 */
.L_x_2777:
        /* <DEDUP_REMOVED lines=16> */
[----:B------:R-:W-:Y:S02]  /*ba30*/  R2UR UR7, R9 ;  /* 0x00000000090772ca */ /* 0x000fe400000e0000 */
[----:B------:R-:W-:Y:S02]  /*ba40*/  MOV R9, 0x40000040 ;  /* 0x4000004000097802 */ /* 0x000fe40000000f00 */
        /* <DEDUP_REMOVED lines=50> */
.L_x_2781:
[----:B------:R-:W2:Y:S01]  /*bd70*/  LDL R120, [R1+0x2c] ;  /* 0x00002c0001787983 */ /* 0x000ea20000100800 */
[----:B0-----:R-:W0:Y:S03]  /*bd80*/  LDC R0, c[0x0][0x448] ;  /* 0x00011200ff007b82 */ /* 0x001e260000000800 */
[----:B------:R-:W2:Y:S04]  /*bd90*/  LDL R3, [R1+0x4c] ;  /* 0x00004c0001037983 */ /* 0x000ea80000100800 */
[----:B------:R-:W3:Y:S04]  /*bda0*/  LDL R9, [R1+0x34] ;  /* 0x0000340001097983 */ /* 0x000ee80000100800 */
[----:B------:R-:W3:Y:S04]  /*bdb0*/  LDL R8, [R1+0x28] ;  /* 0x0000280001087983 */ /* 0x000ee80000100800 */
[----:B------:R-:W4:Y:S01]  /*bdc0*/  LDL R7, [R1+0xc] ;  /* 0x00000c0001077983 */ /* 0x000f220000100800 */
[----:B------:R-:W-:-:S04]  /*bdd0*/  LOP3.LUT R19, R19, 0xffffffdf, RZ, 0xc0, !PT ;  /* 0xffffffdf13137812 */ /* 0x000fc800078ec0ff */
[----:B------:R-:W-:Y:S02]  /*bde0*/  @P0 LOP3.LUT R19, R19, 0x20, RZ, 0xfc, !PT ;  /* 0x0000002013130812 */ /* 0x000fe400078efcff */
[----:B0-----:R-:W-:Y:S02]  /*bdf0*/  ISETP.NE.AND P1, PT, R0, 0x1, PT ;  /* 0x000000010000780c */ /* 0x001fe40003f25270 */
[----:B------:R-:W-:-:S11]  /*be00*/  LOP3.LUT R19, R19, 0xffffffbf, RZ, 0xc0, !PT ;  /* 0xffffffbf13137812 */ /* 0x000fd600078ec0ff */
[----:B------:R-:W0:Y:S08]  /*be10*/  @P1 LDC R6, c[0x0][0x44c] ;  /* 0x00011300ff061b82 */ /* 0x000e300000000800 */
[----:B------:R-:W1:Y:S01]  /*be20*/  @P1 LDC R0, c[0x0][0x450] ;  /* 0x00011400ff001b82 */ /* 0x000e620000000800 */
[----:B--2---:R-:W-:Y:S02]  /*be30*/  IMAD.IADD R3, R3, 0x1, R120 ;  /* 0x0000000103037824 */ /* 0x004fe400078e0278 */
[----:B------:R-:W2:Y:S02]  /*be40*/  S2R R120, SR_CgaCtaId ;  /* 0x0000000000787919 */ /* 0x000ea40000008800 */
[----:B0-----:R-:W-:-:S05]  /*be50*/  @P1 IMAD.HI.U32 R6, R3, R6, RZ ;  /* 0x0000000603061227 */ /* 0x001fca00078e00ff */
[----:B-1----:R-:W-:Y:S01]  /*be60*/  @P1 SHF.R.U32.HI R3, RZ, R0, R6 ;  /* 0x00000000ff031219 */ /* 0x002fe20000011606 */
[----:B------:R-:W-:-:S04]  /*be70*/  IMAD.MOV.U32 R6, RZ, RZ, -0x80 ;  /* 0xffffff80ff067424 */ /* 0x000fc800078e00ff */
[----:B------:R-:W0:Y:S01]  /*be80*/  SHFL.IDX PT, R0, R3, RZ, 0x1c1f ;  /* 0x001c1fff03007589 */ /* 0x000e2200000e0000 */
[----:B------:R-:W-:-:S03]  /*be90*/  IMAD R6, R12, R6, 0x1 ;  /* 0x000000010c067424 */ /* 0x000fc600078e0206 */
[----:B------:R-:W1:Y:S02]  /*bea0*/  SHFL.IDX PT, R3, R3, 0x1, 0x1c1f ;  /* 0x003c1f0003037f89 */ /* 0x000e6400000e0000 */
[----:B---3--:R-:W-:-:S04]  /*beb0*/  IADD3 R6, R8, R6, -R9 ;  /* 0x0000000608067210 */ /* 0x008fc80007ffe809 */
[----:B----4-:R-:W-:-:S05]  /*bec0*/  IADD3 R6, R6, -R7, RZ ;  /* 0x8000000706067210 */ /* 0x010fca0007ffe0ff */
[C---:B0-----:R-:W-:Y:S02]  /*bed0*/  IMAD.IADD R0, R6.reuse, 0x1, R0 ;  /* 0x0000000106007824 */ /* 0x041fe400078e0200 */
[----:B-1----:R-:W-:-:S03]  /*bee0*/  IMAD.IADD R3, R6, 0x1, R3 ;  /* 0x0000000106037824 */ /* 0x002fc600078e0203 */
[C---:B------:R-:W-:Y:S02]  /*bef0*/  ISETP.GT.AND P4, PT, R0.reuse, RZ, PT ;  /* 0x000000ff0000720c */ /* 0x040fe40003f84270 */
[C---:B------:R-:W-:Y:S02]  /*bf00*/  ISETP.GT.AND P3, PT, R0.reuse, 0x1, PT ;  /* 0x000000010000780c */ /* 0x040fe40003f64270 */
[C---:B------:R-:W-:Y:S02]  /*bf10*/  ISETP.GT.AND P2, PT, R0.reuse, 0x8, PT ;  /* 0x000000080000780c */ /* 0x040fe40003f44270 */
[----:B------:R-:W-:Y:S02]  /*bf20*/  ISETP.GT.AND P1, PT, R0, 0x9, PT ;  /* 0x000000090000780c */ /* 0x000fe40003f24270 */
[----:B------:R-:W-:Y:S02]  /*bf30*/  FSEL R24, R24, -INF , P4 ;  /* 0xff80000018187808 */ /* 0x000fe40002000000 */
[----:B------:R-:W-:-:S02]  /*bf40*/  FSEL R25, R25, -INF , P3 ;  /* 0xff80000019197808 */ /* 0x000fc40001800000 */
[----:B------:R-:W-:Y:S02]  /*bf50*/  FSEL R28, R28, -INF , P2 ;  /* 0xff8000001c1c7808 */ /* 0x000fe40001000000 */
[----:B------:R-:W-:Y:S02]  /*bf60*/  FSEL R29, R29, -INF , P1 ;  /* 0xff8000001d1d7808 */ /* 0x000fe40000800000 */
[C---:B------:R-:W-:Y:S02]  /*bf70*/  ISETP.GT.AND P4, PT, R0.reuse, 0x10, PT ;  /* 0x000000100000780c */ /* 0x040fe40003f84270 */
[C---:B------:R-:W-:Y:S02]  /*bf80*/  ISETP.GT.AND P3, PT, R0.reuse, 0x11, PT ;  /* 0x000000110000780c */ /* 0x040fe40003f64270 */
[C---:B------:R-:W-:Y:S02]  /*bf90*/  ISETP.GT.AND P2, PT, R0.reuse, 0x18, PT ;  /* 0x000000180000780c */ /* 0x040fe40003f44270 */
[----:B------:R-:W-:-:S02]  /*bfa0*/  ISETP.GT.AND P1, PT, R0, 0x19, PT ;  /* 0x000000190000780c */ /* 0x000fc40003f24270 */
[----:B------:R-:W-:Y:S02]  /*bfb0*/  FSEL R32, R32, -INF , P4 ;  /* 0xff80000020207808 */ /* 0x000fe40002000000 */
[----:B------:R-:W-:Y:S02]  /*bfc0*/  FSEL R33, R33, -INF , P3 ;  /* 0xff80000021217808 */ /* 0x000fe40001800000 */
[----:B------:R-:W-:Y:S02]  /*bfd0*/  FSEL R36, R36, -INF , P2 ;  /* 0xff80000024247808 */ /* 0x000fe40001000000 */
[----:B------:R-:W-:Y:S02]  /*bfe0*/  FSEL R37, R37, -INF , P1 ;  /* 0xff80000025257808 */ /* 0x000fe40000800000 */
[C---:B------:R-:W-:Y:S02]  /*bff0*/  ISETP.GT.AND P4, PT, R0.reuse, 0x20, PT ;  /* 0x000000200000780c */ /* 0x040fe40003f84270 */
[----:B------:R-:W-:-:S02]  /*c000*/  ISETP.GT.AND P3, PT, R0, 0x21, PT ;  /* 0x000000210000780c */ /* 0x000fc40003f64270 */
[C---:B------:R-:W-:Y:S02]  /*c010*/  ISETP.GT.AND P2, PT, R0.reuse, 0x28, PT ;  /* 0x000000280000780c */ /* 0x040fe40003f44270 */
[----:B------:R-:W-:Y:S02]  /*c020*/  ISETP.GT.AND P1, PT, R0, 0x29, PT ;  /* 0x000000290000780c */ /* 0x000fe40003f24270 */
[----:B------:R-:W-:Y:S02]  /*c030*/  FSEL R40, R40, -INF , P4 ;  /* 0xff80000028287808 */ /* 0x000fe40002000000 */
[----:B------:R-:W-:Y:S02]  /*c040*/  FSEL R41, R41, -INF , P3 ;  /* 0xff80000029297808 */ /* 0x000fe40001800000 */
[----:B------:R-:W-:Y:S02]  /*c050*/  FSEL R44, R44, -INF , P2 ;  /* 0xff8000002c2c7808 */ /* 0x000fe40001000000 */
[----:B------:R-:W-:-:S02]  /*c060*/  FSEL R45, R45, -INF , P1 ;  /* 0xff8000002d2d7808 */ /* 0x000fc40000800000 */
[C---:B------:R-:W-:Y:S02]  /*c070*/  ISETP.GT.AND P4, PT, R0.reuse, 0x30, PT ;  /* 0x000000300000780c */ /* 0x040fe40003f84270 */
        /* <DEDUP_REMOVED lines=35> */
[----:B------:R-:W-:Y:S02]  /*c2b0*/  FMNMX.FTZ R0, R24, R11, !PT ;  /* 0x0000000b18007209 */ /* 0x000fe40007810000 */
[----:B------:R-:W-:Y:S02]  /*c2c0*/  FSEL R80, R80, -INF , P4 ;  /* 0xff80000050507808 */ /* 0x000fe40002000000 */
[----:B------:R-:W-:Y:S02]  /*c2d0*/  FMNMX.FTZ R0, R25, R0, !PT ;  /* 0x0000000019007209 */ /* 0x000fe40007810000 */
[----:B------:R-:W-:Y:S02]  /*c2e0*/  FSEL R81, R81, -INF , P3 ;  /* 0xff80000051517808 */ /* 0x000fe40001800000 */
[----:B------:R-:W-:Y:S02]  /*c2f0*/  FMNMX.FTZ R0, R28, R0, !PT ;  /* 0x000000001c007209 */ /* 0x000fe40007810000 */
[----:B------:R-:W-:-:S02]  /*c300*/  FSEL R84, R84, -INF , P2 ;  /* 0xff80000054547808 */ /* 0x000fc40001000000 */
[----:B------:R-:W-:Y:S02]  /*c310*/  FMNMX.FTZ R0, R29, R0, !PT ;  /* 0x000000001d007209 */ /* 0x000fe40007810000 */
[----:B------:R-:W-:Y:S02]  /*c320*/  FSEL R85, R85, -INF , P1 ;  /* 0xff80000055557808 */ /* 0x000fe40000800000 */
[----:B------:R-:W-:Y:S02]  /*c330*/  FMNMX.FTZ R0, R32, R0, !PT ;  /* 0x0000000020007209 */ /* 0x000fe40007810000 */
[----:B------:R-:W-:Y:S02]  /*c340*/  ISETP.GT.AND P4, PT, R3, RZ, PT ;  /* 0x000000ff0300720c */ /* 0x000fe40003f84270 */
[----:B------:R-:W-:Y:S02]  /*c350*/  FMNMX.FTZ R0, R33, R0, !PT ;  /* 0x0000000021007209 */ /* 0x000fe40007810000 */
[----:B------:R-:W-:-:S02]  /*c360*/  ISETP.GT.AND P3, PT, R3, 0x1, PT ;  /* 0x000000010300780c */ /* 0x000fc40003f64270 */
[----:B------:R-:W-:Y:S02]  /*c370*/  FMNMX.FTZ R0, R36, R0, !PT ;  /* 0x0000000024007209 */ /* 0x000fe40007810000 */
[----:B------:R-:W-:Y:S02]  /*c380*/  ISETP.GT.AND P2, PT, R3, 0x8, PT ;  /* 0x000000080300780c */ /* 0x000fe40003f44270 */
[----:B------:R-:W-:Y:S02]  /*c390*/  FMNMX.FTZ R0, R37, R0, !PT ;  /* 0x0000000025007209 */ /* 0x000fe40007810000 */
[----:B------:R-:W-:Y:S02]  /*c3a0*/  ISETP.GT.AND P1, PT, R3, 0x9, PT ;  /* 0x000000090300780c */ /* 0x000fe40003f24270 */
[----:B------:R-:W-:Y:S02]  /*c3b0*/  FMNMX.FTZ R0, R40, R0, !PT ;  /* 0x0000000028007209 */ /* 0x000fe40007810000 */
[----:B------:R-:W-:-:S02]  /*c3c0*/  FSEL R26, R26, -INF , P4 ;  /* 0xff8000001a1a7808 */ /* 0x000fc40002000000 */
[----:B------:R-:W-:Y:S02]  /*c3d0*/  FMNMX.FTZ R0, R41, R0, !PT ;  /* 0x0000000029007209 */ /* 0x000fe40007810000 */
[----:B------:R-:W-:Y:S02]  /*c3e0*/  FSEL R27, R27, -INF , P3 ;  /* 0xff8000001b1b7808 */ /* 0x000fe40001800000 */
[----:B------:R-:W-:Y:S02]  /*c3f0*/  FMNMX.FTZ R0, R44, R0, !PT ;  /* 0x000000002c007209 */ /* 0x000fe40007810000 */
[----:B------:R-:W-:Y:S02]  /*c400*/  FSEL R30, R30, -INF , P2 ;  /* 0xff8000001e1e7808 */ /* 0x000fe40001000000 */
[----:B------:R-:W-:Y:S02]  /*c410*/  FMNMX.FTZ R0, R45, R0, !PT ;  /* 0x000000002d007209 */ /* 0x000fe40007810000 */
[----:B------:R-:W-:-:S02]  /*c420*/  FSEL R31, R31, -INF , P1 ;  /* 0xff8000001f1f7808 */ /* 0x000fc40000800000 */
[----:B------:R-:W-:Y:S02]  /*c430*/  FMNMX.FTZ R0, R48, R0, !PT ;  /* 0x0000000030007209 */ /* 0x000fe40007810000 */
[----:B------:R-:W-:Y:S02]  /*c440*/  ISETP.GT.AND P4, PT, R3, 0x10, PT ;  /* 0x000000100300780c */ /* 0x000fe40003f84270 */
[----:B------:R-:W-:Y:S02]  /*c450*/  FMNMX.FTZ R0, R49, R0, !PT ;  /* 0x0000000031007209 */ /* 0x000fe40007810000 */
[C---:B------:R-:W-:Y:S02]  /*c460*/  ISETP.GT.AND P3, PT, R3.reuse, 0x11, PT ;  /* 0x000000110300780c */ /* 0x040fe40003f64270 */
[----:B------:R-:W-:Y:S02]  /*c470*/  FMNMX.FTZ R0, R52, R0, !PT ;  /* 0x0000000034007209 */ /* 0x000fe40007810000 */
[----:B------:R-:W-:-:S02]  /*c480*/  ISETP.GT.AND P2, PT, R3, 0x18, PT ;  /* 0x000000180300780c */ /* 0x000fc40003f44270 */
[----:B------:R-:W-:Y:S02]  /*c490*/  FMNMX.FTZ R0, R53, R0, !PT ;  /* 0x0000000035007209 */ /* 0x000fe40007810000 */
[----:B------:R-:W-:Y:S02]  /*c4a0*/  ISETP.GT.AND P1, PT, R3, 0x19, PT ;  /* 0x000000190300780c */ /* 0x000fe40003f24270 */
[----:B------:R-:W-:Y:S02]  /*c4b0*/  FMNMX.FTZ R0, R56, R0, !PT ;  /* 0x0000000038007209 */ /* 0x000fe40007810000 */
[----:B------:R-:W-:Y:S02]  /*c4c0*/  FSEL R34, R34, -INF , P4 ;  /* 0xff80000022227808 */ /* 0x000fe40002000000 */
[----:B------:R-:W-:Y:S02]  /*c4d0*/  FMNMX.FTZ R0, R57, R0, !PT ;  /* 0x0000000039007209 */ /* 0x000fe40007810000 */
[----:B------:R-:W-:-:S02]  /*c4e0*/  FSEL R35, R35, -INF , P3 ;  /* 0xff80000023237808 */ /* 0x000fc40001800000 */
[----:B------:R-:W-:Y:S02]  /*c4f0*/  FMNMX.FTZ R0, R60, R0, !PT ;  /* 0x000000003c007209 */ /* 0x000fe40007810000 */
[----:B------:R-:W-:Y:S02]  /*c500*/  FSEL R38, R38, -INF , P2 ;  /* 0xff80000026267808 */ /* 0x000fe40001000000 */
[----:B------:R-:W-:Y:S02]  /*c510*/  FMNMX.FTZ R0, R61, R0, !PT ;  /* 0x000000003d007209 */ /* 0x000fe40007810000 */
[----:B------:R-:W-:Y:S02]  /*c520*/  FSEL R39, R39, -INF , P1 ;  /* 0xff80000027277808 */ /* 0x000fe40000800000 */
[----:B------:R-:W-:Y:S02]  /*c530*/  FMNMX.FTZ R0, R64, R0, !PT ;  /* 0x0000000040007209 */ /* 0x000fe40007810000 */
[----:B------:R-:W-:-:S02]  /*c540*/  ISETP.GT.AND P4, PT, R3, 0x20, PT ;  /* 0x000000200300780c */ /* 0x000fc40003f84270 */
[----:B------:R-:W-:Y:S02]  /*c550*/  FMNMX.FTZ R0, R65, R0, !PT ;  /* 0x0000000041007209 */ /* 0x000fe40007810000 */
[C---:B------:R-:W-:Y:S02]  /*c560*/  ISETP.GT.AND P3, PT, R3.reuse, 0x21, PT ;  /* 0x000000210300780c */ /* 0x040fe40003f64270 */
[----:B------:R-:W-:Y:S02]  /*c570*/  FMNMX.FTZ R0, R68, R0, !PT ;  /* 0x0000000044007209 */ /* 0x000fe40007810000 */
[----:B------:R-:W-:Y:S02]  /*c580*/  ISETP.GT.AND P2, PT, R3, 0x28, PT ;  /* 0x000000280300780c */ /* 0x000fe40003f44270 */
[----:B------:R-:W-:Y:S02]  /*c590*/  FMNMX.FTZ R0, R69, R0, !PT ;  /* 0x0000000045007209 */ /* 0x000fe40007810000 */
        /* <DEDUP_REMOVED lines=10> */
[----:B------:R-:W-:Y:S02]  /*c640*/  ISETP.GT.AND P4, PT, R3, 0x30, PT ;  /* 0x000000300300780c */ /* 0x000fe40003f84270 */
[----:B------:R-:W-:Y:S02]  /*c650*/  FMNMX.FTZ R0, R81, R0, !PT ;  /* 0x0000000051007209 */ /* 0x000fe40007810000 */
[----:B------:R-:W-:-:S02]  /*c660*/  ISETP.GT.AND P3, PT, R3, 0x31, PT ;  /* 0x000000310300780c */ /* 0x000fc40003f64270 */
[----:B------:R-:W-:Y:S02]  /*c670*/  FMNMX.FTZ R0, R84, R0, !PT ;  /* 0x0000000054007209 */ /* 0x000fe40007810000 */
[----:B------:R-:W-:Y:S02]  /*c680*/  ISETP.GT.AND P2, PT, R3, 0x38, PT ;  /* 0x000000380300780c */ /* 0x000fe40003f44270 */
[----:B------:R-:W-:Y:S02]  /*c690*/  FMNMX.FTZ R0, R85, R0, !PT ;  /* 0x0000000055007209 */ /* 0x000fe40007810000 */
[C---:B------:R-:W-:Y:S02]  /*c6a0*/  ISETP.GT.AND P1, PT, R3.reuse, 0x39, PT ;  /* 0x000000390300780c */ /* 0x040fe40003f24270 */
[----:B------:R-:W-:Y:S01]  /*c6b0*/  ISETP.GT.AND P0, PT, R3, 0x61, PT ;  /* 0x000000610300780c */ /* 0x000fe20003f04270 */
[----:B------:R-:W0:Y:S01]  /*c6c0*/  SHFL.BFLY PT, R6, R0, 0x2, 0x1f ;  /* 0x0c401f0000067f89 */ /* 0x000e2200000e0000 */
[----:B------:R-:W-:-:S02]  /*c6d0*/  FSEL R50, R50, -INF , P4 ;  /* 0xff80000032327808 */ /* 0x000fc40002000000 */
[----:B------:R-:W-:Y:S02]  /*c6e0*/  FSEL R51, R51, -INF , P3 ;  /* 0xff80000033337808 */ /* 0x000fe40001800000 */
[----:B------:R-:W-:Y:S02]  /*c6f0*/  FSEL R54, R54, -INF , P2 ;  /* 0xff80000036367808 */ /* 0x000fe40001000000 */
[----:B------:R-:W-:Y:S02]  /*c700*/  FSEL R55, R55, -INF , P1 ;  /* 0xff80000037377808 */ /* 0x000fe40000800000 */
[C---:B------:R-:W-:Y:S02]  /*c710*/  ISETP.GT.AND P4, PT, R3.reuse, 0x40, PT ;  /* 0x000000400300780c */ /* 0x040fe40003f84270 */
[C---:B------:R-:W-:Y:S02]  /*c720*/  ISETP.GT.AND P3, PT, R3.reuse, 0x41, PT ;  /* 0x000000410300780c */ /* 0x040fe40003f64270 */
[----:B------:R-:W-:-:S02]  /*c730*/  ISETP.GT.AND P2, PT, R3, 0x48, PT ;  /* 0x000000480300780c */ /* 0x000fc40003f44270 */
[----:B------:R-:W-:Y:S02]  /*c740*/  ISETP.GT.AND P1, PT, R3, 0x49, PT ;  /* 0x000000490300780c */ /* 0x000fe40003f24270 */
[----:B------:R-:W-:Y:S02]  /*c750*/  FSEL R58, R58, -INF , P4 ;  /* 0xff8000003a3a7808 */ /* 0x000fe40002000000 */
[----:B------:R-:W-:Y:S02]  /*c760*/  FSEL R59, R59, -INF , P3 ;  /* 0xff8000003b3b7808 */ /* 0x000fe40001800000 */
[----:B------:R-:W-:Y:S02]  /*c770*/  FSEL R62, R62, -INF , P2 ;  /* 0xff8000003e3e7808 */ /* 0x000fe40001000000 */
[----:B------:R-:W-:Y:S02]  /*c780*/  FSEL R63, R63, -INF , P1 ;  /* 0xff8000003f3f7808 */ /* 0x000fe40000800000 */
[----:B0-----:R-:W-:-:S02]  /*c790*/  FMNMX.FTZ R6, R0, R6, !PT ;  /* 0x0000000600067209 */ /* 0x001fc40007810000 */
[C---:B------:R-:W-:Y:S02]  /*c7a0*/  ISETP.GT.AND P4, PT, R3.reuse, 0x50, PT ;  /* 0x000000500300780c */ /* 0x040fe40003f84270 */
[C---:B------:R-:W-:Y:S01]  /*c7b0*/  ISETP.GT.AND P3, PT, R3.reuse, 0x51, PT ;  /* 0x000000510300780c */ /* 0x040fe20003f64270 */
[----:B------:R-:W0:Y:S01]  /*c7c0*/  SHFL.BFLY PT, R0, R6, 0x1, 0x1f ;  /* 0x0c201f0006007f89 */ /* 0x000e2200000e0000 */
[C---:B------:R-:W-:Y:S02]  /*c7d0*/  ISETP.GT.AND P2, PT, R3.reuse, 0x58, PT ;  /* 0x000000580300780c */ /* 0x040fe40003f44270 */
[----:B------:R-:W-:Y:S02]  /*c7e0*/  ISETP.GT.AND P1, PT, R3, 0x59, PT ;  /* 0x000000590300780c */ /* 0x000fe40003f24270 */
[----:B------:R-:W-:Y:S02]  /*c7f0*/  FSEL R66, R66, -INF , P4 ;  /* 0xff80000042427808 */ /* 0x000fe40002000000 */
[----:B------:R-:W-:-:S02]  /*c800*/  FSEL R67, R67, -INF , P3 ;  /* 0xff80000043437808 */ /* 0x000fc40001800000 */
[----:B------:R-:W-:Y:S02]  /*c810*/  @P0 LOP3.LUT R19, R19, 0x40, RZ, 0xfc, !PT ;  /* 0x0000004013130812 */ /* 0x000fe400078efcff */
[----:B------:R-:W-:Y:S02]  /*c820*/  FSEL R70, R70, -INF , P2 ;  /* 0xff80000046467808 */ /* 0x000fe40001000000 */
[----:B------:R-:W-:Y:S02]  /*c830*/  FSEL R71, R71, -INF , P1 ;  /* 0xff80000047477808 */ /* 0x000fe40000800000 */
[C---:B------:R-:W-:Y:S02]  /*c840*/  ISETP.GT.AND P1, PT, R3.reuse, 0x69, PT ;  /* 0x000000690300780c */ /* 0x040fe40003f24270 */
[C---:B------:R-:W-:Y:S02]  /*c850*/  ISETP.GT.AND P2, PT, R3.reuse, 0x70, PT ;  /* 0x000000700300780c */ /* 0x040fe40003f44270 */
[----:B------:R-:W-:-:S02]  /*c860*/  ISETP.GT.AND P3, PT, R3, 0x71, PT ;  /* 0x000000710300780c */ /* 0x000fc40003f64270 */
[C---:B------:R-:W-:Y:S02]  /*c870*/  ISETP.GT.AND P4, PT, R3.reuse, 0x78, PT ;  /* 0x000000780300780c */ /* 0x040fe40003f84270 */
[C---:B------:R-:W-:Y:S02]  /*c880*/  ISETP.GT.AND P5, PT, R3.reuse, 0x79, PT ;  /* 0x000000790300780c */ /* 0x040fe40003fa4270 */
[----:B0-----:R-:W-:Y:S02]  /*c890*/  FMNMX.FTZ R6, R6, R0, !PT ;  /* 0x0000000006067209 */ /* 0x001fe40007810000 */
[----:B------:R-:W0:Y:S01]  /*c8a0*/  LDC R0, c[0x0][0x988] ;  /* 0x00026200ff007b82 */ /* 0x000e220000000800 */
[----:B------:R-:W-:Y:S02]  /*c8b0*/  ISETP.GT.AND P0, PT, R3, 0x60, PT ;  /* 0x000000600300780c */ /* 0x000fe40003f04270 */
[----:B------:R-:W-:Y:S02]  /*c8c0*/  FSETP.NEU.FTZ.AND P6, PT, R6, -INF , PT ;  /* 0xff8000000600780b */ /* 0x000fe40003fdd000 */
[----:B------:R-:W-:-:S02]  /*c8d0*/  FSEL R74, R74, -INF , P0 ;  /* 0xff8000004a4a7808 */ /* 0x000fc40000000000 */
[----:B------:R-:W-:Y:S02]  /*c8e0*/  FSEL R7, R6, RZ, P6 ;  /* 0x000000ff06077208 */ /* 0x000fe40003000000 */
[----:B------:R-:W-:Y:S02]  /*c8f0*/  LOP3.LUT P0, RZ, R19, 0x40, RZ, 0xc0, !PT ;  /* 0x0000004013ff7812 */ /* 0x000fe4000780c0ff */
[----:B------:R-:W-:Y:S01]  /*c900*/  FSEL R79, R79, -INF , P1 ;  /* 0xff8000004f4f7808 */ /* 0x000fe20000800000 */
[----:B------:R-:W-:Y:S01]  /*c910*/  FADD.FTZ R7, -R7, R11 ;  /* 0x0000000b07077221 */ /* 0x000fe20000010100 */
[----:B------:R-:W-:Y:S02]  /*c920*/  FSEL R75, R75, -INF , P0 ;  /* 0xff8000004b4b7808 */ /* 0x000fe40000000000 */
[----:B------:R-:W-:Y:S02]  /*c930*/  FSEL R82, R82, -INF , P2 ;  /* 0xff80000052527808 */ /* 0x000fe40001000000 */
[----:B------:R-:W-:-:S02]  /*c940*/  FSEL R83, R83, -INF , P3 ;  /* 0xff80000053537808 */ /* 0x000fc40001800000 */
[----:B------:R-:W-:Y:S02]  /*c950*/  FSEL R86, R86, -INF , P4 ;  /* 0xff80000056567808 */ /* 0x000fe40002000000 */
[----:B------:R-:W-:Y:S02]  /*c960*/  FSEL R87, R87, -INF , P5 ;  /* 0xff80000057577808 */ /* 0x000fe40002800000 */
[----:B------:R-:W-:Y:S01]  /*c970*/  LOP3.LUT P0, RZ, R19, 0x20, RZ, 0xc0, !PT ;  /* 0x0000002013ff7812 */ /* 0x000fe2000780c0ff */
[-C--:B0-----:R-:W-:Y:S01]  /*c980*/  FMUL.FTZ R9, R6, R0.reuse ;  /* 0x0000000006097220 */ /* 0x081fe20000410000 */
[----:B------:R-:W-:-:S04]  /*c990*/  FMUL.FTZ R7, R7, R0 ;  /* 0x0000000007077220 */ /* 0x000fc80000410000 */
[----:B------:R-:W-:Y:S02]  /*c9a0*/  FSEL R9, R9, RZ, P6 ;  /* 0x000000ff09097208 */ /* 0x000fe40003000000 */
[----:B------:R-:W-:Y:S01]  /*c9b0*/  ISETP.GT.AND P6, PT, R3, 0x68, PT ;  /* 0x000000680300780c */ /* 0x000fe20003fc4270 */
[----:B------:R-:W-:Y:S01]  /*c9c0*/  MUFU.EX2 R7, R7 ;  /* 0x0000000700077308 */ /* 0x000fe20000000800 */
[----:B------:R-:W-:Y:S01]  /*c9d0*/  FMNMX.FTZ R3, R26, R10, !PT ;  /* 0x0000000a1a037209 */ /* 0x000fe20007810000 */
[-CC-:B------:R-:W-:Y:S01]  /*c9e0*/  FFMA.FTZ R24, R24, R0.reuse, -R9.reuse ;  /* 0x0000000018187223 */ /* 0x180fe20000010809 */
[----:B------:R-:W-:Y:S01]  /*c9f0*/  FSEL R78, R78, -INF , P6 ;  /* 0xff8000004e4e7808 */ /* 0x000fe20003000000 */
[-CC-:B------:R-:W-:Y:S01]  /*ca00*/  FFMA.FTZ R25, R25, R0.reuse, -R9.reuse ;  /* 0x0000000019197223 */ /* 0x180fe20000010809 */
[----:B------:R-:W-:Y:S01]  /*ca10*/  FMNMX.FTZ R3, R27, R3, !PT ;  /* 0x000000031b037209 */ /* 0x000fe20007810000 */
[-CC-:B------:R-:W-:Y:S01]  /*ca20*/  FFMA.FTZ R28, R28, R0.reuse, -R9.reuse ;  /* 0x000000001c1c7223 */ /* 0x180fe20000010809 */
[-CC-:B------:R-:W-:Y:S01]  /*ca30*/  FFMA.FTZ R29, R29, R0.reuse, -R9.reuse ;  /* 0x000000001d1d7223 */ /* 0x180fe20000010809 */
[----:B------:R-:W0:Y:S01]  /*ca40*/  MUFU.EX2 R24, R24 ;  /* 0x0000001800187308 */ /* 0x000e220000000800 */
[----:B------:R-:W-:Y:S01]  /*ca50*/  FMNMX.FTZ R3, R30, R3, !PT ;  /* 0x000000031e037209 */ /* 0x000fe20007810000 */
[-CC-:B------:R-:W-:Y:S01]  /*ca60*/  FFMA.FTZ R32, R32, R0.reuse, -R9.reuse ;  /* 0x0000000020207223 */ /* 0x180fe20000010809 */
[-CC-:B------:R-:W-:Y:S01]  /*ca70*/  FFMA.FTZ R33, R33, R0.reuse, -R9.reuse ;  /* 0x0000000021217223 */ /* 0x180fe20000010809 */
[-CC-:B------:R-:W-:Y:S01]  /*ca80*/  FFMA.FTZ R36, R36, R0.reuse, -R9.reuse ;  /* 0x0000000024247223 */ /* 0x180fe20000010809 */
[----:B------:R-:W-:Y:S01]  /*ca90*/  FMNMX.FTZ R3, R31, R3, !PT ;  /* 0x000000031f037209 */ /* 0x000fe20007810000 */
[-CC-:B------:R-:W-:Y:S01]  /*caa0*/  FFMA.FTZ R37, R37, R0.reuse, -R9.reuse ;  /* 0x0000000025257223 */ /* 0x180fe20000010809 */
[-CC-:B------:R-:W-:Y:S01]  /*cab0*/  FFMA.FTZ R40, R40, R0.reuse, -R9.reuse ;  /* 0x0000000028287223 */ /* 0x180fe20000010809 */
[----:B------:R-:W1:Y:S01]  /*cac0*/  MUFU.EX2 R25, R25 ;  /* 0x0000001900197308 */ /* 0x000e620000000800 */
[----:B------:R-:W-:Y:S01]  /*cad0*/  FMNMX.FTZ R3, R34, R3, !PT ;  /* 0x0000000322037209 */ /* 0x000fe20007810000 */
[-CC-:B------:R-:W-:Y:S01]  /*cae0*/  FFMA.FTZ R41, R41, R0.reuse, -R9.reuse ;  /* 0x0000000029297223 */ /* 0x180fe20000010809 */
[-CC-:B------:R-:W-:Y:S01]  /*caf0*/  FFMA.FTZ R44, R44, R0.reuse, -R9.reuse ;  /* 0x000000002c2c7223 */ /* 0x180fe20000010809 */
[-CC-:B------:R-:W-:Y:S01]  /*cb00*/  FFMA.FTZ R45, R45, R0.reuse, -R9.reuse ;  /* 0x000000002d2d7223 */ /* 0x180fe20000010809 */
[----:B------:R-:W-:Y:S01]  /*cb10*/  FMNMX.FTZ R3, R35, R3, !PT ;  /* 0x0000000323037209 */ /* 0x000fe20007810000 */
[-CC-:B------:R-:W-:Y:S01]  /*cb20*/  FFMA.FTZ R48, R48, R0.reuse, -R9.reuse ;  /* 0x0000000030307223 */ /* 0x180fe20000010809 */
[-CC-:B------:R-:W-:Y:S01]  /*cb30*/  FFMA.FTZ R49, R49, R0.reuse, -R9.reuse ;  /* 0x0000000031317223 */ /* 0x180fe20000010809 */
[----:B------:R-:W-:Y:S01]  /*cb40*/  MUFU.EX2 R28, R28 ;  /* 0x0000001c001c7308 */ /* 0x000fe20000000800 */
[----:B------:R-:W-:Y:S01]  /*cb50*/  FMNMX.FTZ R3, R38, R3, !PT ;  /* 0x0000000326037209 */ /* 0x000fe20007810000 */
[----:B0-----:R-:W-:Y:S01]  /*cb60*/  FFMA.FTZ R5, R7, R5, R24 ;  /* 0x0000000507057223 */ /* 0x001fe20000010018 */
[-CC-:B------:R-:W-:Y:S01]  /*cb70*/  FFMA.FTZ R52, R52, R0.reuse, -R9.reuse ;  /* 0x0000000034347223 */ /* 0x180fe20000010809 */
[-CC-:B------:R-:W-:Y:S01]  /*cb80*/  FFMA.FTZ R53, R53, R0.reuse, -R9.reuse ;  /* 0x0000000035357223 */ /* 0x180fe20000010809 */
[----:B------:R-:W-:Y:S01]  /*cb90*/  FMNMX.FTZ R3, R39, R3, !PT ;  /* 0x0000000327037209 */ /* 0x000fe20007810000 */
[-CC-:B------:R-:W-:Y:S01]  /*cba0*/  FFMA.FTZ R56, R56, R0.reuse, -R9.reuse ;  /* 0x0000000038387223 */ /* 0x180fe20000010809 */
[-C--:B------:R-:W-:Y:S01]  /*cbb0*/  FFMA.FTZ R57, R57, R0.reuse, -R9 ;  /* 0x0000000039397223 */ /* 0x080fe20000010809 */
[----:B------:R-:W-:Y:S01]  /*cbc0*/  MUFU.EX2 R29, R29 ;  /* 0x0000001d001d7308 */ /* 0x000fe20000000800 */
[----:B------:R-:W-:Y:S01]  /*cbd0*/  FMNMX.FTZ R3, R42, R3, !PT ;  /* 0x000000032a037209 */ /* 0x000fe20007810000 */
[----:B-1----:R-:W-:Y:S01]  /*cbe0*/  FADD.FTZ R5, R25, R5 ;  /* 0x0000000519057221 */ /* 0x002fe20000010000 */
[-CC-:B------:R-:W-:Y:S01]  /*cbf0*/  FFMA.FTZ R60, R60, R0.reuse, -R9.reuse ;  /* 0x000000003c3c7223 */ /* 0x180fe20000010809 */
[-CC-:B------:R-:W-:Y:S01]  /*cc00*/  FFMA.FTZ R61, R61, R0.reuse, -R9.reuse ;  /* 0x000000003d3d7223 */ /* 0x180fe20000010809 */
[----:B------:R-:W-:Y:S01]  /*cc10*/  FMNMX.FTZ R3, R43, R3, !PT ;  /* 0x000000032b037209 */ /* 0x000fe20007810000 */
[-CC-:B------:R-:W-:Y:S01]  /*cc20*/  FFMA.FTZ R64, R64, R0.reuse, -R9.reuse ;  /* 0x0000000040407223 */ /* 0x180fe20000010809 */
[-CC-:B------:R-:W-:Y:S01]  /*cc30*/  FFMA.FTZ R65, R65, R0.reuse, -R9.reuse ;  /* 0x0000000041417223 */ /* 0x180fe20000010809 */
[----:B------:R-:W-:Y:S01]  /*cc40*/  MUFU.EX2 R32, R32 ;  /* 0x0000002000207308 */ /* 0x000fe20000000800 */
        /* <DEDUP_REMOVED lines=14> */
[----:B------:R-:W-:Y:S01]  /*cd30*/  FFMA.FTZ R9, R85, R0, -R9 ;  /* 0x0000000055097223 */ /* 0x000fe20000010809 */
        /* <DEDUP_REMOVED lines=40> */
[----:B------:R-:W-:-:S03]  /*cfc0*/  FMUL.FTZ R11, R3, R0 ;  /* 0x00000000030b7220 */ /* 0x000fc60000410000 */
[----:B------:R-:W-:-:S03]  /*cfd0*/  FSEL R8, R3, RZ, P1 ;  /* 0x000000ff03087208 */ /* 0x000fc60000800000 */
[----:B------:R-:W-:Y:S01]  /*cfe0*/  MUFU.EX2 R69, R69 ;  /* 0x0000004500457308 */ /* 0x000fe20000000800 */
[----:B------:R-:W-:Y:S01]  /*cff0*/  FSEL R11, R11, RZ, P1 ;  /* 0x000000ff0b0b7208 */ /* 0x000fe20000800000 */
[----:B------:R-:W-:Y:S01]  /*d000*/  FADD.FTZ R8, -R8, R10 ;  /* 0x0000000a08087221 */ /* 0x000fe20000010100 */
[----:B------:R-:W-:-:S03]  /*d010*/  IMAD R10, R23, 0x8, R2 ;  /* 0x00000008170a7824 */ /* 0x000fc600078e0202 */
[-CC-:B------:R-:W-:Y:S01]  /*d020*/  FFMA.FTZ R26, R26, R0.reuse, -R11.reuse ;  /* 0x000000001a1a7223 */ /* 0x180fe2000001080b */
[-CC-:B------:R-:W-:Y:S01]  /*d030*/  FFMA.FTZ R27, R27, R0.reuse, -R11.reuse ;  /* 0x000000001b1b7223 */ /* 0x180fe2000001080b */
[-C--:B------:R-:W-:Y:S01]  /*d040*/  FMUL.FTZ R8, R8, R0.reuse ;  /* 0x0000000008087220 */ /* 0x080fe20000410000 */
[-CC-:B------:R-:W-:Y:S01]  /*d050*/  FFMA.FTZ R30, R30, R0.reuse, -R11.reuse ;  /* 0x000000001e1e7223 */ /* 0x180fe2000001080b */
[-CC-:B------:R-:W-:Y:S01]  /*d060*/  FFMA.FTZ R31, R31, R0.reuse, -R11.reuse ;  /* 0x000000001f1f7223 */ /* 0x180fe2000001080b */
[-CC-:B------:R-:W-:Y:S01]  /*d070*/  FFMA.FTZ R34, R34, R0.reuse, -R11.reuse ;  /* 0x0000000022227223 */ /* 0x180fe2000001080b */
[----:B------:R-:W-:Y:S01]  /*d080*/  MUFU.EX2 R26, R26 ;  /* 0x0000001a001a7308 */ /* 0x000fe20000000800 */
[----:B------:R-:W-:Y:S02]  /*d090*/  VIADD R10, R10, 0x16840 ;  /* 0x000168400a0a7836 */ /* 0x000fe40000000000 */
[-CC-:B------:R-:W-:Y:S01]  /*d0a0*/  FFMA.FTZ R35, R35, R0.reuse, -R11.reuse ;  /* 0x0000000023237223 */ /* 0x180fe2000001080b */
[-CC-:B------:R-:W-:Y:S01]  /*d0b0*/  FFMA.FTZ R38, R38, R0.reuse, -R11.reuse ;  /* 0x0000000026267223 */ /* 0x180fe2000001080b */
[-CC-:B------:R-:W-:Y:S01]  /*d0c0*/  FFMA.FTZ R39, R39, R0.reuse, -R11.reuse ;  /* 0x0000000027277223 */ /* 0x180fe2000001080b */
[-CC-:B------:R-:W-:Y:S01]  /*d0d0*/  FFMA.FTZ R42, R42, R0.reuse, -R11.reuse ;  /* 0x000000002a2a7223 */ /* 0x180fe2000001080b */
[----:B--2---:R-:W-:Y:S01]  /*d0e0*/  PRMT R10, R120, 0x654, R10 ;  /* 0x00000654780a7816 */ /* 0x004fe2000000000a */
[-CC-:B------:R-:W-:Y:S01]  /*d0f0*/  FFMA.FTZ R43, R43, R0.reuse, -R11.reuse ;  /* 0x000000002b2b7223 */ /* 0x180fe2000001080b */
[----:B------:R-:W0:Y:S01]  /*d100*/  MUFU.EX2 R8, R8 ;  /* 0x0000000800087308 */ /* 0x000e220000000800 */
[-CC-:B------:R-:W-:Y:S01]  /*d110*/  FFMA.FTZ R46, R46, R0.reuse, -R11.reuse ;  /* 0x000000002e2e7223 */ /* 0x180fe2000001080b */
[----:B------:R1:W-:Y:S01]  /*d120*/  SYNCS.ARRIVE.TRANS64.RED.A1T0 RZ, [R10+URZ], RZ ;  /* 0x000000ff0aff79a7 */ /* 0x0003e2000810043f */
        /* <DEDUP_REMOVED lines=12> */
[--C-:B------:R-:W-:Y:S01]  /*d1f0*/  FFMA.FTZ R70, R70, R0, -R11.reuse ;  /* 0x0000000046467223 */ /* 0x100fe2000001080b */
[----:B------:R-:W2:Y:S01]  /*d200*/  MUFU.EX2 R30, R30 ;  /* 0x0000001e001e7308 */ /* 0x000ea20000000800 */
[----:B0-----:R-:W-:Y:S01]  /*d210*/  FFMA.FTZ R4, R8, R4, R26 ;  /* 0x0000000408047223 */ /* 0x001fe2000001001a */
[-CC-:B------:R-:W-:Y:S01]  /*d220*/  FFMA.FTZ R71, R71, R0.reuse, -R11.reuse ;  /* 0x0000000047477223 */ /* 0x180fe2000001080b */
[-CC-:B------:R-:W-:Y:S01]  /*d230*/  FFMA.FTZ R74, R74, R0.reuse, -R11.reuse ;  /* 0x000000004a4a7223 */ /* 0x180fe2000001080b */
[-CC-:B------:R-:W-:Y:S01]  /*d240*/  FFMA.FTZ R75, R75, R0.reuse, -R11.reuse ;  /* 0x000000004b4b7223 */ /* 0x180fe2000001080b */
[-CC-:B------:R-:W-:Y:S01]  /*d250*/  FFMA.FTZ R78, R78, R0.reuse, -R11.reuse ;  /* 0x000000004e4e7223 */ /* 0x180fe2000001080b */
[-CC-:B------:R-:W-:Y:S01]  /*d260*/  FFMA.FTZ R79, R79, R0.reuse, -R11.reuse ;  /* 0x000000004f4f7223 */ /* 0x180fe2000001080b */
[-C--:B------:R-:W-:Y:S01]  /*d270*/  FFMA.FTZ R82, R82, R0.reuse, -R11 ;  /* 0x0000000052527223 */ /* 0x080fe2000001080b */
[----:B------:R-:W0:Y:S01]  /*d280*/  MUFU.EX2 R31, R31 ;  /* 0x0000001f001f7308 */ /* 0x000e220000000800 */
[----:B-1----:R-:W-:Y:S01]  /*d290*/  FADD.FTZ R10, R27, R4 ;  /* 0x000000041b0a7221 */ /* 0x002fe20000010000 */
[----:B------:R-:W-:Y:S01]  /*d2a0*/  FADD.FTZ R4, R28, R5 ;  /* 0x000000051c047221 */ /* 0x000fe20000010000 */
[-CC-:B------:R-:W-:Y:S01]  /*d2b0*/  FFMA.FTZ R83, R83, R0.reuse, -R11.reuse ;  /* 0x0000000053537223 */ /* 0x180fe2000001080b */
[-CC-:B------:R-:W-:Y:S01]  /*d2c0*/  FFMA.FTZ R86, R86, R0.reuse, -R11.reuse ;  /* 0x0000000056567223 */ /* 0x180fe2000001080b */
[----:B------:R-:W-:Y:S01]  /*d2d0*/  FFMA.FTZ R11, R87, R0, -R11 ;  /* 0x00000000570b7223 */ /* 0x000fe2000001080b */
[----:B------:R-:W-:-:S02]  /*d2e0*/  FADD.FTZ R4, R29, R4 ;  /* 0x000000041d047221 */ /* 0x000fc40000010000 */
        /* <DEDUP_REMOVED lines=96> */
.L_x_2782:
[----:B------:R-:W-:Y:S02]  /*d8f0*/  IMAD R10, R13, 0x8, R2 ;  /* 0x000000080d0a7824 */ /* 0x000fe400078e0202 */
[----:B------:R-:W2:Y:S02]  /*d900*/  LDL R13, [R1+0x30] ;  /* 0x00003000010d7983 */ /* 0x000ea40000100800 */
[----:B------:R-:W-:-:S05]  /*d910*/  VIADD R10, R10, 0x16860 ;  /* 0x000168600a0a7836 */ /* 0x000fca0000000000 */
[----:B------:R-:W-:Y:S01]  /*d920*/  PRMT R10, R120, 0x654, R10 ;  /* 0x00000654780a7816 */ /* 0x000fe2000000000a */
[-C--:B------:R-:W-:Y:S01]  /*d930*/  FMUL.FTZ R88, R88, R7.reuse ;  /* 0x0000000758587220 */ /* 0x080fe20000410000 */
[----:B------:R-:W-:Y:S02]  /*d940*/  F2FP.F16.F32.PACK_AB R123, R11, R86 ;  /* 0x000000560b7b723e */ /* 0x000fe400000000ff */
        /* <DEDUP_REMOVED lines=49> */
[----:B0-----:R-:W-:Y:S01]  /*dc60*/  IMAD.MOV.U32 R10, RZ, RZ, R3 ;  /* 0x000000ffff0a7224 */ /* 0x001fe200078e0003 */
        /* <DEDUP_REMOVED lines=16> */
[C---:B--2---:R-:W-:Y:S01]  /*dd70*/  ISETP.GT.AND P1, PT, R12.reuse, R13, PT ;  /* 0x0000000d0c00720c */ /* 0x044fe20003f24270 */
[----:B------:R-:W-:Y:S01]  /*dd80*/  IMAD.MOV.U32 R13, RZ, RZ, R23 ;  /* 0x000000ffff0d7224 */ /* 0x000fe200078e0017 */
[----:B------:R-:W-:-:S11]  /*dd90*/  IADD3 R12, R12, -0x1, RZ ;  /* 0xffffffff0c0c7810 */ /* 0x000fd60007ffe0ff */
[----:B------:R-:W-:Y:S05]  /*dda0*/  @P1 BRA `(.L_x_2783) ;  /* 0xffffffd4009c1947 */ /* 0x000fea000383ffff */
.L_x_2771:
[----:B------:R-:W2:Y:S02]  /*ddb0*/  LDL R7, [R1+0x3c] ;  /* 0x00003c0001077983 */ /* 0x000ea40000100800 */
[----:B--2---:R-:W-:-:S13]  /*ddc0*/  ISETP.GE.AND P1, PT, R12, R7, PT ;  /* 0x000000070c00720c */ /* 0x004fda0003f26270 */
[----:B------:R-:W-:Y:S05]  /*ddd0*/  @!P1 BRA `(.L_x_2784) ;  /* 0x0000001c00e49947 */ /* 0x000fea0003800000 */
[----:B------:R-:W-:Y:S01]  /*dde0*/  IMAD.MOV.U32 R10, RZ, RZ, R3 ;  /* 0x000000ffff0a7224 */ /* 0x000fe200078e0003 */
[----:B------:R-:W-:Y:S01]  /*ddf0*/  MOV R7, R156 ;  /* 0x0000009c00077202 */ /* 0x000fe20000000f00 */
[----:B------:R-:W-:Y:S02]  /*de00*/  IMAD.MOV.U32 R11, RZ, RZ, R6 ;  /* 0x000000ffff0b7224 */ /* 0x000fe400078e0006 */
[----:B------:R-:W-:-:S07]  /*de10*/  IMAD.MOV.U32 R13, RZ, RZ, R23 ;  /* 0x000000ffff0d7224 */ /* 0x000fce00078e0017 */
.L_x_2796:
        /* <DEDUP_REMOVED lines=11> */
.L_x_2786:
[----:B------:R-:W-:Y:S01]  /*ded0*/  IMAD R0, R23, 0x8, R2 ;  /* 0x0000000817007824 */ /* 0x000fe200078e0202 */
[----:B------:R-:W-:-:S04]  /*dee0*/  SHF.L.U32 R3, R156, 0x1f, RZ ;  /* 0x0000001f9c037819 */ /* 0x000fc800000006ff */
[----:B------:R0:W1:Y:S01]  /*def0*/  SYNCS.PHASECHK.TRANS64.TRYWAIT P1, [R0+URZ+0x16830], R3 ;  /* 0x01683003000075a7 */ /* 0x000062000802017f */
[----:B------:R-:W-:Y:S05]  /*df00*/  @!P0 BRA `(.L_x_2787) ;  /* 0x0000000000048947 */ /* 0x000fea0003800000 */
[----:B------:R-:W-:Y:S01]  /*df10*/  BPT.TRAP 0x1 ;  /* 0x000000040000795c */ /* 0x000fe20000300000 */
.L_x_2787:
[----:B------:R-:W-:Y:S04]  /*df20*/  BSSY B0, `(.L_x_2785) ;  /* 0x0000004000007945 */ /* 0x000fe80003800000 */
[----:B-1----:R-:W-:Y:S05]  /*df30*/  @P1 BRA `(.L_x_2788) ;  /* 0x0000000000081947 */ /* 0x002fea0003800000 */
[----:B------:R-:W1:Y:S02]  /*df40*/  SYNCS.PHASECHK.TRANS64.TRYWAIT P1, [R0+URZ+0x16830], R3 ;  /* 0x01683003000075a7 */ /* 0x000e64000802017f */
[----:B-1----:R-:W-:Y:S05]  /*df50*/  @!P1 BRA `(.L_x_2789) ;  /* 0x000000d800209947 */ /* 0x002fea0003800000 */
.L_x_2788:
[----:B------:R-:W-:Y:S05]  /*df60*/  BSYNC B0 ;  /* 0x0000000000007941 */ /* 0x000fea0003800000 */
.L_x_2785:
[----:B------:R-:W2:Y:S04]  /*df70*/  LDL R6, [R1+0x24] ;  /* 0x0000240001067983 */ /* 0x000ea80000100800 */
[----:B------:R3:W-:Y:S01]  /*df80*/  STL [R1+0x70], R2 ;  /* 0x0000700201007387 */ /* 0x0007e20000100800 */
[----:B01----:R-:W0:Y:S03]  /*df90*/  S2R R0, SR_TID.X ;  /* 0x0000000000007919 */ /* 0x003e260000002100 */
[----:B---3--:R-:W3:Y:S01]  /*dfa0*/  LDL.64 R2, [R1+0x18] ;  /* 0x0000180001027983 */ /* 0x008ee20000100a00 */
[----:B------:R-:W-:Y:S01]  /*dfb0*/  IMAD.MOV.U32 R9, RZ, RZ, 0x40000040 ;  /* 0x40000040ff097424 */ /* 0x000fe200078e00ff */
[----:B------:R-:W-:Y:S05]  /*dfc0*/  WARPSYNC.ALL ;  /* 0x0000000000007948 */ /* 0x000fea0003800000 */
[----:B------:R-:W-:-:S02]  /*dfd0*/  R2UR UR15, R9 ;  /* 0x00000000090f72ca */ /* 0x000fc400000e0000 */
[----:B0-----:R-:W-:-:S05]  /*dfe0*/  SHF.R.U32.HI R0, RZ, 0x7, R0 ;  /* 0x00000007ff007819 */ /* 0x001fca0000011600 */
[----:B------:R-:W-:Y:S02]  /*dff0*/  VIADD R0, R0, 0x8 ;  /* 0x0000000800007836 */ /* 0x000fe40000000000 */
[----:B------:R-:W-:Y:S01]  /*e000*/  IMAD.MOV.U32 R27, RZ, RZ, 0x40000040 ;  /* 0x40000040ff1b7424 */ /* 0x000fe200078e00ff */
[----:B------:R-:W-:Y:S01]  /*e010*/  R2UR UR4, R14 ;  /* 0x000000000e0472ca */ /* 0x000fe200000e0000 */
[----:B------:R-:W-:Y:S01]  /*e020*/  IMAD.MOV.U32 R25, RZ, RZ, 0x40000040 ;  /* 0x40000040ff197424 */ /* 0x000fe200078e00ff */
[----:B------:R-:W-:Y:S02]  /*e030*/  R2UR UR5, R15 ;  /* 0x000000000f0572ca */ /* 0x000fe400000e0000 */
[----:B------:R-:W-:Y:S02]  /*e040*/  R2UR UR7, R27 ;  /* 0x000000001b0772ca */ /* 0x000fe400000e0000 */
[----:B------:R-:W-:Y:S02]  /*e050*/  R2UR UR11, R25 ;  /* 0x00000000190b72ca */ /* 0x000fe400000e0000 */
[----:B------:R-:W-:Y:S01]  /*e060*/  R2UR UR19, R27 ;  /* 0x000000001b1372ca */ /* 0x000fe200000e0000 */
[----:B------:R0:W-:Y:S01]  /*e070*/  BAR.SYNC.DEFER_BLOCKING R0, 0x100 ;  /* 0x000400000000751d */ /* 0x0001e20000010000 */
[----:B--2---:R-:W-:-:S04]  /*e080*/  IMAD R26, R23, 0x400, R6 ;  /* 0x00000400171a7824 */ /* 0x004fc800078e0206 */
[----:B------:R-:W-:-:S05]  /*e090*/  VIADD R8, R26, 0x4 ;  /* 0x000000041a087836 */ /* 0x000fca0000000000 */
[----:B------:R-:W-:Y:S02]  /*e0a0*/  R2UR UR14, R8 ;  /* 0x00000000080e72ca */ /* 0x000fe400000e0000 */
[----:B------:R-:W2:Y:S01]  /*e0b0*/  LDL.64 R8, [R1+0x10] ;  /* 0x0000100001087983 */ /* 0x000ea20000100a00 */
[C---:B------:R-:W-:Y:S02]  /*e0c0*/  R2UR UR6, R26.reuse ;  /* 0x000000001a0672ca */ /* 0x040fe400000e0000 */
[C---:B------:R-:W-:Y:S01]  /*e0d0*/  IADD3 R24, R26.reuse, 0x2, RZ ;  /* 0x000000021a187810 */ /* 0x040fe20007ffe0ff */
[----:B------:R-:W-:-:S03]  /*e0e0*/  VIADD R26, R26, 0x6 ;  /* 0x000000061a1a7836 */ /* 0x000fc60000000000 */
[----:B------:R-:W-:Y:S02]  /*e0f0*/  R2UR UR10, R24 ;  /* 0x00000000180a72ca */ /* 0x000fe400000e0000 */
[----:B------:R-:W-:Y:S02]  /*e100*/  R2UR UR18, R26 ;  /* 0x000000001a1272ca */ /* 0x000fe400000e0000 */
        /* <DEDUP_REMOVED lines=11> */
[----:B--2---:R-:W-:Y:S02]  /*e1c0*/  R2UR UR12, R8 ;  /* 0x00000000080c72ca */ /* 0x004fe400000e0000 */
[----:B------:R-:W-:Y:S01]  /*e1d0*/  R2UR UR13, R9 ;  /* 0x00000000090d72ca */ /* 0x000fe200000e0000 */
[----:B------:R-:W-:-:S12]  /*e1e0*/  WARPGROUP.ARRIVE ;  /* 0x00000000000079c5 */ /* 0x000fd80000000000 */
        /* <DEDUP_REMOVED lines=8> */
.L_x_2791:
[----:B------:R-:W-:Y:S01]  /*e270*/  SHF.L.U32 R0, R7, 0x1f, RZ ;  /* 0x0000001f07007819 */ /* 0x000fe200000006ff */
[----:B-----5:R-:W-:-:S04]  /*e280*/  IMAD R3, R13, 0x8, R2 ;  /* 0x000000080d037824 */ /* 0x020fc800078e0202 */
[----:B------:R0:W1:Y:S01]  /*e290*/  SYNCS.PHASECHK.TRANS64.TRYWAIT P1, [R3+URZ+0x16850], R0 ;  /* 0x01685000030075a7 */ /* 0x000062000802017f */
[----:B------:R-:W-:Y:S05]  /*e2a0*/  @!P0 BRA `(.L_x_2792) ;  /* 0x0000000000048947 */ /* 0x000fea0003800000 */
[----:B------:R-:W-:Y:S01]  /*e2b0*/  BPT.TRAP 0x1 ;  /* 0x000000040000795c */ /* 0x000fe20000300000 */
.L_x_2792:
[----:B-1----:R-:W-:Y:S05]  /*e2c0*/  @P1 BRA `(.L_x_2790) ;  /* 0x0000000000081947 */ /* 0x002fea0003800000 */
[----:B------:R-:W1:Y:S02]  /*e2d0*/  SYNCS.PHASECHK.TRANS64.TRYWAIT P1, [R3+URZ+0x16850], R0 ;  /* 0x01685000030075a7 */ /* 0x000e64000802017f */
[----:B-1----:R-:W-:Y:S05]  /*e2e0*/  @!P1 BRA `(.L_x_2793) ;  /* 0x000000d400509947 */ /* 0x002fea0003800000 */
.L_x_2790:
        /* <DEDUP_REMOVED lines=8> */
[----:B------:R-:W-:Y:S01]  /*e370*/  IMAD.MOV.U32 R7, RZ, RZ, 0x40000040 ;  /* 0x40000040ff077424 */ /* 0x000fe200078e00ff */
[----:B------:R-:W-:Y:S02]  /*e380*/  LEA R6, R13, R0, 0xa ;  /* 0x000000000d067211 */ /* 0x000fe400078e50ff */
[----:B------:R-:W0:Y:S02]  /*e390*/  S2R R0, SR_TID.X ;  /* 0x0000000000007919 */ /* 0x000e240000002100 */
[C---:B------:R-:W-:Y:S01]  /*e3a0*/  R2UR UR6, R6.reuse ;  /* 0x00000000060672ca */ /* 0x040fe200000e0000 */
[----:B------:R-:W-:-:S12]  /*e3b0*/  VIADD R8, R6, 0x80 ;  /* 0x0000008006087836 */ /* 0x000fd80000000000 */
        /* <DEDUP_REMOVED lines=36> */
[----:B------:R-:W-:Y:S01]  /*e600*/  IMAD.MOV.U32 R9, RZ, RZ, 0x40000040 ;  /* 0x40000040ff097424 */ /* 0x000fe200078e00ff */
[----:B------:R-:W-:Y:S01]  /*e610*/  IADD3 R6, R6, 0x380, RZ ;  /* 0x0000038006067810 */ /* 0x000fe20007ffe0ff */
        /* <DEDUP_REMOVED lines=17> */
.L_x_2794:
[----:B------:R-:W1:Y:S01]  /*e730*/  S2R R120, SR_CgaCtaId ;  /* 0x0000000000787919 */ /* 0x000e620000008800 */
[----:B0-----:R-:W-:-:S04]  /*e740*/  IMAD R0, R23, 0x8, R2 ;  /* 0x0000000817007824 */ /* 0x001fc800078e0202 */
[----:B------:R-:W-:-:S05]  /*e750*/  VIADD R0, R0, 0x16840 ;  /* 0x0001684000007836 */ /* 0x000fca0000000000 */
[----:B-1----:R-:W-:-:S04]  /*e760*/  PRMT R0, R120, 0x654, R0 ;  /* 0x0000065478007816 */ /* 0x002fc80000000000 */
        /* <DEDUP_REMOVED lines=37> */
[----:B0-----:R-:W-:Y:S02]  /*e9c0*/  FMNMX.FTZ R6, R8, R3, !PT ;  /* 0x0000000308067209 */ /* 0x001fe40007810000 */
[----:B------:R-:W-:-:S03]  /*e9d0*/  FMNMX.FTZ R3, R27, R0, !PT ;  /* 0x000000001b037209 */ /* 0x000fc60007810000 */
[----:B------:R-:W-:Y:S01]  /*e9e0*/  FADD.FTZ R7, -R6, R11 ;  /* 0x0000000b06077221 */ /* 0x000fe20000010100 */
        /* <DEDUP_REMOVED lines=34> */
[----:B------:R-:W0:Y:S03]  /*ec10*/  LDC R0, c[0x0][0x988] ;  /* 0x00026200ff007b82 */ /* 0x000e260000000800 */
[C---:B------:R-:W-:Y:S01]  /*ec20*/  FADD.FTZ R8, -R3.reuse, R10 ;  /* 0x0000000a03087221 */ /* 0x040fe20000010100 */
[-C--:B0-----:R-:W-:Y:S01]  /*ec30*/  FMUL.FTZ R9, R6, R0.reuse ;  /* 0x0000000006097220 */ /* 0x081fe20000410000 */
[-C--:B------:R-:W-:Y:S01]  /*ec40*/  FMUL.FTZ R11, R3, R0.reuse ;  /* 0x00000000030b7220 */ /* 0x080fe20000410000 */
[-C--:B------:R-:W-:Y:S01]  /*ec50*/  FMUL.FTZ R7, R7, R0.reuse ;  /* 0x0000000007077220 */ /* 0x080fe20000410000 */
[-C--:B------:R-:W-:Y:S01]  /*ec60*/  FMUL.FTZ R8, R8, R0.reuse ;  /* 0x0000000008087220 */ /* 0x080fe20000410000 */
        /* <DEDUP_REMOVED lines=45> */
[----:B-1----:R-:W-:Y:S01]  /*ef40*/  FFMA.FTZ R4, R8, R4, R26 ;  /* 0x0000000408047223 */ /* 0x002fe2000001001a */
[-C--:B------:R-:W-:Y:S01]  /*ef50*/  FFMA.FTZ R10, R87, R0.reuse, -R11 ;  /* 0x00000000570a7223 */ /* 0x080fe2000001080b */
[-CC-:B------:R-:W-:Y:S01]  /*ef60*/  FFMA.FTZ R37, R37, R0.reuse, -R9.reuse ;  /* 0x0000000025257223 */ /* 0x180fe20000010809 */
[-CC-:B------:R-:W-:Y:S01]  /*ef70*/  FFMA.FTZ R40, R40, R0.reuse, -R9.reuse ;  /* 0x0000000028287223 */ /* 0x180fe20000010809 */
[-CC-:B------:R-:W-:Y:S01]  /*ef80*/  FFMA.FTZ R41, R41, R0.reuse, -R9.reuse ;  /* 0x0000000029297223 */ /* 0x180fe20000010809 */
[-CC-:B------:R-:W-:Y:S01]  /*ef90*/  FFMA.FTZ R44, R44, R0.reuse, -R9.reuse ;  /* 0x000000002c2c7223 */ /* 0x180fe20000010809 */
[-C--:B------:R-:W-:Y:S01]  /*efa0*/  FFMA.FTZ R45, R45, R0.reuse, -R9 ;  /* 0x000000002d2d7223 */ /* 0x080fe20000010809 */
[----:B------:R-:W1:Y:S01]  /*efb0*/  MUFU.EX2 R28, R28 ;  /* 0x0000001c001c7308 */ /* 0x000e620000000800 */
[----:B0-----:R-:W-:Y:S01]  /*efc0*/  FADD.FTZ R5, R25, R5 ;  /* 0x0000000519057221 */ /* 0x001fe20000010000 */
[-CC-:B------:R-:W-:Y:S01]  /*efd0*/  FFMA.FTZ R48, R48, R0.reuse, -R9.reuse ;  /* 0x0000000030307223 */ /* 0x180fe20000010809 */
[-CC-:B------:R-:W-:Y:S01]  /*efe0*/  FFMA.FTZ R49, R49, R0.reuse, -R9.reuse ;  /* 0x0000000031317223 */ /* 0x180fe20000010809 */
[-CC-:B------:R-:W-:Y:S01]  /*eff0*/  FFMA.FTZ R52, R52, R0.reuse, -R9.reuse ;  /* 0x0000000034347223 */ /* 0x180fe20000010809 */
[-CC-:B------:R-:W-:Y:S01]  /*f000*/  FFMA.FTZ R53, R53, R0.reuse, -R9.reuse ;  /* 0x0000000035357223 */ /* 0x180fe20000010809 */
[-CC-:B------:R-:W-:Y:S01]  /*f010*/  FFMA.FTZ R56, R56, R0.reuse, -R9.reuse ;  /* 0x0000000038387223 */ /* 0x180fe20000010809 */
[-CC-:B------:R-:W-:Y:S01]  /*f020*/  FFMA.FTZ R57, R57, R0.reuse, -R9.reuse ;  /* 0x0000000039397223 */ /* 0x180fe20000010809 */
[----:B------:R-:W0:Y:S01]  /*f030*/  MUFU.EX2 R30, R30 ;  /* 0x0000001e001e7308 */ /* 0x000e220000000800 */
[----:B--2---:R-:W-:Y:S01]  /*f040*/  FADD.FTZ R11, R27, R4 ;  /* 0x000000041b0b7221 */ /* 0x004fe20000010000 */
[-CC-:B------:R-:W-:Y:S01]  /*f050*/  FFMA.FTZ R60, R60, R0.reuse, -R9.reuse ;  /* 0x000000003c3c7223 */ /* 0x180fe20000010809 */
[-CC-:B------:R-:W-:Y:S01]  /*f060*/  FFMA.FTZ R61, R61, R0.reuse, -R9.reuse ;  /* 0x000000003d3d7223 */ /* 0x180fe20000010809 */
[-CC-:B------:R-:W-:Y:S01]  /*f070*/  FFMA.FTZ R64, R64, R0.reuse, -R9.reuse ;  /* 0x0000000040407223 */ /* 0x180fe20000010809 */
[-CC-:B------:R-:W-:Y:S01]  /*f080*/  FFMA.FTZ R65, R65, R0.reuse, -R9.reuse ;  /* 0x0000000041417223 */ /* 0x180fe20000010809 */
[-CC-:B------:R-:W-:Y:S01]  /*f090*/  FFMA.FTZ R68, R68, R0.reuse, -R9.reuse ;  /* 0x0000000044447223 */ /* 0x180fe20000010809 */
[-C--:B------:R-:W-:Y:S01]  /*f0a0*/  FFMA.FTZ R69, R69, R0.reuse, -R9 ;  /* 0x0000000045457223 */ /* 0x080fe20000010809 */
[----:B------:R-:W2:Y:S01]  /*f0b0*/  MUFU.EX2 R29, R29 ;  /* 0x0000001d001d7308 */ /* 0x000ea20000000800 */
[----:B-1----:R-:W-:Y:S01]  /*f0c0*/  FADD.FTZ R4, R28, R5 ;  /* 0x000000051c047221 */ /* 0x002fe20000010000 */
[-CC-:B------:R-:W-:Y:S01]  /*f0d0*/  FFMA.FTZ R72, R72, R0.reuse, -R9.reuse ;  /* 0x0000000048487223 */ /* 0x180fe20000010809 */
        /* <DEDUP_REMOVED lines=125> */
.L_x_2795:
[----:B------:R-:W-:Y:S02]  /*f8b0*/  IMAD R11, R13, 0x8, R2 ;  /* 0x000000080d0b7824 */ /* 0x000fe400078e0202 */
[----:B------:R-:W2:Y:S02]  /*f8c0*/  LDL R13, [R1+0x3c] ;  /* 0x00003c00010d7983 */ /* 0x000ea40000100800 */
[----:B------:R-:W-:-:S05]  /*f8d0*/  VIADD R11, R11, 0x16860 ;  /* 0x000168600b0b7836 */ /* 0x000fca0000000000 */
[----:B------:R-:W-:Y:S01]  /*f8e0*/  PRMT R11, R120, 0x654, R11 ;  /* 0x00000654780b7816 */ /* 0x000fe2000000000b */
[----:B------:R-:W-:Y:S01]  /*f8f0*/  FMUL.FTZ R88, R88, R7 ;  /* 0x0000000758587220 */ /* 0x000fe20000410000 */
        /* <DEDUP_REMOVED lines=52> */
[----:B0-----:R-:W-:Y:S01]  /*fc40*/  IMAD.MOV.U32 R11, RZ, RZ, R6 ;  /* 0x000000ffff0b7224 */ /* 0x001fe200078e0006 */
        /* <DEDUP_REMOVED lines=18> */
.L_x_2784:
[----:B------:R-:W-:Y:S05]  /*fd70*/  WARPSYNC.ALL ;  /* 0x0000000000007948 */ /* 0x000fea0003800000 */
[----:B------:R-:W-:Y:S06]  /*fd80*/  BAR.ARV 0x8, 0x200 ;  /* 0x0208000000007b1d */ /* 0x000fec0000002000 */
[----:B------:R-:W-:Y:S05]  /*fd90*/  @!P0 BRA `(.L_x_2797) ;  /* 0x0000000000048947 */ /* 0x000fea0003800000 */
[----:B------:R-:W-:Y:S01]  /*fda0*/  BPT.TRAP 0x1 ;  /* 0x000000040000795c */ /* 0x000fe20000300000 */
.L_x_2797:
[----:B------:R-:W-:Y:S01]  /*fdb0*/  IMAD R10, R23, 0x8, R2 ;  /* 0x00000008170a7824 */ /* 0x000fe200078e0202 */
[----:B------:R-:W-:-:S04]  /*fdc0*/  SHF.L.U32 R7, R156, 0x1f, RZ ;  /* 0x0000001f9c077819 */ /* 0x000fc800000006ff */
[----:B------:R0:W1:Y:S01]  /*fdd0*/  SYNCS.PHASECHK.TRANS64.TRYWAIT P1, [R10+URZ+0x16850], R7 ;  /* 0x016850070a0075a7 */ /* 0x000062000802017f */
[----:B------:R-:W-:Y:S05]  /*fde0*/  @!P0 BRA `(.L_x_2798) ;  /* 0x0000000000048947 */ /* 0x000fea0003800000 */
[----:B------:R-:W-:Y:S01]  /*fdf0*/  BPT.TRAP 0x1 ;  /* 0x000000040000795c */ /* 0x000fe20000300000 */
.L_x_2798:
[----:B------:R-:W-:-:S05]  /*fe00*/  VIADD R2, R2, 0x400 ;  /* 0x0000040002027836 */ /* 0x000fca0000000000 */
[----:B------:R-:W-:-:S04]  /*fe10*/  SHF.R.U32.HI R2, RZ, 0x4, R2 ;  /* 0x00000004ff027819 */ /* 0x000fc80000011602 */
[----:B------:R-:W-:Y:S01]  /*fe20*/  LOP3.LUT R2, R2, 0x3fff, RZ, 0xc0, !PT ;  /* 0x00003fff02027812 */ /* 0x000fe200078ec0ff */
[----:B-1----:R-:W-:Y:S06]  /*fe30*/  @P1 BRA `(.L_x_2799) ;  /* 0x0000000000081947 */ /* 0x002fec0003800000 */
[----:B------:R-:W1:Y:S02]  /*fe40*/  SYNCS.PHASECHK.TRANS64.TRYWAIT P1, [R10+URZ+0x16850], R7 ;  /* 0x016850070a0075a7 */ /* 0x000e64000802017f */
[----:B-1----:R-:W-:Y:S05]  /*fe50*/  @!P1 BRA `(.L_x_2800) ;  /* 0x000000b800889947 */ /* 0x002fea0003800000 */
.L_x_2799:
[----:B------:R-:W-:Y:S01]  /*fe60*/  IMAD.MOV.U32 R9, RZ, RZ, 0x40000040 ;  /* 0x40000040ff097424 */ /* 0x000fe200078e00ff */
[----:B------:R-:W-:Y:S01]  /*fe70*/  LEA R8, R23, R2, 0xa ;  /* 0x0000000217087211 */ /* 0x000fe200078e50ff */
[----:B------:R-:W-:Y:S05]  /*fe80*/  WARPSYNC.ALL ;  /* 0x0000000000007948 */ /* 0x000fea0003800000 */
[C---:B------:R-:W-:Y:S01]  /*fe90*/  R2UR UR6, R8.reuse ;  /* 0x00000000080672ca */ /* 0x040fe200000e0000 */
[----:B------:R-:W-:Y:S01]  /*fea0*/  WARPGROUP.ARRIVE ;  /* 0x00000000000079c5 */ /* 0x000fe20000000000 */
[----:B------:R-:W-:Y:S01]  /*feb0*/  R2UR UR7, R9 ;  /* 0x00000000090772ca */ /* 0x000fe200000e0000 */
[----:B------:R-:W-:Y:S01]  /*fec0*/  VIADD R12, R8, 0x80 ;  /* 0x00000080080c7836 */ /* 0x000fe20000000000 */
[----:B------:R-:W2:Y:S01]  /*fed0*/  SHFL.BFLY PT, R2, R5, 0x2, 0x1f ;  /* 0x0c401f0005027f89 */ /* 0x000ea200000e0000 */
[----:B------:R-:W-:-:S02]  /*fee0*/  IMAD.MOV.U32 R13, RZ, RZ, 0x40000040 ;  /* 0x40000040ff0d7424 */ /* 0x000fc400078e00ff */
[----:B------:R-:W-:Y:S01]  /*fef0*/  IMAD.MOV.U32 R9, RZ, RZ, 0x40000040 ;  /* 0x40000040ff097424 */ /* 0x000fe200078e00ff */
[----:B01----:R-:W0:Y:S01]  /*ff00*/  SHFL.BFLY PT, R7, R4, 0x2, 0x1f ;  /* 0x0c401f0004077f89 */ /* 0x003e2200000e0000 */
[----:B------:R-:W-:Y:S02]  /*ff10*/  IMAD.MOV.U32 R27, RZ, RZ, -0x800000 ;  /* 0xff800000ff1b7424 */ /* 0x000fe400078e00ff */
[----:B------:R-:W-:-:S04]  /*ff20*/  IMAD.MOV.U32 R26, RZ, RZ, -0x800000 ;  /* 0xff800000ff1a7424 */ /* 0x000fc800078e00ff */
[----:B------:R-:W-:Y:S01]  /*ff30*/  HGMMA.64x64x16.F32 R88, R148, gdesc[UR4].tnspB, R88, gsb0 ;  /* 0x40e0000494587df0 */ /* 0x000fe20008000858 */
[----:B------:R-:W-:Y:S01]  /*ff40*/  R2UR UR6, R12 ;  /* 0x000000000c0672ca */ /* 0x000fe200000e0000 */
[----:B------:R-:W-:Y:S01]  /*ff50*/  VIADD R12, R8, 0x100 ;  /* 0x00000100080c7836 */ /* 0x000fe20000000000 */
[----:B------:R-:W-:Y:S01]  /*ff60*/  R2UR UR7, R13 ;  /* 0x000000000d0772ca */ /* 0x000fe200000e0000 */
[----:B------:R-:W-:Y:S02]  /*ff70*/  IMAD.MOV.U32 R13, RZ, RZ, 0x40000040 ;  /* 0x40000040ff0d7424 */ /* 0x000fe400078e00ff */
[----:B--2---:R-:W-:Y:S01]  /*ff80*/  FADD.FTZ R2, R2, R5 ;  /* 0x0000000502027221 */ /* 0x004fe20000010000 */
[----:B------:R-:W-:Y:S02]  /*ff90*/  WARPGROUP.DEPBAR.LE gsb0, 0x0 ;  /* 0x00008000000079c5 */ /* 0x000fe40000010000 */
[----:B------:R-:W-:-:S07]  /*ffa0*/  WARPGROUP.ARRIVE ;  /* 0x00000000000079c5 */ /* 0x000fce0000000000 */
        /* <DEDUP_REMOVED lines=35> */
[----:B------:R-:W-:Y:S01]  /*101e0*/  R2UR UR6, R8 ;  /* 0x00000000080672ca */ /* 0x000fe200000e0000 */
[----:B0-----:R-:W-:Y:S01]  /*101f0*/  FADD.FTZ R8, R7, R4 ;  /* 0x0000000407087221 */ /* 0x001fe20000010000 */
[----:B------:R-:W-:Y:S01]  /*10200*/  R2UR UR7, R9 ;  /* 0x00000000090772ca */ /* 0x000fe200000e0000 */
[----:B------:R-:W0:Y:S01]  /*10210*/  SHFL.BFLY PT, R7, R2, 0x1, 0x1f ;  /* 0x0c201f0002077f89 */ /* 0x000e2200000e0000 */
[----:B------:R-:W-:-:S03]  /*10220*/  IMAD.MOV.U32 R4, RZ, RZ, RZ ;  /* 0x000000ffff047224 */ /* 0x000fc600078e00ff */
[----:B------:R-:W1:Y:S01]  /*10230*/  SHFL.BFLY PT, R9, R8, 0x1, 0x1f ;  /* 0x0c201f0008097f89 */ /* 0x000e6200000e0000 */
[----:B0-----:R-:W-:Y:S01]  /*10240*/  FADD.FTZ R11, R2, R7 ;  /* 0x00000007020b7221 */ /* 0x001fe20000010000 */
[----:B------:R-:W-:Y:S02]  /*10250*/  IMAD.MOV.U32 R2, RZ, RZ, RZ ;  /* 0x000000ffff027224 */ /* 0x000fe400078e00ff */
        /* <DEDUP_REMOVED lines=11> */
[----:B-1----:R-:W-:-:S04]  /*10310*/  @P2 FMUL.FTZ R8, R9, 0.69314718246459960938 ;  /* 0x3f31721809082820 */ /* 0x002fc80000410000 */
[----:B------:R-:W-:Y:S01]  /*10320*/  @P2 FFMA.FTZ R26, R13, R3, R8 ;  /* 0x000000030d1a2223 */ /* 0x000fe20000010008 */
[----:B------:R-:W-:Y:S02]  /*10330*/  WARPGROUP.DEPBAR.LE gsb0, 0x0 ;  /* 0x00008000000079c5 */ /* 0x000fe40000010000 */
[----:B------:R-:W-:-:S06]  /*10340*/  WARPGROUP.ARRIVE ;  /* 0x00000000000079c5 */ /* 0x000fcc0000000000 */
[----:B------:R-:W-:Y:S03]  /*10350*/  HGMMA.64x64x16.F32 R88, R120, gdesc[UR4].tnspB, R88, gsb0 ;  /* 0x40e0000478587df0 */ /* 0x000fe60008000858 */
[----:B------:R-:W-:Y:S02]  /*10360*/  WARPGROUP.DEPBAR.LE gsb0, 0x0 ;  /* 0x00008000000079c5 */ /* 0x000fe40000010000 */
[----:B--23--:R-:W-:Y:S05]  /*10370*/  @!P0 BRA `(.L_x_2801) ;  /* 0x0000000000048947 */ /* 0x00cfea0003800000 */
[----:B------:R-:W-:Y:S01]  /*10380*/  BPT.TRAP 0x1 ;  /* 0x000000040000795c */ /* 0x000fe20000300000 */
.L_x_2801:
[----:B------:R-:W2:Y:S01]  /*10390*/  LDL.LU R5, [R1+0x5c] ;  /* 0x00005c0001057983 */ /* 0x000ea20000300800 */
[----:B------:R-:W-:Y:S01]  /*103a0*/  VIADD R0, R10, 0x16860 ;  /* 0x000168600a007836 */ /* 0x000fe20000000000 */
[----:B------:R-:W1:Y:S01]  /*103b0*/  S2R R3, SR_CgaCtaId ;  /* 0x0000000000037919 */ /* 0x000e620000008800 */
[----:B------:R-:W-:-:S04]  /*103c0*/  IADD3 R23, R23, 0x1, RZ ;  /* 0x0000000117177810 */ /* 0x000fc80007ffe0ff */
[----:B------:R-:W-:Y:S01]  /*103d0*/  ISETP.NE.AND P1, PT, R23, 0x2, PT ;  /* 0x000000021700780c */ /* 0x000fe20003f25270 */
[-C--:B------:R-:W-:Y:S01]  /*103e0*/  FMUL.FTZ R20, R88, R4.reuse ;  /* 0x0000000458147220 */ /* 0x080fe20000410000 */
[-C--:B------:R-:W-:Y:S01]  /*103f0*/  FMUL.FTZ R21, R89, R4.reuse ;  /* 0x0000000459157220 */ /* 0x080fe20000410000 */
[----:B------:R-:W-:Y:S01]  /*10400*/  FMUL.FTZ R92, R92, R4 ;  /* 0x000000045c5c7220 */ /* 0x000fe20000410000 */
[----:B-1----:R-:W-:-:S04]  /*10410*/  PRMT R0, R3, 0x654, R0 ;  /* 0x0000065403007816 */ /* 0x002fc80000000000 */
[----:B------:R1:W-:Y:S01]  /*10420*/  SYNCS.ARRIVE.TRANS64.RED.A1T0 RZ, [R0+URZ], RZ ;  /* 0x000000ff00ff79a7 */ /* 0x0003e2000810043f */
        /* <DEDUP_REMOVED lines=15> */
[-C--:B0-----:R-:W-:Y:S01]  /*10520*/  FMUL.FTZ R90, R90, R2.reuse ;  /* 0x000000025a5a7220 */ /* 0x081fe20000410000 */
        /* <DEDUP_REMOVED lines=15> */
[----:B------:R-:W-:-:S02]  /*10620*/  LOP3.LUT R156, R156, R3, RZ, 0x3c, !PT ;  /* 0x000000039c9c7212 */ /* 0x000fc400078e3cff */
[----:B------:R-:W-:Y:S01]  /*10630*/  SEL R23, R23, RZ, P1 ;  /* 0x000000ff17177207 */ /* 0x000fe20000800000 */
[----:B--2---:R-:W-:-:S05]  /*10640*/  VIADD R5, R5, 0x1 ;  /* 0x0000000105057836 */ /* 0x004fca0000000000 */
[----:B------:R1:W-:Y:S02]  /*10650*/  STL [R1+0x5c], R5 ;  /* 0x00005c0501007387 */ /* 0x0003e40000100800 */
.L_x_2731:
[----:B------:R-:W3:Y:S01]  /*10660*/  LDL R49, [R1+0x50] ;  /* 0x0000500001317983 */ /* 0x000ee20000100800 */
[----:B-1----:R-:W0:Y:S01]  /*10670*/  S2R R0, SR_TID.X ;  /* 0x0000000000007919 */ /* 0x002e220000002100 */
[----:B------:R-:W-:Y:S05]  /*10680*/  WARPSYNC.ALL ;  /* 0x0000000000007948 */ /* 0x000fea0003800000 */
[----:B0-----:R-:W-:-:S05]  /*10690*/  VIADD R40, R0, 0xffffff80 ;  /* 0xffffff8000287836 */ /* 0x001fca0000000000 */
[----:B------:R-:W-:-:S04]  /*106a0*/  SHF.R.S32.HI R48, RZ, 0x1f, R40 ;  /* 0x0000001fff307819 */ /* 0x000fc80000011428 */
[----:B------:R-:W-:-:S04]  /*106b0*/  LEA.HI R48, R48, R40, RZ, 0x3 ;  /* 0x0000002830307211 */ /* 0x000fc800078f18ff */
[----:B------:R-:W-:-:S05]  /*106c0*/  LOP3.LUT R48, R48, 0xfffffff8, RZ, 0xc0, !PT ;  /* 0xfffffff830307812 */ /* 0x000fca00078ec0ff */
[----:B------:R-:W-:-:S04]  /*106d0*/  IMAD.IADD R48, R40, 0x1, -R48 ;  /* 0x0000000128307824 */ /* 0x000fc800078e0a30 */
[----:B------:R-:W-:-:S05]  /*106e0*/  IMAD.SHL.U32 R43, R48, 0x8, RZ ;  /* 0x00000008302b7824 */ /* 0x000fca00078e00ff */
[----:B------:R-:W-:Y:S02]  /*106f0*/  SHF.R.S32.HI R44, RZ, 0x1f, R43 ;  /* 0x0000001fff2c7819 */ /* 0x000fe4000001142b */
[----:B---3--:R-:W-:-:S04]  /*10700*/  SHF.R.S32.HI R34, RZ, 0x1f, R49 ;  /* 0x0000001fff227819 */ /* 0x008fc80000011431 */
[----:B------:R-:W-:Y:S01]  /*10710*/  SHF.L.U64.HI R37, R49, 0x2, R34 ;  /* 0x0000000231257819 */ /* 0x000fe20000010222 */
[----:B------:R-:W0:Y:S01]  /*10720*/  S2R R0, SR_CgaCtaId ;  /* 0x0000000000007919 */ /* 0x000e220000008800 */
[----:B------:R-:W-:Y:S01]  /*10730*/  MOV R2, 0x400 ;  /* 0x0000040000027802 */ /* 0x000fe20000000f00 */
[----:B------:R-:W-:Y:S01]  /*10740*/  BSSY B0, `(.L_x_2802) ;  /* 0x0000238000007945 */ /* 0x000fe20003800000 */
[----:B------:R-:W-:Y:S02]  /*10750*/  BAR.SYNC.DEFER_BLOCKING 0x5, 0x200 ;  /* 0x0148000000007b1d */ /* 0x000fe40000010000 */
[----:B0-----:R-:W-:-:S05]  /*10760*/  LEA R2, R0, R2, 0x18 ;  /* 0x0000000200027211 */ /* 0x001fca00078ec0ff */
[----:B------:R0:W1:Y:S01]  /*10770*/  LDS.128 R28, [R2+0x168d0] ;  /* 0x0168d000021c7984 */ /* 0x0000620000000c00 */
[----:B------:R-:W-:Y:S06]  /*10780*/  BAR.ARV 0x4, 0x200 ;  /* 0x0108000000007b1d */ /* 0x000fec0000002000 */
[----:B------:R-:W-:Y:S05]  /*10790*/  @P0 BRA `(.L_x_2803) ;  /* 0x0000001800380947 */ /* 0x000fea0003800000 */
[----:B------:R-:W4:Y:S01]  /*107a0*/  LDL R0, [R1+0x6c] ;  /* 0x00006c0001007983 */ /* 0x000f220000100800 */
[----:B------:R-:W-:-:S03]  /*107b0*/  ULDC UR4, c[0x0][0xad4] ;  /* 0x0002b50000047ab9 */ /* 0x000fc60000000800 */
[----:B------:R-:W3:Y:S04]  /*107c0*/  LDL.LU R32, [R1+0x54] ;  /* 0x0000540001207983 */ /* 0x000ee80000300800 */
[----:B------:R-:W2:Y:S01]  /*107d0*/  LDL.LU R36, [R1+0x58] ;  /* 0x0000580001247983 */ /* 0x000ea20000300800 */
[----:B------:R-:W0:Y:S01]  /*107e0*/  S2R R3, SR_SWINHI ;  /* 0x0000000000037919 */ /* 0x000e220000002f00 */
[----:B-----5:R-:W-:Y:S02]  /*107f0*/  MOV R24, R2 ;  /* 0x0000000200187202 */ /* 0x020fe40000000f00 */
[----:B0-----:R-:W-:Y:S02]  /*10800*/  MOV R25, R3 ;  /* 0x0000000300197202 */ /* 0x001fe40000000f00 */
[----:B------:R-:W-:-:S02]  /*10810*/  F2FP.F16.F32.PACK_AB R12, R21, R20 ;  /* 0x00000014150c723e */ /* 0x000fc400000000ff */
[----:B------:R-:W-:Y:S01]  /*10820*/  F2FP.F16.F32.PACK_AB R14, R93, R92 ;  /* 0x0000005c5d0e723e */ /* 0x000fe200000000ff */
[----:B----4-:R-:W-:-:S03]  /*10830*/  IMAD.WIDE R10, R0, 0x2, R24 ;  /* 0x00000002000a7825 */ /* 0x010fc600078e0218 */
[----:B------:R-:W-:-:S05]  /*10840*/  IADD3 R15, P0, R10, 0x60, RZ ;  /* 0x000000600a0f7810 */ /* 0x000fca0007f1e0ff */
[----:B------:R-:W-:Y:S01]  /*10850*/  IMAD.X R5, RZ, RZ, R11, P0 ;  /* 0x000000ffff057224 */ /* 0x000fe200000e060b */
[----:B---3--:R-:W-:-:S04]  /*10860*/  ISETP.NE.AND P0, PT, R32, RZ, PT ;  /* 0x000000ff2000720c */ /* 0x008fc80003f05270 */
[----:B------:R-:W-:Y:S01]  /*10870*/  SEL R38, R32, UR4, P0 ;  /* 0x0000000420267c07 */ /* 0x000fe20008000000 */
[----:B------:R-:W-:Y:S05]  /*10880*/  WARPSYNC.ALL ;  /* 0x0000000000007948 */ /* 0x000fea0003800000 */
[C---:B------:R-:W-:Y:S01]  /*10890*/  LOP3.LUT R3, R10.reuse, 0x380, RZ, 0xc0, !PT ;  /* 0x000003800a037812 */ /* 0x040fe200078ec0ff */
[----:B------:R-:W-:Y:S01]  /*108a0*/  ULDC.64 UR6, c[0x0][0xc08] ;  /* 0x0003020000067ab9 */ /* 0x000fe20000000a00 */
[----:B------:R-:W-:Y:S01]  /*108b0*/  BAR.SYNC.DEFER_BLOCKING 0x1, 0x180 ;  /* 0x0046000000007b1d */ /* 0x000fe20000010000 */
[C---:B------:R-:W-:Y:S02]  /*108c0*/  IADD3 R6, P1, R10.reuse, 0x40, RZ ;  /* 0x000000400a067810 */ /* 0x040fe40007f3e0ff */
[----:B--2---:R-:W-:-:S02]  /*108d0*/  IADD3 R13, P2, R10, 0x20, RZ ;  /* 0x000000200a0d7810 */ /* 0x004fc40007f5e0ff */
[----:B------:R-:W-:Y:S01]  /*108e0*/  SHF.R.U64 R3, R3, 0x3, RZ ;  /* 0x0000000303037819 */ /* 0x000fe200000012ff */
[----:B------:R-:W-:Y:S01]  /*108f0*/  ULDC.64 UR4, c[0x0][0xc00] ;  /* 0x0003000000047ab9 */ /* 0x000fe20000000a00 */
[----:B------:R-:W-:Y:S02]  /*10900*/  LOP3.LUT R4, R6, 0x380, RZ, 0xc0, !PT ;  /* 0x0000038006047812 */ /* 0x000fe400078ec0ff */
[----:B------:R-:W-:Y:S02]  /*10910*/  LOP3.LUT R0, R13, 0x380, RZ, 0xc0, !PT ;  /* 0x000003800d007812 */ /* 0x000fe400078ec0ff */
[----:B------:R-:W-:Y:S02]  /*10920*/  LOP3.LUT R8, R15, 0x380, RZ, 0xc0, !PT ;  /* 0x000003800f087812 */ /* 0x000fe400078ec0ff */
[----:B------:R-:W-:Y:S02]  /*10930*/  LOP3.LUT R10, R3, R10, RZ, 0x3c, !PT ;  /* 0x0000000a030a7212 */ /* 0x000fe400078e3cff */
[----:B------:R-:W-:-:S02]  /*10940*/  SHF.R.U64 R3, R4, 0x3, RZ ;  /* 0x0000000304037819 */ /* 0x000fc400000012ff */
[----:B------:R-:W-:Y:S02]  /*10950*/  SHF.R.U64 R0, R0, 0x3, RZ ;  /* 0x0000000300007819 */ /* 0x000fe400000012ff */
[----:B------:R-:W-:Y:S01]  /*10960*/  SHF.R.U64 R4, R8, 0x3, RZ ;  /* 0x0000000308047819 */ /* 0x000fe200000012ff */
[----:B------:R-:W-:Y:S01]  /*10970*/  IMAD.X R7, RZ, RZ, R11, P1 ;  /* 0x000000ffff077224 */ /* 0x000fe200008e060b */
[----:B------:R-:W-:Y:S02]  /*10980*/  LOP3.LUT R8, R0, R13, RZ, 0x3c, !PT ;  /* 0x0000000d00087212 */ /* 0x000fe400078e3cff */
[----:B------:R-:W-:Y:S02]  /*10990*/  LOP3.LUT R4, R4, R15, RZ, 0x3c, !PT ;  /* 0x0000000f04047212 */ /* 0x000fe400078e3cff */
[----:B------:R-:W-:Y:S02]  /*109a0*/  LOP3.LUT R6, R3, R6, RZ, 0x3c, !PT ;  /* 0x0000000603067212 */ /* 0x000fe400078e3cff */
[----:B------:R-:W-:-:S02]  /*109b0*/  MOV R10, R10 ;  /* 0x0000000a000a7202 */ /* 0x000fc40000000f00 */
[----:B------:R-:W-:Y:S02]  /*109c0*/  F2FP.F16.F32.PACK_AB R13, R91, R90 ;  /* 0x0000005a5b0d723e */ /* 0x000fe400000000ff */
[----:B------:R-:W-:Y:S02]  /*109d0*/  F2FP.F16.F32.PACK_AB R15, R95, R94 ;  /* 0x0000005e5f0f723e */ /* 0x000fe400000000ff */
[----:B------:R-:W-:Y:S02]  /*109e0*/  IADD3.X R9, RZ, R11, RZ, P2, !PT ;  /* 0x0000000bff097210 */ /* 0x000fe400017fe4ff */
[----:B-1----:R-:W-:Y:S01]  /*109f0*/  MOV R28, R6 ;  /* 0x00000006001c7202 */ /* 0x002fe20000000f00 */
[----:B------:R0:W-:Y:S01]  /*10a00*/  STSM.16.M88.4 [R10], R12 ;  /* 0x0000000c0a007844 */ /* 0x0001e20000000200 */
[----:B------:R-:W-:Y:S02]  /*10a10*/  MOV R0, R4 ;  /* 0x0000000400007202 */ /* 0x000fe40000000f00 */
[----:B------:R-:W-:-:S02]  /*10a20*/  MOV R35, R8 ;  /* 0x0000000800237202 */ /* 0x000fc40000000f00 */
[----:B------:R-:W-:Y:S02]  /*10a30*/  F2FP.F16.F32.PACK_AB R4, R97, R96 ;  /* 0x000000606104723e */ /* 0x000fe400000000ff */
[----:B------:R-:W-:Y:S02]  /*10a40*/  F2FP.F16.F32.PACK_AB R5, R99, R98 ;  /* 0x000000626305723e */ /* 0x000fe400000000ff */
[----:B------:R-:W-:Y:S02]  /*10a50*/  F2FP.F16.F32.PACK_AB R6, R101, R100 ;  /* 0x000000646506723e */ /* 0x000fe400000000ff */
[----:B------:R-:W-:Y:S02]  /*10a60*/  F2FP.F16.F32.PACK_AB R7, R103, R102 ;  /* 0x000000666707723e */ /* 0x000fe400000000ff */
[----:B------:R-:W-:Y:S02]  /*10a70*/  F2FP.F16.F32.PACK_AB R8, R105, R104 ;  /* 0x000000686908723e */ /* 0x000fe400000000ff */
[----:B------:R-:W-:-:S02]  /*10a80*/  F2FP.F16.F32.PACK_AB R9, R107, R106 ;  /* 0x0000006a6b09723e */ /* 0x000fc400000000ff */
[----:B0-----:R-:W-:Y:S02]  /*10a90*/  F2FP.F16.F32.PACK_AB R10, R109, R108 ;  /* 0x0000006c6d0a723e */ /* 0x001fe400000000ff */
[----:B------:R-:W-:Y:S02]  /*10aa0*/  F2FP.F16.F32.PACK_AB R11, R111, R110 ;  /* 0x0000006e6f0b723e */ /* 0x000fe400000000ff */
[----:B------:R-:W-:Y:S02]  /*10ab0*/  F2FP.F16.F32.PACK_AB R12, R113, R112 ;  /* 0x00000070710c723e */ /* 0x000fe400000000ff */
[----:B------:R-:W-:Y:S02]  /*10ac0*/  F2FP.F16.F32.PACK_AB R13, R115, R114 ;  /* 0x00000072730d723e */ /* 0x000fe400000000ff */
        /* <DEDUP_REMOVED lines=9> */
[C---:B------:R-:W-:Y:S02]  /*10b60*/  IADD3 R32, P1, R36.reuse, UR4, RZ ;  /* 0x0000000424207c10 */ /* 0x040fe4000ff3e0ff */
[----:B------:R-:W-:Y:S02]  /*10b70*/  ISETP.NE.AND.EX P0, PT, RZ, UR5, PT, P0 ;  /* 0x00000005ff007c0c */ /* 0x000fe4000bf05300 */
[C---:B------:R-:W-:Y:S02]  /*10b80*/  IADD3.X R33, R37.reuse, UR5, RZ, P1, !PT ;  /* 0x0000000525217c10 */ /* 0x040fe40008ffe4ff */
[----:B------:R-:W-:Y:S01]  /*10b90*/  @P3 IADD3 R36, P1, R36, UR6, RZ ;  /* 0x0000000624243c10 */ /* 0x000fe2000ff3e0ff */
[----:B------:R-:W-:Y:S01]  /*10ba0*/  ULDC UR6, c[0x0][0xa88] ;  /* 0x0002a20000067ab9 */ /* 0x000fe20000000800 */
[----:B------:R-:W-:Y:S01]  /*10bb0*/  IMAD.MOV.U32 R3, RZ, RZ, RZ ;  /* 0x000000ffff037224 */ /* 0x000fe200078e00ff */
[----:B------:R-:W-:Y:S01]  /*10bc0*/  ISETP.GT.AND P2, PT, R38, 0x1, PT ;  /* 0x000000012600780c */ /* 0x000fe20003f44270 */
[----:B------:R-:W-:Y:S01]  /*10bd0*/  IMAD.U32 R45, RZ, RZ, UR6 ;  /* 0x00000006ff2d7e24 */ /* 0x000fe2000f8e00ff */
[----:B------:R-:W-:Y:S01]  /*10be0*/  @P3 IADD3.X R37, R37, UR7, RZ, P1, !PT ;  /* 0x0000000725253c10 */ /* 0x000fe20008ffe4ff */
[----:B0-----:R-:W-:Y:S01]  /*10bf0*/  IMAD.MOV.U32 R6, RZ, RZ, 0x9b8 ;  /* 0x000009b8ff067424 */ /* 0x001fe200078e00ff */
[----:B-1----:R-:W0:Y:S02]  /*10c00*/  LDC R0, c[0x0][0xbe8] ;  /* 0x0002fa00ff007b82 */ /* 0x002e240000000800 */
[----:B------:R1:W5:Y:S04]  /*10c10*/  @P0 LDG.E R3, desc[UR40][R32.64] ;  /* 0x0000002820030981 */ /* 0x000368000c1e1900 */
[----:B------:R1:W5:Y:S01]  /*10c20*/  @P3 LDG.E R45, desc[UR40][R36.64] ;  /* 0x00000028242d3981 */ /* 0x000362000c1e1900 */
        /* <DEDUP_REMOVED lines=10> */
.L_x_2804:
[----:B------:R-:W4:Y:S04]  /*10cd0*/  LDL R32, [R1+0x4c] ;  /* 0x00004c0001207983 */ /* 0x000f280000100800 */
[----:B------:R-:W4:Y:S04]  /*10ce0*/  LDL R51, [R1+0x2c] ;  /* 0x00002c0001337983 */ /* 0x000f280000100800 */
[----:B------:R-:W4:Y:S01]  /*10cf0*/  LDL R50, [R1+0x60] ;  /* 0x0000600001327983 */ /* 0x000f220000100800 */
[----:B------:R-:W0:Y:S01]  /*10d00*/  LDC.64 R6, c[0x0][R6+0x210] ;  /* 0x0000840006067b82 */ /* 0x000e220000000a00 */
[----:B------:R-:W-:-:S02]  /*10d10*/  ISETP.NE.U32.AND P0, PT, RZ, UR4, PT ;  /* 0x00000004ff007c0c */ /* 0x000fc4000bf05070 */
[----:B------:R-:W4:Y:S02]  /*10d20*/  LDL R36, [R1+0x68] ;  /* 0x0000680001247983 */ /* 0x000f240000100800 */
[----:B------:R-:W-:-:S03]  /*10d30*/  ISETP.NE.AND.EX P0, PT, RZ, UR5, PT, P0 ;  /* 0x00000005ff007c0c */ /* 0x000fc6000bf05300 */
[----:B------:R-:W1:Y:S01]  /*10d40*/  @P1 LDC R28, c[0x0][0xbec] ;  /* 0x0002fb00ff1c1b82 */ /* 0x000e620000000800 */
[----:B------:R-:W-:Y:S02]  /*10d50*/  SEL R8, R49, RZ, !P0 ;  /* 0x000000ff31087207 */ /* 0x000fe40004000000 */
[----:B------:R-:W-:-:S03]  /*10d60*/  SEL R9, R34, RZ, !P0 ;  /* 0x000000ff22097207 */ /* 0x000fc60004000000 */
[----:B--2---:R-:W-:Y:S02]  /*10d70*/  IMAD R13, R13, R8, RZ ;  /* 0x000000080d0d7224 */ /* 0x004fe400078e02ff */
[----:B------:R-:W2:Y:S08]  /*10d80*/  @P1 LDC R37, c[0x0][0xbf0] ;  /* 0x0002fc00ff251b82 */ /* 0x000eb00000000800 */
[----:B------:R-:W0:Y:S01]  /*10d90*/  LDC.64 R4, c[0x0][0xba8] ;  /* 0x0002ea00ff047b82 */ /* 0x000e220000000a00 */
[----:B------:R-:W1:Y:S01]  /*10da0*/  S2R R38, SR_TID.X ;  /* 0x0000000000267919 */ /* 0x000e620000002100 */
[----:B------:R-:W-:-:S02]  /*10db0*/  IMAD R35, R12, R9, R13 ;  /* 0x000000090c237224 */ /* 0x000fc400078e020d */
[-C--:B---3--:R-:W-:Y:S02]  /*10dc0*/  IMAD R9, R15, R154.reuse, RZ ;  /* 0x0000009a0f097224 */ /* 0x088fe400078e02ff */
[----:B------:R-:W-:-:S04]  /*10dd0*/  IMAD.WIDE.U32 R14, R14, R154, RZ ;  /* 0x0000009a0e0e7225 */ /* 0x000fc800078e00ff */
[----:B------:R-:W-:-:S03]  /*10de0*/  IMAD.WIDE.U32 R12, R12, R8, RZ ;  /* 0x000000080c0c7225 */ /* 0x000fc600078e00ff */
[----:B-----5:R-:W-:Y:S02]  /*10df0*/  IADD3 R14, P0, P3, R12, R14, R3 ;  /* 0x0000000e0c0e7210 */ /* 0x020fe40007b1e003 */
[----:B------:R-:W-:Y:S01]  /*10e00*/  IADD3 R35, R13, R35, RZ ;  /* 0x000000230d237210 */ /* 0x000fe20007ffe0ff */
        /* <DEDUP_REMOVED lines=13> */
[----:B------:R-:W-:Y:S01]  /*10ee0*/  IMAD.IADD R32, R15, 0x1, R9 ;  /* 0x000000010f207824 */ /* 0x000fe200078e0209 */
[----:B------:R-:W-:Y:S01]  /*10ef0*/  SHF.R.S32.HI R9, RZ, 0x1f, R3 ;  /* 0x0000001fff097819 */ /* 0x000fe20000011403 */
        /* <DEDUP_REMOVED lines=17> */
[----:B------:R-:W-:-:S03]  /*11010*/  IADD3 R10, R36, R51, RZ ;  /* 0x00000033240a7210 */ /* 0x000fc60007ffe0ff */
        /* <DEDUP_REMOVED lines=11> */
[----:B0-----:R-:W0:Y:S01]  /*110d0*/  @P1 LDC R13, c[0x0][0xbec] ;  /* 0x0002fb00ff0d1b82 */ /* 0x001e220000000800 */
[----:B------:R-:W-:Y:S02]  /*110e0*/  ULDC.64 UR4, c[0x0][0xaa0] ;  /* 0x0002a80000047ab9 */ /* 0x000fe40000000a00 */
[----:B------:R-:W-:Y:S01]  /*110f0*/  LEA.HI R49, R49, R40, RZ, 0x3 ;  /* 0x0000002831317211 */ /* 0x000fe200078f18ff */
[----:B------:R-:W-:-:S03]  /*11100*/  IMAD R10, R9, UR4, RZ ;  /* 0x00000004090a7c24 */ /* 0x000fc6000f8e02ff */
[----:B------:R-:W-:Y:S01]  /*11110*/  SHF.R.S32.HI R49, RZ, 0x3, R49 ;  /* 0x00000003ff317819 */ /* 0x000fe20000011431 */
[----:B------:R-:W1:Y:S01]  /*11120*/  @P1 LDC R14, c[0x0][0xbf0] ;  /* 0x0002fc00ff0e1b82 */ /* 0x000e620000000800 */
[----:B------:R-:W-:-:S03]  /*11130*/  IMAD R9, R3, UR5, R10 ;  /* 0x0000000503097c24 */ /* 0x000fc6000f8e020a */
[----:B------:R-:W-:Y:S02]  /*11140*/  IMAD R5, R49, 0x40, R43 ;  /* 0x0000004031057824 */ /* 0x000fe400078e022b */
[----:B------:R-:W-:Y:S01]  /*11150*/  IMAD.WIDE.U32 R10, R3, UR4, RZ ;  /* 0x00000004030a7c25 */ /* 0x000fe2000f8e00ff */
[----:B------:R-:W-:-:S03]  /*11160*/  ULDC.64 UR4, c[0x0][0xae8] ;  /* 0x0002ba0000047ab9 */ /* 0x000fc60000000a00 */
[----:B------:R-:W-:Y:S01]  /*11170*/  IMAD.WIDE R24, R5, 0x2, R24 ;  /* 0x0000000205187825 */ /* 0x000fe200078e0218 */
[----:B------:R-:W-:-:S03]  /*11180*/  IADD3 R11, R11, R9, RZ ;  /* 0x000000090b0b7210 */ /* 0x000fc60007ffe0ff */
[----:B------:R-:W-:Y:S01]  /*11190*/  IMAD R3, R48, 0x30, R49 ;  /* 0x0000003030037824 */ /* 0x000fe200078e0231 */
[C---:B------:R-:W-:Y:S02]  /*111a0*/  IADD3 R27, P0, R24.reuse, 0x1800, RZ ;  /* 0x00001800181b7810 */ /* 0x040fe40007f1e0ff */
        /* <DEDUP_REMOVED lines=8> */
[----:B0-----:R-:W-:Y:S01]  /*11230*/  @P1 IMAD.HI.U32 R3, R12, R13, RZ ;  /* 0x0000000d0c031227 */ /* 0x001fe200078e00ff */
        /* <DEDUP_REMOVED lines=16> */
[----:B-1----:R-:W-:Y:S01]  /*11340*/  @P1 SHF.R.U32.HI R13, RZ, R14, R3 ;  /* 0x0000000eff0d1219 */ /* 0x002fe20000011603 */
        /* <DEDUP_REMOVED lines=30> */
[C---:B------:R-:W-:Y:S02]  /*11530*/  LEA R40, P0, R8.reuse, UR4, 0x1 ;  /* 0x0000000408287c11 */ /* 0x040fe4000f8008ff */
[----:B------:R-:W-:Y:S01]  /*11540*/  IADD3 R41, R9, R41, RZ ;  /* 0x0000002909297210 */ /* 0x000fe20007ffe0ff */
[----:B------:R-:W-:Y:S01]  /*11550*/  UMOV UR4, 0xffffffff ;  /* 0xffffffff00047882 */ /* 0x000fe20000000000 */
[----:B0-----:R0:W-:Y:S02]  /*11560*/  SYNCS.ARRIVE.TRANS64.RED.A1T0 RZ, [R3+URZ], RZ ;  /* 0x000000ff03ff79a7 */ /* 0x0011e4000810043f */
[----:B------:R-:W-:Y:S01]  /*11570*/  LEA.HI.X R41, R8, UR5, R41, 0x1, P0 ;  /* 0x0000000508297c11 */ /* 0x000fe200080f0c29 */
[----:B------:R-:W-:Y:S06]  /*11580*/  BRA.DIV UR4, `(.L_x_2806) ;  /* 0x000000a204d07947 */ /* 0x000fec000b800000 */
        /* <DEDUP_REMOVED lines=26> */
[----:B--2---:R-:W-:Y:S01]  /*11730*/  @!P4 IMAD.MOV.U32 R4, RZ, RZ, R46 ;  /* 0x000000ffff04c224 */ /* 0x004fe200078e002e */
[----:B------:R-:W-:-:S05]  /*11740*/  @!P4 MOV R5, R47 ;  /* 0x0000002f0005c202 */ /* 0x000fca0000000f00 */
[----:B01----:R3:W-:Y:S02]  /*11750*/  @!P4 ST.E.128 desc[UR40][R4.64], R32 ;  /* 0x000000200400c985 */ /* 0x0037e4000c101d28 */
.L_x_2998:
[----:B------:R-:W-:-:S05]  /*11760*/  VIADD R42, R42, 0x90 ;  /* 0x000000902a2a7836 */ /* 0x000fca0000000000 */
[----:B------:R-:W-:-:S13]  /*11770*/  ISETP.GE.OR P0, PT, R42, R45, P0 ;  /* 0x0000002d2a00720c */ /* 0x000fda0000706670 */
[----:B------:R-:W-:Y:S05]  /*11780*/  @P0 BRA `(.L_x_2807) ;  /* 0x0000001000cc0947 */ /* 0x000fea0003800000 */
[----:B------:R-:W-:-:S04]  /*11790*/  LEA R14, P0, R43, R14, 0x1 ;  /* 0x0000000e2b0e7211 */ /* 0x000fc800078008ff */
[----:B------:R-:W-:-:S05]  /*117a0*/  LEA.HI.X R15, R43, R0, R44, 0x1, P0 ;  /* 0x000000002b0f7211 */ /* 0x000fca00000f0c2c */
[----:B------:R0:W-:Y:S01]  /*117b0*/  ST.E.128 desc[UR40][R14.64], R36 ;  /* 0x000000240e007985 */ /* 0x0001e2000c101d28 */
[----:B------:R-:W-:Y:S05]  /*117c0*/  BRA `(.L_x_2807) ;  /* 0x0000001000bc7947 */ /* 0x000fea0003800000 */
.L_x_2805:
[----:B------:R-:W2:Y:S01]  /*117d0*/  LDL R43, [R1+0x34] ;  /* 0x00003400012b7983 */ /* 0x000ea20000100800 */
[----:B------:R-:W1:Y:S01]  /*117e0*/  @P1 LDC R14, c[0x0][0xbec] ;  /* 0x0002fb00ff0e1b82 */ /* 0x000e620000000800 */
[----:B------:R-:W-:Y:S01]  /*117f0*/  ULDC.64 UR4, c[0x0][0xb08] ;  /* 0x0002c20000047ab9 */ /* 0x000fe20000000a00 */
[----:B------:R-:W-:Y:S01]  /*11800*/  ULDC.64 UR6, c[0x0][0xb30] ;  /* 0x0002cc0000067ab9 */ /* 0x000fe20000000a00 */
[----:B0-----:R-:W-:Y:S02]  /*11810*/  IMAD R12, R9, UR4, RZ ;  /* 0x00000004090c7c24 */ /* 0x001fe4000f8e02ff */
[----:B------:R-:W-:-:S03]  /*11820*/  IMAD.WIDE.U32 R4, R3, UR4, RZ ;  /* 0x0000000403047c25 */ /* 0x000fc6000f8e00ff */
[----:B------:R-:W0:Y:S01]  /*11830*/  @P1 LDC R11, c[0x0][0xbf0] ;  /* 0x0002fc00ff0b1b82 */ /* 0x000e220000000800 */
[----:B------:R-:W-:Y:S01]  /*11840*/  IMAD R3, R3, UR5, R12 ;  /* 0x0000000503037c24 */ /* 0x000fe2000f8e020c */
[----:B------:R-:W-:-:S03]  /*11850*/  ULDC.64 UR4, c[0x0][0xb38] ;  /* 0x0002ce0000047ab9 */ /* 0x000fc60000000a00 */
[----:B------:R-:W-:Y:S01]  /*11860*/  IMAD.IADD R5, R5, 0x1, R3 ;  /* 0x0000000105057824 */ /* 0x000fe200078e0203 */
[----:B------:R-:W-:Y:S01]  /*11870*/  SHF.R.S32.HI R3, RZ, 0x1f, R8 ;  /* 0x0000001fff037819 */ /* 0x000fe20000011408 */
[----:B------:R-:W-:-:S04]  /*11880*/  IMAD.WIDE.U32 R4, R154, UR4, R4 ;  /* 0x000000049a047c25 */ /* 0x000fc8000f8e0004 */
[----:B------:R-:W-:Y:S01]  /*11890*/  IMAD R5, R154, UR5, R5 ;  /* 0x000000059a057c24 */ /* 0x000fe2000f8e0205 */
[----:B------:R-:W-:Y:S02]  /*118a0*/  ULDC.64 UR4, c[0x0][0xb40] ;  /* 0x0002d00000047ab9 */ /* 0x000fe40000000a00 */
[----:B------:R-:W-:Y:S02]  /*118b0*/  IMAD R3, R3, UR4, RZ ;  /* 0x0000000403037c24 */ /* 0x000fe4000f8e02ff */
[----:B-1----:R-:W-:-:S04]  /*118c0*/  @P1 IMAD.HI.U32 R14, R39, R14, RZ ;  /* 0x0000000e270e1227 */ /* 0x002fc800078e00ff */
[C---:B------:R-:W-:Y:S02]  /*118d0*/  IMAD R7, R8.reuse, UR5, R3 ;  /* 0x0000000508077c24 */ /* 0x040fe4000f8e0203 */
[----:B------:R-:W-:Y:S01]  /*118e0*/  IMAD.WIDE.U32 R8, R8, UR4, R4 ;  /* 0x0000000408087c25 */ /* 0x000fe2000f8e0004 */
[----:B------:R-:W-:-:S03]  /*118f0*/  ULDC.64 UR4, c[0x0][0xb48] ;  /* 0x0002d20000047ab9 */ /* 0x000fc60000000a00 */
[----:B------:R-:W-:Y:S01]  /*11900*/  IMAD.MOV.U32 R3, RZ, RZ, R39 ;  /* 0x000000ffff037224 */ /* 0x000fe200078e0027 */
[----:B0-----:R-:W-:Y:S01]  /*11910*/  @P1 SHF.R.U32.HI R3, RZ, R11, R14 ;  /* 0x0000000bff031219 */ /* 0x001fe2000001160e */
[----:B------:R-:W-:-:S03]  /*11920*/  IMAD.IADD R9, R9, 0x1, R7 ;  /* 0x0000000109097824 */ /* 0x000fc600078e0207 */
[--C-:B------:R-:W-:Y:S01]  /*11930*/  SHF.R.S32.HI R11, RZ, 0x1f, R3.reuse ;  /* 0x0000001fff0b7819 */ /* 0x100fe20000011403 */
[----:B------:R-:W-:Y:S02]  /*11940*/  IMAD.MOV R7, RZ, RZ, -R3 ;  /* 0x000000ffff077224 */ /* 0x000fe400078e0a03 */
[----:B------:R-:W-:-:S04]  /*11950*/  IMAD.WIDE.U32 R4, R50, UR4, R8 ;  /* 0x0000000432047c25 */ /* 0x000fc8000f8e0008 */
[----:B------:R-:W-:Y:S02]  /*11960*/  IMAD R7, R0, R7, R39 ;  /* 0x0000000700077224 */ /* 0x000fe400078e0227 */
[----:B------:R-:W-:Y:S02]  /*11970*/  IMAD R0, R11, UR6, RZ ;  /* 0x000000060b007c24 */ /* 0x000fe4000f8e02ff */
[----:B------:R-:W-:Y:S01]  /*11980*/  IMAD R5, R50, UR5, R5 ;  /* 0x0000000532057c24 */ /* 0x000fe2000f8e0205 */
[----:B------:R-:W-:Y:S01]  /*11990*/  ULDC.64 UR4, c[0x0][0xb28] ;  /* 0x0002ca0000047ab9 */ /* 0x000fe20000000a00 */
[C---:B------:R-:W-:Y:S01]  /*119a0*/  IMAD R9, R3.reuse, UR7, R0 ;  /* 0x0000000703097c24 */ /* 0x040fe2000f8e0200 */
[----:B------:R-:W-:Y:S01]  /*119b0*/  SHF.R.S32.HI R0, RZ, 0x1f, R7 ;  /* 0x0000001fff007819 */ /* 0x000fe20000011407 */
[----:B------:R-:W-:-:S04]  /*119c0*/  IMAD.WIDE.U32 R4, R3, UR6, R4 ;  /* 0x0000000603047c25 */ /* 0x000fc8000f8e0004 */
[----:B------:R-:W-:Y:S01]  /*119d0*/  VIADD R3, R2, 0x16820 ;  /* 0x0001682002037836 */ /* 0x000fe20000000000 */
[----:B------:R-:W-:Y:S01]  /*119e0*/  IADD3 R5, R5, R9, RZ ;  /* 0x0000000905057210 */ /* 0x000fe20007ffe0ff */
[----:B------:R-:W-:-:S03]  /*119f0*/  IMAD R0, R0, UR4, RZ ;  /* 0x0000000400007c24 */ /* 0x000fc6000f8e02ff */
[----:B------:R-:W-:Y:S01]  /*11a00*/  PRMT R8, RZ, 0x654, R3 ;  /* 0x00000654ff087816 */ /* 0x000fe20000000003 */
[C---:B------:R-:W-:Y:S02]  /*11a10*/  IMAD R3, R7.reuse, UR5, R0 ;  /* 0x0000000507037c24 */ /* 0x040fe4000f8e0200 */
[----:B------:R-:W-:Y:S01]  /*11a20*/  IMAD.WIDE.U32 R4, R7, UR4, R4 ;  /* 0x0000000407047c25 */ /* 0x000fe2000f8e0004 */
[----:B------:R-:W-:Y:S01]  /*11a30*/  ULDC.64 UR4, c[0x0][0xb00] ;  /* 0x0002c00000047ab9 */ /* 0x000fe20000000a00 */
[----:B------:R0:W-:Y:S02]  /*11a40*/  SYNCS.ARRIVE.TRANS64.RED.A1T0 RZ, [R8+URZ], RZ ;  /* 0x000000ff08ff79a7 */ /* 0x0001e4000810043f */
        /* <DEDUP_REMOVED lines=21> */
.L_x_3001:
        /* <DEDUP_REMOVED lines=8> */
[----:B-1----:R-:W-:Y:S02]  /*11c20*/  @!P3 IMAD.MOV.U32 R15, RZ, RZ, R3 ;  /* 0x000000ffff0fb224 */ /* 0x002fe400078e0003 */
[-C--:B--2---:R-:W-:Y:S01]  /*11c30*/  @!P1 LEA R10, P5, R7, R14.reuse, 0x2 ;  /* 0x0000000e070a9211 */ /* 0x084fe200078a10ff */
[----:B------:R-:W-:Y:S01]  /*11c40*/  @!P3 IMAD.WIDE R8, R43, 0x4, R14 ;  /* 0x000000042b08b825 */ /* 0x000fe200078e020e */
[C---:B------:R-:W-:Y:S02]  /*11c50*/  @!P0 LEA R12, P2, R28.reuse, R14, 0x2 ;  /* 0x0000000e1c0c8211 */ /* 0x040fe400078410ff */
[-C--:B------:R-:W-:Y:S02]  /*11c60*/  @!P1 LEA.HI.X R11, R7, R3.reuse, R44, 0x2, P5 ;  /* 0x00000003070b9211 */ /* 0x080fe400028f142c */
[----:B------:R1:W-:Y:S01]  /*11c70*/  @!P3 ST.E.64 desc[UR40][R8.64], R20 ;  /* 0x000000140800b985 */ /* 0x0003e2000c101b28 */
        /* <DEDUP_REMOVED lines=11> */
[-C--:B-1----:R-:W-:Y:S02]  /*11d30*/  @!P2 LEA R8, P4, R37, R14.reuse, 0x2 ;  /* 0x0000000e2508a211 */ /* 0x082fe400078810ff */
[-C--:B------:R-:W-:Y:S02]  /*11d40*/  @!P3 LEA.HI.X R27, R35, R3.reuse, R36, 0x2, P5 ;  /* 0x00000003231bb211 */ /* 0x080fe400028f1424 */
[-C--:B--2---:R-:W-:Y:S02]  /*11d50*/  @!P1 LEA R10, P5, R39, R14.reuse, 0x2 ;  /* 0x0000000e270a9211 */ /* 0x084fe400078a10ff */
[-C--:B------:R-:W-:Y:S01]  /*11d60*/  @!P2 LEA.HI.X R9, R37, R3.reuse, R38, 0x2, P4 ;  /* 0x000000032509a211 */ /* 0x080fe200020f1426 */
[----:B------:R3:W-:Y:S01]  /*11d70*/  @!P3 ST.E.64 desc[UR40][R26.64], R104 ;  /* 0x000000681a00b985 */ /* 0x0007e2000c101b28 */
[----:B------:R-:W-:Y:S02]  /*11d80*/  @!P0 LEA R14, P4, R41, R14, 0x2 ;  /* 0x0000000e290e8211 */ /* 0x000fe400078810ff */
[-C--:B------:R-:W-:Y:S01]  /*11d90*/  @!P1 LEA.HI.X R11, R39, R3.reuse, R40, 0x2, P5 ;  /* 0x00000003270b9211 */ /* 0x080fe200028f1428 */
[----:B------:R3:W-:Y:S01]  /*11da0*/  @!P2 ST.E.64 desc[UR40][R8.64], R108 ;  /* 0x0000006c0800a985 */ /* 0x0007e2000c101b28 */
[----:B------:R-:W-:-:S03]  /*11db0*/  @!P0 LEA.HI.X R15, R41, R3, R42, 0x2, P4 ;  /* 0x00000003290f8211 */ /* 0x000fc600020f142a */
[----:B------:R3:W-:Y:S04]  /*11dc0*/  @!P1 ST.E.64 desc[UR40][R10.64], R112 ;  /* 0x000000700a009985 */ /* 0x0007e8000c101b28 */
[----:B------:R3:W-:Y:S02]  /*11dd0*/  @!P0 ST.E.64 desc[UR40][R14.64], R116 ;  /* 0x000000740e008985 */ /* 0x0007e4000c101b28 */
.L_x_2810:
[----:B------:R-:W-:Y:S05]  /*11de0*/  BSYNC B1 ;  /* 0x0000000000017941 */ /* 0x000fea0003800000 */
.L_x_2809:
[----:B------:R-:W-:-:S03]  /*11df0*/  UMOV UR4, 0xffffffff ;  /* 0xffffffff00047882 */ /* 0x000fc60000000000 */
[----:B------:R-:W-:Y:S05]  /*11e00*/  BRA.DIV UR4, `(.L_x_2811) ;  /* 0x0000009e04ec7947 */ /* 0x000fea000b800000 */
[----:B-1----:R1:W4:Y:S04]  /*11e10*/  SHFL.IDX PT, R3, R4, 0x1, 0x1c1f ;  /* 0x003c1f0004037f89 */ /* 0x00232800000e0000 */
[----:B--23--:R1:W2:Y:S02]  /*11e20*/  SHFL.IDX PT, R14, R0, 0x1, 0x1c1f ;  /* 0x003c1f00000e7f89 */ /* 0x00c2a400000e0000 */
.L_x_3005:
        /* <DEDUP_REMOVED lines=37> */
.L_x_2803:
[----:B------:R-:W3:Y:S01]  /*12080*/  LDL.LU R0, [R1+0x58] ;  /* 0x0000580001007983 */ /* 0x000ee20000300800 */
[----:B------:R-:W-:Y:S01]  /*12090*/  ULDC.64 UR6, c[0x0][0xc08] ;  /* 0x0003020000067ab9 */ /* 0x000fe20000000a00 */
[----:B------:R-:W-:Y:S02]  /*120a0*/  ULDC.64 UR4, c[0x0][0xc00] ;  /* 0x0003000000047ab9 */ /* 0x000fe40000000a00 */
[----:B------:R-:W2:Y:S01]  /*120b0*/  LDL R8, [R1+0x54] ;  /* 0x0000540001087983 */ /* 0x000ea20000100800 */
[----:B------:R-:W-:Y:S01]  /*120c0*/  ISETP.NE.U32.AND P1, PT, RZ, UR6, PT ;  /* 0x00000006ff007c0c */ /* 0x000fe2000bf25070 */
[----:B------:R-:W-:Y:S01]  /*120d0*/  IMAD.MOV.U32 R3, RZ, RZ, RZ ;  /* 0x000000ffff037224 */ /* 0x000fe200078e00ff */
[----:B------:R-:W-:Y:S02]  /*120e0*/  ISETP.NE.U32.AND P0, PT, RZ, UR4, PT ;  /* 0x00000004ff007c0c */ /* 0x000fe4000bf05070 */
[----:B------:R-:W-:Y:S02]  /*120f0*/  ISETP.NE.AND.EX P1, PT, RZ, UR7, PT, P1 ;  /* 0x00000007ff007c0c */ /* 0x000fe4000bf25310 */
[----:B------:R-:W-:Y:S01]  /*12100*/  ISETP.NE.AND.EX P0, PT, RZ, UR5, PT, P0 ;  /* 0x00000005ff007c0c */ /* 0x000fe2000bf05300 */
[----:B------:R-:W4:Y:S01]  /*12110*/  S2R R9, SR_TID.X ;  /* 0x0000000000097919 */ /* 0x000f220000002100 */
[----:B---3--:R-:W-:Y:S01]  /*12120*/  IADD3 R4, P2, R0, UR4, RZ ;  /* 0x0000000400047c10 */ /* 0x008fe2000ff5e0ff */
[----:B------:R-:W-:-:S03]  /*12130*/  ULDC UR4, c[0x0][0xa88] ;  /* 0x0002a20000047ab9 */ /* 0x000fc60000000800 */
[----:B------:R-:W-:-:S05]  /*12140*/  IADD3.X R5, R37, UR5, RZ, P2, !PT ;  /* 0x0000000525057c10 */ /* 0x000fca00097fe4ff */
[----:B------:R-:W-:Y:S01]  /*12150*/  @P1 IADD3 R6, P2, R0, UR6, RZ ;  /* 0x0000000600061c10 */ /* 0x000fe2000ff5e0ff */
[----:B-----5:R-:W-:Y:S01]  /*12160*/  IMAD.U32 R24, RZ, RZ, UR4 ;  /* 0x00000004ff187e24 */ /* 0x020fe2000f8e00ff */
[----:B------:R3:W5:Y:S02]  /*12170*/  @P0 LDG.E R3, desc[UR40][R4.64] ;  /* 0x0000002804030981 */ /* 0x000764000c1e1900 */
[----:B------:R-:W-:Y:S01]  /*12180*/  @P1 IADD3.X R7, R37, UR7, RZ, P2, !PT ;  /* 0x0000000725071c10 */ /* 0x000fe200097fe4ff */
[----:B----4-:R-:W-:-:S04]  /*12190*/  VIADD R32, R9, 0xffffff80 ;  /* 0xffffff8009207836 */ /* 0x010fc80000000000 */
[----:B------:R3:W5:Y:S01]  /*121a0*/  @P1 LDG.E R24, desc[UR40][R6.64] ;  /* 0x0000002806181981 */ /* 0x000762000c1e1900 */
[----:B--2---:R-:W-:Y:S02]  /*121b0*/  ISETP.NE.AND P2, PT, R8, RZ, PT ;  /* 0x000000ff0800720c */ /* 0x004fe40003f45270 */
[----:B------:R-:W-:-:S11]  /*121c0*/  ISETP.GT.AND P3, PT, R32, 0xbf, PT ;  /* 0x000000bf2000780c */ /* 0x000fd60003f64270 */
[----:B------:R-:W2:Y:S02]  /*121d0*/  @!P2 LDC R8, c[0x0][0xad4] ;  /* 0x0002b500ff08ab82 */ /* 0x000ea40000000800 */
[----:B--2---:R3:W-:Y:S01]  /*121e0*/  @!P2 STL [R1+0x54], R8 ;  /* 0x000054080100a387 */ /* 0x0047e20000100800 */
[----:B------:R-:W-:Y:S01]  /*121f0*/  ISETP.GT.AND P2, PT, R8, 0x1, PT ;  /* 0x000000010800780c */ /* 0x000fe20003f44270 */
[----:B------:R-:W-:-:S12]  /*12200*/  @P1 BRA `(.L_x_2812) ;  /* 0x0000000000101947 */ /* 0x000fd80003800000 */
[----:B------:R-:W-:Y:S05]  /*12210*/  @!P0 BRA `(.L_x_2812) ;  /* 0x00000000000c8947 */ /* 0x000fea0003800000 */
[----:B---3--:R-:W2:Y:S04]  /*12220*/  LDG.E R7, desc[UR40][R4.64] ;  /* 0x0000002804077981 */ /* 0x008ea8000c1e1900 */
[----:B-----5:R-:W2:Y:S02]  /*12230*/  LDG.E R24, desc[UR40][R4.64+0x4] ;  /* 0x0000042804187981 */ /* 0x020ea4000c1e1900 */
[----:B--2---:R-:W-:-:S07]  /*12240*/  IADD3 R24, -R7, R24, RZ ;  /* 0x0000001807187210 */ /* 0x004fce0007ffe1ff */
.L_x_2812:
[----:B------:R-:W-:Y:S01]  /*12250*/  BSSY B1, `(.L_x_2813) ;  /* 0x0000037000017945 */ /* 0x000fe20003800000 */
[----:B------:R-:W-:Y:S02]  /*12260*/  SEL R33, R49, RZ, !P0 ;  /* 0x000000ff31217207 */ /* 0x000fe40004000000 */
[----:B------:R-:W-:Y:S02]  /*12270*/  SEL R34, R34, RZ, !P0 ;  /* 0x000000ff22227207 */ /* 0x000fe40004000000 */
[----:B-----5:R-:W-:Y:S01]  /*12280*/  SHF.R.S32.HI R26, RZ, 0x1f, R3 ;  /* 0x0000001fff1a7819 */ /* 0x020fe20000011403 */
[----:B------:R-:W-:Y:S06]  /*12290*/  @P3 BRA `(.L_x_2814) ;  /* 0x0000000000c83947 */ /* 0x000fec0003800000 */
[----:B---3--:R-:W2:Y:S01]  /*122a0*/  LDL R4, [R1+0x2c] ;  /* 0x00002c0001047983 */ /* 0x008ea20000100800 */
[----:B------:R-:W3:Y:S02]  /*122b0*/  LDC R37, c[0x0][0xbe8] ;  /* 0x0002fa00ff257b82 */ /* 0x000ee40000000800 */
[----:B---3--:R-:W-:Y:S01]  /*122c0*/  IMAD R0, R24, R37, RZ ;  /* 0x0000002518007224 */ /* 0x008fe200078e02ff */
[----:B--2---:R-:W-:-:S04]  /*122d0*/  IADD3 R35, R4, -0x80, R9 ;  /* 0xffffff8004237810 */ /* 0x004fc80007ffe009 */
[----:B------:R-:W-:-:S13]  /*122e0*/  ISETP.GE.AND P0, PT, R35, R0, PT ;  /* 0x000000002300720c */ /* 0x000fda0003f06270 */
[----:B------:R-:W-:Y:S05]  /*122f0*/  @P0 BRA `(.L_x_2814) ;  /* 0x0000000000b00947 */ /* 0x000fea0003800000 */
[----:B-1----:R-:W2:Y:S01]  /*12300*/  LDL.LU R28, [R1+0x60] ;  /* 0x00006000011c7983 */ /* 0x002ea20000300800 */
        /* <DEDUP_REMOVED lines=21> */
[----:B------:R-:W-:Y:S01]  /*12460*/  IADD3 R0, P1, P3, R14, R6, R3 ;  /* 0x000000060e007210 */ /* 0x000fe20007b3e003 */
[----:B------:R-:W-:Y:S02]  /*12470*/  IMAD.IADD R25, R7, 0x1, R25 ;  /* 0x0000000107197824 */ /* 0x000fe400078e0219 */
        /* <DEDUP_REMOVED lines=15> */
[----:B0-----:R-:W-:-:S04]  /*12570*/  LEA R4, P0, R6, R4, 0x2 ;  /* 0x0000000406047211 */ /* 0x001fc800078010ff */
[----:B------:R-:W-:Y:S01]  /*12580*/  IADD3 R0, R7, R11, RZ ;  /* 0x0000000b07007210 */ /* 0x000fe20007ffe0ff */
[----:B------:R-:W-:-:S03]  /*12590*/  IMAD.MOV.U32 R7, RZ, RZ, -0x800000 ;  /* 0xff800000ff077424 */ /* 0x000fc600078e00ff */
[----:B-1----:R-:W-:-:S05]  /*125a0*/  LEA.HI.X R5, R6, R5, R0, 0x2, P0 ;  /* 0x0000000506057211 */ /* 0x002fca00000f1400 */
[----:B------:R2:W-:Y:S02]  /*125b0*/  STG.E desc[UR40][R4.64], R7 ;  /* 0x0000000704007986 */ /* 0x0005e4000c101928 */
.L_x_2814:
[----:B------:R-:W-:Y:S05]  /*125c0*/  BSYNC B1 ;  /* 0x0000000000017941 */ /* 0x000fea0003800000 */
.L_x_2813:
[----:B------:R-:W-:Y:S05]  /*125d0*/  @P2 BRA `(.L_x_2807) ;  /* 0x0000000400382947 */ /* 0x000fea0003800000 */
[----:B-1----:R-:W4:Y:S01]  /*125e0*/  LDL R28, [R1+0x2c] ;  /* 0x00002c00011c7983 */ /* 0x002f220000100800 */
[----:B------:R-:W1:Y:S01]  /*125f0*/  LDC R25, c[0x0][0xbe8] ;  /* 0x0002fa00ff197b82 */ /* 0x000e620000000800 */
[----:B------:R-:W-:Y:S01]  /*12600*/  SHF.R.S32.HI R27, RZ, 0x1f, R32 ;  /* 0x0000001fff1b7819 */ /* 0x000fe20000011420 */
[----:B------:R-:W-:Y:S01]  /*12610*/  ULDC.64 UR4, c[0x0][0xaa0] ;  /* 0x0002a80000047ab9 */ /* 0x000fe20000000a00 */
[----:B------:R-:W-:Y:S01]  /*12620*/  ULDC.64 UR6, c[0x0][0xaf0] ;  /* 0x0002bc0000067ab9 */ /* 0x000fe20000000a00 */
[----:B------:R-:W-:Y:S01]  /*12630*/  IMAD R0, R26, UR4, RZ ;  /* 0x000000041a007c24 */ /* 0x000fe2000f8e02ff */
[----:B------:R-:W-:Y:S01]  /*12640*/  LEA.HI R27, R27, R32, RZ, 0x3 ;  /* 0x000000201b1b7211 */ /* 0x000fe200078f18ff */
[----:B--23--:R-:W-:-:S03]  /*12650*/  IMAD.WIDE.U32 R4, R3, UR4, RZ ;  /* 0x0000000403047c25 */ /* 0x00cfc6000f8e00ff */
[----:B------:R-:W-:Y:S01]  /*12660*/  SHF.R.S32.HI R27, RZ, 0x3, R27 ;  /* 0x00000003ff1b7819 */ /* 0x000fe2000001141b */
[----:B------:R-:W-:Y:S01]  /*12670*/  IMAD R7, R3, UR5, R0 ;  /* 0x0000000503077c24 */ /* 0x000fe2000f8e0200 */
[----:B------:R-:W-:-:S03]  /*12680*/  ULDC.64 UR4, c[0x0][0xae8] ;  /* 0x0002ba0000047ab9 */ /* 0x000fc60000000a00 */
[----:B------:R-:W-:Y:S02]  /*12690*/  IMAD R0, R48, 0x30, R27 ;  /* 0x0000003030007824 */ /* 0x000fe400078e021b */
[----:B------:R-:W-:Y:S02]  /*126a0*/  IMAD.IADD R5, R5, 0x1, R7 ;  /* 0x0000000105057824 */ /* 0x000fe400078e0207 */
[----:B------:R-:W-:Y:S01]  /*126b0*/  IMAD.WIDE.U32 R4, R154, UR4, R4 ;  /* 0x000000049a047c25 */ /* 0x000fe2000f8e0004 */
[----:B-1----:R-:W-:-:S03]  /*126c0*/  ISETP.NE.AND P0, PT, R25, 0x1, PT ;  /* 0x000000011900780c */ /* 0x002fc60003f05270 */
[----:B------:R-:W-:Y:S01]  /*126d0*/  IMAD R5, R154, UR5, R5 ;  /* 0x000000059a057c24 */ /* 0x000fe2000f8e0205 */
[----:B------:R-:W-:Y:S01]  /*126e0*/  ULDC.64 UR4, c[0x0][0xae0] ;  /* 0x0002b80000047ab9 */ /* 0x000fe20000000a00 */
[----:B------:R-:W-:-:S08]  /*126f0*/  IMAD.WIDE.U32 R4, R33, UR6, R4 ;  /* 0x0000000621047c25 */ /* 0x000fd0000f8e0004 */
[----:B------:R-:W1:Y:S08]  /*12700*/  @P0 LDC R6, c[0x0][0xbec] ;  /* 0x0002fb00ff060b82 */ /* 0x000e700000000800 */
[----:B------:R-:W2:Y:S01]  /*12710*/  @P0 LDC R11, c[0x0][0xbf0] ;  /* 0x0002fc00ff0b0b82 */ /* 0x000ea20000000800 */
[----:B----4-:R-:W-:-:S04]  /*12720*/  IMAD.IADD R9, R28, 0x1, R0 ;  /* 0x000000011c097824 */ /* 0x010fc800078e0200 */
        /* <DEDUP_REMOVED lines=14> */
[----:B------:R-:W-:-:S03]  /*12810*/  ULDC.64 UR4, c[0x0][0xad8] ;  /* 0x0002b60000047ab9 */ /* 0x000fc60000000a00 */
[----:B------:R-:W-:Y:S01]  /*12820*/  IADD3 R5, R5, R9, RZ ;  /* 0x0000000905057210 */ /* 0x000fe20007ffe0ff */
[----:B------:R-:W-:Y:S02]  /*12830*/  IMAD R0, R0, UR4, RZ ;  /* 0x0000000400007c24 */ /* 0x000fe4000f8e02ff */
[----:B------:R-:W-:Y:S01]  /*12840*/  IMAD.WIDE.U32 R20, R7, UR4, R4 ;  /* 0x0000000407147c25 */ /* 0x000fe2000f8e0004 */
[----:B------:R-:W-:Y:S02]  /*12850*/  ULDC UR4, c[0x0][0xac8] ;  /* 0x0002b20000047ab9 */ /* 0x000fe40000000800 */
[----:B------:R-:W-:Y:S01]  /*12860*/  ISETP.GE.AND P0, PT, R43, UR4, PT ;  /* 0x000000042b007c0c */ /* 0x000fe2000bf06270 */
[----:B------:R-:W-:Y:S01]  /*12870*/  IMAD R3, R7, UR5, R0 ;  /* 0x0000000507037c24 */ /* 0x000fe2000f8e0200 */
[----:B------:R-:W-:Y:S01]  /*12880*/  LEA R7, P1, R20, UR6, 0x1 ;  /* 0x0000000614077c11 */ /* 0x000fe2000f8208ff */
[----:B------:R-:W-:Y:S02]  /*12890*/  UMOV UR4, 0xffffffff ;  /* 0xffffffff00047882 */ /* 0x000fe40000000000 */
        /* <DEDUP_REMOVED lines=23> */
[C-C-:B-----5:R-:W-:Y:S01]  /*12a10*/  @!P3 LEA.HI.X R9, R43.reuse, R4, R44.reuse, 0x1, P1 ;  /* 0x000000042b09b211 */ /* 0x160fe200008f0c2c */
[----:B------:R-:W-:Y:S02]  /*12a20*/  @!P4 IMAD.MOV.U32 R4, RZ, RZ, R25 ;  /* 0x000000ffff04c224 */ /* 0x000fe400078e0019 */
[----:B------:R1:W3:Y:S01]  /*12a30*/  SHFL.IDX PT, R14, R7, 0x3, 0x181f ;  /* 0x00781f00070e7f89 */ /* 0x0002e200000e0000 */
[----:B0-----:R-:W-:-:S03]  /*12a40*/  @!P4 LEA.HI.X R5, R43, R6, R44, 0x1, P5 ;  /* 0x000000062b05c211 */ /* 0x001fc600028f0c2c */
[----:B------:R1:W-:Y:S04]  /*12a50*/  @!P3 ST.E.128 desc[UR40][R8.64], RZ ;  /* 0x000000ff0800b985 */ /* 0x0003e8000c101d28 */
[----:B------:R1:W-:Y:S02]  /*12a60*/  @!P4 ST.E.128 desc[UR40][R4.64], RZ ;  /* 0x000000ff0400c985 */ /* 0x0003e4000c101d28 */
.L_x_3014:
[----:B------:R-:W-:-:S04]  /*12a70*/  IADD3 R24, R24, 0x90, RZ ;  /* 0x0000009018187810 */ /* 0x000fc80007ffe0ff */
[----:B------:R-:W-:-:S13]  /*12a80*/  ISETP.GE.OR P0, PT, R24, R21, P0 ;  /* 0x000000151800720c */ /* 0x000fda0000706670 */
[----:B---3--:R-:W-:-:S04]  /*12a90*/  @!P0 LEA R14, P1, R43, R14, 0x1 ;  /* 0x0000000e2b0e8211 */ /* 0x008fc800078208ff */
[----:B--2---:R-:W-:-:S05]  /*12aa0*/  @!P0 LEA.HI.X R15, R43, R0, R44, 0x1, P1 ;  /* 0x000000002b0f8211 */ /* 0x004fca00008f0c2c */
[----:B------:R4:W-:Y:S04]  /*12ab0*/  @!P0 ST.E.128 desc[UR40][R14.64], RZ ;  /* 0x000000ff0e008985 */ /* 0x0009e8000c101d28 */
.L_x_2807:
[----:B------:R-:W-:Y:S05]  /*12ac0*/  BSYNC B0 ;  /* 0x0000000000007941 */ /* 0x000fea0003800000 */
.L_x_2802:
[----:B------:R-:W-:Y:S02]  /*12ad0*/  ULDC UR4, c[0x0][0xc3c] ;  /* 0x00030f0000047ab9 */ /* 0x000fe40000000800 */
[----:B-1----:R-:W-:-:S13]  /*12ae0*/  ISETP.GE.AND P0, PT, R31, UR4, PT ;  /* 0x000000041f007c0c */ /* 0x002fda000bf06270 */
[----:B------:R-:W-:Y:S05]  /*12af0*/  @!P0 BRA `(.L_x_2816) ;  /* 0xfffffee4003c8947 */ /* 0x000fea000383ffff */
[----:B------:R-:W-:Y:S05]  /*12b00*/  BRA `(.L_x_2661) ;  /* 0x00000078002c7947 */ /* 0x000fea0003800000 */
.L_x_2659:
[----:B------:R-:W-:-:S08]  /*12b10*/  NOP ;  /* 0x0000000000007918 */ /* 0x000fd00000000000 */
[----:B--2---:R-:W0:-:S00]  /*12b20*/  USETMAXREG.DEALLOC.CTAPOOL 0x20 ;  /* 0x00000020000079c8 */ /* 0x004e0000080e0500 */
        /* <DEDUP_REMOVED lines=14> */
.L_x_2817:
        /* <DEDUP_REMOVED lines=44> */
.L_x_2821:
        /* <DEDUP_REMOVED lines=37> */
.L_x_2819:
[----:B------:R-:W-:Y:S01]  /*13120*/  IMAD.IADD R5, R7, 0x1, -R4 ;  /* 0x0000000107057824 */ /* 0x000fe200078e0a04 */
[----:B------:R-:W-:-:S03]  /*13130*/  MOV R24, RZ ;  /* 0x000000ff00187202 */ /* 0x000fc60000000f00 */
        /* <DEDUP_REMOVED lines=11> */
.L_x_2822:
[----:B-1----:R-:W-:Y:S02]  /*131f0*/  IMAD R24, R24, UR5, R5 ;  /* 0x0000000518187c24 */ /* 0x002fe4000f8e0205 */
[----:B------:R-:W-:-:S03]  /*13200*/  VIADD R27, R27, UR4 ;  /* 0x000000041b1b7c36 */ /* 0x000fc60008000000 */
        /* <DEDUP_REMOVED lines=15> */
[----:B------:R-:W-:Y:S02]  /*13300*/  IMAD.MOV R11, RZ, RZ, -R10 ;  /* 0x000000ffff0b7224 */ /* 0x000fe400078e0a0a */
[----:B------:R-:W-:-:S04]  /*13310*/  IMAD.HI.U32 R2, R3, R8, RZ ;  /* 0x0000000803027227 */ /* 0x000fc800078e00ff */
[----:B------:R-:W-:-:S05]  /*13320*/  IMAD R8, R2, R11, R8 ;  /* 0x0000000b02087224 */ /* 0x000fca00078e0208 */
[----:B------:R-:W-:Y:S01]  /*13330*/  ISETP.GT.U32.AND P1, PT, R7, R8, PT ;  /* 0x000000080700720c */ /* 0x000fe20003f24070 */
[----:B0-----:R-:W0:-:S12]  /*13340*/  MUFU.RCP R9, R9 ;  /* 0x0000000900097308 */ /* 0x001e180000001000 */
[----:B------:R-:W-:Y:S02]  /*13350*/  @!P1 IMAD.IADD R8, R8, 0x1, -R7 ;  /* 0x0000000108089824 */ /* 0x000fe400078e0a07 */
[----:B------:R-:W-:Y:S01]  /*13360*/  @!P1 VIADD R2, R2, 0x1 ;  /* 0x0000000102029836 */ /* 0x000fe20000000000 */
[----:B------:R-:W-:Y:S02]  /*13370*/  ISETP.NE.AND P1, PT, R25, RZ, PT ;  /* 0x000000ff1900720c */ /* 0x000fe40003f25270 */
[----:B------:R-:W-:Y:S02]  /*13380*/  ISETP.GE.U32.AND P0, PT, R8, R7, PT ;  /* 0x000000070800720c */ /* 0x000fe40003f06070 */
[----:B0-----:R-:W-:Y:S02]  /*13390*/  IADD3 R3, R9, 0xffffffe, RZ ;  /* 0x0ffffffe09037810 */ /* 0x001fe40007ffe0ff */
[----:B------:R-:W-:-:S04]  /*133a0*/  LOP3.LUT R7, R4, R25, RZ, 0x3c, !PT ;  /* 0x0000001904077212 */ /* 0x000fc800078e3cff */
[----:B------:R-:W0:Y:S01]  /*133b0*/  F2I.FTZ.U32.TRUNC.NTZ R3, R3 ;  /* 0x0000000300037305 */ /* 0x000e22000021f000 */
[----:B------:R-:W-:-:S04]  /*133c0*/  ISETP.GE.AND P2, PT, R7, RZ, PT ;  /* 0x000000ff0700720c */ /* 0x000fc80003f46270 */
[----:B------:R-:W-:-:S04]  /*133d0*/  @P0 VIADD R2, R2, 0x1 ;  /* 0x0000000102020836 */ /* 0x000fc80000000000 */
[----:B------:R-:W-:-:S05]  /*133e0*/  IMAD.MOV.U32 R7, RZ, RZ, R2 ;  /* 0x000000ffff077224 */ /* 0x000fca00078e0002 */
[----:B------:R-:W-:Y:S01]  /*133f0*/  @!P2 IADD3 R7, -R7, RZ, RZ ;  /* 0x000000ff0707a210 */ /* 0x000fe20007ffe1ff */
[----:B0-----:R-:W-:Y:S01]  /*13400*/  IMAD.MOV R8, RZ, RZ, -R3 ;  /* 0x000000ffff087224 */ /* 0x001fe200078e0a03 */
[----:B------:R-:W-:-:S03]  /*13410*/  @!P1 LOP3.LUT R7, RZ, R25, RZ, 0x33, !PT ;  /* 0x00000019ff079212 */ /* 0x000fc600078e33ff */
[----:B------:R-:W-:Y:S01]  /*13420*/  IMAD.MOV.U32 R2, RZ, RZ, R8 ;  /* 0x000000ffff027224 */ /* 0x000fe200078e0008 */
[----:B------:R-:W-:-:S03]  /*13430*/  IABS R8, R6 ;  /* 0x0000000600087213 */ /* 0x000fc60000000000 */
[----:B------:R-:W-:Y:S02]  /*13440*/  IMAD R9, R2, R5, RZ ;  /* 0x0000000502097224 */ /* 0x000fe400078e02ff */
[----:B------:R-:W-:Y:S02]  /*13450*/  IMAD.MOV.U32 R2, RZ, RZ, RZ ;  /* 0x000000ffff027224 */ /* 0x000fe400078e00ff */
[----:B------:R-:W-:Y:S02]  /*13460*/  IMAD.MOV R8, RZ, RZ, -R8 ;  /* 0x000000ffff087224 */ /* 0x000fe400078e0a08 */
[----:B------:R-:W-:Y:S01]  /*13470*/  IMAD.HI.U32 R2, R3, R9, R2 ;  /* 0x0000000903027227 */ /* 0x000fe200078e0002 */
[----:B------:R-:W-:-:S05]  /*13480*/  IABS R3, R7 ;  /* 0x0000000700037213 */ /* 0x000fca0000000000 */
[----:B------:R-:W-:-:S04]  /*13490*/  IMAD.HI.U32 R2, R2, R3, RZ ;  /* 0x0000000302027227 */ /* 0x000fc800078e00ff */
[----:B------:R-:W-:Y:S01]  /*134a0*/  IMAD R8, R2, R8, R3 ;  /* 0x0000000802087224 */ /* 0x000fe200078e0203 */
[----:B------:R-:W-:-:S04]  /*134b0*/  LOP3.LUT R3, R7, R6, RZ, 0x3c, !PT ;  /* 0x0000000607037212 */ /* 0x000fc800078e3cff */
[----:B------:R-:W-:Y:S02]  /*134c0*/  ISETP.GT.U32.AND P1, PT, R5, R8, PT ;  /* 0x000000080500720c */ /* 0x000fe40003f24070 */
[----:B------:R-:W-:Y:S01]  /*134d0*/  ISETP.GE.AND P2, PT, R3, RZ, PT ;  /* 0x000000ff0300720c */ /* 0x000fe20003f46270 */
[----:B------:R-:W-:-:S10]  /*134e0*/  IMAD.MOV R3, RZ, RZ, -R7 ;  /* 0x000000ffff037224 */ /* 0x000fd400078e0a07 */
[----:B------:R-:W-:Y:S02]  /*134f0*/  @!P1 IMAD.IADD R8, R8, 0x1, -R5 ;  /* 0x0000000108089824 */ /* 0x000fe400078e0a05 */
[----:B------:R-:W-:Y:S01]  /*13500*/  @!P1 VIADD R2, R2, 0x1 ;  /* 0x0000000102029836 */ /* 0x000fe20000000000 */
[----:B------:R-:W-:Y:S02]  /*13510*/  ISETP.NE.AND P1, PT, R6, RZ, PT ;  /* 0x000000ff0600720c */ /* 0x000fe40003f25270 */
[----:B------:R-:W-:-:S13]  /*13520*/  ISETP.GE.U32.AND P0, PT, R8, R5, PT ;  /* 0x000000050800720c */ /* 0x000fda0003f06070 */
[----:B------:R-:W-:-:S04]  /*13530*/  @P0 VIADD R2, R2, 0x1 ;  /* 0x0000000102020836 */ /* 0x000fc80000000000 */
[----:B------:R-:W-:Y:S01]  /*13540*/  @!P2 IMAD.MOV R2, RZ, RZ, -R2 ;  /* 0x000000ffff02a224 */ /* 0x000fe200078e0a02 */
[----:B------:R-:W-:-:S04]  /*13550*/  @!P1 LOP3.LUT R2, RZ, R6, RZ, 0x33, !PT ;  /* 0x00000006ff029212 */ /* 0x000fc800078e33ff */
[----:B------:R-:W-:-:S05]  /*13560*/  IADD3 R5, -R2, RZ, RZ ;  /* 0x000000ff02057210 */ /* 0x000fca0007ffe1ff */
[C---:B------:R-:W-:Y:S02]  /*13570*/  IMAD R7, R6.reuse, R5, R7 ;  /* 0x0000000506077224 */ /* 0x040fe400078e0207 */
[----:B------:R-:W-:Y:S02]  /*13580*/  IMAD R6, R6, 0x1000000, R2 ;  /* 0x0100000006067824 */ /* 0x000fe400078e0202 */
[----:B------:R-:W-:Y:S02]  /*13590*/  IMAD R2, R25, R3, R4 ;  /* 0x0000000319027224 */ /* 0x000fe400078e0204 */
[----:B------:R-:W-:Y:S01]  /*135a0*/  IMAD R26, R7, 0x10000, R6 ;  /* 0x00010000071a7824 */ /* 0x000fe200078e0206 */
[----:B------:R-:W-:Y:S06]  /*135b0*/  BRA `(.L_x_2824) ;  /* 0x0000000000f07947 */ /* 0x000fec0003800000 */
.L_x_2823:
[----:B0-----:R-:W0:Y:S02]  /*135c0*/  LDC.64 R2, c[0x0][0xc90] ;  /* 0x00032400ff027b82 */ /* 0x001e240000000a00 */
[----:B0-----:R-:W-:-:S05]  /*135d0*/  IMAD.WIDE R2, R27, 0x4, R2 ;  /* 0x000000041b027825 */ /* 0x001fca00078e0202 */
[----:B------:R0:W2:Y:S02]  /*135e0*/  LDG.E R8, desc[UR40][R2.64] ;  /* 0x0000002802087981 */ /* 0x0000a4000c1e1900 */
[----:B0-----:R-:W-:Y:S02]  /*135f0*/  IMAD.MOV.U32 R2, RZ, RZ, RZ ;  /* 0x000000ffff027224 */ /* 0x001fe400078e00ff */
[----:B--2---:R-:W-:-:S05]  /*13600*/  IMAD R5, R25, R8, RZ ;  /* 0x0000000819057224 */ /* 0x004fca00078e02ff */
[----:B------:R-:W-:-:S04]  /*13610*/  IABS R10, R5 ;  /* 0x00000005000a7213 */ /* 0x000fc80000000000 */
[----:B------:R-:W0:Y:S08]  /*13620*/  I2F.RP R6, R10 ;  /* 0x0000000a00067306 */ /* 0x000e300000209400 */
[----:B0-----:R-:W0:Y:S02]  /*13630*/  MUFU.RCP R6, R6 ;  /* 0x0000000600067308 */ /* 0x001e240000001000 */
[----:B0-----:R-:W-:-:S06]  /*13640*/  VIADD R7, R6, 0xffffffe ;  /* 0x0ffffffe06077836 */ /* 0x001fcc0000000000 */
[----:B------:R-:W0:Y:S02]  /*13650*/  F2I.FTZ.U32.TRUNC.NTZ R3, R7 ;  /* 0x0000000700037305 */ /* 0x000e24000021f000 */
[----:B0-----:R-:W-:-:S04]  /*13660*/  IMAD.MOV R9, RZ, RZ, -R3 ;  /* 0x000000ffff097224 */ /* 0x001fc800078e0a03 */
[----:B------:R-:W-:-:S04]  /*13670*/  IMAD R9, R9, R10, RZ ;  /* 0x0000000a09097224 */ /* 0x000fc800078e02ff */
        /* <DEDUP_REMOVED lines=21> */
[----:B------:R-:W-:-:S04]  /*137d0*/  VIADDMNMX R7, R7, UR5, R8, PT ;  /* 0x0000000507077c46 */ /* 0x000fc8000b800108 */
[----:B------:R-:W-:Y:S01]  /*137e0*/  IABS R8, R7 ;  /* 0x0000000700087213 */ /* 0x000fe20000000000 */
[----:B------:R-:W-:-:S03]  /*137f0*/  IMAD.MOV R26, RZ, RZ, -R7 ;  /* 0x000000ffff1a7224 */ /* 0x000fc600078e0a07 */
[----:B------:R-:W0:Y:S08]  /*13800*/  I2F.RP R9, R8 ;  /* 0x0000000800097306 */ /* 0x000e300000209400 */
[----:B0-----:R-:W0:Y:S02]  /*13810*/  MUFU.RCP R9, R9 ;  /* 0x0000000900097308 */ /* 0x001e240000001000 */
[----:B0-----:R-:W-:Y:S01]  /*13820*/  VIADD R3, R9, 0xffffffe ;  /* 0x0ffffffe09037836 */ /* 0x001fe20000000000 */
[----:B------:R-:W-:-:S05]  /*13830*/  IABS R9, R7 ;  /* 0x0000000700097213 */ /* 0x000fca0000000000 */
[----:B------:R-:W0:Y:S02]  /*13840*/  F2I.FTZ.U32.TRUNC.NTZ R3, R3 ;  /* 0x0000000300037305 */ /* 0x000e24000021f000 */
[----:B0-----:R-:W-:-:S05]  /*13850*/  IADD3 R11, RZ, -R3, RZ ;  /* 0x80000003ff0b7210 */ /* 0x001fca0007ffe0ff */
[----:B------:R-:W-:-:S04]  /*13860*/  IMAD R5, R11, R8, RZ ;  /* 0x000000080b057224 */ /* 0x000fc800078e02ff */
        /* <DEDUP_REMOVED lines=11> */
[----:B------:R-:W-:Y:S02]  /*13920*/  ISETP.GE.AND P2, PT, R3, RZ, PT ;  /* 0x000000ff0300720c */ /* 0x000fe40003f46270 */
[----:B------:R-:W-:-:S05]  /*13930*/  IADD3 R3, R6, 0x1000000, R4 ;  /* 0x0100000006037810 */ /* 0x000fca0007ffe004 */
[----:B------:R-:W-:-:S06]  /*13940*/  @P0 VIADD R2, R2, 0x1 ;  /* 0x0000000102020836 */ /* 0x000fcc0000000000 */
[----:B------:R-:W-:Y:S02]  /*13950*/  @!P2 IADD3 R2, -R2, RZ, RZ ;  /* 0x000000ff0202a210 */ /* 0x000fe40007ffe1ff */
[----:B------:R-:W-:-:S05]  /*13960*/  @!P1 LOP3.LUT R2, RZ, R7, RZ, 0x33, !PT ;  /* 0x00000007ff029212 */ /* 0x000fca00078e33ff */
[----:B------:R-:W-:-:S07]  /*13970*/  IMAD R26, R2, R26, R3 ;  /* 0x0000001a021a7224 */ /* 0x000fce00078e0203 */
.L_x_2824:
[----:B------:R-:W-:-:S05]  /*13980*/  LOP3.LUT R2, RZ, R2, RZ, 0x33, !PT ;  /* 0x00000002ff027212 */ /* 0x000fca00078e33ff */
[----:B------:R-:W-:Y:S01]  /*13990*/  IMAD.IADD R25, R25, 0x1, R2 ;  /* 0x0000000119197824 */ /* 0x000fe200078e0202 */
[----:B------:R-:W-:Y:S06]  /*139a0*/  BRA `(.L_x_2825) ;  /* 0x00000000000c7947 */ /* 0x000fec0003800000 */
.L_x_2820:
[----:B------:R-:W-:Y:S02]  /*139b0*/  IMAD.MOV.U32 R25, RZ, RZ, RZ ;  /* 0x000000ffff197224 */ /* 0x000fe400078e00ff */
[----:B------:R-:W-:Y:S02]  /*139c0*/  IMAD.U32 R24, RZ, RZ, UR6 ;  /* 0x00000006ff187e24 */ /* 0x000fe4000f8e00ff */
[----:B------:R-:W-:-:S07]  /*139d0*/  IMAD.MOV.U32 R26, RZ, RZ, RZ ;  /* 0x000000ffff1a7224 */ /* 0x000fce00078e00ff */
.L_x_2825:
[----:B------:R-:W-:-:S13]  /*139e0*/  ISETP.NE.AND P0, PT, R0, RZ, PT ;  /* 0x000000ff0000720c */ /* 0x000fda0003f05270 */
[----:B------:R-:W0:Y:S01]  /*139f0*/  @!P0 S2R R3, SR_CgaCtaId ;  /* 0x0000000000038919 */ /* 0x000e220000008800 */
[----:B------:R-:W-:-:S04]  /*13a00*/  @!P0 MOV R0, 0x400 ;  /* 0x0000040000008802 */ /* 0x000fc80000000f00 */
[----:B0-----:R-:W-:-:S05]  /*13a10*/  @!P0 LEA R0, R3, R0, 0x18 ;  /* 0x0000000003008211 */ /* 0x001fca00078ec0ff */
[----:B------:R0:W-:Y:S01]  /*13a20*/  @!P0 STS.128 [R0+0x168d0], R24 ;  /* 0x0168d01800008388 */ /* 0x0001e20000000c00 */
[----:B------:R-:W-:Y:S06]  /*13a30*/  BAR.ARV 0x5, 0x200 ;  /* 0x0148000000007b1d */ /* 0x000fec0000002000 */
.L_x_2818:
[----:B------:R2:W-:Y:S01]  /*13a40*/  STL [R1+0x44], RZ ;  /* 0x000044ff01007387 */ /* 0x0005e20000100800 */
[----:B------:R-:W-:Y:S01]  /*13a50*/  ULDC UR4, c[0x0][0xc3c] ;  /* 0x00030f0000047ab9 */ /* 0x000fe20000000800 */
[----:B------:R-:W-:Y:S01]  /*13a60*/  IMAD.MOV.U32 R29, RZ, RZ, 0x1 ;  /* 0x00000001ff1d7424 */ /* 0x000fe200078e00ff */
[----:B-1----:R-:W-:Y:S02]  /*13a70*/  ISETP.GE.AND P0, PT, R27, UR4, PT ;  /* 0x000000041b007c0c */ /* 0x002fe4000bf06270 */
[----:B------:R-:W-:-:S11]  /*13a80*/  MOV R23, RZ ;  /* 0x000000ff00177202 */ /* 0x000fd60000000f00 */
[----:B--2---:R-:W-:Y:S05]  /*13a90*/  @P0 BRA `(.L_x_2826) ;  /* 0x00000064006c0947 */ /* 0x004fea0003800000 */
[----:B------:R-:W2:Y:S01]  /*13aa0*/  LDL R6, [R1+0x30] ;  /* 0x0000300001067983 */ /* 0x000ea20000100800 */
[----:B------:R-:W0:Y:S01]  /*13ab0*/  S2R R7, SR_TID.X ;  /* 0x0000000000077919 */ /* 0x000e220000002100 */
[----:B------:R-:W1:Y:S01]  /*13ac0*/  S2UR UR5, SR_CgaCtaId ;  /* 0x00000000000579c3 */ /* 0x000e620000008800 */
[----:B------:R-:W-:Y:S01]  /*13ad0*/  UMOV UR4, 0x400 ;  /* 0x0000040000047882 */ /* 0x000fe20000000000 */
[C---:B0-----:R-:W-:Y:S01]  /*13ae0*/  IMAD.SHL.U32 R0, R7.reuse, 0x8, RZ ;  /* 0x0000000807007824 */ /* 0x041fe200078e00ff */
[----:B------:R-:W-:Y:S01]  /*13af0*/  LOP3.LUT R5, R7, 0x7f, RZ, 0xc0, !PT ;  /* 0x0000007f07057812 */ /* 0x000fe200078ec0ff */
[----:B-1----:R-:W-:-:S03]  /*13b00*/  ULEA UR4, UR5, UR4, 0x18 ;  /* 0x0000000405047291 */ /* 0x002fc6000f8ec03f */
[----:B------:R-:W-:Y:S01]  /*13b10*/  LOP3.LUT R2, R0, 0x1f8, RZ, 0xc0, !PT ;  /* 0x000001f800027812 */ /* 0x000fe200078ec0ff */
[----:B------:R-:W-:-:S03]  /*13b20*/  IMAD.SHL.U32 R3, R5, 0x8, RZ ;  /* 0x0000000805037824 */ /* 0x000fc600078e00ff */
[----:B------:R-:W-:Y:S01]  /*13b30*/  LOP3.LUT R2, R2, 0x38, R7, 0x78, !PT ;  /* 0x0000003802027812 */ /* 0x000fe200078e7807 */
[----:B------:R-:W-:-:S03]  /*13b40*/  IMAD.U32 R16, RZ, RZ, UR4 ;  /* 0x00000004ff107e24 */ /* 0x000fc6000f8e00ff */
[----:B------:R-:W-:Y:S01]  /*13b50*/  LOP3.LUT R4, R2, 0x200, R3, 0xf8, !PT ;  /* 0x0000020002047812 */ /* 0x000fe200078ef803 */
[----:B------:R-:W-:Y:S01]  /*13b60*/  IMAD.SHL.U32 R2, R7, 0x10, RZ ;  /* 0x0000001007027824 */ /* 0x000fe200078e00ff */
[----:B------:R-:W-:Y:S01]  /*13b70*/  SHF.R.U32.HI R3, RZ, 0x3, R5 ;  /* 0x00000003ff037819 */ /* 0x000fe20000011605 */
[----:B------:R-:W-:Y:S03]  /*13b80*/  BSSY B8, `(.L_x_2826) ;  /* 0x000064c000087945 */ /* 0x000fe60003800000 */
[----:B------:R-:W-:Y:S01]  /*13b90*/  LOP3.LUT R2, R2, 0x70, RZ, 0xc0, !PT ;  /* 0x0000007002027812 */ /* 0x000fe200078ec0ff */
[----:B------:R-:W-:Y:S01]  /*13ba0*/  IMAD.MOV.U32 R28, RZ, RZ, RZ ;  /* 0x000000ffff1c7224 */ /* 0x000fe200078e00ff */
[----:B------:R-:W-:Y:S01]  /*13bb0*/  MOV R23, RZ ;  /* 0x000000ff00177202 */ /* 0x000fe20000000f00 */
[----:B------:R-:W-:Y:S01]  /*13bc0*/  IMAD.MOV.U32 R29, RZ, RZ, 0x1 ;  /* 0x00000001ff1d7424 */ /* 0x000fe200078e00ff */
[----:B------:R-:W-:Y:S01]  /*13bd0*/  LOP3.LUT R2, R3, R2, RZ, 0xfc, !PT ;  /* 0x0000000203027212 */ /* 0x000fe200078efcff */
[----:B------:R-:W-:Y:S01]  /*13be0*/  ULDC.64 UR38, c[0x0][0x198] ;  /* 0x0000660000267ab9 */ /* 0x000fe20000000a00 */
[----:B------:R-:W-:Y:S01]  /*13bf0*/  ULDC UR36, c[0x0][0xc] ;  /* 0x0000030000247ab9 */ /* 0x000fe20000000800 */
[----:B--2---:R-:W-:-:S05]  /*13c00*/  LOP3.LUT R0, R6, 0x2, RZ, 0xfc, !PT ;  /* 0x0000000206007812 */ /* 0x004fca00078efcff */
[----:B------:R0:W-:Y:S04]  /*13c10*/  STL [R1+0x54], R0 ;  /* 0x0000540001007387 */ /* 0x0001e80000100800 */
[----:B------:R-:W-:Y:S01]  /*13c20*/  STL [R1+0x44], RZ ;  /* 0x000044ff01007387 */ /* 0x000fe20000100800 */
[----:B0-----:R-:W-:-:S05]  /*13c30*/  IMAD.MOV.U32 R0, RZ, RZ, 0x1 ;  /* 0x00000001ff007424 */ /* 0x001fca00078e00ff */
[----:B------:R0:W-:Y:S02]  /*13c40*/  STL [R1], R0 ;  /* 0x0000000001007387 */ /* 0x0001e40000100800 */
[----:B0-----:R-:W-:-:S05]  /*13c50*/  IMAD R0, R4, 0x2, R16 ;  /* 0x0000000204007824 */ /* 0x001fca00078e0210 */
[----:B------:R0:W-:Y:S02]  /*13c60*/  STL [R1+0x24], R0 ;  /* 0x0000240001007387 */ /* 0x0001e40000100800 */
.L_x_2923:
        /* <DEDUP_REMOVED lines=22> */
[----:B------:R-:W-:Y:S01]  /*13dd0*/  ISETP.NE.AND.EX P0, PT, RZ, UR5, PT, P0 ;  /* 0x00000005ff007c0c */ /* 0x000fe2000bf05300 */
[----:B0-----:R-:W-:Y:S01]  /*13de0*/  IMAD.MOV.U32 R0, RZ, RZ, RZ ;  /* 0x000000ffff007224 */ /* 0x001fe200078e00ff */
[----:B------:R-:W-:Y:S02]  /*13df0*/  ISETP.NE.AND.EX P2, PT, RZ, UR9, PT, P2 ;  /* 0x00000009ff007c0c */ /* 0x000fe4000bf45320 */
[----:B------:R-:W-:Y:S02]  /*13e00*/  ISETP.NE.U32.AND P1, PT, RZ, UR6, PT ;  /* 0x00000006ff007c0c */ /* 0x000fe4000bf25070 */
[----:B-1----:R-:W-:Y:S02]  /*13e10*/  IADD3 R2, P3, R18, UR4, RZ ;  /* 0x0000000412027c10 */ /* 0x002fe4000ff7e0ff */
[----:B------:R-:W-:-:S02]  /*13e20*/  ISETP.NE.AND.EX P1, PT, RZ, UR7, PT, P1 ;  /* 0x00000007ff007c0c */ /* 0x000fc4000bf25310 */
[----:B------:R-:W-:Y:S02]  /*13e30*/  IADD3.X R3, R22, UR5, RZ, P3, !PT ;  /* 0x0000000516037c10 */ /* 0x000fe40009ffe4ff */
[----:B------:R-:W-:-:S03]  /*13e40*/  IADD3 R4, P4, R18, UR6, RZ ;  /* 0x0000000612047c10 */ /* 0x000fc6000ff9e0ff */
[----:B---3--:R-:W3:Y:S01]  /*13e50*/  @P0 LDG.E R6, desc[UR40][R2.64] ;  /* 0x0000002802060981 */ /* 0x008ee2000c1e1900 */
[----:B------:R-:W-:Y:S01]  /*13e60*/  ULDC UR4, c[0x0][0x288] ;  /* 0x0000a20000047ab9 */ /* 0x000fe20000000800 */
[----:B------:R-:W-:Y:S02]  /*13e70*/  IADD3.X R5, R22, UR7, RZ, P4, !PT ;  /* 0x0000000716057c10 */ /* 0x000fe4000a7fe4ff */
[----:B------:R-:W-:Y:S01]  /*13e80*/  MOV R8, UR4 ;  /* 0x0000000400087c02 */ /* 0x000fe20008000f00 */
[----:B------:R-:W-:Y:S02]  /*13e90*/  ULDC.64 UR4, c[0x0][0x418] ;  /* 0x0001060000047ab9 */ /* 0x000fe40000000a00 */
        /* <DEDUP_REMOVED lines=12> */
[----:B0-----:R-:W-:Y:S01]  /*13f60*/  IMAD.U32 R6, RZ, RZ, UR5 ;  /* 0x00000005ff067e24 */ /* 0x001fe2000f8e00ff */
[----:B---3--:R0:W-:Y:S04]  /*13f70*/  STL [R1+0x38], R8 ;  /* 0x0000380801007387 */ /* 0x0081e80000100800 */
[----:B--2---:R1:W-:Y:S01]  /*13f80*/  STL [R1+0x1c], R10 ;  /* 0x00001c0a01007387 */ /* 0x0043e20000100800 */
[----:B------:R-:W-:Y:S02]  /*13f90*/  IMAD.MOV.U32 R9, RZ, RZ, R8 ;  /* 0x000000ffff097224 */ /* 0x000fe400078e0008 */
[----:B0-----:R-:W-:Y:S01]  /*13fa0*/  IMAD.U32 R8, RZ, RZ, UR4 ;  /* 0x00000004ff087e24 */ /* 0x001fe2000f8e00ff */
[----:B------:R-:W-:Y:S06]  /*13fb0*/  @P2 BRA `(.L_x_2827) ;  /* 0x0000000000142947 */ /* 0x000fec0003800000 */
[----:B------:R-:W-:Y:S05]  /*13fc0*/  @!P0 BRA `(.L_x_2827) ;  /* 0x0000000000108947 */ /* 0x000fea0003800000 */
[----:B------:R-:W2:Y:S04]  /*13fd0*/  LDG.E R7, desc[UR40][R2.64] ;  /* 0x0000002802077981 */ /* 0x000ea8000c1e1900 */
[----:B------:R-:W2:Y:S02]  /*13fe0*/  LDG.E R2, desc[UR40][R2.64+0x4] ;  /* 0x0000042802027981 */ /* 0x000ea4000c1e1900 */
[----:B--2---:R-:W-:-:S05]  /*13ff0*/  IMAD.IADD R9, R2, 0x1, -R7 ;  /* 0x0000000102097824 */ /* 0x004fca00078e0a07 */
[----:B------:R0:W-:Y:S02]  /*14000*/  STL [R1+0x38], R9 ;  /* 0x0000380901007387 */ /* 0x0001e40000100800 */
.L_x_2827:
[----:B------:R-:W-:Y:S01]  /*14010*/  IMAD.MOV.U32 R12, RZ, RZ, R11 ;  /* 0x000000ffff0c7224 */ /* 0x000fe200078e000b */
[----:B------:R-:W-:Y:S01]  /*14020*/  ULDC.64 UR4, c[0x0][0xa20] ;  /* 0x0002880000047ab9 */ /* 0x000fe20000000a00 */
[C---:B------:R-:W-:Y:S02]  /*14030*/  LOP3.LUT R7, R26.reuse, 0xff000000, RZ, 0xc0, !PT ;  /* 0xff0000001a077812 */ /* 0x040fe400078ec0ff */
[----:B------:R-:W-:Y:S01]  /*14040*/  ISETP.NE.U32.AND P0, PT, RZ, UR4, PT ;  /* 0x00000004ff007c0c */ /* 0x000fe2000bf05070 */
[----:B------:R2:W-:Y:S01]  /*14050*/  STL [R1+0xc], R12 ;  /* 0x00000c0c01007387 */ /* 0x0005e20000100800 */
[----:B------:R-:W-:Y:S02]  /*14060*/  SHF.R.U32.HI R7, RZ, 0x8, R7 ;  /* 0x00000008ff077819 */ /* 0x000fe40000011607 */
[----:B------:R-:W-:Y:S02]  /*14070*/  ISETP.NE.AND.EX P0, PT, RZ, UR5, PT, P0 ;  /* 0x00000005ff007c0c */ /* 0x000fe4000bf05300 */
[----:B------:R-:W-:-:S02]  /*14080*/  LOP3.LUT R2, R26, 0xff0000, RZ, 0xc0, !PT ;  /* 0x00ff00001a027812 */ /* 0x000fc400078ec0ff */
[----:B------:R-:W-:Y:S02]  /*14090*/  LOP3.LUT R17, R26, 0xffff, RZ, 0xc0, !PT ;  /* 0x0000ffff1a117812 */ /* 0x000fe400078ec0ff */
[----:B------:R-:W-:-:S07]  /*140a0*/  LEA.HI R7, R2, R7, RZ, 0x10 ;  /* 0x0000000702077211 */ /* 0x000fce00078f80ff */
[----:B--2---:R-:W-:Y:S05]  /*140b0*/  @!P0 BRA `(.L_x_2828) ;  /* 0x0000000000108947 */ /* 0x004fea0003800000 */
[----:B------:R-:W-:-:S04]  /*140c0*/  IADD3 R2, P0, R18, UR4, RZ ;  /* 0x0000000412027c10 */ /* 0x000fc8000ff1e0ff */
[----:B------:R-:W-:-:S05]  /*140d0*/  IADD3.X R3, R22, UR5, RZ, P0, !PT ;  /* 0x0000000516037c10 */ /* 0x000fca00087fe4ff */
[----:B------:R2:W5:Y:S01]  /*140e0*/  LDG.E R8, desc[UR40][R2.64] ;  /* 0x0000002802087981 */ /* 0x000562000c1e1900 */
[----:B------:R-:W-:Y:S05]  /*140f0*/  BRA `(.L_x_2829) ;  /* 0x0000000000247947 */ /* 0x000fea0003800000 */
.L_x_2828:
[----:B------:R-:W-:Y:S02]  /*14100*/  ULDC.64 UR4, c[0x0][0xa08] ;  /* 0x0002820000047ab9 */ /* 0x000fe40000000a00 */
[----:B------:R-:W-:-:S04]  /*14110*/  ISETP.NE.U32.AND P0, PT, RZ, UR4, PT ;  /* 0x00000004ff007c0c */ /* 0x000fc8000bf05070 */
[----:B------:R-:W-:-:S13]  /*14120*/  ISETP.NE.AND.EX P0, PT, RZ, UR5, PT, P0 ;  /* 0x00000005ff007c0c */ /* 0x000fda000bf05300 */
[----:B------:R-:W-:Y:S05]  /*14130*/  @!P0 BRA `(.L_x_2829) ;  /* 0x0000000000148947 */ /* 0x000fea0003800000 */
[----:B------:R-:W2:Y:S02]  /*14140*/  LDC.64 R2, c[0x0][0xa08] ;  /* 0x00028200ff027b82 */ /* 0x000ea40000000a00 */
[----:B--2---:R-:W-:-:S05]  /*14150*/  IMAD.WIDE R2, R12, 0x4, R2 ;  /* 0x000000040c027825 */ /* 0x004fca00078e0202 */
[----:B------:R-:W2:Y:S04]  /*14160*/  LDG.E R8, desc[UR40][R2.64] ;  /* 0x0000002802087981 */ /* 0x000ea8000c1e1900 */
[----:B------:R-:W2:Y:S02]  /*14170*/  LDG.E R2, desc[UR40][R2.64+0x4] ;  /* 0x0000042802027981 */ /* 0x000ea4000c1e1900 */
[----:B--2---:R-:W-:-:S07]  /*14180*/  IMAD.IADD R8, R2, 0x1, -R8 ;  /* 0x0000000102087824 */ /* 0x004fce00078e0a08 */
.L_x_2829:
[----:B--2---:R-:W2:Y:S01]  /*14190*/  @P1 LDG.E R2, desc[UR40][R4.64] ;  /* 0x0000002804021981 */ /* 0x004ea2000c1e1900 */
[----:B------:R-:W3:Y:S03]  /*141a0*/  LDC R3, c[0x0][0x448] ;  /* 0x00011200ff037b82 */ /* 0x000ee60000000800 */
[----:B------:R4:W2:Y:S01]  /*141b0*/  @P1 LDG.E R4, desc[UR40][R4.64+0x4] ;  /* 0x0000042804041981 */ /* 0x0008a2000c1e1900 */
[----:B------:R-:W-:Y:S01]  /*141c0*/  BSSY B0, `(.L_x_2830) ;  /* 0x0000038000007945 */ /* 0x000fe20003800000 */
[----:B------:R-:W-:Y:S02]  /*141d0*/  LOP3.LUT R26, R7, 0xff, RZ, 0xc0, !PT ;  /* 0x000000ff071a7812 */ /* 0x000fe400078ec0ff */
[----:B---3--:R-:W-:-:S13]  /*141e0*/  ISETP.NE.AND P0, PT, R3, 0x1, PT ;  /* 0x000000010300780c */ /* 0x008fda0003f05270 */
[----:B------:R-:W3:Y:S08]  /*141f0*/  @P0 LDC R3, c[0x0][0x44c] ;  /* 0x00011300ff030b82 */ /* 0x000ef00000000800 */
[----:B----4-:R-:W4:Y:S01]  /*14200*/  @P0 LDC R5, c[0x0][0x450] ;  /* 0x00011400ff050b82 */ /* 0x010f220000000800 */
[----:B--2---:R-:W-:Y:S01]  /*14210*/  @P1 IADD3 R6, -R2, R4, RZ ;  /* 0x0000000402061210 */ /* 0x004fe20007ffe1ff */
[----:B------:R-:W-:-:S04]  /*14220*/  IMAD R2, R25, 0xc0, RZ ;  /* 0x000000c019027824 */ /* 0x000fc800078e02ff */
[----:B------:R-:W-:-:S04]  /*14230*/  VIADD R2, R2, 0xbf ;  /* 0x000000bf02027836 */ /* 0x000fc80000000000 */
[----:B---3--:R-:W-:-:S05]  /*14240*/  @P0 IMAD.HI.U32 R3, R2, R3, RZ ;  /* 0x0000000302030227 */ /* 0x008fca00078e00ff */
[----:B----4-:R-:W-:Y:S01]  /*14250*/  @P0 SHF.R.U32.HI R2, RZ, R5, R3 ;  /* 0x00000005ff020219 */ /* 0x010fe20000011603 */
[----:B-----5:R-:W-:-:S04]  /*14260*/  IMAD.IADD R5, R8, 0x1, -R10 ;  /* 0x0000000108057824 */ /* 0x020fc800078e0a0a */
[----:B------:R-:W-:-:S05]  /*14270*/  IMAD.IADD R3, R5, 0x1, R6 ;  /* 0x0000000105037824 */ /* 0x000fca00078e0206 */
[----:B------:R2:W-:Y:S01]  /*14280*/  STL [R1+0x14], R3 ;  /* 0x0000140301007387 */ /* 0x0005e20000100800 */
[----:B------:R-:W-:-:S05]  /*14290*/  IADD3 R20, R3, 0x80, -R9 ;  /* 0x0000008003147810 */ /* 0x000fca0007ffe809 */
[----:B------:R-:W-:Y:S02]  /*142a0*/  IMAD.IADD R2, R20, 0x1, R2 ;  /* 0x0000000114027824 */ /* 0x000fe400078e0202 */
[----:B--2---:R-:W-:-:S05]  /*142b0*/  VIADD R3, R3, 0x7f ;  /* 0x0000007f03037836 */ /* 0x004fca0000000000 */
[----:B------:R-:W-:-:S04]  /*142c0*/  SHF.R.S32.HI R4, RZ, 0x1f, R3 ;  /* 0x0000001fff047819 */ /* 0x000fc80000011403 */
[----:B------:R-:W-:Y:S02]  /*142d0*/  LEA.HI R4, R4, R3, RZ, 0x7 ;  /* 0x0000000304047211 */ /* 0x000fe400078f38ff */
[----:B------:R-:W-:Y:S02]  /*142e0*/  SHF.R.S32.HI R3, RZ, 0x1f, R2 ;  /* 0x0000001fff037819 */ /* 0x000fe40000011402 */
[----:B------:R-:W-:Y:S02]  /*142f0*/  SHF.R.S32.HI R21, RZ, 0x7, R4 ;  /* 0x00000007ff157819 */ /* 0x000fe40000011404 */
[----:B------:R-:W-:Y:S01]  /*14300*/  LEA.HI R3, R3, R2, RZ, 0x7 ;  /* 0x0000000203037211 */ /* 0x000fe200078f38ff */
[----:B------:R-:W-:Y:S01]  /*14310*/  IMAD.MOV.U32 R2, RZ, RZ, RZ ;  /* 0x000000ffff027224 */ /* 0x000fe200078e00ff */
[----:B------:R-:W-:Y:S02]  /*14320*/  SHF.R.U32.HI R4, RZ, 0x10, R7 ;  /* 0x00000010ff047819 */ /* 0x000fe40000011607 */
[----:B------:R-:W-:-:S04]  /*14330*/  SHF.R.S32.HI R3, RZ, 0x7, R3 ;  /* 0x00000007ff037819 */ /* 0x000fc80000011403 */
[----:B------:R-:W-:-:S04]  /*14340*/  VIMNMX R8, R21, R3, PT ;  /* 0x0000000315087248 */ /* 0x000fc80003fe0100 */
[----:B------:R-:W-:-:S13]  /*14350*/  ISETP.GE.AND P0, PT, R8, 0x1, PT ;  /* 0x000000010800780c */ /* 0x000fda0003f06270 */
[----:B------:R-:W-:Y:S05]  /*14360*/  @!P0 BRA `(.L_x_2831) ;  /* 0x0000000000748947 */ /* 0x000fea0003800000 */
[----:B------:R-:W-:Y:S01]  /*14370*/  ISETP.NE.AND P0, PT, R4, RZ, PT ;  /* 0x000000ff0400720c */ /* 0x000fe20003f05270 */
[----:B------:R-:W-:-:S03]  /*14380*/  ULDC UR4, c[0x0][0x9f0] ;  /* 0x00027c0000047ab9 */ /* 0x000fc60000000800 */
[----:B------:R-:W-:-:S04]  /*14390*/  SEL R7, R4, UR4, P0 ;  /* 0x0000000404077c07 */ /* 0x000fc80008000000 */
[----:B0-----:R-:W-:Y:S02]  /*143a0*/  IABS R9, R7 ;  /* 0x0000000700097213 */ /* 0x001fe40000000000 */
[----:B-1----:R-:W-:Y:S02]  /*143b0*/  IADD3 R10, R7, -0x1, R8 ;  /* 0xffffffff070a7810 */ /* 0x002fe40007ffe008 */
[----:B------:R-:W0:Y:S08]  /*143c0*/  I2F.RP R2, R9 ;  /* 0x0000000900027306 */ /* 0x000e300000209400 */
[----:B0-----:R-:W0:Y:S02]  /*143d0*/  MUFU.RCP R2, R2 ;  /* 0x0000000200027308 */ /* 0x001e240000001000 */
[----:B0-----:R-:W-:-:S06]  /*143e0*/  IADD3 R2, R2, 0xffffffe, RZ ;  /* 0x0ffffffe02027810 */ /* 0x001fcc0007ffe0ff */
        /* <DEDUP_REMOVED lines=20> */
[----:B------:R-:W-:-:S07]  /*14530*/  @!P2 LOP3.LUT R2, RZ, R7, RZ, 0x33, !PT ;  /* 0x00000007ff02a212 */ /* 0x000fce00078e33ff */
.L_x_2831:
[----:B------:R-:W-:Y:S05]  /*14540*/  BSYNC B0 ;  /* 0x0000000000007941 */ /* 0x000fea0003800000 */
.L_x_2830:
[-C--:B------:R-:W-:Y:S01]  /*14550*/  IMAD R3, R26, R2.reuse, RZ ;  /* 0x000000021a037224 */ /* 0x080fe200078e02ff */
[----:B------:R-:W-:Y:S04]  /*14560*/  BSSY B0, `(.L_x_2832) ;  /* 0x00000dc000007945 */ /* 0x000fe80003800000 */
[C---:B------:R-:W-:Y:S01]  /*14570*/  VIADDMNMX R2, R3.reuse, R2, R8, PT ;  /* 0x0000000203027246 */ /* 0x040fe20003800108 */
[----:B------:R-:W-:-:S04]  /*14580*/  IMAD R3, R3, 0x80, -R5 ;  /* 0x0000008003037824 */ /* 0x000fc800078e0a05 */
[----:B------:R-:W-:Y:S01]  /*14590*/  IMAD R2, R2, 0x80, -R5 ;  /* 0x0000008002027824 */ /* 0x000fe200078e0a05 */
[----:B------:R-:W-:-:S04]  /*145a0*/  VIMNMX R3, RZ, R3, !PT ;  /* 0x00000003ff037248 */ /* 0x000fc80007fe0100 */
[----:B------:R-:W-:-:S04]  /*145b0*/  VIMNMX R2, R2, R6, PT ;  /* 0x0000000602027248 */ /* 0x000fc80003fe0100 */
[----:B------:R-:W-:Y:S02]  /*145c0*/  ISETP.GT.AND P0, PT, R2, R3, PT ;  /* 0x000000030200720c */ /* 0x000fe40003f04270 */
[----:B------:R-:W-:-:S11]  /*145d0*/  SHF.R.U32.HI R3, RZ, 0x7, R3 ;  /* 0x00000007ff037819 */ /* 0x000fd60000011603 */
        /* <DEDUP_REMOVED lines=11> */
[----:B------:R-:W2:Y:S02]  /*14690*/  S2R R6, SR_TID.X ;  /* 0x0000000000067919 */ /* 0x000ea40000002100 */
[----:B--2---:R-:W-:-:S04]  /*146a0*/  SHF.R.U32.HI R6, RZ, 0x5, R6 ;  /* 0x00000005ff067819 */ /* 0x004fc80000011606 */
[----:B------:R-:W-:-:S05]  /*146b0*/  LOP3.LUT R6, R6, 0x3, RZ, 0xc0, !PT ;  /* 0x0000000306067812 */ /* 0x000fca00078ec0ff */
[----:B------:R2:W3:Y:S02]  /*146c0*/  SHFL.IDX PT, R14, R6, RZ, 0x1f ;  /* 0x00001fff060e7589 */ /* 0x0004e400000e0000 */
.L_x_3017:
[----:B---3--:R-:W-:Y:S02]  /*146d0*/  ISETP.NE.AND P0, PT, R14, RZ, PT ;  /* 0x000000ff0e00720c */ /* 0x008fe40003f05270 */
[----:B------:R-:W-:-:S11]  /*146e0*/  PLOP3.LUT P6, PT, PT, PT, PT, 0x8, 0x0 ;  /* 0x000000000000781c */ /* 0x000fd60003fce170 */
[----:B------:R-:W-:Y:S05]  /*146f0*/  @P0 BRA `(.L_x_2835) ;  /* 0x00000000000c0947 */ /* 0x000fea0003800000 */
[----:B------:R-:W-:-:S03]  /*14700*/  UMOV UR4, 0xffffffff ;  /* 0xffffffff00047882 */ /* 0x000fc60000000000 */
[----:B------:R-:W-:Y:S05]  /*14710*/  BRA.DIV UR4, `(.L_x_2836) ;  /* 0x0000007e04247947 */ /* 0x000fea000b800000 */
[----:B------:R-:W-:-:S13]  /*14720*/  ELECT P6, URZ, PT ;  /* 0x00000000003f782f */ /* 0x000fda00038c0000 */
.L_x_2835:
[----:B--2---:R-:W2:Y:S01]  /*14730*/  LDL R6, [R1+0x44] ;  /* 0x0000440001067983 */ /* 0x004ea20000100800 */
[----:B------:R-:W-:Y:S01]  /*14740*/  BSSY B1, `(.L_x_2837) ;  /* 0x0000008000017945 */ /* 0x000fe20003800000 */
[----:B--2---:R-:W-:-:S04]  /*14750*/  IADD3 R6, R6, 0x1, RZ ;  /* 0x0000000106067810 */ /* 0x004fc80007ffe0ff */
[----:B------:R-:W-:-:S04]  /*14760*/  LEA.HI R7, R6, R6, RZ, 0x1 ;  /* 0x0000000606077211 */ /* 0x000fc800078f08ff */
[----:B------:R-:W-:-:S05]  /*14770*/  LOP3.LUT R7, R7, 0xfffffffe, RZ, 0xc0, !PT ;  /* 0xfffffffe07077812 */ /* 0x000fca00078ec0ff */
[----:B------:R-:W-:-:S05]  /*14780*/  IMAD.IADD R6, R6, 0x1, -R7 ;  /* 0x0000000106067824 */ /* 0x000fca00078e0a07 */
[----:B------:R-:W-:-:S04]  /*14790*/  SHF.L.U32 R6, R6, 0x1f, RZ ;  /* 0x0000001f06067819 */ /* 0x000fc800000006ff */
[----:B------:R-:W2:Y:S02]  /*147a0*/  SYNCS.PHASECHK.TRANS64.TRYWAIT P0, [R16+URZ+0x16820], R6 ;  /* 0x01682006100075a7 */ /* 0x000ea4000800017f */
[----:B--2---:R-:W-:Y:S05]  /*147b0*/  @!P0 BRA `(.L_x_2838) ;  /* 0x0000007c001c8947 */ /* 0x004fea0003800000 */
.L_x_3020:
[----:B------:R-:W-:Y:S05]  /*147c0*/  BSYNC B1 ;  /* 0x0000000000017941 */ /* 0x000fea0003800000 */
.L_x_2837:
[----:B------:R-:W-:Y:S04]  /*147d0*/  BSSY B1, `(.L_x_2839) ;  /* 0x0000050000017945 */ /* 0x000fe80003800000 */
[----:B------:R-:W-:Y:S05]  /*147e0*/  @!P6 BRA `(.L_x_2840) ;  /* 0x000000040038e947 */ /* 0x000fea0003800000 */
[----:B------:R-:W3:Y:S01]  /*147f0*/  LDL R7, [R1] ;  /* 0x0000000001077983 */ /* 0x000ee20000100800 */
[----:B--2---:R-:W-:Y:S01]  /*14800*/  IMAD R6, R28, 0x8, R16 ;  /* 0x000000081c067824 */ /* 0x004fe200078e0210 */
[----:B------:R-:W2:Y:S01]  /*14810*/  S2R R8, SR_TID.X ;  /* 0x0000000000087919 */ /* 0x000ea20000002100 */
[----:B------:R-:W-:Y:S01]  /*14820*/  BSSY B2, `(.L_x_2841) ;  /* 0x0000006000027945 */ /* 0x000fe20003800000 */
[----:B--2---:R-:W-:-:S04]  /*14830*/  LOP3.LUT R8, R8, 0x7f, RZ, 0xc0, !PT ;  /* 0x0000007f08087812 */ /* 0x004fc800078ec0ff */
[----:B------:R-:W-:Y:S02]  /*14840*/  ISETP.NE.AND P1, PT, R8, RZ, PT ;  /* 0x000000ff0800720c */ /* 0x000fe40003f25270 */
[----:B---3--:R-:W-:-:S04]  /*14850*/  SHF.L.U32 R7, R7, 0x1f, RZ ;  /* 0x0000001f07077819 */ /* 0x008fc800000006ff */
[----:B------:R-:W2:Y:S02]  /*14860*/  SYNCS.PHASECHK.TRANS64.TRYWAIT P0, [R6+URZ+0x168a0], R7 ;  /* 0x0168a007060075a7 */ /* 0x000ea4000800017f */
[----:B--2---:R-:W-:Y:S05]  /*14870*/  @!P0 BRA `(.L_x_2842) ;  /* 0x0000007c00008947 */ /* 0x004fea0003800000 */
.L_x_3021:
[----:B------:R-:W-:Y:S05]  /*14880*/  BSYNC B2 ;  /* 0x0000000000027941 */ /* 0x000fea0003800000 */
.L_x_2841:
[----:B------:R-:W-:Y:S04]  /*14890*/  BSSY B2, `(.L_x_2843) ;  /* 0x0000009000027945 */ /* 0x000fe80003800000 */
[----:B------:R-:W-:Y:S05]  /*148a0*/  @P1 BRA `(.L_x_2844) ;  /* 0x00000000001c1947 */ /* 0x000fea0003800000 */
[----:B------:R-:W0:Y:S02]  /*148b0*/  S2R R8, SR_TID.X ;  /* 0x0000000000087919 */ /* 0x000e240000002100 */
[----:B0-----:R-:W-:Y:S01]  /*148c0*/  LOP3.LUT R9, R8, 0x1f, RZ, 0xc0, !PT ;  /* 0x0000001f08097812 */ /* 0x001fe200078ec0ff */
[----:B------:R-:W-:-:S03]  /*148d0*/  IMAD.MOV.U32 R8, RZ, RZ, 0x4000 ;  /* 0x00004000ff087424 */ /* 0x000fc600078e00ff */
[----:B------:R-:W-:Y:S01]  /*148e0*/  ISETP.NE.AND P0, PT, R9, RZ, PT ;  /* 0x000000ff0900720c */ /* 0x000fe20003f05270 */
[----:B------:R3:W-:-:S12]  /*148f0*/  SYNCS.ARRIVE.TRANS64 RZ, [R6+URZ+0x16890], R8 ;  /* 0x0168900806ff79a7 */ /* 0x0007d8000800003f */
[----:B---3--:R-:W-:Y:S05]  /*14900*/  @!P0 BRA `(.L_x_2844) ;  /* 0x0000000000048947 */ /* 0x008fea0003800000 */
[----:B------:R-:W-:Y:S01]  /*14910*/  BPT.TRAP 0x1 ;  /* 0x000000040000795c */ /* 0x000fe20000300000 */
.L_x_2844:
[----:B------:R-:W-:Y:S05]  /*14920*/  BSYNC B2 ;  /* 0x0000000000027941 */ /* 0x000fea0003800000 */
.L_x_2843:
[----:B------:R-:W-:Y:S01]  /*14930*/  IMAD.MOV.U32 R12, RZ, RZ, RZ ;  /* 0x000000ffff0c7224 */ /* 0x000fe200078e00ff */
[C---:B0-----:R-:W-:Y:S01]  /*14940*/  LEA R9, R28.reuse, R16, 0xe ;  /* 0x000000101c097211 */ /* 0x041fe200078e70ff */
[----:B------:R-:W-:Y:S01]  /*14950*/  IMAD R8, R5, 0x80, R0 ;  /* 0x0000008005087824 */ /* 0x000fe200078e0200 */
[----:B------:R-:W-:Y:S01]  /*14960*/  UIADD3 UR4, UP0, UR38, 0x570, URZ ;  /* 0x0000057026047890 */ /* 0x000fe2000ff1e03f */
[----:B------:R-:W-:Y:S01]  /*14970*/  PLOP3.LUT P0, PT, PT, PT, PT, 0x80, 0x0 ;  /* 0x000000000000781c */ /* 0x000fe20003f0f070 */
[----:B------:R-:W-:Y:S01]  /*14980*/  IMAD.SHL.U32 R11, R28, 0x2000, RZ ;  /* 0x000020001c0b7824 */ /* 0x000fe200078e00ff */
[----:B------:R-:W-:Y:S01]  /*14990*/  R2UR UR10, R12 ;  /* 0x000000000c0a72ca */ /* 0x000fe200000e0000 */
[----:B------:R-:W-:Y:S01]  /*149a0*/  VIADD R8, R8, 0xffffff80 ;  /* 0xffffff8008087836 */ /* 0x000fe20000000000 */
[----:B------:R-:W-:Y:S01]  /*149b0*/  UIADD3.X UR5, URZ, UR39, URZ, UP0, !UPT ;  /* 0x000000273f057290 */ /* 0x000fe200087fe43f */
[----:B------:R-:W-:Y:S01]  /*149c0*/  VIADD R9, R9, 0xe400 ;  /* 0x0000e40009097836 */ /* 0x000fe20000000000 */
[----:B------:R-:W-:Y:S01]  /*149d0*/  UMOV UR6, 0x0 ;  /* 0x0000000000067882 */ /* 0x000fe20000000000 */
[----:B-1----:R-:W-:Y:S01]  /*149e0*/  VIADD R10, R6, 0x16890 ;  /* 0x00016890060a7836 */ /* 0x002fe20000000000 */
[----:B------:R-:W-:-:S09]  /*149f0*/  UMOV UR7, 0x12f00000 ;  /* 0x12f0000000077882 */ /* 0x000fd20000000000 */
.L_x_2845:
        /* <DEDUP_REMOVED lines=13> */
.L_x_3022:
[----:B------:R-:W-:Y:S05]  /*14ad0*/  BSYNC B2 ;  /* 0x0000000000027941 */ /* 0x000fea0003800000 */
.L_x_2846:
[----:B------:R-:W-:Y:S01]  /*14ae0*/  BSSY B2, `(.L_x_2848) ;  /* 0x000000b000027945 */ /* 0x000fe20003800000 */
[----:B------:R-:W-:Y:S01]  /*14af0*/  IMAD.MOV.U32 R14, RZ, RZ, 0x0 ;  /* 0x00000000ff0e7424 */ /* 0x000fe200078e00ff */
[----:B------:R-:W-:Y:S02]  /*14b00*/  MOV R15, 0x12f00000 ;  /* 0x12f00000000f7802 */ /* 0x000fe40000000f00 */
[----:B------:R-:W-:Y:S05]  /*14b10*/  @P1 BRA `(.L_x_2849) ;  /* 0x00000000001c1947 */ /* 0x000fea0003800000 */
[----:B------:R-:W1:Y:S01]  /*14b20*/  S2R R9, SR_TID.X ;  /* 0x0000000000097919 */ /* 0x000e620000002100 */
[----:B0-2---:R-:W-:-:S04]  /*14b30*/  IMAD.MOV.U32 R7, RZ, RZ, 0x4000 ;  /* 0x00004000ff077424 */ /* 0x005fc800078e00ff */
[----:B------:R3:W-:Y:S01]  /*14b40*/  SYNCS.ARRIVE.TRANS64 RZ, [R6+URZ+0x168b0], R7 ;  /* 0x0168b00706ff79a7 */ /* 0x0007e2000800003f */
[----:B-1----:R-:W-:-:S04]  /*14b50*/  LOP3.LUT R9, R9, 0x1f, RZ, 0xc0, !PT ;  /* 0x0000001f09097812 */ /* 0x002fc800078ec0ff */
[----:B------:R-:W-:-:S13]  /*14b60*/  ISETP.NE.AND P0, PT, R9, RZ, PT ;  /* 0x000000ff0900720c */ /* 0x000fda0003f05270 */
[----:B---3--:R-:W-:Y:S05]  /*14b70*/  @!P0 BRA `(.L_x_2849) ;  /* 0x0000000000048947 */ /* 0x008fea0003800000 */
[----:B------:R-:W-:Y:S01]  /*14b80*/  BPT.TRAP 0x1 ;  /* 0x000000040000795c */ /* 0x000fe20000300000 */
.L_x_2849:
[----:B------:R-:W-:Y:S05]  /*14b90*/  BSYNC B2 ;  /* 0x0000000000027941 */ /* 0x000fea0003800000 */
.L_x_2848:
[----:B------:R-:W-:Y:S01]  /*14ba0*/  R2UR UR10, R12 ;  /* 0x000000000c0a72ca */ /* 0x000fe200000e0000 */
[----:B0-2---:R-:W-:Y:S01]  /*14bb0*/  IMAD R7, R11, 0x2, R16 ;  /* 0x000000020b077824 */ /* 0x005fe200078e0210 */
[----:B------:R-:W-:Y:S01]  /*14bc0*/  R2UR UR6, R14 ;  /* 0x000000000e0672ca */ /* 0x000fe200000e0000 */
[----:B------:R-:W-:Y:S01]  /*14bd0*/  UIADD3 UR4, UP0, UR38, 0x670, URZ ;  /* 0x0000067026047890 */ /* 0x000fe2000ff1e03f */
[----:B------:R-:W-:Y:S01]  /*14be0*/  R2UR UR7, R15 ;  /* 0x000000000f0772ca */ /* 0x000fe200000e0000 */
[----:B------:R-:W-:Y:S01]  /*14bf0*/  VIADD R6, R6, 0x168b0 ;  /* 0x000168b006067836 */ /* 0x000fe20000000000 */
[----:B------:R-:W-:Y:S01]  /*14c00*/  PLOP3.LUT P0, PT, PT, PT, PT, 0x80, 0x0 ;  /* 0x000000000000781c */ /* 0x000fe20003f0f070 */
[----:B------:R-:W-:Y:S01]  /*14c10*/  VIADD R7, R7, 0x400 ;  /* 0x0000040007077836 */ /* 0x000fe20000000000 */
[----:B------:R-:W-:-:S12]  /*14c20*/  UIADD3.X UR5, URZ, UR39, URZ, UP0, !UPT ;  /* 0x000000273f057290 */ /* 0x000fd800087fe43f */
.L_x_2850:
        /* <DEDUP_REMOVED lines=9> */
[----:B---3--:R-:W-:Y:S05]  /*14cc0*/  @P0 BRA.U.ANY `(.L_x_2850) ;  /* 0xfffffffd00d80947 */ /* 0x008fea000393ffff */
.L_x_2840:
[----:B------:R-:W-:Y:S05]  /*14cd0*/  BSYNC B1 ;  /* 0x0000000000017941 */ /* 0x000fea0003800000 */
.L_x_2839:
[----:B0-----:R-:W3:Y:S01]  /*14ce0*/  LDL.LU R9, [R1] ;  /* 0x0000000001097983 */ /* 0x001ee20000300800 */
[----:B------:R-:W-:Y:S01]  /*14cf0*/  VIADD R28, R28, 0x1 ;  /* 0x000000011c1c7836 */ /* 0x000fe20000000000 */
[----:B------:R-:W-:Y:S02]  /*14d00*/  IADD3 R5, R5, -0x2, RZ ;  /* 0xfffffffe05057810 */ /* 0x000fe40007ffe0ff */
[----:B------:R-:W-:Y:S02]  /*14d10*/  PLOP3.LUT P0, PT, PT, PT, PT, 0x8, 0x0 ;  /* 0x000000000000781c */ /* 0x000fe40003f0e170 */
[----:B------:R-:W-:Y:S02]  /*14d20*/  ISETP.NE.AND P1, PT, R28, 0x2, PT ;  /* 0x000000021c00780c */ /* 0x000fe40003f25270 */
[----:B------:R-:W-:Y:S02]  /*14d30*/  ISETP.GE.AND P2, PT, R5, R3, PT ;  /* 0x000000030500720c */ /* 0x000fe40003f46270 */
[----:B--2---:R-:W-:-:S02]  /*14d40*/  SEL R6, RZ, 0x1, P1 ;  /* 0x00000001ff067807 */ /* 0x004fc40000800000 */
[----:B------:R-:W-:Y:S02]  /*14d50*/  SEL R28, R28, RZ, P1 ;  /* 0x000000ff1c1c7207 */ /* 0x000fe40000800000 */
[----:B---3--:R-:W-:-:S05]  /*14d60*/  LOP3.LUT R9, R9, R6, RZ, 0x3c, !PT ;  /* 0x0000000609097212 */ /* 0x008fca00078e3cff */
[----:B------:R2:W-:Y:S02]  /*14d70*/  STL [R1], R9 ;  /* 0x0000000901007387 */ /* 0x0005e40000100800 */
[----:B------:R-:W-:Y:S05]  /*14d80*/  @!P2 BRA `(.L_x_2833) ;  /* 0x000000040064a947 */ /* 0x000fea0003800000 */
.L_x_2863:
[----:B------:R-:W-:Y:S05]  /*14d90*/  YIELD ;  /* 0x0000000000007946 */ /* 0x000fea0003800000 */
[----:B------:R-:W-:Y:S04]  /*14da0*/  BSSY B1, `(.L_x_2851) ;  /* 0x000004d000017945 */ /* 0x000fe80003800000 */
[----:B---3--:R-:W-:Y:S05]  /*14db0*/  @!P6 BRA `(.L_x_2852) ;  /* 0x00000004002ce947 */ /* 0x008fea0003800000 */
[----:B------:R-:W3:Y:S01]  /*14dc0*/  LDL R7, [R1] ;  /* 0x0000000001077983 */ /* 0x000ee20000100800 */
[----:B------:R-:W0:Y:S02]  /*14dd0*/  S2R R6, SR_TID.X ;  /* 0x0000000000067919 */ /* 0x000e240000002100 */
[----:B0-----:R-:W-:Y:S01]  /*14de0*/  LOP3.LUT R8, R6, 0x7f, RZ, 0xc0, !PT ;  /* 0x0000007f06087812 */ /* 0x001fe200078ec0ff */
[----:B------:R-:W-:Y:S01]  /*14df0*/  IMAD R6, R28, 0x8, R16 ;  /* 0x000000081c067824 */ /* 0x000fe200078e0210 */
[----:B------:R-:W-:Y:S02]  /*14e00*/  BSSY B2, `(.L_x_2853) ;  /* 0x0000005000027945 */ /* 0x000fe40003800000 */
[----:B------:R-:W-:Y:S02]  /*14e10*/  ISETP.NE.AND P2, PT, R8, RZ, PT ;  /* 0x000000ff0800720c */ /* 0x000fe40003f45270 */
[----:B---3--:R-:W-:-:S04]  /*14e20*/  SHF.L.U32 R7, R7, 0x1f, RZ ;  /* 0x0000001f07077819 */ /* 0x008fc800000006ff */
[----:B------:R-:W0:Y:S02]  /*14e30*/  SYNCS.PHASECHK.TRANS64.TRYWAIT P1, [R6+URZ+0x168a0], R7 ;  /* 0x0168a007060075a7 */ /* 0x000e24000802017f */
[----:B0-----:R-:W-:Y:S05]  /*14e40*/  @!P1 BRA `(.L_x_2854) ;  /* 0x0000007400b49947 */ /* 0x001fea0003800000 */
.L_x_3023:
[----:B------:R-:W-:Y:S05]  /*14e50*/  BSYNC B2 ;  /* 0x0000000000027941 */ /* 0x000fea0003800000 */
.L_x_2853:
[----:B------:R-:W-:Y:S04]  /*14e60*/  BSSY B2, `(.L_x_2855) ;  /* 0x0000009000027945 */ /* 0x000fe80003800000 */
[----:B------:R-:W-:Y:S05]  /*14e70*/  @P2 BRA `(.L_x_2856) ;  /* 0x00000000001c2947 */ /* 0x000fea0003800000 */
[----:B------:R-:W2:Y:S02]  /*14e80*/  S2R R8, SR_TID.X ;  /* 0x0000000000087919 */ /* 0x000ea40000002100 */
[----:B--2---:R-:W-:Y:S01]  /*14e90*/  LOP3.LUT R9, R8, 0x1f, RZ, 0xc0, !PT ;  /* 0x0000001f08097812 */ /* 0x004fe200078ec0ff */
[----:B------:R-:W-:-:S03]  /*14ea0*/  IMAD.MOV.U32 R8, RZ, RZ, 0x4000 ;  /* 0x00004000ff087424 */ /* 0x000fc600078e00ff */
[----:B------:R-:W-:Y:S01]  /*14eb0*/  ISETP.NE.AND P1, PT, R9, RZ, PT ;  /* 0x000000ff0900720c */ /* 0x000fe20003f25270 */
[----:B------:R3:W-:-:S12]  /*14ec0*/  SYNCS.ARRIVE.TRANS64 RZ, [R6+URZ+0x16890], R8 ;  /* 0x0168900806ff79a7 */ /* 0x0007d8000800003f */
[----:B---3--:R-:W-:Y:S05]  /*14ed0*/  @!P1 BRA `(.L_x_2856) ;  /* 0x0000000000049947 */ /* 0x008fea0003800000 */
[----:B------:R-:W-:Y:S01]  /*14ee0*/  BPT.TRAP 0x1 ;  /* 0x000000040000795c */ /* 0x000fe20000300000 */
.L_x_2856:
[----:B------:R-:W-:Y:S05]  /*14ef0*/  BSYNC B2 ;  /* 0x0000000000027941 */ /* 0x000fea0003800000 */
.L_x_2855:
[----:B------:R-:W-:Y:S01]  /*14f00*/  IMAD.MOV.U32 R12, RZ, RZ, RZ ;  /* 0x000000ffff0c7224 */ /* 0x000fe200078e00ff */
[----:B------:R-:W-:Y:S01]  /*14f10*/  UIADD3 UR4, UP0, UR38, 0x570, URZ ;  /* 0x0000057026047890 */ /* 0x000fe2000ff1e03f */
[----:B------:R-:W-:Y:S01]  /*14f20*/  IMAD R8, R28, 0x4000, R16 ;  /* 0x000040001c087824 */ /* 0x000fe200078e0210 */
[----:B------:R-:W-:Y:S01]  /*14f30*/  PLOP3.LUT P1, PT, PT, PT, PT, 0x80, 0x0 ;  /* 0x000000000000781c */ /* 0x000fe20003f2f070 */
[----:B--2---:R-:W-:Y:S01]  /*14f40*/  IMAD R9, R5, 0x80, R0 ;  /* 0x0000008005097824 */ /* 0x004fe200078e0200 */
[----:B------:R-:W-:Y:S01]  /*14f50*/  R2UR UR10, R12 ;  /* 0x000000000c0a72ca */ /* 0x000fe200000e0000 */
[----:B------:R-:W-:Y:S01]  /*14f60*/  VIADD R11, R8, 0xe400 ;  /* 0x0000e400080b7836 */ /* 0x000fe20000000000 */
[----:B-1----:R-:W-:Y:S01]  /*14f70*/  IADD3 R10, R6, 0x16890, RZ ;  /* 0x00016890060a7810 */ /* 0x002fe20007ffe0ff */
[----:B------:R-:W-:Y:S01]  /*14f80*/  UIADD3.X UR5, URZ, UR39, URZ, UP0, !UPT ;  /* 0x000000273f057290 */ /* 0x000fe200087fe43f */
[----:B------:R-:W-:Y:S01]  /*14f90*/  UMOV UR6, 0x0 ;  /* 0x0000000000067882 */ /* 0x000fe20000000000 */
[----:B------:R-:W-:-:S10]  /*14fa0*/  UMOV UR7, 0x12f00000 ;  /* 0x12f0000000077882 */ /* 0x000fd40000000000 */
.L_x_2857:
        /* <DEDUP_REMOVED lines=13> */
.L_x_3024:
[----:B------:R-:W-:Y:S05]  /*15080*/  BSYNC B2 ;  /* 0x0000000000027941 */ /* 0x000fea0003800000 */
.L_x_2858:
        /* <DEDUP_REMOVED lines=11> */
.L_x_2861:
[----:B------:R-:W-:Y:S05]  /*15140*/  BSYNC B2 ;  /* 0x0000000000027941 */ /* 0x000fea0003800000 */
.L_x_2860:
[----:B------:R-:W-:Y:S01]  /*15150*/  R2UR UR10, R12 ;  /* 0x000000000c0a72ca */ /* 0x000fe200000e0000 */
[----:B------:R-:W-:Y:S01]  /*15160*/  UIADD3 UR4, UP0, UR38, 0x670, URZ ;  /* 0x0000067026047890 */ /* 0x000fe2000ff1e03f */
[----:B------:R-:W-:Y:S01]  /*15170*/  R2UR UR6, R10 ;  /* 0x000000000a0672ca */ /* 0x000fe200000e0000 */
[----:B------:R-:W-:Y:S01]  /*15180*/  VIADD R8, R8, 0x400 ;  /* 0x0000040008087836 */ /* 0x000fe20000000000 */
[----:B------:R-:W-:Y:S01]  /*15190*/  R2UR UR7, R11 ;  /* 0x000000000b0772ca */ /* 0x000fe200000e0000 */
[----:B------:R-:W-:Y:S01]  /*151a0*/  UIADD3.X UR5, URZ, UR39, URZ, UP0, !UPT ;  /* 0x000000273f057290 */ /* 0x000fe200087fe43f */
[----:B------:R-:W-:Y:S02]  /*151b0*/  PLOP3.LUT P1, PT, PT, PT, PT, 0x80, 0x0 ;  /* 0x000000000000781c */ /* 0x000fe40003f2f070 */
[----:B01----:R-:W-:-:S11]  /*151c0*/  IADD3 R6, R6, 0x168b0, RZ ;  /* 0x000168b006067810 */ /* 0x003fd60007ffe0ff */
.L_x_2862:
        /* <DEDUP_REMOVED lines=10> */
.L_x_2852:
[----:B------:R-:W-:Y:S05]  /*15270*/  BSYNC B1 ;  /* 0x0000000000017941 */ /* 0x000fea0003800000 */
.L_x_2851:
[----:B------:R-:W3:Y:S01]  /*15280*/  LDL.LU R7, [R1] ;  /* 0x0000000001077983 */ /* 0x000ee20000300800 */
[----:B------:R-:W-:Y:S01]  /*15290*/  VIADD R28, R28, 0x1 ;  /* 0x000000011c1c7836 */ /* 0x000fe20000000000 */
[C---:B------:R-:W-:Y:S01]  /*152a0*/  ISETP.GT.AND P2, PT, R5.reuse, R3, PT ;  /* 0x000000030500720c */ /* 0x040fe20003f44270 */
[----:B------:R-:W-:-:S03]  /*152b0*/  VIADD R5, R5, 0xffffffff ;  /* 0xffffffff05057836 */ /* 0x000fc60000000000 */
[----:B------:R-:W-:-:S04]  /*152c0*/  ISETP.NE.AND P1, PT, R28, 0x2, PT ;  /* 0x000000021c00780c */ /* 0x000fc80003f25270 */
[----:B------:R-:W-:Y:S02]  /*152d0*/  SEL R6, RZ, 0x1, P1 ;  /* 0x00000001ff067807 */ /* 0x000fe40000800000 */
[----:B------:R-:W-:Y:S02]  /*152e0*/  SEL R28, R28, RZ, P1 ;  /* 0x000000ff1c1c7207 */ /* 0x000fe40000800000 */
[----:B---3--:R-:W-:-:S05]  /*152f0*/  LOP3.LUT R7, R7, R6, RZ, 0x3c, !PT ;  /* 0x0000000607077212 */ /* 0x008fca00078e3cff */
[----:B------:R3:W-:Y:S01]  /*15300*/  STL [R1], R7 ;  /* 0x0000000701007387 */ /* 0x0007e20000100800 */
[----:B------:R-:W-:Y:S05]  /*15310*/  @P2 BRA `(.L_x_2863) ;  /* 0xfffffff8009c2947 */ /* 0x000fea000383ffff */
.L_x_2833:
[----:B------:R-:W-:Y:S05]  /*15320*/  BSYNC B0 ;  /* 0x0000000000007941 */ /* 0x000fea0003800000 */
.L_x_2832:
[----:B------:R-:W4:Y:S01]  /*15330*/  LDC R0, c[0x0][0x448] ;  /* 0x00011200ff007b82 */ /* 0x000f220000000800 */
[----:B------:R-:W-:Y:S01]  /*15340*/  IMAD.MOV.U32 R2, RZ, RZ, 0xc0 ;  /* 0x000000c0ff027424 */ /* 0x000fe200078e00ff */
[----:B------:R-:W-:Y:S01]  /*15350*/  ISETP.NE.AND P2, PT, R4, RZ, PT ;  /* 0x000000ff0400720c */ /* 0x000fe20003f45270 */
[----:B------:R-:W-:Y:S05]  /*15360*/  @!P0 WARPSYNC.ALL ;  /* 0x0000000000008948 */ /* 0x000fea0003800000 */
[----:B------:R-:W-:Y:S01]  /*15370*/  IMAD R2, R25, R2, 0xbf ;  /* 0x000000bf19027424 */ /* 0x000fe200078e0202 */
[----:B------:R-:W-:Y:S06]  /*15380*/  BSSY B0, `(.L_x_2864) ;  /* 0x000002a000007945 */ /* 0x000fec0003800000 */
[----:B------:R-:W0:Y:S08]  /*15390*/  @!P2 LDC R4, c[0x0][0x9f0] ;  /* 0x00027c00ff04ab82 */ /* 0x000e300000000800 */
[----:B------:R-:W-:Y:S01]  /*153a0*/  @!P0 BAR.SYNC.DEFER_BLOCKING 0xc, 0x200 ;  /* 0x0308000000008b1d */ /* 0x000fe20000010000 */
[----:B----4-:R-:W-:-:S13]  /*153b0*/  ISETP.NE.AND P1, PT, R0, 0x1, PT ;  /* 0x000000010000780c */ /* 0x010fda0003f25270 */
[----:B------:R-:W4:Y:S08]  /*153c0*/  @P1 LDC R0, c[0x0][0x44c] ;  /* 0x00011300ff001b82 */ /* 0x000f300000000800 */
[----:B------:R-:W5:Y:S01]  /*153d0*/  @P1 LDC R3, c[0x0][0x450] ;  /* 0x00011400ff031b82 */ /* 0x000f620000000800 */
[----:B----4-:R-:W-:-:S05]  /*153e0*/  @P1 IMAD.HI.U32 R0, R2, R0, RZ ;  /* 0x0000000002001227 */ /* 0x010fca00078e00ff */
[----:B-----5:R-:W-:-:S05]  /*153f0*/  @P1 SHF.R.U32.HI R2, RZ, R3, R0 ;  /* 0x00000003ff021219 */ /* 0x020fca0000011600 */
[----:B------:R-:W-:-:S05]  /*15400*/  IMAD.IADD R2, R20, 0x1, R2 ;  /* 0x0000000114027824 */ /* 0x000fca00078e0202 */
[----:B------:R-:W-:-:S04]  /*15410*/  SHF.R.S32.HI R0, RZ, 0x1f, R2 ;  /* 0x0000001fff007819 */ /* 0x000fc80000011402 */
[----:B------:R-:W-:-:S04]  /*15420*/  LEA.HI R0, R0, R2, RZ, 0x7 ;  /* 0x0000000200007211 */ /* 0x000fc800078f38ff */
[----:B------:R-:W-:-:S04]  /*15430*/  SHF.R.S32.HI R0, RZ, 0x7, R0 ;  /* 0x00000007ff007819 */ /* 0x000fc80000011400 */
[----:B------:R-:W-:Y:S01]  /*15440*/  VIMNMX R21, R21, R0, PT ;  /* 0x0000000015157248 */ /* 0x000fe20003fe0100 */
[----:B------:R-:W-:-:S03]  /*15450*/  IMAD.MOV.U32 R0, RZ, RZ, RZ ;  /* 0x000000ffff007224 */ /* 0x000fc600078e00ff */
[----:B------:R-:W-:-:S13]  /*15460*/  ISETP.GE.AND P1, PT, R21, 0x1, PT ;  /* 0x000000011500780c */ /* 0x000fda0003f26270 */
[----:B0-----:R-:W-:Y:S05]  /*15470*/  @!P1 BRA `(.L_x_2865) ;  /* 0x0000000000689947 */ /* 0x001fea0003800000 */
[-C--:B------:R-:W-:Y:S02]  /*15480*/  IABS R0, R4.reuse ;  /* 0x0000000400007213 */ /* 0x080fe40000000000 */
[----:B------:R-:W-:Y:S02]  /*15490*/  IABS R6, R4 ;  /* 0x0000000400067213 */ /* 0x000fe40000000000 */
[----:B------:R-:W0:Y:S03]  /*154a0*/  I2F.RP R2, R0 ;  /* 0x0000000000027306 */ /* 0x000e260000209400 */
[----:B------:R-:W-:-:S05]  /*154b0*/  IMAD.MOV R6, RZ, RZ, -R6 ;  /* 0x000000ffff067224 */ /* 0x000fca00078e0a06 */
[----:B0-----:R-:W0:Y:S02]  /*154c0*/  MUFU.RCP R2, R2 ;  /* 0x0000000200027308 */ /* 0x001e240000001000 */
[----:B0-----:R-:W-:-:S06]  /*154d0*/  IADD3 R2, R2, 0xffffffe, RZ ;  /* 0x0ffffffe02027810 */ /* 0x001fcc0007ffe0ff */
[----:B------:R-:W0:Y:S02]  /*154e0*/  F2I.FTZ.U32.TRUNC.NTZ R3, R2 ;  /* 0x0000000200037305 */ /* 0x000e24000021f000 */
[----:B0-----:R-:W-:-:S04]  /*154f0*/  IMAD.MOV R2, RZ, RZ, -R3 ;  /* 0x000000ffff027224 */ /* 0x001fc800078e0a03 */
        /* <DEDUP_REMOVED lines=14> */
[----:B------:R-:W-:-:S05]  /*155e0*/  @P0 IADD3 R5, R5, 0x1, RZ ;  /* 0x0000000105050810 */ /* 0x000fca0007ffe0ff */
[----:B------:R-:W-:-:S04]  /*155f0*/  IMAD.MOV.U32 R0, RZ, RZ, R5 ;  /* 0x000000ffff007224 */ /* 0x000fc800078e0005 */
[----:B------:R-:W-:Y:S01]  /*15600*/  @!P2 IMAD.MOV R0, RZ, RZ, -R0 ;  /* 0x000000ffff00a224 */ /* 0x000fe200078e0a00 */
[----:B------:R-:W-:-:S07]  /*15610*/  @!P1 LOP3.LUT R0, RZ, R4, RZ, 0x33, !PT ;  /* 0x00000004ff009212 */ /* 0x000fce00078e33ff */
.L_x_2865:
[----:B------:R-:W-:Y:S05]  /*15620*/  BSYNC B0 ;  /* 0x0000000000007941 */ /* 0x000fea0003800000 */
.L_x_2864:
[-C--:B------:R-:W-:Y:S01]  /*15630*/  IMAD R3, R26, R0.reuse, RZ ;  /* 0x000000001a037224 */ /* 0x080fe200078e02ff */
        /* <DEDUP_REMOVED lines=12> */
[----:B------:R-:W4:Y:S01]  /*15700*/  LDC.64 R2, c[0x0][0xc60] ;  /* 0x00031800ff027b82 */ /* 0x000f220000000a00 */
[----:B------:R-:W0:Y:S02]  /*15710*/  FLO.U32 R0, UR4 ;  /* 0x0000000400007d00 */ /* 0x000e2400080e0000 */
[----:B0-----:R-:W-:-:S06]  /*15720*/  ISETP.EQ.U32.AND P0, PT, R0, R5, PT ;  /* 0x000000050000720c */ /* 0x001fcc0003f02070 */
[----:B------:R-:W4:Y:S07]  /*15730*/  POPC R5, UR4 ;  /* 0x0000000400057d09 */ /* 0x000f2e0008000000 */
[----:B----4-:R-:W4:Y:S01]  /*15740*/  @P0 ATOMG.E.ADD.STRONG.GPU PT, R3, desc[UR40][R2.64], R5 ;  /* 0x00000005020309a8 */ /* 0x010f2200081ee1e8 */
[----:B------:R-:W0:Y:S02]  /*15750*/  S2R R4, SR_LTMASK ;  /* 0x0000000000047919 */ /* 0x000e240000003900 */
[----:B0-----:R-:W-:-:S04]  /*15760*/  LOP3.LUT R4, R4, UR4, RZ, 0xc0, !PT ;  /* 0x0000000404047c12 */ /* 0x001fc8000f8ec0ff */
[----:B---3--:R-:W0:Y:S01]  /*15770*/  POPC R7, R4 ;  /* 0x0000000400077309 */ /* 0x008e220000000000 */
[----:B----4-:R-:W0:Y:S02]  /*15780*/  SHFL.IDX PT, R0, R3, R0, 0x1f ;  /* 0x00001f0003007589 */ /* 0x010e2400000e0000 */
[----:B0-----:R-:W-:Y:S01]  /*15790*/  IADD3 R24, R0, UR36, R7 ;  /* 0x0000002400187c10 */ /* 0x001fe2000fffe007 */
[----:B------:R-:W-:Y:S06]  /*157a0*/  BRA `(.L_x_2868) ;  /* 0x0000003800107947 */ /* 0x000fec0003800000 */
.L_x_2867:
        /* <DEDUP_REMOVED lines=11> */
[----:B------:R-:W-:Y:S01]  /*15860*/  IMAD.U32 R5, RZ, RZ, UR7 ;  /* 0x00000007ff057e24 */ /* 0x000fe2000f8e00ff */
[----:B------:R-:W-:Y:S01]  /*15870*/  MOV R13, RZ ;  /* 0x000000ff000d7202 */ /* 0x000fe20000000f00 */
[----:B---3--:R-:W-:Y:S02]  /*15880*/  IMAD.U32 R7, RZ, RZ, UR9 ;  /* 0x00000009ff077e24 */ /* 0x008fe4000f8e00ff */
[----:B-1----:R-:W-:-:S02]  /*15890*/  IMAD.U32 R10, RZ, RZ, UR4 ;  /* 0x00000004ff0a7e24 */ /* 0x002fc4000f8e00ff */
[----:B------:R-:W-:Y:S02]  /*158a0*/  IMAD.U32 R11, RZ, RZ, UR5 ;  /* 0x00000005ff0b7e24 */ /* 0x000fe4000f8e00ff */
[----:B------:R-:W-:Y:S02]  /*158b0*/  IMAD.MOV.U32 R8, RZ, RZ, 0x70 ;  /* 0x00000070ff087424 */ /* 0x000fe400078e00ff */
[----:B------:R-:W-:-:S07]  /*158c0*/  IMAD.MOV.U32 R12, RZ, RZ, 0x1 ;  /* 0x00000001ff0c7424 */ /* 0x000fce00078e00ff */
[----:B------:R-:W-:-:S07]  /*158d0*/  LEPC R20, `(.L_x_2870) ;  /* 0x000000001014794e */ /* 0x000fce0000000000 */
[----:B0-2---:R-:W-:Y:S05]  /*158e0*/  CALL.ABS.NOINC R2 ;  /* 0x0000000002007343 */ /* 0x005fea0003c00000 */
.L_x_2870:
[----:B------:R-:W-:Y:S05]  /*158f0*/  BSYNC B6 ;  /* 0x0000000000067941 */ /* 0x000fea0003800000 */
.L_x_2869:
        /* <DEDUP_REMOVED lines=10> */
[----:B-1----:R-:W-:Y:S01]  /*159a0*/  MOV R10, UR4 ;  /* 0x00000004000a7c02 */ /* 0x002fe20008000f00 */
[----:B------:R-:W-:Y:S02]  /*159b0*/  IMAD.U32 R5, RZ, RZ, UR7 ;  /* 0x00000007ff057e24 */ /* 0x000fe4000f8e00ff */
[----:B------:R-:W-:Y:S02]  /*159c0*/  IMAD.U32 R6, RZ, RZ, UR8 ;  /* 0x00000008ff067e24 */ /* 0x000fe4000f8e00ff */
[----:B---3--:R-:W-:-:S02]  /*159d0*/  IMAD.U32 R7, RZ, RZ, UR9 ;  /* 0x00000009ff077e24 */ /* 0x008fc4000f8e00ff */
[----:B------:R-:W-:Y:S02]  /*159e0*/  IMAD.U32 R11, RZ, RZ, UR5 ;  /* 0x00000005ff0b7e24 */ /* 0x000fe4000f8e00ff */
[----:B------:R-:W-:Y:S02]  /*159f0*/  IMAD.MOV.U32 R8, RZ, RZ, 0x70 ;  /* 0x00000070ff087424 */ /* 0x000fe400078e00ff */
[----:B------:R-:W-:Y:S02]  /*15a00*/  IMAD.MOV.U32 R12, RZ, RZ, 0x1 ;  /* 0x00000001ff0c7424 */ /* 0x000fe400078e00ff */
[----:B0-----:R-:W-:-:S07]  /*15a10*/  IMAD.MOV.U32 R13, RZ, RZ, RZ ;  /* 0x000000ffff0d7224 */ /* 0x001fce00078e00ff */
[----:B------:R-:W-:-:S07]  /*15a20*/  LEPC R20, `(.L_x_2873) ;  /* 0x000000001014794e */ /* 0x000fce0000000000 */
[----:B--2-4-:R-:W-:Y:S05]  /*15a30*/  CALL.ABS.NOINC R2 ;  /* 0x0000000002007343 */ /* 0x014fea0003c00000 */
.L_x_2873:
        /* <DEDUP_REMOVED lines=15> */
.L_x_2872:
[----:B------:R-:W-:Y:S05]  /*15b30*/  BSYNC B6 ;  /* 0x0000000000067941 */ /* 0x000fea0003800000 */
.L_x_2871:
[----:B------:R-:W4:Y:S01]  /*15b40*/  LDL R20, [R1+0xc] ;  /* 0x00000c0001147983 */ /* 0x000f220000100800 */
[----:B------:R-:W-:Y:S01]  /*15b50*/  ULDC.64 UR4, c[0x0][0x9f8] ;  /* 0x00027e0000047ab9 */ /* 0x000fe20000000a00 */
[----:B------:R-:W0:Y:S01]  /*15b60*/  LDC R6, c[0x0][0x430] ;  /* 0x00010c00ff067b82 */ /* 0x000e220000000800 */
[----:B------:R-:W-:Y:S01]  /*15b70*/  ISETP.NE.U32.AND P0, PT, RZ, UR4, PT ;  /* 0x00000004ff007c0c */ /* 0x000fe2000bf05070 */
[----:B------:R-:W3:Y:S03]  /*15b80*/  LDL R26, [R1+0x40] ;  /* 0x00004000011a7983 */ /* 0x000ee60000100800 */
[----:B------:R-:W-:Y:S01]  /*15b90*/  ISETP.NE.AND.EX P0, PT, RZ, UR5, PT, P0 ;  /* 0x00000005ff007c0c */ /* 0x000fe2000bf05300 */
[----:B------:R-:W3:Y:S04]  /*15ba0*/  LDL R4, [R1+0x14] ;  /* 0x0000140001047983 */ /* 0x000ee80000100800 */
[----:B------:R-:W3:Y:S01]  /*15bb0*/  LDL R21, [R1+0x1c] ;  /* 0x00001c0001157983 */ /* 0x000ee20000100800 */
[----:B------:R-:W1:Y:S07]  /*15bc0*/  S2R R5, SR_TID.X ;  /* 0x0000000000057919 */ /* 0x000e6e0000002100 */
[----:B------:R-:W-:Y:S01]  /*15bd0*/  @P0 IADD3 R2, P1, R18, UR4, RZ ;  /* 0x0000000412020c10 */ /* 0x000fe2000ff3e0ff */
[----:B------:R-:W1:Y:S03]  /*15be0*/  S2R R0, SR_TID.X ;  /* 0x0000000000007919 */ /* 0x000e660000002100 */
[----:B------:R-:W-:Y:S01]  /*15bf0*/  @P0 IADD3.X R3, R22, UR5, RZ, P1, !PT ;  /* 0x0000000516030c10 */ /* 0x000fe20008ffe4ff */
[----:B--2---:R-:W2:Y:S01]  /*15c00*/  LDL R9, [R1+0x54] ;  /* 0x0000540001097983 */ /* 0x004ea20000100800 */
[----:B0-----:R-:W-:-:S03]  /*15c10*/  ISETP.NE.AND P1, PT, R6, 0x1, PT ;  /* 0x000000010600780c */ /* 0x001fc60003f25270 */
[----:B----4-:R0:W4:Y:S01]  /*15c20*/  @P0 LDG.E R20, desc[UR40][R2.64] ;  /* 0x0000002802140981 */ /* 0x010122000c1e1900 */
        /* <DEDUP_REMOVED lines=9> */
[----:B----4-:R-:W-:Y:S03]  /*15cc0*/  @P0 STL [R1+0xc], R20 ;  /* 0x00000c1401000387 */ /* 0x010fe60000100800 */
[C---:B------:R-:W-:Y:S01]  /*15cd0*/  ISETP.GE.AND P0, PT, R0.reuse, R4, PT ;  /* 0x000000040000720c */ /* 0x040fe20003f06270 */
[----:B------:R-:W-:-:S04]  /*15ce0*/  IMAD.IADD R0, R0, 0x1, R21 ;  /* 0x0000000100007824 */ /* 0x000fc800078e0215 */
[----:B0-----:R-:W-:Y:S01]  /*15cf0*/  @P1 IMAD.HI.U32 R2, R0, R2, RZ ;  /* 0x0000000200021227 */ /* 0x001fe200078e00ff */
[----:B------:R-:W-:-:S04]  /*15d00*/  MOV R4, R0 ;  /* 0x0000000000047202 */ /* 0x000fc80000000f00 */
        /* <DEDUP_REMOVED lines=10> */
[----:B------:R-:W0:Y:S02]  /*15db0*/  @!P0 LDC.64 R2, c[0x0][0x418] ;  /* 0x00010600ff028b82 */ /* 0x000e240000000a00 */
[----:B0-----:R-:W-:Y:S01]  /*15dc0*/  @!P0 LEA R6, P1, R4, R2, 0x2 ;  /* 0x0000000204068211 */ /* 0x001fe200078210ff */
[----:B------:R-:W-:-:S05]  /*15dd0*/  @!P0 IMAD.IADD R2, R5, 0x1, R7 ;  /* 0x0000000105028824 */ /* 0x000fca00078e0207 */
[----:B------:R-:W-:Y:S01]  /*15de0*/  @!P0 LEA.HI.X R7, R4, R3, R2, 0x2, P1 ;  /* 0x0000000304078211 */ /* 0x000fe200008f1402 */
[----:B------:R-:W-:-:S06]  /*15df0*/  IMAD.MOV.U32 R2, RZ, RZ, RZ ;  /* 0x000000ffff027224 */ /* 0x000fcc00078e00ff */
[----:B------:R0:W5:Y:S01]  /*15e00*/  @!P0 LDG.E R2, desc[UR40][R6.64] ;  /* 0x0000002806028981 */ /* 0x000162000c1e1900 */
[----:B--2---:R-:W-:Y:S01]  /*15e10*/  ISETP.NE.AND P2, PT, R9, 0x3, PT ;  /* 0x000000030900780c */ /* 0x004fe20003f45270 */
[----:B------:R-:W-:Y:S01]  /*15e20*/  UMOV UR4, 0xffffffff ;  /* 0xffffffff00047882 */ /* 0x000fe20000000000 */
[----:B------:R-:W-:-:S11]  /*15e30*/  LOP3.LUT R19, R19, 0xfffffffd, RZ, 0xc0, !PT ;  /* 0xfffffffd13137812 */ /* 0x000fd600078ec0ff */
[----:B------:R-:W-:Y:S01]  /*15e40*/  @P2 LOP3.LUT R19, R19, 0x2, RZ, 0xfc, !PT ;  /* 0x0000000213132812 */ /* 0x000fe200078efcff */
[----:B0-----:R-:W-:Y:S06]  /*15e50*/  BRA.DIV UR4, `(.L_x_2874) ;  /* 0x0000006604d87947 */ /* 0x001fec000b800000 */
.L_x_3027:
[----:B------:R-:W-:Y:S05]  /*15e60*/  @!P2 BRA `(.L_x_2875) ;  /* 0x000000000004a947 */ /* 0x000fea0003800000 */
[----:B------:R-:W-:Y:S01]  /*15e70*/  BPT.TRAP 0x1 ;  /* 0x000000040000795c */ /* 0x000fe20000300000 */
.L_x_2875:
        /* <DEDUP_REMOVED lines=23> */
.L_x_3028:
[----:B------:R-:W-:Y:S05]  /*15ff0*/  BSYNC B0 ;  /* 0x0000000000007941 */ /* 0x000fea0003800000 */
.L_x_2876:
        /* <DEDUP_REMOVED lines=34> */
[----:B------:R-:W-:-:S04]  /*16220*/  LOP3.LUT R10, R10, 0x200, R11, 0xf8, !PT ;  /* 0x000002000a0a7812 */ /* 0x000fc800078ef80b */
[----:B------:R-:W-:Y:S01]  /*16230*/  LEA R5, R23, R10, 0xd ;  /* 0x0000000a17057211 */ /* 0x000fe200078e68ff */
        /* <DEDUP_REMOVED lines=23> */
[----:B------:R-:W-:Y:S01]  /*163b0*/  @P0 LEA R8, R5, R16, 0x1 ;  /* 0x0000001005080211 */ /* 0x000fe200078e08ff */
        /* <DEDUP_REMOVED lines=49> */
.L_x_3046:
        /* <DEDUP_REMOVED lines=10> */
.L_x_2879:
        /* <DEDUP_REMOVED lines=11> */
.L_x_2880:
[----:B------:R1:W5:Y:S01]  /*16820*/  LDL.LU R4, [R1+0x28] ;  /* 0x0000280001047983 */ /* 0x0003620000300800 */
[----:B------:R1:W-:Y:S03]  /*16830*/  SYNCS.ARRIVE.TRANS64.A1T0 RZ, [R3+URZ+0x16830], RZ ;  /* 0x016830ff03ff79a7 */ /* 0x0003e6000810003f */
[----:B0-----:R1:W5:Y:S04]  /*16840*/  LDL.LU R7, [R1+0x8] ;  /* 0x0000080001077983 */ /* 0x0013680000300800 */
[----:B------:R1:W5:Y:S02]  /*16850*/  LDL.LU R6, [R1+0x34] ;  /* 0x0000340001067983 */ /* 0x0003640000300800 */
[----:B------:R-:W-:Y:S05]  /*16860*/  WARPSYNC.ALL ;  /* 0x0000000000007948 */ /* 0x000fea0003800000 */
[----:B------:R-:W-:Y:S01]  /*16870*/  ULDC.64 UR4, c[0x0][0x298] ;  /* 0x0000a60000047ab9 */ /* 0x000fe20000000a00 */
[----:B------:R-:W-:Y:S01]  /*16880*/  ULDC.64 UR6, c[0x0][0xa00] ;  /* 0x0002800000067ab9 */ /* 0x000fe20000000a00 */
[----:B------:R-:W-:Y:S01]  /*16890*/  VIADD R0, R16, 0x8400 ;  /* 0x0000840010007836 */ /* 0x000fe20000000000 */
[----:B------:R-:W-:Y:S01]  /*168a0*/  BAR.SYNC.DEFER_BLOCKING 0x8, 0x200 ;  /* 0x0208000000007b1d */ /* 0x000fe20000010000 */
[----:B------:R-:W-:-:S03]  /*168b0*/  ISETP.NE.U32.AND P0, PT, RZ, UR6, PT ;  /* 0x00000006ff007c0c */ /* 0x000fc6000bf05070 */
[----:B------:R-:W-:Y:S02]  /*168c0*/  LOP3.LUT P1, RZ, R0, 0x3ff, RZ, 0xc0, !PT ;  /* 0x000003ff00ff7812 */ /* 0x000fe4000782c0ff */
[----:B------:R-:W-:Y:S01]  /*168d0*/  ISETP.NE.AND.EX P0, PT, RZ, UR7, PT, P0 ;  /* 0x00000007ff007c0c */ /* 0x000fe2000bf05300 */
[----:B------:R-:W-:Y:S01]  /*168e0*/  BSSY B6, `(.L_x_2881) ;  /* 0x000001d000067945 */ /* 0x000fe20003800000 */
[----:B-----5:R-:W-:Y:S02]  /*168f0*/  SHF.R.S32.HI R2, RZ, 0x1f, R4 ;  /* 0x0000001fff027819 */ /* 0x020fe40000011404 */
[----:B-1----:R-:W-:-:S03]  /*16900*/  SEL R3, R7, RZ, !P0 ;  /* 0x000000ff07037207 */ /* 0x002fc60004000000 */
[----:B------:R-:W-:-:S04]  /*16910*/  IMAD R2, R2, UR4, RZ ;  /* 0x0000000402027c24 */ /* 0x000fc8000f8e02ff */
[----:B------:R-:W-:Y:S01]  /*16920*/  IMAD R0, R4, UR5, R2 ;  /* 0x0000000504007c24 */ /* 0x000fe2000f8e0202 */
[----:B------:R-:W-:Y:S01]  /*16930*/  SEL R2, R6, RZ, !P0 ;  /* 0x000000ff06027207 */ /* 0x000fe20004000000 */
[----:B------:R-:W-:-:S05]  /*16940*/  IMAD.WIDE.U32 R4, R4, UR4, RZ ;  /* 0x0000000404047c25 */ /* 0x000fca000f8e00ff */
[----:B------:R-:W-:Y:S01]  /*16950*/  IADD3 R0, R5, R0, RZ ;  /* 0x0000000005007210 */ /* 0x000fe20007ffe0ff */
[----:B------:R0:W-:Y:S04]  /*16960*/  STL.64 [R1+0x28], R4 ;  /* 0x0000280401007387 */ /* 0x0001e80000100a00 */
[----:B------:R0:W-:Y:S04]  /*16970*/  STL [R1+0x8], R3 ;  /* 0x0000080301007387 */ /* 0x0001e80000100800 */
[----:B------:R0:W-:Y:S04]  /*16980*/  STL [R1+0x3c], R2 ;  /* 0x00003c0201007387 */ /* 0x0001e80000100800 */
[----:B------:R0:W-:Y:S01]  /*16990*/  STL [R1+0x34], R0 ;  /* 0x0000340001007387 */ /* 0x0001e20000100800 */
[----:B------:R-:W-:Y:S05]  /*169a0*/  @!P1 BRA `(.L_x_2882) ;  /* 0x0000000000409947 */ /* 0x000fea0003800000 */
[----:B0-----:R-:W-:Y:S01]  /*169b0*/  MOV R2, 0x0 ;  /* 0x0000000000027802 */ /* 0x001fe20000000f00 */
        /* <DEDUP_REMOVED lines=15> */
.L_x_2882:
[----:B------:R-:W-:Y:S05]  /*16ab0*/  BSYNC B6 ;  /* 0x0000000000067941 */ /* 0x000fea0003800000 */
.L_x_2881:
[----:B0-----:R-:W2:Y:S01]  /*16ac0*/  LDL.LU R2, [R1+0x34] ;  /* 0x0000340001027983 */ /* 0x001ea20000300800 */
[----:B------:R-:W0:Y:S01]  /*16ad0*/  LDC R10, c[0x0][0x448] ;  /* 0x00011200ff0a7b82 */ /* 0x000e220000000800 */
[----:B------:R-:W-:Y:S01]  /*16ae0*/  ULDC.64 UR4, c[0x0][0x2d8] ;  /* 0x0000b60000047ab9 */ /* 0x000fe20000000a00 */
[----:B------:R-:W-:Y:S01]  /*16af0*/  ULDC.64 UR6, c[0x0][0x2e0] ;  /* 0x0000b80000067ab9 */ /* 0x000fe20000000a00 */
[----:B------:R-:W3:Y:S01]  /*16b00*/  LDL.LU.64 R20, [R1+0x28] ;  /* 0x0000280001147983 */ /* 0x000ee20000300a00 */
[----:B------:R-:W-:-:S03]  /*16b10*/  ULDC.64 UR8, c[0x0][0x280] ;  /* 0x0000a00000087ab9 */ /* 0x000fc60000000a00 */
[----:B------:R-:W4:Y:S04]  /*16b20*/  LDL.LU R0, [R1+0x3c] ;  /* 0x00003c0001007983 */ /* 0x000f280000300800 */
[----:B------:R-:W4:Y:S01]  /*16b30*/  LDL.LU R5, [R1+0x8] ;  /* 0x0000080001057983 */ /* 0x000f220000300800 */
[----:B0-----:R-:W-:-:S13]  /*16b40*/  ISETP.NE.AND P1, PT, R10, 0x1, PT ;  /* 0x000000010a00780c */ /* 0x001fda0003f25270 */
[----:B------:R-:W0:Y:S08]  /*16b50*/  @P1 LDC R7, c[0x0][0x44c] ;  /* 0x00011300ff071b82 */ /* 0x000e300000000800 */
[----:B------:R-:W1:Y:S01]  /*16b60*/  @P1 LDC R8, c[0x0][0x450] ;  /* 0x00011400ff081b82 */ /* 0x000e620000000800 */
[----:B--2---:R-:W-:Y:S02]  /*16b70*/  IMAD.MOV.U32 R3, RZ, RZ, R2 ;  /* 0x000000ffff037224 */ /* 0x004fe400078e0002 */
        /* <DEDUP_REMOVED lines=10> */
[----:B------:R-:W-:Y:S02]  /*16c20*/  IMAD.MOV.U32 R4, RZ, RZ, R2 ;  /* 0x000000ffff047224 */ /* 0x000fe400078e0002 */
[----:B------:R-:W-:Y:S01]  /*16c30*/  IMAD.IADD R5, R3, 0x1, R0 ;  /* 0x0000000103057824 */ /* 0x000fe200078e0200 */
[----:B--2---:R-:W-:Y:S02]  /*16c40*/  SHF.L.U32 R21, R21, 0x4, RZ ;  /* 0x0000000415157819 */ /* 0x004fe400000006ff */
[----:B---3--:R-:W-:Y:S02]  /*16c50*/  LOP3.LUT R20, R20, 0x7f, RZ, 0xc0, !PT ;  /* 0x0000007f14147812 */ /* 0x008fe400078ec0ff */
[----:B------:R-:W-:Y:S02]  /*16c60*/  LOP3.LUT R21, R21, 0x70, RZ, 0xc0, !PT ;  /* 0x0000007015157812 */ /* 0x000fe400078ec0ff */
[----:B------:R-:W-:-:S04]  /*16c70*/  SHF.R.U32.HI R20, RZ, 0x3, R20 ;  /* 0x00000003ff147819 */ /* 0x000fc80000011614 */
[----:B------:R-:W-:-:S05]  /*16c80*/  LOP3.LUT R20, R20, R21, RZ, 0xfc, !PT ;  /* 0x0000001514147212 */ /* 0x000fca00078efcff */
[----:B------:R-:W-:Y:S02]  /*16c90*/  IMAD R6, R25, 0xc0, R20 ;  /* 0x000000c019067824 */ /* 0x000fe400078e0214 */
[----:B------:R2:W5:Y:S02]  /*16ca0*/  LDL R20, [R1+0x24] ;  /* 0x0000240001147983 */ /* 0x0005640000100800 */
[----:B0-----:R-:W-:Y:S01]  /*16cb0*/  @P1 IMAD.HI.U32 R0, R6, R7, RZ ;  /* 0x0000000706001227 */ /* 0x001fe200078e00ff */
[----:B------:R-:W0:Y:S03]  /*16cc0*/  S2R R11, SR_TID.X ;  /* 0x00000000000b7919 */ /* 0x000e260000002100 */
        /* <DEDUP_REMOVED lines=11> */
[----:B------:R-:W-:Y:S01]  /*16d80*/  IMAD R7, R7, UR6, RZ ;  /* 0x0000000607077c24 */ /* 0x000fe2000f8e02ff */
[----:B------:R-:W-:Y:S01]  /*16d90*/  LEA R2, P0, R8, UR8, 0x1 ;  /* 0x0000000808027c11 */ /* 0x000fe2000f8008ff */
[----:B------:R-:W-:Y:S02]  /*16da0*/  VIADD R3, R6, 0x80 ;  /* 0x0000008006037836 */ /* 0x000fe40000000000 */
[----:B------:R-:W-:Y:S02]  /*16db0*/  IMAD R0, R0, UR7, R7 ;  /* 0x0000000700007c24 */ /* 0x000fe4000f8e0207 */
[----:B------:R-:W1:Y:S01]  /*16dc0*/  @P1 LDC R7, c[0x0][0x44c] ;  /* 0x00011300ff071b82 */ /* 0x000e620000000800 */
[----:B------:R-:W-:Y:S02]  /*16dd0*/  IMAD.MOV.U32 R6, RZ, RZ, R3 ;  /* 0x000000ffff067224 */ /* 0x000fe400078e0003 */
[----:B------:R-:W-:Y:S01]  /*16de0*/  IADD3 R0, R9, R0, RZ ;  /* 0x0000000009007210 */ /* 0x000fe20007ffe0ff */
[C---:B0-----:R-:W-:Y:S01]  /*16df0*/  IMAD.SHL.U32 R21, R11.reuse, 0x8, RZ ;  /* 0x000000080b157824 */ /* 0x041fe200078e00ff */
[----:B------:R-:W-:-:S02]  /*16e00*/  LOP3.LUT R11, R11, 0x7f, RZ, 0xc0, !PT ;  /* 0x0000007f0b0b7812 */ /* 0x000fc400078ec0ff */
[----:B------:R-:W-:Y:S02]  /*16e10*/  LEA.HI.X R0, R8, UR9, R0, 0x1, P0 ;  /* 0x0000000908007c11 */ /* 0x000fe400080f0c00 */
[----:B------:R-:W0:Y:S01]  /*16e20*/  @P1 LDC R8, c[0x0][0x450] ;  /* 0x00011400ff081b82 */ /* 0x000e220000000800 */
[----:B------:R-:W-:Y:S02]  /*16e30*/  LOP3.LUT R21, R21, 0x38, RZ, 0xc0, !PT ;  /* 0x0000003815157812 */ /* 0x000fe400078ec0ff */
[----:B------:R-:W-:Y:S01]  /*16e40*/  SHF.R.U32.HI R9, RZ, 0x3, R11 ;  /* 0x00000003ff097819 */ /* 0x000fe2000001160b */
[----:B-1----:R-:W-:-:S05]  /*16e50*/  @P1 IMAD.HI.U32 R7, R3, R7, RZ ;  /* 0x0000000703071227 */ /* 0x002fca00078e00ff */
[----:B0-----:R-:W-:-:S05]  /*16e60*/  @P1 SHF.R.U32.HI R6, RZ, R8, R7 ;  /* 0x00000008ff061219 */ /* 0x001fca0000011607 */
[----:B------:R-:W-:Y:S02]  /*16e70*/  IMAD.MOV R7, RZ, RZ, -R6 ;  /* 0x000000ffff077224 */ /* 0x000fe400078e0a06 */
[----:B------:R-:W-:-:S04]  /*16e80*/  IMAD.WIDE.U32 R4, R6, UR4, R4 ;  /* 0x0000000406047c25 */ /* 0x000fc8000f8e0004 */
[----:B------:R-:W-:Y:S01]  /*16e90*/  IMAD R3, R10, R7, R3 ;  /* 0x000000070a037224 */ /* 0x000fe200078e0203 */
[----:B------:R-:W-:-:S04]  /*16ea0*/  SHF.R.S32.HI R7, RZ, 0x1f, R6 ;  /* 0x0000001fff077819 */ /* 0x000fc80000011406 */
[----:B------:R-:W-:Y:S01]  /*16eb0*/  SHF.R.S32.HI R8, RZ, 0x1f, R3 ;  /* 0x0000001fff087819 */ /* 0x000fe20000011403 */
[----:B------:R-:W-:Y:S01]  /*16ec0*/  IMAD R7, R7, UR4, RZ ;  /* 0x0000000407077c24 */ /* 0x000fe2000f8e02ff */
[----:B------:R-:W-:Y:S02]  /*16ed0*/  ULDC UR4, c[0x0][0x2b8] ;  /* 0x0000ae0000047ab9 */ /* 0x000fe40000000800 */
[----:B------:R-:W-:Y:S01]  /*16ee0*/  ISETP.GE.AND P0, PT, R21, UR4, PT ;  /* 0x0000000415007c0c */ /* 0x000fe2000bf06270 */
[----:B------:R-:W-:Y:S01]  /*16ef0*/  IMAD R7, R6, UR5, R7 ;  /* 0x0000000506077c24 */ /* 0x000fe2000f8e0207 */
[----:B------:R-:W-:Y:S01]  /*16f00*/  UMOV UR4, 0xffffffff ;  /* 0xffffffff00047882 */ /* 0x000fe20000000000 */
[----:B------:R-:W-:Y:S02]  /*16f10*/  IMAD R8, R8, UR6, RZ ;  /* 0x0000000608087c24 */ /* 0x000fe4000f8e02ff */
[----:B------:R-:W-:Y:S02]  /*16f20*/  IMAD.IADD R5, R5, 0x1, R7 ;  /* 0x0000000105057824 */ /* 0x000fe400078e0207 */
[----:B------:R-:W-:-:S02]  /*16f30*/  IMAD R8, R3, UR7, R8 ;  /* 0x0000000703087c24 */ /* 0x000fc4000f8e0208 */
[----:B------:R-:W-:-:S03]  /*16f40*/  IMAD.WIDE.U32 R6, R3, UR6, R4 ;  /* 0x0000000603067c25 */ /* 0x000fc6000f8e0004 */
[----:B------:R-:W-:Y:S02]  /*16f50*/  LEA R5, P1, R6, UR8, 0x1 ;  /* 0x0000000806057c11 */ /* 0x000fe4000f8208ff */
[----:B------:R-:W-:-:S04]  /*16f60*/  IADD3 R4, R7, R8, RZ ;  /* 0x0000000807047210 */ /* 0x000fc80007ffe0ff */
[----:B------:R-:W-:Y:S01]  /*16f70*/  LEA.HI.X R4, R6, UR9, R4, 0x1, P1 ;  /* 0x0000000906047c11 */ /* 0x000fe200088f0c04 */
[----:B--2---:R-:W-:Y:S06]  /*16f80*/  BRA.DIV UR4, `(.L_x_2883) ;  /* 0x0000006204847947 */ /* 0x004fec000b800000 */
[----:B------:R-:W2:Y:S01]  /*16f90*/  LDL.LU R6, [R1+0x38] ;  /* 0x0000380001067983 */ /* 0x000ea20000300800 */
[----:B------:R-:W-:-:S03]  /*16fa0*/  IMAD R25, R25, 0xc0, R9 ;  /* 0x000000c019197824 */ /* 0x000fc600078e0209 */
[----:B------:R-:W-:Y:S04]  /*16fb0*/  SHFL.IDX PT, R7, R0, RZ, 0x181f ;  /* 0x00181fff00077589 */ /* 0x000fe800000e0000 */
[----:B------:R-:W-:Y:S01]  /*16fc0*/  SHFL.IDX PT, R8, R4, RZ, 0x181f ;  /* 0x00181fff04087589 */ /* 0x000fe200000e0000 */
[----:B--2---:R-:W-:-:S03]  /*16fd0*/  IMAD R3, R6, R10, RZ ;  /* 0x0000000a06037224 */ /* 0x004fc600078e02ff */
[----:B------:R-:W0:Y:S02]  /*16fe0*/  SHFL.IDX PT, R6, R2, RZ, 0x181f ;  /* 0x00181fff02067589 */ /* 0x000e2400000e0000 */
[----:B------:R-:W-:-:S13]  /*16ff0*/  ISETP.GE.AND P1, PT, R25, R3, PT ;  /* 0x000000031900720c */ /* 0x000fda0003f26270 */
[----:B0-----:R-:W-:-:S05]  /*17000*/  @!P1 LEA R6, P2, R21, R6, 0x1 ;  /* 0x0000000615069211 */ /* 0x001fca00078408ff */
[----:B------:R-:W-:-:S05]  /*17010*/  @!P1 IMAD.X R7, RZ, RZ, R7, P2 ;  /* 0x000000ffff079224 */ /* 0x000fca00010e0607 */
[----:B-----5:R0:W-:Y:S02]  /*17020*/  @!P1 LDGSTS.E.BYPASS.LTC128B.128 [R20+0x8400], desc[UR40][R6.64], !P0 ;  /* 0x0840000006149fae */ /* 0x0201e4000c101d68 */
        /* <DEDUP_REMOVED lines=69> */
[----:B------:R-:W-:Y:S02]  /*17480*/  @!P3 IMAD.MOV.U32 R7, RZ, RZ, R0 ;  /* 0x000000ffff07b224 */ /* 0x000fe400078e0000 */
[----:B------:R-:W-:Y:S01]  /*17490*/  VIADD R0, R25, 0x90 ;  /* 0x0000009019007836 */ /* 0x000fe20000000000 */
[----:B0-----:R-:W-:Y:S02]  /*174a0*/  @!P1 LEA R2, P2, R21, R2, 0x1 ;  /* 0x0000000215029211 */ /* 0x001fe400078408ff */
[----:B------:R0:W-:Y:S02]  /*174b0*/  @!P3 LDGSTS.E.BYPASS.LTC128B.128 [R20+0xbc00], desc[UR40][R6.64], !P0 ;  /* 0x0bc000000614bfae */ /* 0x0001e4000c101d68 */
[----:B0-----:R-:W-:-:S05]  /*174c0*/  @!P1 IADD3.X R6, RZ, R8, RZ, P2, !PT ;  /* 0x00000008ff069210 */ /* 0x001fca00017fe4ff */
[----:B------:R-:W-:Y:S02]  /*174d0*/  @!P1 IMAD.MOV.U32 R7, RZ, RZ, R6 ;  /* 0x000000ffff079224 */ /* 0x000fe400078e0006 */
[----:B------:R-:W-:Y:S02]  /*174e0*/  @!P1 IMAD.MOV.U32 R6, RZ, RZ, R2 ;  /* 0x000000ffff069224 */ /* 0x000fe400078e0002 */
[----:B------:R-:W-:Y:S04]  /*174f0*/  SHFL.IDX PT, R2, R5, 0x3, 0x181f ;  /* 0x00781f0005027f89 */ /* 0x000fe800000e0000 */
[----:B------:R0:W-:Y:S01]  /*17500*/  @!P1 LDGSTS.E.BYPASS.LTC128B.128 [R20+0xc400], desc[UR40][R6.64], !P0 ;  /* 0x0c40000006149fae */ /* 0x0001e2000c101d68 */
[----:B------:R-:W-:-:S03]  /*17510*/  ISETP.GE.AND P1, PT, R0, R3, PT ;  /* 0x000000030000720c */ /* 0x000fc60003f26270 */
[----:B------:R-:W-:Y:S04]  /*17520*/  SHFL.IDX PT, R0, R4, 0x1, 0x181f ;  /* 0x00381f0004007f89 */ /* 0x000fe800000e0000 */
[----:B0-----:R-:W0:Y:S06]  /*17530*/  SHFL.IDX PT, R6, R5, 0x1, 0x181f ;  /* 0x00381f0005067f89 */ /* 0x001e2c00000e0000 */
[----:B0-----:R-:W-:-:S05]  /*17540*/  @!P1 LEA R6, P2, R21, R6, 0x1 ;  /* 0x0000000615069211 */ /* 0x001fca00078408ff */
[----:B------:R-:W-:-:S04]  /*17550*/  @!P1 IMAD.X R0, RZ, RZ, R0, P2 ;  /* 0x000000ffff009224 */ /* 0x000fc800010e0600 */
[----:B------:R-:W-:Y:S01]  /*17560*/  @!P1 IMAD.MOV.U32 R7, RZ, RZ, R0 ;  /* 0x000000ffff079224 */ /* 0x000fe200078e0000 */
[----:B------:R-:W-:-:S04]  /*17570*/  IADD3 R0, R25, 0xa0, RZ ;  /* 0x000000a019007810 */ /* 0x000fc80007ffe0ff */
[----:B------:R0:W-:Y:S01]  /*17580*/  @!P1 LDGSTS.E.BYPASS.LTC128B.128 [R20+0xcc00], desc[UR40][R6.64], !P0 ;  /* 0x0cc0000006149fae */ /* 0x0001e2000c101d68 */
[----:B------:R-:W-:-:S03]  /*17590*/  ISETP.GE.AND P1, PT, R0, R3, PT ;  /* 0x000000030000720c */ /* 0x000fc60003f26270 */
[----:B------:R-:W-:Y:S04]  /*175a0*/  SHFL.IDX PT, R0, R4, 0x2, 0x181f ;  /* 0x00581f0004007f89 */ /* 0x000fe800000e0000 */
[----:B------:R-:W-:Y:S04]  /*175b0*/  SHFL.IDX PT, R4, R4, 0x3, 0x181f ;  /* 0x00781f0004047f89 */ /* 0x000fe800000e0000 */
[----:B0-----:R-:W0:Y:S02]  /*175c0*/  SHFL.IDX PT, R6, R5, 0x2, 0x181f ;  /* 0x00581f0005067f89 */ /* 0x001e2400000e0000 */
[----:B0-----:R-:W-:-:S05]  /*175d0*/  @!P1 LEA R6, P2, R21, R6, 0x1 ;  /* 0x0000000615069211 */ /* 0x001fca00078408ff */
[----:B------:R-:W-:-:S04]  /*175e0*/  @!P1 IMAD.X R0, RZ, RZ, R0, P2 ;  /* 0x000000ffff009224 */ /* 0x000fc800010e0600 */
[----:B------:R-:W-:-:S05]  /*175f0*/  @!P1 IMAD.MOV.U32 R7, RZ, RZ, R0 ;  /* 0x000000ffff079224 */ /* 0x000fca00078e0000 */
[----:B------:R0:W-:Y:S02]  /*17600*/  @!P1 LDGSTS.E.BYPASS.LTC128B.128 [R20+0xd400], desc[UR40][R6.64], !P0 ;  /* 0x0d40000006149fae */ /* 0x0001e4000c101d68 */
.L_x_3071:
        /* <DEDUP_REMOVED lines=10> */
.L_x_2884:
        /* <DEDUP_REMOVED lines=10> */
[----:B------:R-:W-:-:S04]  /*17750*/  LOP3.LUT R0, R0, 0xfffffffe, RZ, 0xc0, !PT ;  /* 0xfffffffe00007812 */ /* 0x000fc800078ec0ff */
[----:B------:R-:W-:-:S04]  /*17760*/  IADD3 R0, R2, -R0, RZ ;  /* 0x8000000002007210 */ /* 0x000fc80007ffe0ff */
[----:B------:R-:W-:Y:S01]  /*17770*/  SHF.L.U32 R0, R0, 0x1f, RZ ;  /* 0x0000001f00007819 */ /* 0x000fe200000006ff */
[----:B------:R-:W-:Y:S01]  /*17780*/  NOP ;  /* 0x0000000000007918 */ /* 0x000fe20000000000 */
[----:B------:R1:W-:Y:S01]  /*17790*/  SYNCS.ARRIVE.TRANS64.A1T0 RZ, [R16+URZ+0x16800], RZ ;  /* 0x016800ff10ff79a7 */ /* 0x0003e2000810003f */
[----:B------:R-:W-:Y:S01]  /*177a0*/  BSSY B0, `(.L_x_2885) ;  /* 0x0000003000007945 */ /* 0x000fe20003800000 */
[----:B------:R-:W2:Y:S03]  /*177b0*/  SYNCS.PHASECHK.TRANS64.TRYWAIT P0, [R16+URZ+0x16820], R0 ;  /* 0x01682000100075a7 */ /* 0x000ea6000800017f */
[----:B-12---:R-:W-:Y:S05]  /*177c0*/  @!P0 BRA `(.L_x_2886) ;  /* 0x0000006800548947 */ /* 0x006fea0003800000 */
.L_x_3072:
[----:B------:R-:W-:Y:S05]  /*177d0*/  BSYNC B0 ;  /* 0x0000000000007941 */ /* 0x000fea0003800000 */
.L_x_2885:
        /* <DEDUP_REMOVED lines=8> */
[----:B------:R-:W-:Y:S01]  /*17860*/  IMAD.MOV.U32 R6, RZ, RZ, R23 ;  /* 0x000000ffff067224 */ /* 0x000fe200078e0017 */
[----:B------:R2:W-:Y:S01]  /*17870*/  STL [R1+0x8], R26 ;  /* 0x0000081a01007387 */ /* 0x0005e20000100800 */
[----:B------:R-:W-:Y:S02]  /*17880*/  IMAD.MOV.U32 R20, RZ, RZ, R29 ;  /* 0x000000ffff147224 */ /* 0x000fe400078e001d */
[----:B0-----:R-:W-:-:S05]  /*17890*/  IMAD.SHL.U32 R2, R2, 0x8, RZ ;  /* 0x0000000802027824 */ /* 0x001fca00078e00ff */
[----:B------:R-:W-:-:S04]  /*178a0*/  LOP3.LUT R2, R2, 0x38, RZ, 0xc0, !PT ;  /* 0x0000003802027812 */ /* 0x000fc800078ec0ff */
[----:B--2---:R-:W-:-:S13]  /*178b0*/  ISETP.GE.AND P1, PT, R2, UR4, PT ;  /* 0x0000000402007c0c */ /* 0x004fda000bf26270 */
.L_x_2901:
[----:B------:R-:W2:Y:S01]  /*178c0*/  LDL R11, [R1+0x1c] ;  /* 0x00001c00010b7983 */ /* 0x000ea20000100800 */
[----:B-1----:R-:W0:Y:S03]  /*178d0*/  LDC R0, c[0x0][0x430] ;  /* 0x00010c00ff007b82 */ /* 0x002e260000000800 */
[----:B------:R-:W3:Y:S04]  /*178e0*/  LDL R10, [R1+0x20] ;  /* 0x00002000010a7983 */ /* 0x000ee80000100800 */
[----:B------:R-:W4:Y:S01]  /*178f0*/  LDL R9, [R1+0xc] ;  /* 0x00000c0001097983 */ /* 0x000f220000100800 */
[----:B------:R-:W1:Y:S03]  /*17900*/  S2R R2, SR_TID.X ;  /* 0x0000000000027919 */ /* 0x000e660000002100 */
[----:B------:R-:W5:Y:S01]  /*17910*/  LDL R8, [R1+0x54] ;  /* 0x0000540001087983 */ /* 0x000f620000100800 */
        /* <DEDUP_REMOVED lines=35> */
.L_x_2889:
[----:B------:R-:W-:Y:S01]  /*17b50*/  LEA R5, R23, R16, 0x3 ;  /* 0x0000001017057211 */ /* 0x000fe200078e18ff */
[----:B------:R-:W-:Y:S01]  /*17b60*/  BSSY B1, `(.L_x_2890) ;  /* 0x0000004000017945 */ /* 0x000fe20003800000 */
[----:B------:R-:W-:-:S04]  /*17b70*/  SHF.L.U32 R2, R29, 0x1f, RZ ;  /* 0x0000001f1d027819 */ /* 0x000fc800000006ff */
[----:B------:R-:W0:Y:S02]  /*17b80*/  SYNCS.PHASECHK.TRANS64.TRYWAIT P0, [R5+URZ+0x16840], R2 ;  /* 0x01684002050075a7 */ /* 0x000e24000800017f */
[----:B0-----:R-:W-:Y:S05]  /*17b90*/  @!P0 BRA `(.L_x_2891) ;  /* 0x0000006400748947 */ /* 0x001fea0003800000 */
.L_x_3073:
[----:B------:R-:W-:Y:S05]  /*17ba0*/  BSYNC B1 ;  /* 0x0000000000017941 */ /* 0x000fea0003800000 */
.L_x_2890:
        /* <DEDUP_REMOVED lines=31> */
[----:B0-----:R-:W-:-:S03]  /*17da0*/  SHF.L.U32 R11, R3, 0x3, RZ ;  /* 0x00000003030b7819 */ /* 0x001fc600000006ff */
[----:B------:R-:W0:Y:S01]  /*17db0*/  SHFL.IDX PT, R3, R10, RZ, 0x181f ;  /* 0x00181fff0a037589 */ /* 0x000e2200000e0000 */
        /* <DEDUP_REMOVED lines=38> */
.L_x_3091:
        /* <DEDUP_REMOVED lines=8> */
.L_x_2893:
        /* <DEDUP_REMOVED lines=11> */
.L_x_2894:
[----:B------:R1:W-:Y:S01]  /*18150*/  SYNCS.ARRIVE.TRANS64.A1T0 RZ, [R5+URZ+0x16830], RZ ;  /* 0x016830ff05ff79a7 */ /* 0x0003e2000810003f */
[----:B------:R-:W-:Y:S05]  /*18160*/  @!P3 BRA `(.L_x_2895) ;  /* 0x000000000004b947 */ /* 0x000fea0003800000 */
[----:B------:R-:W-:Y:S01]  /*18170*/  BPT.TRAP 0x1 ;  /* 0x000000040000795c */ /* 0x000fe20000300000 */
.L_x_2895:
[----:B------:R-:W-:Y:S01]  /*18180*/  SHF.L.U32 R2, R20, 0x1f, RZ ;  /* 0x0000001f14027819 */ /* 0x000fe200000006ff */
[----:B-1----:R-:W-:Y:S01]  /*18190*/  IMAD R5, R6, 0x8, R16 ;  /* 0x0000000806057824 */ /* 0x002fe200078e0210 */
[----:B------:R-:W-:Y:S03]  /*181a0*/  BSSY B1, `(.L_x_2896) ;  /* 0x0000003000017945 */ /* 0x000fe60003800000 */
[----:B------:R-:W1:Y:S02]  /*181b0*/  SYNCS.PHASECHK.TRANS64.TRYWAIT P0, [R5+URZ+0x16860], R2 ;  /* 0x01686002050075a7 */ /* 0x000e64000800017f */
[----:B-1----:R-:W-:Y:S05]  /*181c0*/  @!P0 BRA `(.L_x_2897) ;  /* 0x0000006800388947 */ /* 0x002fea0003800000 */
.L_x_3092:
[----:B------:R-:W-:Y:S05]  /*181d0*/  BSYNC B1 ;  /* 0x0000000000017941 */ /* 0x000fea0003800000 */
.L_x_2896:
[----:B------:R-:W2:Y:S04]  /*181e0*/  LDL R11, [R1+0x14] ;  /* 0x00001400010b7983 */ /* 0x000ea80000100800 */
[----:B0-----:R-:W2:Y:S01]  /*181f0*/  LDL.LU R8, [R1+0x8] ;  /* 0x0000080001087983 */ /* 0x001ea20000300800 */
[----:B------:R-:W0:Y:S01]  /*18200*/  S2R R12, SR_TID.X ;  /* 0x00000000000c7919 */ /* 0x000e220000002100 */
[----:B------:R-:W-:Y:S01]  /*18210*/  UMOV UR4, 0xffffffff ;  /* 0xffffffff00047882 */ /* 0x000fe20000000000 */
[C---:B0-----:R-:W-:Y:S01]  /*18220*/  IMAD.SHL.U32 R9, R12.reuse, 0x8, RZ ;  /* 0x000000080c097824 */ /* 0x041fe200078e00ff */
[----:B------:R-:W-:-:S04]  /*18230*/  LOP3.LUT R3, R12, 0x7f, RZ, 0xc0, !PT ;  /* 0x0000007f0c037812 */ /* 0x000fc800078ec0ff */
[----:B------:R-:W-:Y:S02]  /*18240*/  LOP3.LUT R9, R9, 0x1f8, RZ, 0xc0, !PT ;  /* 0x000001f809097812 */ /* 0x000fe400078ec0ff */
[----:B------:R-:W-:Y:S02]  /*18250*/  SHF.L.U32 R10, R3, 0x3, RZ ;  /* 0x00000003030a7819 */ /* 0x000fe400000006ff */
        /* <DEDUP_REMOVED lines=53> */
.L_x_3110:
[----:B------:R-:W-:Y:S01]  /*185b0*/  ISETP.LT.OR P0, PT, R8, 0x71, P1 ;  /* 0x000000710800780c */ /* 0x000fe20000f01670 */
[----:B------:R-:W-:Y:S01]  /*185c0*/  ULDC.64 UR4, c[0x0][0x328] ;  /* 0x0000ca0000047ab9 */ /* 0x000fe20000000a00 */
[----:B-1----:R-:W-:Y:S01]  /*185d0*/  IADD3 R2, P2, R2, R7, RZ ;  /* 0x0000000702027210 */ /* 0x002fe20007f5e0ff */
[----:B------:R-:W-:-:S03]  /*185e0*/  ULDC.64 UR6, c[0x0][0x318] ;  /* 0x0000c60000067ab9 */ /* 0x000fc60000000a00 */
[----:B------:R-:W-:-:S07]  /*185f0*/  IADD3.X R3, RZ, R22, RZ, P2, !PT ;  /* 0x00000016ff037210 */ /* 0x000fce00017fe4ff */
        /* <DEDUP_REMOVED lines=20> */
.L_x_2899:
        /* <DEDUP_REMOVED lines=12> */
.L_x_2900:
[----:B------:R-:W2:Y:S01]  /*18800*/  LDL R0, [R1+0x18] ;  /* 0x0000180001007983 */ /* 0x000ea20000100800 */
[----:B------:R0:W-:Y:S01]  /*18810*/  SYNCS.ARRIVE.TRANS64.A1T0 RZ, [R5+URZ+0x16850], RZ ;  /* 0x016850ff05ff79a7 */ /* 0x0001e2000810003f */
[C---:B------:R-:W-:Y:S01]  /*18820*/  VIADD R7, R26.reuse, 0xffffffff ;  /* 0xffffffff1a077836 */ /* 0x040fe20000000000 */
[----:B------:R-:W-:Y:S01]  /*18830*/  MOV R20, R29 ;  /* 0x0000001d00147202 */ /* 0x000fe20000000f00 */
[----:B------:R0:W-:Y:S01]  /*18840*/  STL [R1+0x8], R26 ;  /* 0x0000081a01007387 */ /* 0x0001e20000100800 */
[----:B------:R-:W-:Y:S01]  /*18850*/  IMAD.MOV.U32 R6, RZ, RZ, R23 ;  /* 0x000000ffff067224 */ /* 0x000fe200078e0017 */
[----:B--2---:R-:W-:-:S13]  /*18860*/  ISETP.GT.AND P0, PT, R26, R0, PT ;  /* 0x000000001a00720c */ /* 0x004fda0003f04270 */
[----:B0-----:R-:W-:Y:S05]  /*18870*/  @P0 BRA `(.L_x_2901) ;  /* 0xfffffff000100947 */ /* 0x001fea000383ffff */
.L_x_2888:
[----:B------:R-:W-:Y:S05]  /*18880*/  BSYNC B0 ;  /* 0x0000000000007941 */ /* 0x000fea0003800000 */
.L_x_2887:
        /* <DEDUP_REMOVED lines=17> */
.L_x_2903:
[----:B------:R-:W-:Y:S05]  /*189a0*/  BSYNC B0 ;  /* 0x0000000000007941 */ /* 0x000fea0003800000 */
.L_x_2902:
[----:B------:R-:W2:Y:S02]  /*189b0*/  LDL R0, [R1+0x54] ;  /* 0x0000540001007983 */ /* 0x000ea40000100800 */
[----:B--2---:R-:W-:-:S13]  /*189c0*/  ISETP.NE.AND P0, PT, R0, 0x3, PT ;  /* 0x000000030000780c */ /* 0x004fda0003f05270 */
[----:B------:R-:W-:Y:S05]  /*189d0*/  @!P0 BRA `(.L_x_2904) ;  /* 0x0000000000048947 */ /* 0x000fea0003800000 */
[----:B------:R-:W-:Y:S01]  /*189e0*/  BPT.TRAP 0x1 ;  /* 0x000000040000795c */ /* 0x000fe20000300000 */
.L_x_2904:
[----:B------:R-:W2:Y:S01]  /*189f0*/  LDL.LU R2, [R1+0x14] ;  /* 0x0000140001027983 */ /* 0x000ea20000300800 */
[----:B------:R-:W-:Y:S01]  /*18a00*/  IMAD R0, R23, 0x8, R16 ;  /* 0x0000000817007824 */ /* 0x000fe200078e0210 */
[----:B------:R-:W-:Y:S01]  /*18a10*/  SHF.L.U32 R3, R29, 0x1f, RZ ;  /* 0x0000001f1d037819 */ /* 0x000fe200000006ff */
[----:B------:R-:W-:Y:S03]  /*18a20*/  BSSY B0, `(.L_x_2905) ;  /* 0x0000004000007945 */ /* 0x000fe60003800000 */
[----:B------:R-:W0:Y:S01]  /*18a30*/  SYNCS.PHASECHK.TRANS64.TRYWAIT P0, [R0+URZ+0x16860], R3 ;  /* 0x01686003000075a7 */ /* 0x000e22000800017f */
[----:B--2---:R-:W-:Y:S01]  /*18a40*/  IMAD R6, R26, -0x80, R2 ;  /* 0xffffff801a067824 */ /* 0x004fe200078e0202 */
[----:B0-----:R-:W-:Y:S06]  /*18a50*/  @!P0 BRA `(.L_x_2906) ;  /* 0x0000006800708947 */ /* 0x001fec0003800000 */
.L_x_3111:
[----:B------:R-:W-:Y:S05]  /*18a60*/  BSYNC B0 ;  /* 0x0000000000007941 */ /* 0x000fea0003800000 */
.L_x_2905:
        /* <DEDUP_REMOVED lines=13> */
[----:B------:R-:W-:Y:S01]  /*18b40*/  IMAD.IADD R6, R6, 0x1, -R5 ;  /* 0x0000000106067824 */ /* 0x000fe200078e0a05 */
[----:B------:R-:W-:Y:S01]  /*18b50*/  LEA R4, R23, R2, 0xd ;  /* 0x0000000217047211 */ /* 0x000fe200078e68ff */
        /* <DEDUP_REMOVED lines=47> */
.L_x_3129:
        /* <DEDUP_REMOVED lines=9> */
.L_x_2908:
        /* <DEDUP_REMOVED lines=11> */
.L_x_2909:
[----:B------:R-:W-:Y:S01]  /*18f90*/  VIADD R23, R23, 0x1 ;  /* 0x0000000117177836 */ /* 0x000fe20000000000 */
[----:B------:R0:W-:Y:S04]  /*18fa0*/  SYNCS.ARRIVE.TRANS64.A1T0 RZ, [R0+URZ+0x16850], RZ ;  /* 0x016850ff00ff79a7 */ /* 0x0001e8000810003f */
[----:B------:R-:W-:-:S04]  /*18fb0*/  ISETP.NE.AND P0, PT, R23, 0x2, PT ;  /* 0x000000021700780c */ /* 0x000fc80003f05270 */
[----:B0-----:R-:W-:Y:S02]  /*18fc0*/  SEL R0, RZ, 0x1, P0 ;  /* 0x00000001ff007807 */ /* 0x001fe40000000000 */
[----:B------:R-:W-:Y:S02]  /*18fd0*/  SEL R23, R23, RZ, P0 ;  /* 0x000000ff17177207 */ /* 0x000fe40000000000 */
[----:B------:R-:W-:-:S07]  /*18fe0*/  LOP3.LUT R29, R29, R0, RZ, 0x3c, !PT ;  /* 0x000000001d1d7212 */ /* 0x000fce00078e3cff */
.L_x_2868:
[----:B------:R-:W-:Y:S05]  /*18ff0*/  BSYNC B7 ;  /* 0x0000000000077941 */ /* 0x000fea0003800000 */
.L_x_2866:
[----:B------:R-:W-:-:S13]  /*19000*/  LOP3.LUT P0, RZ, R19, 0x4, RZ, 0xc0, !PT ;  /* 0x0000000413ff7812 */ /* 0x000fda000780c0ff */
[----:B------:R-:W-:Y:S05]  /*19010*/  @!P0 BRA `(.L_x_2910) ;  /* 0x0000000000248947 */ /* 0x000fea0003800000 */
[----:B------:R-:W-:Y:S05]  /*19020*/  WARPSYNC.ALL ;  /* 0x0000000000007948 */ /* 0x000fea0003800000 */
[----:B------:R-:W0:Y:S08]  /*19030*/  S2UR UR5, SR_CgaCtaId ;  /* 0x00000000000579c3 */ /* 0x000e300000008800 */
[----:B------:R-:W-:Y:S06]  /*19040*/  BAR.SYNC.DEFER_BLOCKING 0x5, 0x200 ;  /* 0x0148000000007b1d */ /* 0x000fec0000010000 */
[----:B------:R-:W-:-:S02]  /*19050*/  UMOV UR4, 0x400 ;  /* 0x0000040000047882 */ /* 0x000fc40000000000 */
[----:B0-----:R-:W-:-:S06]  /*19060*/  ULEA UR4, UR5, UR4, 0x18 ;  /* 0x0000000405047291 */ /* 0x001fcc000f8ec03f */
[----:B------:R-:W-:-:S05]  /*19070*/  MOV R16, UR4 ;  /* 0x0000000400107c02 */ /* 0x000fca0008000f00 */
[----:B------:R0:W4:Y:S01]  /*19080*/  LDS.128 R24, [R16+0x168d0] ;  /* 0x0168d00010187984 */ /* 0x0001220000000c00 */
[----:B------:R-:W-:Y:S06]  /*19090*/  BAR.ARV 0x4, 0x200 ;  /* 0x0108000000007b1d */ /* 0x000fec0000002000 */
[----:B------:R-:W-:Y:S05]  /*190a0*/  BRA `(.L_x_2911) ;  /* 0x0000000c00d87947 */ /* 0x000fea0003800000 */
.L_x_2910:
[----:B------:R-:W0:Y:S01]  /*190b0*/  S2R R0, SR_TID.X ;  /* 0x0000000000007919 */ /* 0x000e220000002100 */
[----:B------:R-:W-:Y:S01]  /*190c0*/  UMOV UR4, 0xffffffff ;  /* 0xffffffff00047882 */ /* 0x000fe20000000000 */
[----:B0-----:R-:W-:-:S04]  /*190d0*/  LOP3.LUT R8, R0, 0x1f, RZ, 0xc0, !PT ;  /* 0x0000001f00087812 */ /* 0x001fc800078ec0ff */
[----:B------:R-:W-:Y:S01]  /*190e0*/  ISETP.NE.AND P0, PT, R8, 0x1f, PT ;  /* 0x0000001f0800780c */ /* 0x000fe20003f05270 */
[----:B------:R-:W-:-:S12]  /*190f0*/  BRA.DIV UR4, `(.L_x_2912) ;  /* 0x0000006e04087947 */ /* 0x000fd8000b800000 */
[----:B--2---:R-:W-:Y:S01]  /*19100*/  IMAD.IADD R9, R27, 0x1, R8 ;  /* 0x000000011b097824 */ /* 0x004fe200078e0208 */
[----:B------:R-:W-:-:S04]  /*19110*/  ULDC UR4, c[0x0][0xc3c] ;  /* 0x00030f0000047ab9 */ /* 0x000fc80000000800 */
[----:B------:R-:W-:-:S13]  /*19120*/  ISETP.GE.OR P1, PT, R9, UR4, !P0 ;  /* 0x0000000409007c0c */ /* 0x000fda000c726670 */
[----:B------:R-:W0:Y:S08]  /*19130*/  @!P1 LDC.64 R2, c[0x0][0xc80] ;  /* 0x00032000ff029b82 */ /* 0x000e300000000a00 */
[----:B------:R-:W2:Y:S01]  /*19140*/  @!P1 LDC.64 R4, c[0x0][0xc78] ;  /* 0x00031e00ff049b82 */ /* 0x000ea20000000a00 */
[----:B0-----:R-:W-:-:S05]  /*19150*/  @!P1 IMAD.WIDE R2, R9, 0x4, R2 ;  /* 0x0000000409029825 */ /* 0x001fca00078e0202 */
[----:B---3--:R2:W3:Y:S02]  /*19160*/  @!P1 LDG.E R7, desc[UR40][R2.64] ;  /* 0x0000002802079981 */ /* 0x0084e4000c1e1900 */
[----:B--2---:R-:W-:-:S05]  /*19170*/  @!P1 IMAD.WIDE R2, R9, 0x4, R4 ;  /* 0x0000000409029825 */ /* 0x004fca00078e0204 */
[----:B------:R-:W2:Y:S01]  /*19180*/  @!P1 LDG.E R4, desc[UR40][R2.64] ;  /* 0x0000002802049981 */ /* 0x000ea2000c1e1900 */
        /* <DEDUP_REMOVED lines=9> */
[----:B---3--:R-:W-:Y:S02]  /*19220*/  @!P1 IMAD.MOV.U32 R25, RZ, RZ, R7 ;  /* 0x000000ffff199224 */ /* 0x008fe400078e0007 */
[----:B--2---:R-:W-:Y:S01]  /*19230*/  @!P1 IMAD.MOV.U32 R5, RZ, RZ, R4 ;  /* 0x000000ffff059224 */ /* 0x004fe200078e0004 */
[----:B------:R-:W-:-:S03]  /*19240*/  ISETP.NE.AND P1, PT, R8, RZ, PT ;  /* 0x000000ff0800720c */ /* 0x000fc60003f25270 */
[----:B------:R-:W-:-:S05]  /*19250*/  IMAD R13, R5, R25, RZ ;  /* 0x00000019050d7224 */ /* 0x000fca00078e02ff */
        /* <DEDUP_REMOVED lines=15> */
[----:B------:R0:W2:Y:S02]  /*19350*/  SHFL.IDX PT, R14, R2, 0x1f, 0x1f ;  /* 0x03e01f00020e7f89 */ /* 0x0000a400000e0000 */
.L_x_3139:
[----:B------:R-:W-:Y:S02]  /*19360*/  ULDC UR4, c[0x0][0xc38] ;  /* 0x00030e0000047ab9 */ /* 0x000fe40000000800 */
[----:B------:R-:W-:-:S05]  /*19370*/  MOV R4, UR4 ;  /* 0x0000000400047c02 */ /* 0x000fca0008000f00 */
[----:B--2---:R-:W-:-:S04]  /*19380*/  IMAD R3, R14, R4, RZ ;  /* 0x000000040e037224 */ /* 0x004fc800078e02ff */
[----:B------:R-:W-:-:S05]  /*19390*/  IMAD.IADD R6, R6, 0x1, R3 ;  /* 0x0000000106067824 */ /* 0x000fca00078e0203 */
[----:B------:R-:W-:-:S13]  /*193a0*/  ISETP.GT.AND P6, PT, R6, R0, PT ;  /* 0x000000000600720c */ /* 0x000fda0003fc4270 */
[----:B------:R-:W-:Y:S05]  /*193b0*/  @P6 BRA `(.L_x_2913) ;  /* 0x0000000000a46947 */ /* 0x000fea0003800000 */
.L_x_2916:
        /* <DEDUP_REMOVED lines=9> */
[----:B------:R-:W0:Y:S02]  /*19450*/  @!P6 LDC.64 R2, c[0x0][0xc80] ;  /* 0x00032000ff02eb82 */ /* 0x000e240000000a00 */
[----:B0-----:R-:W-:-:S05]  /*19460*/  @!P6 IMAD.WIDE R2, R4, 0x4, R2 ;  /* 0x000000040402e825 */ /* 0x001fca00078e0202 */
[----:B------:R0:W2:Y:S01]  /*19470*/  @!P6 LDG.E R25, desc[UR40][R2.64] ;  /* 0x000000280219e981 */ /* 0x0000a2000c1e1900 */
[----:B------:R-:W-:Y:S01]  /*19480*/  IMAD.MOV.U32 R5, RZ, RZ, RZ ;  /* 0x000000ffff057224 */ /* 0x000fe200078e00ff */
[----:B0-----:R-:W0:Y:S02]  /*19490*/  @!P6 LDC.64 R2, c[0x0][0xc78] ;  /* 0x00031e00ff02eb82 */ /* 0x001e240000000a00 */
[----:B0-----:R-:W-:-:S05]  /*194a0*/  @!P6 IMAD.WIDE R2, R4, 0x4, R2 ;  /* 0x000000040402e825 */ /* 0x001fca00078e0202 */
[----:B------:R-:W2:Y:S01]  /*194b0*/  @!P6 LDG.E R5, desc[UR40][R2.64] ;  /* 0x000000280205e981 */ /* 0x000ea2000c1e1900 */
[----:B------:R-:W-:Y:S01]  /*194c0*/  UMOV UR4, 0xffffffff ;  /* 0xffffffff00047882 */ /* 0x000fe20000000000 */
[----:B--2---:R-:W-:Y:S02]  /*194d0*/  IMAD R13, R5, R25, RZ ;  /* 0x00000019050d7224 */ /* 0x004fe400078e02ff */
[----:B------:R-:W-:Y:S05]  /*194e0*/  BRA.DIV UR4, `(.L_x_2915) ;  /* 0x0000006e04447947 */ /* 0x000fea000b800000 */
        /* <DEDUP_REMOVED lines=16> */
.L_x_3147:
[----:B------:R-:W-:Y:S02]  /*195f0*/  ULDC UR4, c[0x0][0xc38] ;  /* 0x00030e0000047ab9 */ /* 0x000fe40000000800 */
[----:B------:R-:W-:-:S04]  /*19600*/  IMAD.U32 R4, RZ, RZ, UR4 ;  /* 0x00000004ff047e24 */ /* 0x000fc8000f8e00ff */
[----:B--2---:R-:W-:-:S05]  /*19610*/  IMAD R3, R14, R4, RZ ;  /* 0x000000040e037224 */ /* 0x004fca00078e02ff */
[----:B------:R-:W-:-:S04]  /*19620*/  IADD3 R6, R3, R6, RZ ;  /* 0x0000000603067210 */ /* 0x000fc80007ffe0ff */
[----:B------:R-:W-:-:S13]  /*19630*/  ISETP.GT.AND P6, PT, R6, R0, PT ;  /* 0x000000000600720c */ /* 0x000fda0003fc4270 */
[----:B------:R-:W-:Y:S05]  /*19640*/  @!P6 BRA `(.L_x_2916) ;  /* 0xfffffffc005ce947 */ /* 0x000fea000383ffff */
.L_x_2913:
[----:B------:R-:W-:Y:S01]  /*19650*/  IMAD.IADD R6, R6, 0x1, -R3 ;  /* 0x0000000106067824 */ /* 0x000fe200078e0a03 */
[----:B------:R-:W-:-:S03]  /*19660*/  UMOV UR4, 0xffffffff ;  /* 0xffffffff00047882 */ /* 0x000fc60000000000 */
[----:B------:R-:W-:-:S05]  /*19670*/  IMAD R3, R2, R4, R6 ;  /* 0x0000000402037224 */ /* 0x000fca00078e0206 */
[----:B------:R-:W-:Y:S01]  /*19680*/  ISETP.GT.AND P6, PT, R3, R0, PT ;  /* 0x000000000300720c */ /* 0x000fe20003fc4270 */
[----:B------:R-:W-:-:S12]  /*19690*/  BRA.DIV UR4, `(.L_x_2917) ;  /* 0x0000006e04907947 */ /* 0x000fd8000b800000 */
[----:B------:R-:W-:-:S04]  /*196a0*/  VOTE.ANY R3, PT, !P6 ;  /* 0x0000000000037806 */ /* 0x000fc800070e0100 */
[----:B------:R-:W2:Y:S02]  /*196b0*/  POPC R7, R3 ;  /* 0x0000000300077309 */ /* 0x000ea40000000000 */
[----:B--2---:R2:W3:Y:S01]  /*196c0*/  SHFL.IDX PT, R25, R25, R7, 0x1f ;  /* 0x00001f0719197589 */ /* 0x0044e200000e0000 */
[----:B------:R-:W-:-:S03]  /*196d0*/  IMAD.IADD R27, R7, 0x1, R27 ;  /* 0x00000001071b7824 */ /* 0x000fc600078e021b */
[----:B------:R2:W4:Y:S04]  /*196e0*/  SHFL.IDX PT, R5, R5, R7, 0x1f ;  /* 0x00001f0705057589 */ /* 0x00052800000e0000 */
.L_x_3152:
[----:B------:R-:W-:-:S13]  /*196f0*/  ISETP.NE.AND P0, PT, R3, RZ, PT ;  /* 0x000000ff0300720c */ /* 0x000fda0003f05270 */
[----:B------:R-:W-:Y:S05]  /*19700*/  @!P0 BRA `(.L_x_2918) ;  /* 0x0000000000108947 */ /* 0x000fea0003800000 */
[----:B------:R-:W-:Y:S01]  /*19710*/  UMOV UR4, 0xffffffff ;  /* 0xffffffff00047882 */ /* 0x000fe20000000000 */
[----:B------:R-:W-:Y:S02]  /*19720*/  VIADD R12, R7, 0xffffffff ;  /* 0xffffffff070c7836 */ /* 0x000fe40000000000 */
[----:B------:R-:W-:Y:S05]  /*19730*/  BRA.DIV UR4, `(.L_x_2919) ;  /* 0x0000006e04c87947 */ /* 0x000fea000b800000 */
[----:B------:R0:W0:Y:S02]  /*19740*/  SHFL.IDX PT, R24, R2, R12, 0x1f ;  /* 0x00001f0c02187589 */ /* 0x00002400000e0000 */
.L_x_2918:
[----:B----4-:R-:W-:Y:S01]  /*19750*/  ISETP.NE.AND P0, PT, R5, 0x1, PT ;  /* 0x000000010500780c */ /* 0x010fe20003f05270 */
[----:B0-----:R-:W-:-:S04]  /*19760*/  IMAD R24, R24, R4, R6 ;  /* 0x0000000418187224 */ /* 0x001fc800078e0206 */
[----:B------:R-:W-:-:S08]  /*19770*/  IMAD.IADD R0, R0, 0x1, -R24 ;  /* 0x0000000100007824 */ /* 0x000fd000078e0a18 */
[----:B------:R-:W-:Y:S05]  /*19780*/  @!P0 BRA `(.L_x_2920) ;  /* 0x0000000000dc8947 */ /* 0x000fea0003800000 */
[-C--:B---3--:R-:W-:Y:S01]  /*19790*/  IABS R6, R25.reuse ;  /* 0x0000001900067213 */ /* 0x088fe20000000000 */
[----:B------:R-:W-:Y:S01]  /*197a0*/  IMAD.MOV.U32 R2, RZ, RZ, RZ ;  /* 0x000000ffff027224 */ /* 0x000fe200078e00ff */
[----:B------:R-:W-:Y:S02]  /*197b0*/  IABS R8, R25 ;  /* 0x0000001900087213 */ /* 0x000fe40000000000 */
[----:B------:R-:W0:Y:S03]  /*197c0*/  I2F.RP R4, R6 ;  /* 0x0000000600047306 */ /* 0x000e260000209400 */
[----:B------:R-:W-:-:S05]  /*197d0*/  IMAD.MOV R8, RZ, RZ, -R8 ;  /* 0x000000ffff087224 */ /* 0x000fca00078e0a08 */
[----:B0-----:R-:W2:Y:S02]  /*197e0*/  MUFU.RCP R4, R4 ;  /* 0x0000000400047308 */ /* 0x001ea40000001000 */
[----:B--2---:R-:W-:-:S06]  /*197f0*/  VIADD R7, R4, 0xffffffe ;  /* 0x0ffffffe04077836 */ /* 0x004fcc0000000000 */
[----:B------:R-:W0:Y:S02]  /*19800*/  F2I.FTZ.U32.TRUNC.NTZ R3, R7 ;  /* 0x0000000700037305 */ /* 0x000e24000021f000 */
[----:B0-----:R-:W-:-:S05]  /*19810*/  IADD3 R9, RZ, -R3, RZ ;  /* 0x80000003ff097210 */ /* 0x001fca0007ffe0ff */
[----:B------:R-:W-:-:S04]  /*19820*/  IMAD R9, R9, R6, RZ ;  /* 0x0000000609097224 */ /* 0x000fc800078e02ff */
[----:B------:R-:W-:Y:S01]  /*19830*/  IMAD.HI.U32 R2, R3, R9, R2 ;  /* 0x0000000903027227 */ /* 0x000fe200078e0002 */
[----:B------:R-:W-:-:S05]  /*19840*/  IABS R3, R0 ;  /* 0x0000000000037213 */ /* 0x000fca0000000000 */
[----:B------:R-:W-:Y:S01]  /*19850*/  IMAD.HI.U32 R4, R2, R3, RZ ;  /* 0x0000000302047227 */ /* 0x000fe200078e00ff */
[----:B------:R-:W-:-:S03]  /*19860*/  MOV R2, RZ ;  /* 0x000000ff00027202 */ /* 0x000fc60000000f00 */
[----:B------:R-:W-:-:S05]  /*19870*/  IMAD R3, R4, R8, R3 ;  /* 0x0000000804037224 */ /* 0x000fca00078e0203 */
[----:B------:R-:W-:-:S13]  /*19880*/  ISETP.GT.U32.AND P1, PT, R6, R3, PT ;  /* 0x000000030600720c */ /* 0x000fda0003f24070 */
[----:B------:R-:W-:Y:S02]  /*19890*/  @!P1 IMAD.IADD R3, R3, 0x1, -R6 ;  /* 0x0000000103039824 */ /* 0x000fe400078e0a06 */
[----:B------:R-:W-:Y:S01]  /*198a0*/  @!P1 VIADD R4, R4, 0x1 ;  /* 0x0000000104049836 */ /* 0x000fe20000000000 */
[----:B------:R-:W-:Y:S02]  /*198b0*/  ISETP.NE.AND P1, PT, R25, RZ, PT ;  /* 0x000000ff1900720c */ /* 0x000fe40003f25270 */
[----:B------:R-:W-:Y:S02]  /*198c0*/  ISETP.GE.U32.AND P0, PT, R3, R6, PT ;  /* 0x000000060300720c */ /* 0x000fe40003f06070 */
[----:B------:R-:W-:-:S04]  /*198d0*/  IABS R6, R5 ;  /* 0x0000000500067213 */ /* 0x000fc80000000000 */
[----:B------:R-:W0:Y:S07]  /*198e0*/  I2F.RP R7, R6 ;  /* 0x0000000600077306 */ /* 0x000e2e0000209400 */
[----:B------:R-:W-:Y:S01]  /*198f0*/  @P0 VIADD R4, R4, 0x1 ;  /* 0x0000000104040836 */ /* 0x000fe20000000000 */
[----:B0-----:R-:W0:Y:S02]  /*19900*/  MUFU.RCP R7, R7 ;  /* 0x0000000700077308 */ /* 0x001e240000001000 */
[----:B0-----:R-:W-:Y:S01]  /*19910*/  VIADD R8, R7, 0xffffffe ;  /* 0x0ffffffe07087836 */ /* 0x001fe20000000000 */
[----:B------:R-:W-:-:S05]  /*19920*/  IABS R7, R5 ;  /* 0x0000000500077213 */ /* 0x000fca0000000000 */
[----:B------:R-:W0:Y:S01]  /*19930*/  F2I.FTZ.U32.TRUNC.NTZ R3, R8 ;  /* 0x0000000800037305 */ /* 0x000e22000021f000 */
[----:B------:R-:W-:Y:S02]  /*19940*/  IMAD.MOV R7, RZ, RZ, -R7 ;  /* 0x000000ffff077224 */ /* 0x000fe400078e0a07 */
[----:B0-----:R-:W-:-:S04]  /*19950*/  IMAD.MOV R9, RZ, RZ, -R3 ;  /* 0x000000ffff097224 */ /* 0x001fc800078e0a03 */
[----:B------:R-:W-:-:S04]  /*19960*/  IMAD R9, R9, R6, RZ ;  /* 0x0000000609097224 */ /* 0x000fc800078e02ff */
[----:B------:R-:W-:Y:S01]  /*19970*/  IMAD.HI.U32 R2, R3, R9, R2 ;  /* 0x0000000903027227 */ /* 0x000fe200078e0002 */
[----:B------:R-:W-:-:S04]  /*19980*/  LOP3.LUT R3, R0, R25, RZ, 0x3c, !PT ;  /* 0x0000001900037212 */ /* 0x000fc800078e3cff */
[----:B------:R-:W-:-:S13]  /*19990*/  ISETP.GE.AND P2, PT, R3, RZ, PT ;  /* 0x000000ff0300720c */ /* 0x000fda0003f46270 */
[----:B------:R-:W-:Y:S01]  /*199a0*/  @!P2 IMAD.MOV R4, RZ, RZ, -R4 ;  /* 0x000000ffff04a224 */ /* 0x000fe200078e0a04 */
[----:B------:R-:W-:-:S04]  /*199b0*/  @!P1 LOP3.LUT R4, RZ, R25, RZ, 0x33, !PT ;  /* 0x00000019ff049212 */ /* 0x000fc800078e33ff */
[----:B------:R-:W-:-:S05]  /*199c0*/  IABS R3, R4 ;  /* 0x0000000400037213 */ /* 0x000fca0000000000 */
        /* <DEDUP_REMOVED lines=15> */
[----:B------:R-:W-:-:S03]  /*19ac0*/  IMAD.MOV R2, RZ, RZ, -R4 ;  /* 0x000000ffff027224 */ /* 0x000fc600078e0a04 */
[----:B------:R-:W-:Y:S01]  /*19ad0*/  LEA R26, R5, R26, 0x10 ;  /* 0x0000001a051a7211 */ /* 0x000fe200078e80ff */
[----:B------:R-:W-:Y:S01]  /*19ae0*/  IMAD R2, R25, R2, R0 ;  /* 0x0000000219027224 */ /* 0x000fe200078e0200 */
[----:B------:R-:W-:Y:S06]  /*19af0*/  BRA `(.L_x_2921) ;  /* 0x0000000000f47947 */ /* 0x000fec0003800000 */
.L_x_2920:
[----:B------:R-:W0:Y:S02]  /*19b00*/  LDC.64 R2, c[0x0][0xc90] ;  /* 0x00032400ff027b82 */ /* 0x000e240000000a00 */
[----:B0-----:R-:W-:-:S05]  /*19b10*/  IMAD.WIDE R2, R27, 0x4, R2 ;  /* 0x000000041b027825 */ /* 0x001fca00078e0202 */
[----:B------:R0:W3:Y:S02]  /*19b20*/  LDG.E R6, desc[UR40][R2.64] ;  /* 0x0000002802067981 */ /* 0x0000e4000c1e1900 */
[----:B0-----:R-:W-:Y:S02]  /*19b30*/  IMAD.MOV.U32 R2, RZ, RZ, RZ ;  /* 0x000000ffff027224 */ /* 0x001fe400078e00ff */
[----:B---3--:R-:W-:-:S05]  /*19b40*/  IMAD R5, R25, R6, RZ ;  /* 0x0000000619057224 */ /* 0x008fca00078e02ff */
[----:B--2---:R-:W-:-:S04]  /*19b50*/  IABS R7, R5 ;  /* 0x0000000500077213 */ /* 0x004fc80000000000 */
[----:B------:R-:W0:Y:S08]  /*19b60*/  I2F.RP R8, R7 ;  /* 0x0000000700087306 */ /* 0x000e300000209400 */
[----:B0-----:R-:W1:Y:S02]  /*19b70*/  MUFU.RCP R8, R8 ;  /* 0x0000000800087308 */ /* 0x001e640000001000 */
[----:B-1----:R-:W-:-:S06]  /*19b80*/  VIADD R10, R8, 0xffffffe ;  /* 0x0ffffffe080a7836 */ /* 0x002fcc0000000000 */
[----:B------:R-:W0:Y:S02]  /*19b90*/  F2I.FTZ.U32.TRUNC.NTZ R3, R10 ;  /* 0x0000000a00037305 */ /* 0x000e24000021f000 */
[----:B0-----:R-:W-:-:S04]  /*19ba0*/  IMAD.MOV R12, RZ, RZ, -R3 ;  /* 0x000000ffff0c7224 */ /* 0x001fc800078e0a03 */
[----:B------:R-:W-:-:S04]  /*19bb0*/  IMAD R9, R12, R7, RZ ;  /* 0x000000070c097224 */ /* 0x000fc800078e02ff */
[----:B------:R-:W-:Y:S01]  /*19bc0*/  IMAD.HI.U32 R9, R3, R9, R2 ;  /* 0x0000000903097227 */ /* 0x000fe200078e0002 */
[----:B------:R-:W-:Y:S02]  /*19bd0*/  IABS R2, R0 ;  /* 0x0000000000027213 */ /* 0x000fe40000000000 */
[----:B------:R-:W-:-:S03]  /*19be0*/  IABS R3, R5 ;  /* 0x0000000500037213 */ /* 0x000fc60000000000 */
[----:B------:R-:W-:-:S04]  /*19bf0*/  IMAD.HI.U32 R9, R9, R2, RZ ;  /* 0x0000000209097227 */ /* 0x000fc800078e00ff */
[----:B------:R-:W-:-:S04]  /*19c00*/  IMAD.MOV R3, RZ, RZ, -R3 ;  /* 0x000000ffff037224 */ /* 0x000fc800078e0a03 */
[----:B------:R-:W-:-:S05]  /*19c10*/  IMAD R2, R9, R3, R2 ;  /* 0x0000000309027224 */ /* 0x000fca00078e0202 */
[----:B------:R-:W-:-:S13]  /*19c20*/  ISETP.GT.U32.AND P1, PT, R7, R2, PT ;  /* 0x000000020700720c */ /* 0x000fda0003f24070 */
[----:B------:R-:W-:Y:S01]  /*19c30*/  @!P1 IMAD.IADD R2, R2, 0x1, -R7 ;  /* 0x0000000102029824 */ /* 0x000fe200078e0a07 */
[----:B------:R-:W-:Y:S02]  /*19c40*/  @!P1 IADD3 R9, R9, 0x1, RZ ;  /* 0x0000000109099810 */ /* 0x000fe40007ffe0ff */
[----:B------:R-:W-:Y:S02]  /*19c50*/  ISETP.NE.AND P1, PT, R5, RZ, PT ;  /* 0x000000ff0500720c */ /* 0x000fe40003f25270 */
[----:B------:R-:W-:Y:S02]  /*19c60*/  ISETP.GE.U32.AND P0, PT, R2, R7, PT ;  /* 0x000000070200720c */ /* 0x000fe40003f06070 */
[----:B------:R-:W-:-:S04]  /*19c70*/  LOP3.LUT R2, R0, R5, RZ, 0x3c, !PT ;  /* 0x0000000500027212 */ /* 0x000fc800078e3cff */
[----:B------:R-:W-:Y:S01]  /*19c80*/  ISETP.GE.AND P2, PT, R2, RZ, PT ;  /* 0x000000ff0200720c */ /* 0x000fe20003f46270 */
[----:B------:R-:W-:-:S06]  /*19c90*/  IMAD.MOV.U32 R2, RZ, RZ, RZ ;  /* 0x000000ffff027224 */ /* 0x000fcc00078e00ff */
[----:B------:R-:W-:-:S04]  /*19ca0*/  @P0 VIADD R9, R9, 0x1 ;  /* 0x0000000109090836 */ /* 0x000fc80000000000 */
[----:B------:R-:W-:-:S04]  /*19cb0*/  IMAD.MOV.U32 R7, RZ, RZ, R9 ;  /* 0x000000ffff077224 */ /* 0x000fc800078e0009 */
[----:B------:R-:W-:Y:S01]  /*19cc0*/  @!P2 IMAD.MOV R7, RZ, RZ, -R7 ;  /* 0x000000ffff07a224 */ /* 0x000fe200078e0a07 */
[----:B------:R-:W-:-:S05]  /*19cd0*/  @!P1 LOP3.LUT R7, RZ, R5, RZ, 0x33, !PT ;  /* 0x00000005ff079212 */ /* 0x000fca00078e33ff */
[----:B------:R-:W-:Y:S01]  /*19ce0*/  IMAD R8, R6, R7, RZ ;  /* 0x0000000706087224 */ /* 0x000fe200078e02ff */
[----:B------:R-:W-:-:S03]  /*19cf0*/  IADD3 R7, -R7, RZ, RZ ;  /* 0x000000ff07077210 */ /* 0x000fc60007ffe1ff */
[----:B------:R-:W-:Y:S02]  /*19d00*/  IMAD.MOV R3, RZ, RZ, -R8 ;  /* 0x000000ffff037224 */ /* 0x000fe400078e0a08 */
[----:B------:R-:W-:-:S03]  /*19d10*/  IMAD R5, R5, R7, R0 ;  /* 0x0000000705057224 */ /* 0x000fc600078e0200 */
[----:B------:R-:W-:-:S04]  /*19d20*/  VIADDMNMX R4, R3, R4, R6, PT ;  /* 0x0000000403047246 */ /* 0x000fc80003800106 */
[-C--:B------:R-:W-:Y:S02]  /*19d30*/  IABS R6, R4.reuse ;  /* 0x0000000400067213 */ /* 0x080fe40000000000 */
[----:B------:R-:W-:Y:S02]  /*19d40*/  IABS R0, R4 ;  /* 0x0000000400007213 */ /* 0x000fe40000000000 */
[----:B------:R-:W0:Y:S03]  /*19d50*/  I2F.RP R9, R6 ;  /* 0x0000000600097306 */ /* 0x000e260000209400 */
[----:B------:R-:W-:-:S05]  /*19d60*/  IMAD.MOV R0, RZ, RZ, -R0 ;  /* 0x000000ffff007224 */ /* 0x000fca00078e0a00 */
[----:B0-----:R-:W0:Y:S02]  /*19d70*/  MUFU.RCP R9, R9 ;  /* 0x0000000900097308 */ /* 0x001e240000001000 */
[----:B0-----:R-:W-:-:S06]  /*19d80*/  VIADD R10, R9, 0xffffffe ;  /* 0x0ffffffe090a7836 */ /* 0x001fcc0000000000 */
[----:B------:R-:W0:Y:S02]  /*19d90*/  F2I.FTZ.U32.TRUNC.NTZ R3, R10 ;  /* 0x0000000a00037305 */ /* 0x000e24000021f000 */
[----:B0-----:R-:W-:-:S04]  /*19da0*/  IMAD.MOV R7, RZ, RZ, -R3 ;  /* 0x000000ffff077224 */ /* 0x001fc800078e0a03 */
[----:B------:R-:W-:-:S04]  /*19db0*/  IMAD R7, R7, R6, RZ ;  /* 0x0000000607077224 */ /* 0x000fc800078e02ff */
[----:B------:R-:W-:Y:S01]  /*19dc0*/  IMAD.HI.U32 R2, R3, R7, R2 ;  /* 0x0000000703027227 */ /* 0x000fe200078e0002 */
[----:B------:R-:W-:-:S05]  /*19dd0*/  IABS R3, R5 ;  /* 0x0000000500037213 */ /* 0x000fca0000000000 */
[----:B------:R-:W-:-:S04]  /*19de0*/  IMAD.HI.U32 R2, R2, R3, RZ ;  /* 0x0000000302027227 */ /* 0x000fc800078e00ff */
[----:B------:R-:W-:Y:S01]  /*19df0*/  IMAD R3, R2, R0, R3 ;  /* 0x0000000002037224 */ /* 0x000fe200078e0203 */
[----:B------:R-:W-:Y:S02]  /*19e00*/  LOP3.LUT R0, R5, R4, RZ, 0x3c, !PT ;  /* 0x0000000405007212 */ /* 0x000fe400078e3cff */
[----:B------:R-:W-:Y:S02]  /*19e10*/  IADD3 R5, R8, 0x1000000, R5 ;  /* 0x0100000008057810 */ /* 0x000fe40007ffe005 */
        /* <DEDUP_REMOVED lines=8> */
[----:B------:R-:W-:Y:S01]  /*19ea0*/  @!P1 LOP3.LUT R2, RZ, R4, RZ, 0x33, !PT ;  /* 0x00000004ff029212 */ /* 0x000fe200078e33ff */
[----:B------:R-:W-:-:S04]  /*19eb0*/  IMAD.MOV R4, RZ, RZ, -R4 ;  /* 0x000000ffff047224 */ /* 0x000fc800078e0a04 */
[----:B------:R-:W-:-:S07]  /*19ec0*/  IMAD R26, R2, R4, R5 ;  /* 0x00000004021a7224 */ /* 0x000fce00078e0205 */
.L_x_2921:
[----:B------:R-:W-:-:S05]  /*19ed0*/  LOP3.LUT R2, RZ, R2, RZ, 0x33, !PT ;  /* 0x00000002ff027212 */ /* 0x000fca00078e33ff */
[----:B------:R-:W-:Y:S01]  /*19ee0*/  IMAD.IADD R25, R25, 0x1, R2 ;  /* 0x0000000119197824 */ /* 0x000fe200078e0202 */
[----:B------:R-:W-:Y:S06]  /*19ef0*/  BRA `(.L_x_2922) ;  /* 0x00000000001c7947 */ /* 0x000fec0003800000 */
.L_x_2914:
[----:B------:R-:W-:Y:S01]  /*19f00*/  UMOV UR4, URZ ;  /* 0x0000003f00047c82 */ /* 0x000fe20008000000 */
[----:B------:R-:W-:Y:S01]  /*19f10*/  UMOV UR5, URZ ;  /* 0x0000003f00057c82 */ /* 0x000fe20008000000 */
[----:B------:R-:W-:Y:S01]  /*19f20*/  ULDC UR6, c[0x0][0xc3c] ;  /* 0x00030f0000067ab9 */ /* 0x000fe20000000800 */
[----:B------:R-:W-:Y:S01]  /*19f30*/  IMAD.MOV.U32 R24, RZ, RZ, R0 ;  /* 0x000000ffff187224 */ /* 0x000fe200078e0000 */
[----:B------:R-:W-:Y:S01]  /*19f40*/  MOV R26, UR5 ;  /* 0x00000005001a7c02 */ /* 0x000fe20008000f00 */
[----:B------:R-:W-:Y:S02]  /*19f50*/  IMAD.U32 R25, RZ, RZ, UR4 ;  /* 0x00000004ff197e24 */ /* 0x000fe4000f8e00ff */
[----:B------:R-:W-:-:S07]  /*19f60*/  IMAD.U32 R27, RZ, RZ, UR6 ;  /* 0x00000006ff1b7e24 */ /* 0x000fce000f8e00ff */
.L_x_2922:
        /* <DEDUP_REMOVED lines=10> */
.L_x_2911:
[----:B------:R-:W-:Y:S02]  /*1a010*/  ULDC UR4, c[0x0][0xc3c] ;  /* 0x00030f0000047ab9 */ /* 0x000fe40000000800 */
[----:B----4-:R-:W-:-:S13]  /*1a020*/  ISETP.GE.AND P0, PT, R27, UR4, PT ;  /* 0x000000041b007c0c */ /* 0x010fda000bf06270 */
[----:B------:R-:W-:Y:S05]  /*1a030*/  @!P0 BRA `(.L_x_2923) ;  /* 0xffffff9c000c8947 */ /* 0x000fea000383ffff */
[----:B------:R-:W-:Y:S05]  /*1a040*/  BSYNC B8 ;  /* 0x0000000000087941 */ /* 0x000fea0003800000 */
.L_x_2826:
        /* <DEDUP_REMOVED lines=12> */
.L_x_3155:
[----:B------:R-:W-:Y:S05]  /*1a110*/  BSYNC B0 ;  /* 0x0000000000007941 */ /* 0x000fea0003800000 */
.L_x_2924:
[----:B------:R-:W-:-:S03]  /*1a120*/  UMOV UR4, 0xffffffff ;  /* 0xffffffff00047882 */ /* 0x000fc60000000000 */
[----:B------:R-:W-:Y:S05]  /*1a130*/  BRA.DIV UR4, `(.L_x_2926) ;  /* 0x0000006604847947 */ /* 0x000fea000b800000 */
[----:B0-----:R-:W0:Y:S02]  /*1a140*/  S2R R0, SR_TID.X ;  /* 0x0000000000007919 */ /* 0x001e240000002100 */
[----:B0-----:R-:W-:-:S04]  /*1a150*/  SHF.R.U32.HI R0, RZ, 0x5, R0 ;  /* 0x00000005ff007819 */ /* 0x001fc80000011600 */
[----:B------:R-:W-:-:S05]  /*1a160*/  LOP3.LUT R0, R0, 0x3, RZ, 0xc0, !PT ;  /* 0x0000000300007812 */ /* 0x000fca00078ec0ff */
[----:B------:R0:W4:Y:S02]  /*1a170*/  SHFL.IDX PT, R14, R0, RZ, 0x1f ;  /* 0x00001fff000e7589 */ /* 0x00012400000e0000 */
.L_x_3158:
[----:B----4-:R-:W-:-:S13]  /*1a180*/  ISETP.NE.AND P0, PT, R14, RZ, PT ;  /* 0x000000ff0e00720c */ /* 0x010fda0003f05270 */
[----:B------:R-:W-:Y:S05]  /*1a190*/  @P0 BRA `(.L_x_2661) ;  /* 0x0000000000880947 */ /* 0x000fea0003800000 */
[----:B------:R-:W-:-:S03]  /*1a1a0*/  UMOV UR4, 0xffffffff ;  /* 0xffffffff00047882 */ /* 0x000fc60000000000 */
[----:B------:R-:W-:Y:S05]  /*1a1b0*/  BRA.DIV UR4, `(.L_x_2927) ;  /* 0x0000006604987947 */ /* 0x000fea000b800000 */
[----:B------:R-:W-:-:S13]  /*1a1c0*/  ELECT P6, URZ, PT ;  /* 0x00000000003f782f */ /* 0x000fda00038c0000 */
.L_x_3161:
[----:B------:R-:W-:Y:S05]  /*1a1d0*/  @!P6 BRA `(.L_x_2661) ;  /* 0x000000000078e947 */ /* 0x000fea0003800000 */
[----:B0-----:R-:W4:Y:S02]  /*1a1e0*/  LDL.LU R0, [R1+0x30] ;  /* 0x0000300001007983 */ /* 0x001f240000300800 */
[----:B----4-:R-:W-:-:S04]  /*1a1f0*/  LOP3.LUT R0, R0, 0x2, RZ, 0xfc, !PT ;  /* 0x0000000200007812 */ /* 0x010fc800078efcff */
[----:B------:R-:W-:-:S13]  /*1a200*/  ISETP.NE.AND P0, PT, R0, 0x3, PT ;  /* 0x000000030000780c */ /* 0x000fda0003f05270 */
[----:B------:R-:W-:Y:S05]  /*1a210*/  @!P0 BRA `(.L_x_2928) ;  /* 0x0000000000048947 */ /* 0x000fea0003800000 */
[----:B------:R-:W-:Y:S01]  /*1a220*/  BPT.TRAP 0x1 ;  /* 0x000000040000795c */ /* 0x000fe20000300000 */
.L_x_2928:
[----:B------:R-:W-:Y:S01]  /*1a230*/  IMAD R3, R23, 0x8, R5 ;  /* 0x0000000817037824 */ /* 0x000fe200078e0205 */
[----:B------:R-:W-:Y:S01]  /*1a240*/  SHF.L.U32 R2, R29, 0x1f, RZ ;  /* 0x0000001f1d027819 */ /* 0x000fe200000006ff */
[----:B------:R-:W-:-:S03]  /*1a250*/  VIADD R23, R23, 0x1 ;  /* 0x0000000117177836 */ /* 0x000fc60000000000 */
[----:B------:R-:W0:Y:S02]  /*1a260*/  SYNCS.PHASECHK.TRANS64.TRYWAIT P1, [R3+URZ+0x16840], R2 ;  /* 0x01684002030075a7 */ /* 0x000e24000802017f */
[----:B------:R-:W-:-:S04]  /*1a270*/  ISETP.NE.AND P2, PT, R23, 0x2, PT ;  /* 0x000000021700780c */ /* 0x000fc80003f45270 */
[----:B------:R-:W-:Y:S01]  /*1a280*/  SEL R0, RZ, 0x1, P2 ;  /* 0x00000001ff007807 */ /* 0x000fe20001000000 */
[----:B0-----:R-:W-:Y:S08]  /*1a290*/  @!P1 BRA `(.L_x_2929) ;  /* 0x0000006400809947 */ /* 0x001ff00003800000 */
.L_x_3162:
[----:B------:R-:W-:Y:S02]  /*1a2a0*/  SEL R23, R23, RZ, P2 ;  /* 0x000000ff17177207 */ /* 0x000fe40001000000 */
[----:B------:R-:W-:Y:S01]  /*1a2b0*/  LOP3.LUT R0, R29, R0, RZ, 0x3c, !PT ;  /* 0x000000001d007212 */ /* 0x000fe200078e3cff */
[----:B------:R-:W-:Y:S06]  /*1a2c0*/  @!P0 BRA `(.L_x_2930) ;  /* 0x0000000000048947 */ /* 0x000fec0003800000 */
[----:B------:R-:W-:Y:S01]  /*1a2d0*/  BPT.TRAP 0x1 ;  /* 0x000000040000795c */ /* 0x000fe20000300000 */
.L_x_2930:
[----:B------:R-:W-:Y:S02]  /*1a2e0*/  LEA R23, R23, R5, 0x3 ;  /* 0x0000000517177211 */ /* 0x000fe400078e18ff */
[----:B------:R-:W-:-:S04]  /*1a2f0*/  SHF.L.U32 R0, R0, 0x1f, RZ ;  /* 0x0000001f00007819 */ /* 0x000fc800000006ff */
[----:B------:R-:W4:Y:S02]  /*1a300*/  SYNCS.PHASECHK.TRANS64.TRYWAIT P1, [R23+URZ+0x16840], R0 ;  /* 0x01684000170075a7 */ /* 0x000f24000802017f */
[----:B----4-:R-:W-:Y:S05]  /*1a310*/  @!P1 BRA `(.L_x_2931) ;  /* 0x0000006400749947 */ /* 0x010fea0003800000 */
.L_x_3163:
[----:B------:R-:W-:Y:S05]  /*1a320*/  @!P0 BRA `(.L_x_2932) ;  /* 0x0000000000048947 */ /* 0x000fea0003800000 */
[----:B------:R-:W-:Y:S01]  /*1a330*/  BPT.TRAP 0x1 ;  /* 0x000000040000795c */ /* 0x000fe20000300000 */
.L_x_2932:
[----:B------:R-:W5:Y:S02]  /*1a340*/  SYNCS.PHASECHK.TRANS64.TRYWAIT P1, [R3+URZ+0x16860], R2 ;  /* 0x01686002030075a7 */ /* 0x000f64000802017f */
[----:B-----5:R-:W-:Y:S05]  /*1a350*/  @!P1 BRA `(.L_x_2933) ;  /* 0x0000006400789947 */ /* 0x020fea0003800000 */
.L_x_3164:
[----:B------:R-:W-:Y:S05]  /*1a360*/  @!P0 BRA `(.L_x_2934) ;  /* 0x0000000000048947 */ /* 0x000fea0003800000 */
[----:B------:R-:W-:Y:S01]  /*1a370*/  BPT.TRAP 0x1 ;  /* 0x000000040000795c */ /* 0x000fe20000300000 */
.L_x_2934:
[----:B------:R0:W0:Y:S02]  /*1a380*/  SYNCS.PHASECHK.TRANS64.TRYWAIT P0, [R23+URZ+0x16860], R0 ;  /* 0x01686000170075a7 */ /* 0x000024000800017f */
[----:B0-----:R-:W-:Y:S05]  /*1a390*/  @!P0 NANOSLEEP.SYNCS 0x989680 ;  /* 0x009896800000895d */ /* 0x001fea0003900000 */
[----:B------:R-:W0:Y:S02]  /*1a3a0*/  @!P0 SYNCS.PHASECHK.TRANS64 P0, [R23+URZ+0x16860], R0 ;  /* 0x01686000170085a7 */ /* 0x000e24000800007f */
[----:B0-----:R-:W-:Y:S05]  /*1a3b0*/  @!P0 BRA `(.L_x_2934) ;  /* 0xfffffffc00f08947 */ /* 0x001fea000383ffff */
.L_x_2661:
[----:B------:R-:W-:Y:S05]  /*1a3c0*/  BSYNC B9 ;  /* 0x0000000000097941 */ /* 0x000fea0003800000 */
.L_x_2658:
[----:B------:R-:W-:Y:S05]  /*1a3d0*/  EXIT ;  /* 0x000000000000794d */ /* 0x000fea0003800000 */
.L_x_2681:
[----:B0-----:R0:W1:Y:S02]  /*1a3e0*/  SYNCS.PHASECHK.TRANS64.TRYWAIT P6, [R68+URZ+0x16890], R77 ;  /* 0x0168904d440075a7 */ /* 0x00106400080c017f */
[----:B-1----:R-:W-:Y:S05]  /*1a3f0*/  @!P6 NANOSLEEP.SYNCS 0x989680 ;  /* 0x009896800000e95d */ /* 0x002fea0003900000 */
[----:B------:R-:W1:Y:S02]  /*1a400*/  @!P6 SYNCS.PHASECHK.TRANS64 P6, [R68+URZ+0x16890], R77 ;  /* 0x0168904d4400e5a7 */ /* 0x000e6400080c007f */
[----:B-1----:R-:W-:Y:S05]  /*1a410*/  @!P6 BRA `(.L_x_2681) ;  /* 0xfffffffc00f0e947 */ /* 0x002fea000383ffff */
[----:B------:R-:W-:Y:S05]  /*1a420*/  BRA `(.L_x_2935) ;  /* 0xfffffe8800507947 */ /* 0x000fea000383ffff */
.L_x_2682:
        /* <DEDUP_REMOVED lines=8> */
.L_x_2937:
[----:B------:R-:W-:Y:S05]  /*1a4b0*/  BSYNC B1 ;  /* 0x0000000000017941 */ /* 0x000fea0003800000 */
.L_x_2936:
        /* <DEDUP_REMOVED lines=8> */
.L_x_2938:
[----:B------:R-:W-:Y:S05]  /*1a540*/  BRA `(.L_x_2939) ;  /* 0xfffffe88001c7947 */ /* 0x000fea000383ffff */
.L_x_2691:
[----:B------:R-:W-:Y:S01]  /*1a550*/  BSSY B1, `(.L_x_2940) ;  /* 0x0000008000017945 */ /* 0x000fe20003800000 */
[----:B--2-4-:R-:W-:Y:S01]  /*1a560*/  IMAD.MOV.U32 R13, RZ, RZ, R85 ;  /* 0x000000ffff0d7224 */ /* 0x014fe200078e0055 */
[----:B------:R-:W-:Y:S01]  /*1a570*/  MOV R11, 0x1c1f ;  /* 0x00001c1f000b7802 */ /* 0x000fe20000000f00 */
[----:B------:R-:W-:Y:S02]  /*1a580*/  IMAD.MOV.U32 R12, RZ, RZ, 0x1 ;  /* 0x00000001ff0c7424 */ /* 0x000fe400078e00ff */
[----:B------:R-:W-:-:S07]  /*1a590*/  IMAD.MOV.U32 R15, RZ, RZ, -0x1 ;  /* 0xffffffffff0f7424 */ /* 0x000fce00078e00ff */
[----:B01-3--:R-:W-:Y:S05]  /*1a5a0*/  WARPSYNC.COLLECTIVE R15, `(.L_x_2941) ;  /* 0x000000000f087348 */ /* 0x00bfea0003c00000 */
[----:B---3--:R2:W3:Y:S02]  /*1a5b0*/  SHFL.IDX P6, R14, R13, R12, R11 ;  /* 0x0000000c0d0e7389 */ /* 0x0084e400000c000b */
[----:B0123--:R-:W-:Y:S01]  /*1a5c0*/  ENDCOLLECTIVE ;  /* 0x000000000000791b */ /* 0x00ffe20003800000 */
.L_x_2941:
[----:B------:R-:W-:Y:S05]  /*1a5d0*/  BSYNC B1 ;  /* 0x0000000000017941 */ /* 0x000fea0003800000 */
.L_x_2940:
[----:B------:R-:W-:Y:S01]  /*1a5e0*/  IMAD.MOV.U32 R13, RZ, RZ, R84 ;  /* 0x000000ffff0d7224 */ /* 0x000fe200078e0054 */
[----:B------:R-:W-:Y:S01]  /*1a5f0*/  MOV R15, 0xffffffff ;  /* 0xffffffff000f7802 */ /* 0x000fe20000000f00 */
[----:B------:R-:W-:Y:S02]  /*1a600*/  IMAD.MOV.U32 R12, RZ, RZ, 0x1 ;  /* 0x00000001ff0c7424 */ /* 0x000fe400078e00ff */
[----:B------:R-:W-:Y:S02]  /*1a610*/  IMAD.MOV.U32 R11, RZ, RZ, 0x1c1f ;  /* 0x00001c1fff0b7424 */ /* 0x000fe400078e00ff */
[----:B------:R-:W-:-:S07]  /*1a620*/  IMAD.MOV.U32 R85, RZ, RZ, R14 ;  /* 0x000000ffff557224 */ /* 0x000fce00078e000e */
[----:B------:R-:W-:Y:S05]  /*1a630*/  WARPSYNC.COLLECTIVE R15, `(.L_x_2942) ;  /* 0x000000000f087348 */ /* 0x000fea0003c00000 */
[----:B------:R0:W1:Y:S02]  /*1a640*/  SHFL.IDX P6, R14, R13, R12, R11 ;  /* 0x0000000c0d0e7389 */ /* 0x00006400000c000b */
[----:B01----:R-:W-:Y:S01]  /*1a650*/  ENDCOLLECTIVE ;  /* 0x000000000000791b */ /* 0x003fe20003800000 */
.L_x_2942:
[----:B------:R-:W-:Y:S05]  /*1a660*/  BRA `(.L_x_2943) ;  /* 0xfffffe8c008c7947 */ /* 0x000fea000383ffff */
.L_x_2703:
[----:B0-----:R0:W1:Y:S02]  /*1a670*/  SYNCS.PHASECHK.TRANS64.TRYWAIT P4, [R68+URZ+0x16890], R77 ;  /* 0x0168904d440075a7 */ /* 0x001064000808017f */
[----:B-1----:R-:W-:Y:S05]  /*1a680*/  @!P4 NANOSLEEP.SYNCS 0x989680 ;  /* 0x009896800000c95d */ /* 0x002fea0003900000 */
[----:B------:R-:W1:Y:S02]  /*1a690*/  @!P4 SYNCS.PHASECHK.TRANS64 P4, [R68+URZ+0x16890], R77 ;  /* 0x0168904d4400c5a7 */ /* 0x000e64000808007f */
[----:B-1----:R-:W-:Y:S05]  /*1a6a0*/  @!P4 BRA `(.L_x_2703) ;  /* 0xfffffffc00f0c947 */ /* 0x002fea000383ffff */
[----:B------:R-:W-:Y:S05]  /*1a6b0*/  BRA `(.L_x_2944) ;  /* 0xfffffe9800847947 */ /* 0x000fea000383ffff */
.L_x_2704:
        /* <DEDUP_REMOVED lines=8> */
.L_x_2946:
[----:B------:R-:W-:Y:S05]  /*1a740*/  BSYNC B1 ;  /* 0x0000000000017941 */ /* 0x000fea0003800000 */
.L_x_2945:
        /* <DEDUP_REMOVED lines=8> */
.L_x_2947:
[----:B------:R-:W-:Y:S01]  /*1a7d0*/  IMAD.MOV.U32 R80, RZ, RZ, R14 ;  /* 0x000000ffff507224 */ /* 0x000fe200078e000e */
[----:B------:R-:W-:Y:S06]  /*1a7e0*/  BRA `(.L_x_2948) ;  /* 0xfffffe9800507947 */ /* 0x000fec000383ffff */
.L_x_2709:
[----:B------:R-:W-:Y:S01]  /*1a7f0*/  BSSY B1, `(.L_x_2949) ;  /* 0x0000008000017945 */ /* 0x000fe20003800000 */
[----:B---3--:R-:W-:Y:S01]  /*1a800*/  IMAD.MOV.U32 R13, RZ, RZ, R85 ;  /* 0x000000ffff0d7224 */ /* 0x008fe200078e0055 */
[----:B------:R-:W-:Y:S01]  /*1a810*/  MOV R12, 0x1 ;  /* 0x00000001000c7802 */ /* 0x000fe20000000f00 */
[----:B--2---:R-:W-:Y:S02]  /*1a820*/  IMAD.MOV.U32 R11, RZ, RZ, 0x1c1f ;  /* 0x00001c1fff0b7424 */ /* 0x004fe400078e00ff */
[----:B------:R-:W-:-:S07]  /*1a830*/  IMAD.MOV.U32 R15, RZ, RZ, -0x1 ;  /* 0xffffffffff0f7424 */ /* 0x000fce00078e00ff */
[----:B01----:R-:W-:Y:S05]  /*1a840*/  WARPSYNC.COLLECTIVE R15, `(.L_x_2950) ;  /* 0x000000000f087348 */ /* 0x003fea0003c00000 */
[----:B------:R2:W3:Y:S02]  /*1a850*/  SHFL.IDX P6, R14, R13, R12, R11 ;  /* 0x0000000c0d0e7389 */ /* 0x0004e400000c000b */
[----:B0123--:R-:W-:Y:S01]  /*1a860*/  ENDCOLLECTIVE ;  /* 0x000000000000791b */ /* 0x00ffe20003800000 */
.L_x_2950:
[----:B------:R-:W-:Y:S05]  /*1a870*/  BSYNC B1 ;  /* 0x0000000000017941 */ /* 0x000fea0003800000 */
.L_x_2949:
        /* <DEDUP_REMOVED lines=8> */
.L_x_2951:
[----:B------:R-:W-:Y:S01]  /*1a900*/  IMAD.MOV.U32 R84, RZ, RZ, R14 ;  /* 0x000000ffff547224 */ /* 0x000fe200078e000e */
[----:B------:R-:W-:Y:S06]  /*1a910*/  BRA `(.L_x_2952) ;  /* 0xfffffe9c00dc7947 */ /* 0x000fec000383ffff */
.L_x_2714:
[----:B0-----:R0:W1:Y:S02]  /*1a920*/  SYNCS.PHASECHK.TRANS64.TRYWAIT P3, [R68+URZ+0x16890], R77 ;  /* 0x0168904d440075a7 */ /* 0x001064000806017f */
[----:B-1----:R-:W-:Y:S05]  /*1a930*/  @!P3 NANOSLEEP.SYNCS 0x989680 ;  /* 0x009896800000b95d */ /* 0x002fea0003900000 */
[----:B------:R-:W1:Y:S02]  /*1a940*/  @!P3 SYNCS.PHASECHK.TRANS64 P3, [R68+URZ+0x16890], R77 ;  /* 0x0168904d4400b5a7 */ /* 0x000e64000806007f */
[----:B-1----:R-:W-:Y:S05]  /*1a950*/  @!P3 BRA `(.L_x_2714) ;  /* 0xfffffffc00f0b947 */ /* 0x002fea000383ffff */
[----:B------:R-:W-:Y:S05]  /*1a960*/  BRA `(.L_x_2953) ;  /* 0xfffffea400e87947 */ /* 0x000fea000383ffff */
.L_x_2715:
        /* <DEDUP_REMOVED lines=8> */
.L_x_2955:
[----:B------:R-:W-:Y:S05]  /*1a9f0*/  BSYNC B1 ;  /* 0x0000000000017941 */ /* 0x000fea0003800000 */
.L_x_2954:
        /* <DEDUP_REMOVED lines=8> */
.L_x_2956:
[----:B------:R-:W-:Y:S01]  /*1aa80*/  MOV R7, R14 ;  /* 0x0000000e00077202 */ /* 0x000fe20000000f00 */
[----:B------:R-:W-:Y:S06]  /*1aa90*/  BRA `(.L_x_2957) ;  /* 0xfffffea800047947 */ /* 0x000fec000383ffff */
.L_x_2718:
        /* <DEDUP_REMOVED lines=8> */
.L_x_2959:
[----:B------:R-:W-:Y:S05]  /*1ab20*/  BSYNC B1 ;  /* 0x0000000000017941 */ /* 0x000fea0003800000 */
.L_x_2958:
[----:B------:R-:W-:Y:S01]  /*1ab30*/  MOV R13, R32 ;  /* 0x00000020000d7202 */ /* 0x000fe20000000f00 */
[----:B------:R-:W-:Y:S02]  /*1ab40*/  IMAD.MOV.U32 R12, RZ, RZ, 0x1 ;  /* 0x00000001ff0c7424 */ /* 0x000fe400078e00ff */
[----:B------:R-:W-:Y:S02]  /*1ab50*/  IMAD.MOV.U32 R11, RZ, RZ, 0x1c1f ;  /* 0x00001c1fff0b7424 */ /* 0x000fe400078e00ff */
[----:B------:R-:W-:Y:S02]  /*1ab60*/  IMAD.MOV.U32 R15, RZ, RZ, -0x1 ;  /* 0xffffffffff0f7424 */ /* 0x000fe400078e00ff */
[----:B------:R-:W-:-:S07]  /*1ab70*/  IMAD.MOV.U32 R5, RZ, RZ, R14 ;  /* 0x000000ffff057224 */ /* 0x000fce00078e000e */
[----:B------:R-:W-:Y:S05]  /*1ab80*/  WARPSYNC.COLLECTIVE R15, `(.L_x_2960) ;  /* 0x000000000f087348 */ /* 0x000fea0003c00000 */
[----:B------:R0:W1:Y:S02]  /*1ab90*/  SHFL.IDX P6, R14, R13, R12, R11 ;  /* 0x0000000c0d0e7389 */ /* 0x00006400000c000b */
[----:B01----:R-:W-:Y:S01]  /*1aba0*/  ENDCOLLECTIVE ;  /* 0x000000000000791b */ /* 0x003fe20003800000 */
.L_x_2960:
[----:B------:R-:W-:Y:S01]  /*1abb0*/  IMAD.MOV.U32 R7, RZ, RZ, R14 ;  /* 0x000000ffff077224 */ /* 0x000fe200078e000e */
[----:B------:R-:W-:Y:S06]  /*1abc0*/  BRA `(.L_x_2961) ;  /* 0xfffffea800007947 */ /* 0x000fec000383ffff */
.L_x_2722:
[----:B0-----:R0:W2:Y:S02]  /*1abd0*/  SYNCS.PHASECHK.TRANS64.TRYWAIT P4, [R68+URZ+0x168b0], R77 ;  /* 0x0168b04d440075a7 */ /* 0x0010a4000808017f */
[----:B--2---:R-:W-:Y:S05]  /*1abe0*/  @!P4 NANOSLEEP.SYNCS 0x989680 ;  /* 0x009896800000c95d */ /* 0x004fea0003900000 */
[----:B------:R-:W2:Y:S02]  /*1abf0*/  @!P4 SYNCS.PHASECHK.TRANS64 P4, [R68+URZ+0x168b0], R77 ;  /* 0x0168b04d4400c5a7 */ /* 0x000ea4000808007f */
[----:B--2---:R-:W-:Y:S05]  /*1ac00*/  @!P4 BRA `(.L_x_2722) ;  /* 0xfffffffc00f0c947 */ /* 0x004fea000383ffff */
[----:B------:R-:W-:Y:S05]  /*1ac10*/  BRA `(.L_x_2962) ;  /* 0xfffffea800787947 */ /* 0x000fea000383ffff */
.L_x_2732:
[----:B------:R-:W0:Y:S01]  /*1ac20*/  S2R R0, SR_TID.X ;  /* 0x0000000000007919 */ /* 0x000e220000002100 */
[----:B------:R-:W-:Y:S01]  /*1ac30*/  BSSY B0, `(.L_x_2963) ;  /* 0x000000c000007945 */ /* 0x000fe20003800000 */
[----:B------:R-:W-:Y:S02]  /*1ac40*/  IMAD.MOV.U32 R12, RZ, RZ, RZ ;  /* 0x000000ffff0c7224 */ /* 0x000fe400078e00ff */
[----:B----4-:R-:W-:Y:S02]  /*1ac50*/  IMAD.MOV.U32 R11, RZ, RZ, 0x1f ;  /* 0x0000001fff0b7424 */ /* 0x010fe400078e00ff */
[----:B------:R-:W-:Y:S02]  /*1ac60*/  IMAD.MOV.U32 R15, RZ, RZ, -0x1 ;  /* 0xffffffffff0f7424 */ /* 0x000fe400078e00ff */
[----:B0-----:R-:W-:-:S05]  /*1ac70*/  VIADD R3, R0, 0xffffff80 ;  /* 0xffffff8000037836 */ /* 0x001fca0000000000 */
[----:B------:R-:W-:-:S04]  /*1ac80*/  SHF.R.S32.HI R0, RZ, 0x1f, R3 ;  /* 0x0000001fff007819 */ /* 0x000fc80000011403 */
[----:B------:R-:W-:-:S04]  /*1ac90*/  LEA.HI R0, R0, R3, RZ, 0x7 ;  /* 0x0000000300007211 */ /* 0x000fc800078f38ff */
[----:B------:R-:W-:-:S04]  /*1aca0*/  SHF.R.S32.HI R0, RZ, 0x7, R0 ;  /* 0x00000007ff007819 */ /* 0x000fc80000011400 */
[----:B--2---:R-:W-:-:S07]  /*1acb0*/  MOV R13, R0 ;  /* 0x00000000000d7202 */ /* 0x004fce0000000f00 */
[----:B-----5:R-:W-:Y:S05]  /*1acc0*/  WARPSYNC.COLLECTIVE R15, `(.L_x_2964) ;  /* 0x000000000f087348 */ /* 0x020fea0003c00000 */
[----:B------:R0:W1:Y:S02]  /*1acd0*/  SHFL.IDX P6, R14, R13, R12, R11 ;  /* 0x0000000c0d0e7389 */ /* 0x00006400000c000b */
[----:B01---5:R-:W-:Y:S01]  /*1ace0*/  ENDCOLLECTIVE ;  /* 0x000000000000791b */ /* 0x023fe20003800000 */
.L_x_2964:
[----:B------:R-:W-:Y:S05]  /*1acf0*/  BSYNC B0 ;  /* 0x0000000000007941 */ /* 0x000fea0003800000 */
.L_x_2963:
[----:B------:R1:W-:Y:S01]  /*1ad00*/  STL [R1+0x20], R14 ;  /* 0x0000200e01007387 */ /* 0x0003e20000100800 */
[----:B------:R-:W-:Y:S05]  /*1ad10*/  BRA `(.L_x_2965) ;  /* 0xfffffeb000b47947 */ /* 0x000fea000383ffff */
.L_x_2744:
[----:B------:R-:W-:Y:S01]  /*1ad20*/  BSSY B1, `(.L_x_2966) ;  /* 0x0000008000017945 */ /* 0x000fe20003800000 */
[----:B--2---:R-:W-:Y:S01]  /*1ad30*/  IMAD.MOV.U32 R13, RZ, RZ, R6 ;  /* 0x000000ffff0d7224 */ /* 0x004fe200078e0006 */
[----:B------:R-:W-:Y:S01]  /*1ad40*/  MOV R11, 0x1c1f ;  /* 0x00001c1f000b7802 */ /* 0x000fe20000000f00 */
[----:B------:R-:W-:Y:S02]  /*1ad50*/  IMAD.MOV.U32 R12, RZ, RZ, RZ ;  /* 0x000000ffff0c7224 */ /* 0x000fe400078e00ff */
[----:B------:R-:W-:-:S07]  /*1ad60*/  IMAD.MOV.U32 R15, RZ, RZ, -0x1 ;  /* 0xffffffffff0f7424 */ /* 0x000fce00078e00ff */
[----:B-1----:R-:W-:Y:S05]  /*1ad70*/  WARPSYNC.COLLECTIVE R15, `(.L_x_2967) ;  /* 0x000000000f087348 */ /* 0x002fea0003c00000 */
[----:B-1----:R0:W1:Y:S02]  /*1ad80*/  SHFL.IDX P6, R14, R13, R12, R11 ;  /* 0x0000000c0d0e7389 */ /* 0x00206400000c000b */
[----:B01----:R-:W-:Y:S01]  /*1ad90*/  ENDCOLLECTIVE ;  /* 0x000000000000791b */ /* 0x003fe20003800000 */
.L_x_2967:
[----:B------:R-:W-:Y:S05]  /*1ada0*/  BSYNC B1 ;  /* 0x0000000000017941 */ /* 0x000fea0003800000 */
.L_x_2966:
[----:B------:R-:W-:Y:S01]  /*1adb0*/  IMAD.MOV.U32 R13, RZ, RZ, R4 ;  /* 0x000000ffff0d7224 */ /* 0x000fe200078e0004 */
[----:B------:R-:W-:Y:S01]  /*1adc0*/  MOV R15, 0xffffffff ;  /* 0xffffffff000f7802 */ /* 0x000fe20000000f00 */
[----:B------:R-:W-:Y:S02]  /*1add0*/  IMAD.MOV.U32 R12, RZ, RZ, RZ ;  /* 0x000000ffff0c7224 */ /* 0x000fe400078e00ff */
[----:B------:R-:W-:Y:S02]  /*1ade0*/  IMAD.MOV.U32 R11, RZ, RZ, 0x1c1f ;  /* 0x00001c1fff0b7424 */ /* 0x000fe400078e00ff */
[----:B------:R-:W-:-:S07]  /*1adf0*/  IMAD.MOV.U32 R3, RZ, RZ, R14 ;  /* 0x000000ffff037224 */ /* 0x000fce00078e000e */
[----:B------:R-:W-:Y:S05]  /*1ae00*/  WARPSYNC.COLLECTIVE R15, `(.L_x_2968) ;  /* 0x000000000f087348 */ /* 0x000fea0003c00000 */
[----:B------:R0:W1:Y:S02]  /*1ae10*/  SHFL.IDX P6, R14, R13, R12, R11 ;  /* 0x0000000c0d0e7389 */ /* 0x00006400000c000b */
[----:B01----:R-:W-:Y:S01]  /*1ae20*/  ENDCOLLECTIVE ;  /* 0x000000000000791b */ /* 0x003fe20003800000 */
.L_x_2968:
[----:B------:R-:W-:Y:S02]  /*1ae30*/  IMAD.MOV.U32 R13, RZ, RZ, R8 ;  /* 0x000000ffff0d7224 */ /* 0x000fe400078e0008 */
[----:B------:R-:W-:-:S07]  /*1ae40*/  IMAD.MOV.U32 R0, RZ, RZ, R14 ;  /* 0x000000ffff007224 */ /* 0x000fce00078e000e */
[----:B------:R-:W-:Y:S05]  /*1ae50*/  WARPSYNC.COLLECTIVE R15, `(.L_x_2969) ;  /* 0x000000000f087348 */ /* 0x000fea0003c00000 */
[----:B------:R0:W1:Y:S02]  /*1ae60*/  SHFL.IDX P6, R14, R13, R12, R11 ;  /* 0x0000000c0d0e7389 */ /* 0x00006400000c000b */
[----:B01----:R-:W-:Y:S01]  /*1ae70*/  ENDCOLLECTIVE ;  /* 0x000000000000791b */ /* 0x003fe20003800000 */
.L_x_2969:
[----:B------:R-:W-:Y:S02]  /*1ae80*/  IMAD.MOV.U32 R13, RZ, RZ, R7 ;  /* 0x000000ffff0d7224 */ /* 0x000fe400078e0007 */
[----:B------:R-:W-:-:S07]  /*1ae90*/  IMAD.MOV.U32 R5, RZ, RZ, R14 ;  /* 0x000000ffff057224 */ /* 0x000fce00078e000e */
[----:B------:R-:W-:Y:S05]  /*1aea0*/  WARPSYNC.COLLECTIVE R15, `(.L_x_2970) ;  /* 0x000000000f087348 */ /* 0x000fea0003c00000 */
[----:B------:R0:W1:Y:S02]  /*1aeb0*/  SHFL.IDX P6, R14, R13, R12, R11 ;  /* 0x0000000c0d0e7389 */ /* 0x00006400000c000b */
[----:B01----:R-:W-:Y:S01]  /*1aec0*/  ENDCOLLECTIVE ;  /* 0x000000000000791b */ /* 0x003fe20003800000 */
.L_x_2970:
[----:B------:R-:W-:Y:S05]  /*1aed0*/  BRA `(.L_x_2971) ;  /* 0xfffffeb800407947 */ /* 0x000fea000383ffff */
.L_x_2747:
[----:B------:R-:W-:Y:S01]  /*1aee0*/  BSSY B1, `(.L_x_2972) ;  /* 0x0000008000017945 */ /* 0x000fe20003800000 */
[----:B--2---:R-:W-:Y:S01]  /*1aef0*/  IMAD.MOV.U32 R13, RZ, RZ, R6 ;  /* 0x000000ffff0d7224 */ /* 0x004fe200078e0006 */
[----:B------:R-:W-:Y:S01]  /*1af00*/  MOV R12, 0x1 ;  /* 0x00000001000c7802 */ /* 0x000fe20000000f00 */
[----:B------:R-:W-:Y:S02]  /*1af10*/  IMAD.MOV.U32 R11, RZ, RZ, 0x1c1f ;  /* 0x00001c1fff0b7424 */ /* 0x000fe400078e00ff */
[----:B------:R-:W-:-:S07]  /*1af20*/  IMAD.MOV.U32 R15, RZ, RZ, -0x1 ;  /* 0xffffffffff0f7424 */ /* 0x000fce00078e00ff */
[----:B-1----:R-:W-:Y:S05]  /*1af30*/  WARPSYNC.COLLECTIVE R15, `(.L_x_2973) ;  /* 0x000000000f087348 */ /* 0x002fea0003c00000 */
[----:B------:R0:W2:Y:S02]  /*1af40*/  SHFL.IDX P6, R14, R13, R12, R11 ;  /* 0x0000000c0d0e7389 */ /* 0x0000a400000c000b */
[----:B012---:R-:W-:Y:S01]  /*1af50*/  ENDCOLLECTIVE ;  /* 0x000000000000791b */ /* 0x007fe20003800000 */
.L_x_2973:
[----:B------:R-:W-:Y:S05]  /*1af60*/  BSYNC B1 ;  /* 0x0000000000017941 */ /* 0x000fea0003800000 */
.L_x_2972:
        /* <DEDUP_REMOVED lines=8> */
.L_x_2974:
[----:B------:R-:W-:Y:S02]  /*1aff0*/  IMAD.MOV.U32 R13, RZ, RZ, R8 ;  /* 0x000000ffff0d7224 */ /* 0x000fe400078e0008 */
[----:B------:R-:W-:-:S07]  /*1b000*/  IMAD.MOV.U32 R0, RZ, RZ, R14 ;  /* 0x000000ffff007224 */ /* 0x000fce00078e000e */
[----:B------:R-:W-:Y:S05]  /*1b010*/  WARPSYNC.COLLECTIVE R15, `(.L_x_2975) ;  /* 0x000000000f087348 */ /* 0x000fea0003c00000 */
[----:B------:R0:W1:Y:S02]  /*1b020*/  SHFL.IDX P6, R14, R13, R12, R11 ;  /* 0x0000000c0d0e7389 */ /* 0x00006400000c000b */
[----:B01----:R-:W-:Y:S01]  /*1b030*/  ENDCOLLECTIVE ;  /* 0x000000000000791b */ /* 0x003fe20003800000 */
.L_x_2975:
[----:B------:R-:W-:Y:S02]  /*1b040*/  IMAD.MOV.U32 R13, RZ, RZ, R7 ;  /* 0x000000ffff0d7224 */ /* 0x000fe400078e0007 */
[----:B------:R-:W-:-:S07]  /*1b050*/  IMAD.MOV.U32 R5, RZ, RZ, R14 ;  /* 0x000000ffff057224 */ /* 0x000fce00078e000e */
[----:B------:R-:W-:Y:S05]  /*1b060*/  WARPSYNC.COLLECTIVE R15, `(.L_x_2976) ;  /* 0x000000000f087348 */ /* 0x000fea0003c00000 */
[----:B------:R0:W1:Y:S02]  /*1b070*/  SHFL.IDX P6, R14, R13, R12, R11 ;  /* 0x0000000c0d0e7389 */ /* 0x00006400000c000b */
[----:B01----:R-:W-:Y:S01]  /*1b080*/  ENDCOLLECTIVE ;  /* 0x000000000000791b */ /* 0x003fe20003800000 */
.L_x_2976:
[----:B------:R-:W-:Y:S05]  /*1b090*/  BRA `(.L_x_2977) ;  /* 0xfffffeb800a47947 */ /* 0x000fea000383ffff */
.L_x_2751:
[----:B0-----:R0:W1:Y:S02]  /*1b0a0*/  SYNCS.PHASECHK.TRANS64.TRYWAIT P0, [R2+URZ+0x16800], R39 ;  /* 0x01680027020075a7 */ /* 0x001064000800017f */
[----:B-1----:R-:W-:Y:S05]  /*1b0b0*/  @!P0 NANOSLEEP.SYNCS 0x989680 ;  /* 0x009896800000895d */ /* 0x002fea0003900000 */
[----:B------:R-:W1:Y:S02]  /*1b0c0*/  @!P0 SYNCS.PHASECHK.TRANS64 P0, [R2+URZ+0x16800], R39 ;  /* 0x01680027020085a7 */ /* 0x000e64000800007f */
[----:B-1----:R-:W-:Y:S05]  /*1b0d0*/  @!P0 BRA `(.L_x_2751) ;  /* 0xfffffffc00f08947 */ /* 0x002fea000383ffff */
[----:B------:R-:W-:Y:S05]  /*1b0e0*/  BRA `(.L_x_2978) ;  /* 0xfffffebc00ac7947 */ /* 0x000fea000383ffff */
.L_x_2759:
[----:B------:R-:W0:Y:S01]  /*1b0f0*/  LDC R43, c[0x0][0x3f4] ;  /* 0x0000fd00ff2b7b82 */ /* 0x000e220000000800 */
[----:B------:R-:W-:Y:S01]  /*1b100*/  BSSY B1, `(.L_x_2979) ;  /* 0x0000008000017945 */ /* 0x000fe20003800000 */
[----:B--2---:R-:W-:Y:S01]  /*1b110*/  MOV R13, R26 ;  /* 0x0000001a000d7202 */ /* 0x004fe20000000f00 */
[----:B------:R-:W-:Y:S02]  /*1b120*/  IMAD.MOV.U32 R12, RZ, RZ, RZ ;  /* 0x000000ffff0c7224 */ /* 0x000fe400078e00ff */
[----:B----4-:R-:W-:Y:S02]  /*1b130*/  IMAD.MOV.U32 R11, RZ, RZ, 0x1c1f ;  /* 0x00001c1fff0b7424 */ /* 0x010fe400078e00ff */
[----:B------:R-:W-:-:S07]  /*1b140*/  IMAD.MOV.U32 R15, RZ, RZ, -0x1 ;  /* 0xffffffffff0f7424 */ /* 0x000fce00078e00ff */
[----:B01----:R-:W-:Y:S05]  /*1b150*/  WARPSYNC.COLLECTIVE R15, `(.L_x_2980) ;  /* 0x000000000f087348 */ /* 0x003fea0003c00000 */
[----:B-1----:R1:W2:Y:S02]  /*1b160*/  SHFL.IDX P6, R14, R13, R12, R11 ;  /* 0x0000000c0d0e7389 */ /* 0x0022a400000c000b */
[----:B012---:R-:W-:Y:S01]  /*1b170*/  ENDCOLLECTIVE ;  /* 0x000000000000791b */ /* 0x007fe20003800000 */
.L_x_2980:
[----:B------:R-:W-:Y:S05]  /*1b180*/  BSYNC B1 ;  /* 0x0000000000017941 */ /* 0x000fea0003800000 */
.L_x_2979:
[----:B------:R0:W5:Y:S01]  /*1b190*/  LDL R10, [R1+0xc] ;  /* 0x00000c00010a7983 */ /* 0x0001620000100800 */
[----:B------:R-:W-:Y:S01]  /*1b1a0*/  IMAD.MOV.U32 R13, RZ, RZ, R25 ;  /* 0x000000ffff0d7224 */ /* 0x000fe200078e0019 */
[----:B------:R-:W-:Y:S01]  /*1b1b0*/  MOV R12, RZ ;  /* 0x000000ff000c7202 */ /* 0x000fe20000000f00 */
[----:B------:R-:W-:Y:S01]  /*1b1c0*/  IMAD.MOV.U32 R11, RZ, RZ, 0x1c1f ;  /* 0x00001c1fff0b7424 */ /* 0x000fe200078e00ff */
[----:B------:R-:W-:Y:S01]  /*1b1d0*/  ISETP.GE.AND P0, PT, R16, R43, PT ;  /* 0x0000002b1000720c */ /* 0x000fe20003f06270 */
[----:B------:R-:W-:Y:S02]  /*1b1e0*/  IMAD.MOV.U32 R15, RZ, RZ, -0x1 ;  /* 0xffffffffff0f7424 */ /* 0x000fe400078e00ff */
[----:B------:R-:W-:-:S10]  /*1b1f0*/  IMAD.MOV.U32 R0, RZ, RZ, R14 ;  /* 0x000000ffff007224 */ /* 0x000fd400078e000e */
[----:B0----5:R-:W-:Y:S05]  /*1b200*/  WARPSYNC.COLLECTIVE R15, `(.L_x_2981) ;  /* 0x000000000f087348 */ /* 0x021fea0003c00000 */
[----:B------:R1:W2:Y:S02]  /*1b210*/  SHFL.IDX P6, R14, R13, R12, R11 ;  /* 0x0000000c0d0e7389 */ /* 0x0002a400000c000b */
[----:B012--5:R-:W-:Y:S01]  /*1b220*/  ENDCOLLECTIVE ;  /* 0x000000000000791b */ /* 0x027fe20003800000 */
.L_x_2981:
[----:B------:R-:W-:Y:S02]  /*1b230*/  IMAD.MOV.U32 R13, RZ, RZ, R24 ;  /* 0x000000ffff0d7224 */ /* 0x000fe400078e0018 */
[----:B------:R-:W-:-:S07]  /*1b240*/  IMAD.MOV.U32 R3, RZ, RZ, R14 ;  /* 0x000000ffff037224 */ /* 0x000fce00078e000e */
[----:B------:R-:W-:Y:S05]  /*1b250*/  WARPSYNC.COLLECTIVE R15, `(.L_x_2982) ;  /* 0x000000000f087348 */ /* 0x000fea0003c00000 */
[----:B------:R0:W1:Y:S02]  /*1b260*/  SHFL.IDX P6, R14, R13, R12, R11 ;  /* 0x0000000c0d0e7389 */ /* 0x00006400000c000b */
[----:B01----:R-:W-:Y:S01]  /*1b270*/  ENDCOLLECTIVE ;  /* 0x000000000000791b */ /* 0x003fe20003800000 */
.L_x_2982:
[----:B------:R-:W-:Y:S01]  /*1b280*/  MOV R13, R27 ;  /* 0x0000001b000d7202 */ /* 0x000fe20000000f00 */
[----:B------:R-:W-:-:S07]  /*1b290*/  IMAD.MOV.U32 R4, RZ, RZ, R14 ;  /* 0x000000ffff047224 */ /* 0x000fce00078e000e */
[----:B------:R-:W-:Y:S05]  /*1b2a0*/  WARPSYNC.COLLECTIVE R15, `(.L_x_2983) ;  /* 0x000000000f087348 */ /* 0x000fea0003c00000 */
[----:B------:R0:W1:Y:S02]  /*1b2b0*/  SHFL.IDX P6, R14, R13, R12, R11 ;  /* 0x0000000c0d0e7389 */ /* 0x00006400000c000b */
[----:B01----:R-:W-:Y:S01]  /*1b2c0*/  ENDCOLLECTIVE ;  /* 0x000000000000791b */ /* 0x003fe20003800000 */
.L_x_2983:
[----:B------:R-:W-:-:S05]  /*1b2d0*/  IMAD R32, R10, R32, RZ ;  /* 0x000000200a207224 */ /* 0x000fca00078e02ff */
[----:B------:R-:W-:-:S13]  /*1b2e0*/  ISETP.GE.OR P1, PT, R39, R32, P0 ;  /* 0x000000202700720c */ /* 0x000fda0000726670 */
[C---:B------:R-:W-:Y:S01]  /*1b2f0*/  @!P1 IMAD.SHL.U32 R5, R16.reuse, 0x2, RZ ;  /* 0x0000000210059824 */ /* 0x040fe200078e00ff */
[----:B------:R-:W-:-:S04]  /*1b300*/  @!P1 SHF.L.U64.HI R21, R16, 0x1, R17 ;  /* 0x0000000110159819 */ /* 0x000fc80000010211 */
[----:B------:R-:W-:-:S05]  /*1b310*/  @!P1 IADD3 R6, P2, R3, R5, RZ ;  /* 0x0000000503069210 */ /* 0x000fca0007f5e0ff */
[----:B------:R-:W-:-:S05]  /*1b320*/  @!P1 IMAD.X R7, R0, 0x1, R21, P2 ;  /* 0x0000000100079824 */ /* 0x000fca00010e0615 */
[----:B------:R-:W2:Y:S01]  /*1b330*/  @!P1 LD.E.128 R8, desc[UR40][R6.64] ;  /* 0x0000002806089980 */ /* 0x000ea2000c101d00 */
[----:B------:R-:W-:-:S05]  /*1b340*/  @!P1 IADD3 R14, P2, R14, R5, RZ ;  /* 0x000000050e0e9210 */ /* 0x000fca0007f5e0ff */
[----:B------:R-:W-:-:S04]  /*1b350*/  @!P1 IMAD.X R3, R4, 0x1, R21, P2 ;  /* 0x0000000104039824 */ /* 0x000fc800010e0615 */
[----:B------:R-:W-:-:S05]  /*1b360*/  @!P1 IMAD.MOV.U32 R15, RZ, RZ, R3 ;  /* 0x000000ffff0f9224 */ /* 0x000fca00078e0003 */
[----:B------:R0:W5:Y:S01]  /*1b370*/  @!P1 LD.E.128 R4, desc[UR40][R14.64] ;  /* 0x000000280e049980 */ /* 0x000162000c101d00 */
[----:B------:R-:W-:Y:S01]  /*1b380*/  CS2R R36, SRZ ;  /* 0x0000000000247805 */ /* 0x000fe2000001ff00 */
[----:B------:R-:W-:Y:S01]  /*1b390*/  IMAD.MOV.U32 R13, RZ, RZ, R26 ;  /* 0x000000ffff0d7224 */ /* 0x000fe200078e001a */
[----:B------:R-:W-:Y:S02]  /*1b3a0*/  MOV R12, 0x1 ;  /* 0x00000001000c7802 */ /* 0x000fe40000000f00 */
[----:B------:R-:W-:Y:S02]  /*1b3b0*/  CS2R R34, SRZ ;  /* 0x0000000000227805 */ /* 0x000fe4000001ff00 */
[----:B------:R-:W-:Y:S02]  /*1b3c0*/  CS2R R30, SRZ ;  /* 0x00000000001e7805 */ /* 0x000fe4000001ff00 */
[----:B------:R-:W-:Y:S01]  /*1b3d0*/  CS2R R20, SRZ ;  /* 0x0000000000147805 */ /* 0x000fe2000001ff00 */
[----:B0-----:R-:W-:-:S02]  /*1b3e0*/  IMAD.MOV.U32 R15, RZ, RZ, -0x1 ;  /* 0xffffffffff0f7424 */ /* 0x001fc400078e00ff */
[----:B--2---:R-:W-:Y:S01]  /*1b3f0*/  @!P1 IMAD.MOV.U32 R37, RZ, RZ, R11 ;  /* 0x000000ffff259224 */ /* 0x004fe200078e000b */
[----:B------:R-:W-:Y:S01]  /*1b400*/  @!P1 MOV R35, R9 ;  /* 0x0000000900239202 */ /* 0x000fe20000000f00 */
[----:B------:R-:W-:Y:S02]  /*1b410*/  IMAD.MOV.U32 R11, RZ, RZ, 0x1c1f ;  /* 0x00001c1fff0b7424 */ /* 0x000fe400078e00ff */
[----:B------:R-:W-:Y:S02]  /*1b420*/  @!P1 IMAD.MOV.U32 R34, RZ, RZ, R8 ;  /* 0x000000ffff229224 */ /* 0x000fe400078e0008 */
[----:B------:R-:W-:-:S07]  /*1b430*/  IMAD.MOV.U32 R3, RZ, RZ, R35 ;  /* 0x000000ffff037224 */ /* 0x000fce00078e0023 */
[----:B-----5:R-:W-:Y:S05]  /*1b440*/  WARPSYNC.COLLECTIVE R15, `(.L_x_2984) ;  /* 0x000000000f087348 */ /* 0x020fea0003c00000 */
[----:B------:R0:W1:Y:S02]  /*1b450*/  SHFL.IDX P6, R14, R13, R12, R11 ;  /* 0x0000000c0d0e7389 */ /* 0x00006400000c000b */
[----:B01---5:R-:W-:Y:S01]  /*1b460*/  ENDCOLLECTIVE ;  /* 0x000000000000791b */ /* 0x023fe20003800000 */
.L_x_2984:
[----:B------:R-:W-:Y:S02]  /*1b470*/  IMAD.MOV.U32 R0, RZ, RZ, R34 ;  /* 0x000000ffff007224 */ /* 0x000fe400078e0022 */
[----:B------:R-:W-:Y:S01]  /*1b480*/  @!P1 IMAD.MOV.U32 R36, RZ, RZ, R10 ;  /* 0x000000ffff249224 */ /* 0x000fe200078e000a */
[----:B------:R-:W-:Y:S01]  /*1b490*/  PRMT R45, R45, 0x5410, R3 ;  /* 0x000054102d2d7816 */ /* 0x000fe20000000003 */
[----:B------:R-:W-:Y:S01]  /*1b4a0*/  IMAD.MOV.U32 R9, RZ, RZ, R37 ;  /* 0x000000ffff097224 */ /* 0x000fe200078e0025 */
[----:B------:R-:W-:Y:S01]  /*1b4b0*/  PRMT R42, R0, 0x7610, R42 ;  /* 0x00007610002a7816 */ /* 0x000fe2000000002a */
[----:B------:R-:W-:Y:S01]  /*1b4c0*/  IMAD.MOV.U32 R8, RZ, RZ, R36 ;  /* 0x000000ffff087224 */ /* 0x000fe200078e0024 */
[----:B------:R-:W-:Y:S01]  /*1b4d0*/  @!P1 MOV R31, R5 ;  /* 0x00000005001f9202 */ /* 0x000fe20000000f00 */
[----:B------:R-:W-:Y:S02]  /*1b4e0*/  @!P1 IMAD.MOV.U32 R30, RZ, RZ, R4 ;  /* 0x000000ffff1e9224 */ /* 0x000fe400078e0004 */
[----:B------:R-:W-:Y:S01]  /*1b4f0*/  @!P1 IMAD.MOV.U32 R20, RZ, RZ, R6 ;  /* 0x000000ffff149224 */ /* 0x000fe200078e0006 */
[----:B------:R-:W-:Y:S01]  /*1b500*/  PRMT R33, R8, 0x5410, R9 ;  /* 0x0000541008217816 */ /* 0x000fe20000000009 */
[----:B------:R-:W-:-:S02]  /*1b510*/  @!P1 IMAD.MOV.U32 R21, RZ, RZ, R7 ;  /* 0x000000ffff159224 */ /* 0x000fc400078e0007 */
[----:B------:R-:W-:Y:S02]  /*1b520*/  IMAD.MOV.U32 R13, RZ, RZ, R25 ;  /* 0x000000ffff0d7224 */ /* 0x000fe400078e0019 */
[----:B------:R-:W-:Y:S01]  /*1b530*/  IMAD.MOV.U32 R4, RZ, RZ, R30 ;  /* 0x000000ffff047224 */ /* 0x000fe200078e001e */
[----:B------:R-:W-:Y:S01]  /*1b540*/  MOV R7, R21 ;  /* 0x0000001500077202 */ /* 0x000fe20000000f00 */
[----:B------:R-:W-:Y:S02]  /*1b550*/  IMAD.MOV.U32 R5, RZ, RZ, R31 ;  /* 0x000000ffff057224 */ /* 0x000fe400078e001f */
[----:B------:R-:W-:Y:S01]  /*1b560*/  IMAD.MOV.U32 R6, RZ, RZ, R20 ;  /* 0x000000ffff067224 */ /* 0x000fe200078e0014 */
[----:B------:R-:W-:Y:S01]  /*1b570*/  PRMT R42, R42, 0x5410, R7 ;  /* 0x000054102a2a7816 */ /* 0x000fe20000000007 */
[----:B------:R-:W-:Y:S01]  /*1b580*/  IMAD.MOV.U32 R0, RZ, RZ, R14 ;  /* 0x000000ffff007224 */ /* 0x000fe200078e000e */
[----:B------:R-:W-:-:S07]  /*1b590*/  PRMT R45, R5, 0x7610, R45 ;  /* 0x00007610052d7816 */ /* 0x000fce000000002d */
[----:B------:R-:W-:Y:S05]  /*1b5a0*/  WARPSYNC.COLLECTIVE R15, `(.L_x_2985) ;  /* 0x000000000f087348 */ /* 0x000fea0003c00000 */
[----:B------:R0:W1:Y:S02]  /*1b5b0*/  SHFL.IDX P6, R14, R13, R12, R11 ;  /* 0x0000000c0d0e7389 */ /* 0x00006400000c000b */
[----:B01----:R-:W-:Y:S01]  /*1b5c0*/  ENDCOLLECTIVE ;  /* 0x000000000000791b */ /* 0x003fe20003800000 */
.L_x_2985:
[----:B------:R-:W-:Y:S02]  /*1b5d0*/  PRMT R56, R4, 0x5410, R6 ;  /* 0x0000541004387816 */ /* 0x000fe40000000006 */
[----:B------:R-:W-:Y:S02]  /*1b5e0*/  CS2R R4, SRZ ;  /* 0x0000000000047805 */ /* 0x000fe4000001ff00 */
[----:B------:R-:W-:Y:S01]  /*1b5f0*/  MOV R13, R24 ;  /* 0x00000018000d7202 */ /* 0x000fe20000000f00 */
[----:B------:R-:W-:-:S07]  /*1b600*/  IMAD.MOV.U32 R3, RZ, RZ, R14 ;  /* 0x000000ffff037224 */ /* 0x000fce00078e000e */
[----:B------:R-:W-:Y:S05]  /*1b610*/  WARPSYNC.COLLECTIVE R15, `(.L_x_2986) ;  /* 0x000000000f087348 */ /* 0x000fea0003c00000 */
[----:B------:R0:W1:Y:S02]  /*1b620*/  SHFL.IDX P6, R14, R13, R12, R11 ;  /* 0x0000000c0d0e7389 */ /* 0x00006400000c000b */
[----:B01----:R-:W-:Y:S01]  /*1b630*/  ENDCOLLECTIVE ;  /* 0x000000000000791b */ /* 0x003fe20003800000 */
.L_x_2986:
[----:B------:R-:W-:Y:S02]  /*1b640*/  IMAD.MOV.U32 R13, RZ, RZ, R27 ;  /* 0x000000ffff0d7224 */ /* 0x000fe400078e001b */
[----:B------:R-:W-:-:S07]  /*1b650*/  IMAD.MOV.U32 R24, RZ, RZ, R14 ;  /* 0x000000ffff187224 */ /* 0x000fce00078e000e */
[----:B------:R-:W-:Y:S05]  /*1b660*/  WARPSYNC.COLLECTIVE R15, `(.L_x_2987) ;  /* 0x000000000f087348 */ /* 0x000fea0003c00000 */
[----:B------:R0:W1:Y:S02]  /*1b670*/  SHFL.IDX P6, R14, R13, R12, R11 ;  /* 0x0000000c0d0e7389 */ /* 0x00006400000c000b */
[----:B01----:R-:W-:Y:S01]  /*1b680*/  ENDCOLLECTIVE ;  /* 0x000000000000791b */ /* 0x003fe20003800000 */
.L_x_2987:
[----:B------:R-:W-:Y:S05]  /*1b690*/  BRA `(.L_x_2988) ;  /* 0xfffffec8009c7947 */ /* 0x000fea000383ffff */
.L_x_2763:
[----:B0-----:R0:W1:Y:S02]  /*1b6a0*/  SYNCS.PHASECHK.TRANS64.TRYWAIT P1, [R2+URZ+0x16800], R13 ;  /* 0x0168000d020075a7 */ /* 0x001064000802017f */
[----:B-1----:R-:W-:Y:S05]  /*1b6b0*/  @!P1 NANOSLEEP.SYNCS 0x989680 ;  /* 0x009896800000995d */ /* 0x002fea0003900000 */
[----:B------:R-:W1:Y:S02]  /*1b6c0*/  @!P1 SYNCS.PHASECHK.TRANS64 P1, [R2+URZ+0x16800], R13 ;  /* 0x0168000d020095a7 */ /* 0x000e64000802007f */
[----:B-1----:R-:W-:Y:S05]  /*1b6d0*/  @!P1 BRA `(.L_x_2763) ;  /* 0xfffffffc00f09947 */ /* 0x002fea000383ffff */
[----:B------:R-:W-:Y:S05]  /*1b6e0*/  BRA `(.L_x_2989) ;  /* 0xfffffecc003c7947 */ /* 0x000fea000383ffff */
.L_x_2769:
[----:B-1----:R1:W3:Y:S02]  /*1b6f0*/  SYNCS.PHASECHK.TRANS64.TRYWAIT P1, [R8+URZ+0x16830], R3 ;  /* 0x01683003080075a7 */ /* 0x0022e4000802017f */
[----:B---3--:R-:W-:Y:S05]  /*1b700*/  @!P1 NANOSLEEP.SYNCS 0x989680 ;  /* 0x009896800000995d */ /* 0x008fea0003900000 */
[----:B------:R-:W3:Y:S02]  /*1b710*/  @!P1 SYNCS.PHASECHK.TRANS64 P1, [R8+URZ+0x16830], R3 ;  /* 0x01683003080095a7 */ /* 0x000ee4000802007f */
[----:B---3--:R-:W-:Y:S05]  /*1b720*/  @!P1 BRA `(.L_x_2769) ;  /* 0xfffffffc00f09947 */ /* 0x008fea000383ffff */
[----:B------:R-:W-:Y:S05]  /*1b730*/  BRA `(.L_x_2768) ;  /* 0xfffffed800cc7947 */ /* 0x000fea000383ffff */
.L_x_2776:
[----:B-1----:R1:W2:Y:S02]  /*1b740*/  SYNCS.PHASECHK.TRANS64.TRYWAIT P2, [R3+URZ+0x16830], R0 ;  /* 0x01683000030075a7 */ /* 0x0022a4000804017f */
[----:B--2---:R-:W-:Y:S05]  /*1b750*/  @!P2 NANOSLEEP.SYNCS 0x989680 ;  /* 0x009896800000a95d */ /* 0x004fea0003900000 */
[----:B------:R-:W2:Y:S02]  /*1b760*/  @!P2 SYNCS.PHASECHK.TRANS64 P2, [R3+URZ+0x16830], R0 ;  /* 0x016830000300a5a7 */ /* 0x000ea4000804007f */
[----:B--2---:R-:W-:Y:S05]  /*1b770*/  @!P2 BRA `(.L_x_2776) ;  /* 0xfffffffc00f0a947 */ /* 0x004fea000383ffff */
[----:B------:R-:W-:Y:S05]  /*1b780*/  BRA `(.L_x_2775) ;  /* 0xfffffefc00787947 */ /* 0x000fea000383ffff */
.L_x_2780:
[----:B-1----:R1:W2:Y:S02]  /*1b790*/  SYNCS.PHASECHK.TRANS64.TRYWAIT P1, [R3+URZ+0x16850], R0 ;  /* 0x01685000030075a7 */ /* 0x0022a4000802017f */
[----:B--2---:R-:W-:Y:S05]  /*1b7a0*/  @!P1 NANOSLEEP.SYNCS 0x989680 ;  /* 0x009896800000995d */ /* 0x004fea0003900000 */
[----:B------:R-:W2:Y:S02]  /*1b7b0*/  @!P1 SYNCS.PHASECHK.TRANS64 P1, [R3+URZ+0x16850], R0 ;  /* 0x01685000030095a7 */ /* 0x000ea4000802007f */
[----:B--2---:R-:W-:Y:S05]  /*1b7c0*/  @!P1 BRA `(.L_x_2780) ;  /* 0xfffffffc00f09947 */ /* 0x004fea000383ffff */
[----:B------:R-:W-:Y:S05]  /*1b7d0*/  BRA `(.L_x_2777) ;  /* 0xffffff0000547947 */ /* 0x000fea000383ffff */
.L_x_2789:
[----:B-1----:R1:W2:Y:S02]  /*1b7e0*/  SYNCS.PHASECHK.TRANS64.TRYWAIT P1, [R0+URZ+0x16830], R3 ;  /* 0x01683003000075a7 */ /* 0x0022a4000802017f */
[----:B--2---:R-:W-:Y:S05]  /*1b7f0*/  @!P1 NANOSLEEP.SYNCS 0x989680 ;  /* 0x009896800000995d */ /* 0x004fea0003900000 */
[----:B------:R-:W2:Y:S02]  /*1b800*/  @!P1 SYNCS.PHASECHK.TRANS64 P1, [R0+URZ+0x16830], R3 ;  /* 0x01683003000095a7 */ /* 0x000ea4000802007f */
[----:B--2---:R-:W-:Y:S05]  /*1b810*/  @!P1 BRA `(.L_x_2789) ;  /* 0xfffffffc00f09947 */ /* 0x004fea000383ffff */
[----:B------:R-:W-:Y:S05]  /*1b820*/  BRA `(.L_x_2788) ;  /* 0xffffff2400cc7947 */ /* 0x000fea000383ffff */
.L_x_2793:
[----:B-1----:R1:W2:Y:S02]  /*1b830*/  SYNCS.PHASECHK.TRANS64.TRYWAIT P1, [R3+URZ+0x16850], R0 ;  /* 0x01685000030075a7 */ /* 0x0022a4000802017f */
[----:B--2---:R-:W-:Y:S05]  /*1b840*/  @!P1 NANOSLEEP.SYNCS 0x989680 ;  /* 0x009896800000995d */ /* 0x004fea0003900000 */
[----:B------:R-:W2:Y:S02]  /*1b850*/  @!P1 SYNCS.PHASECHK.TRANS64 P1, [R3+URZ+0x16850], R0 ;  /* 0x01685000030095a7 */ /* 0x000ea4000802007f */
[----:B--2---:R-:W-:Y:S05]  /*1b860*/  @!P1 BRA `(.L_x_2793) ;  /* 0xfffffffc00f09947 */ /* 0x004fea000383ffff */
[----:B------:R-:W-:Y:S05]  /*1b870*/  BRA `(.L_x_2790) ;  /* 0xffffff28009c7947 */ /* 0x000fea000383ffff */
.L_x_2800:
[----:B-1----:R1:W2:Y:S02]  /*1b880*/  SYNCS.PHASECHK.TRANS64.TRYWAIT P1, [R10+URZ+0x16850], R7 ;  /* 0x016850070a0075a7 */ /* 0x0022a4000802017f */
[----:B--2---:R-:W-:Y:S05]  /*1b890*/  @!P1 NANOSLEEP.SYNCS 0x989680 ;  /* 0x009896800000995d */ /* 0x004fea0003900000 */
[----:B------:R-:W2:Y:S02]  /*1b8a0*/  @!P1 SYNCS.PHASECHK.TRANS64 P1, [R10+URZ+0x16850], R7 ;  /* 0x016850070a0095a7 */ /* 0x000ea4000802007f */
[----:B--2---:R-:W-:Y:S05]  /*1b8b0*/  @!P1 BRA `(.L_x_2800) ;  /* 0xfffffffc00f09947 */ /* 0x004fea000383ffff */
[----:B------:R-:W-:Y:S05]  /*1b8c0*/  BRA `(.L_x_2799) ;  /* 0xffffff4400647947 */ /* 0x000fea000383ffff */
.L_x_2806:
        /* <DEDUP_REMOVED lines=8> */
.L_x_2990:
[----:B------:R-:W-:Y:S02]  /*1b950*/  IADD3 R20, R42, 0x30, RZ ;  /* 0x000000302a147810 */ /* 0x000fe40007ffe0ff */
[----:B------:R-:W-:Y:S01]  /*1b960*/  MOV R13, R40 ;  /* 0x00000028000d7202 */ /* 0x000fe20000000f00 */
[----:B------:R-:W-:-:S07]  /*1b970*/  IMAD.MOV.U32 R0, RZ, RZ, R14 ;  /* 0x000000ffff007224 */ /* 0x000fce00078e000e */
[----:B------:R-:W-:Y:S05]  /*1b980*/  WARPSYNC.COLLECTIVE R15, `(.L_x_2991) ;  /* 0x000000000f087348 */ /* 0x000fea0003c00000 */
[----:B------:R0:W1:Y:S02]  /*1b990*/  SHFL.IDX P6, R14, R13, R12, R11 ;  /* 0x0000000c0d0e7389 */ /* 0x00006400000c000b */
[----:B01----:R-:W-:Y:S01]  /*1b9a0*/  ENDCOLLECTIVE ;  /* 0x000000000000791b */ /* 0x003fe20003800000 */
.L_x_2991:
        /* <DEDUP_REMOVED lines=12> */
.L_x_2992:
[----:B------:R-:W-:-:S04]  /*1ba70*/  @!P3 LEA R28, P5, R43, R3, 0x1 ;  /* 0x000000032b1cb211 */ /* 0x000fc800078a08ff */
[----:B------:R-:W-:Y:S01]  /*1ba80*/  @!P3 LEA.HI.X R3, R43, R0, R44, 0x1, P5 ;  /* 0x000000002b03b211 */ /* 0x000fe200028f0c2c */
[----:B------:R-:W-:Y:S02]  /*1ba90*/  IMAD.MOV.U32 R13, RZ, RZ, R40 ;  /* 0x000000ffff0d7224 */ /* 0x000fe400078e0028 */
[----:B------:R-:W-:-:S07]  /*1baa0*/  IMAD.MOV.U32 R8, RZ, RZ, R14 ;  /* 0x000000ffff087224 */ /* 0x000fce00078e000e */
[----:B------:R-:W-:Y:S05]  /*1bab0*/  WARPSYNC.COLLECTIVE R15, `(.L_x_2993) ;  /* 0x000000000f087348 */ /* 0x000fea0003c00000 */
[----:B------:R0:W1:Y:S02]  /*1bac0*/  SHFL.IDX P6, R14, R13, R12, R11 ;  /* 0x0000000c0d0e7389 */ /* 0x00006400000c000b */
[----:B01----:R-:W-:Y:S01]  /*1bad0*/  ENDCOLLECTIVE ;  /* 0x000000000000791b */ /* 0x003fe20003800000 */
.L_x_2993:
[----:B------:R-:W-:Y:S02]  /*1bae0*/  IMAD.MOV.U32 R13, RZ, RZ, R41 ;  /* 0x000000ffff0d7224 */ /* 0x000fe400078e0029 */
[----:B------:R-:W-:Y:S01]  /*1baf0*/  IMAD.MOV.U32 R12, RZ, RZ, 0x2 ;  /* 0x00000002ff0c7424 */ /* 0x000fe200078e00ff */
[----:B------:R-:W-:-:S07]  /*1bb00*/  MOV R9, R14 ;  /* 0x0000000e00097202 */ /* 0x000fce0000000f00 */
[----:B------:R-:W-:Y:S05]  /*1bb10*/  WARPSYNC.COLLECTIVE R15, `(.L_x_2994) ;  /* 0x000000000f087348 */ /* 0x000fea0003c00000 */
[----:B------:R0:W1:Y:S02]  /*1bb20*/  SHFL.IDX P6, R14, R13, R12, R11 ;  /* 0x0000000c0d0e7389 */ /* 0x00006400000c000b */
[----:B01----:R-:W-:Y:S01]  /*1bb30*/  ENDCOLLECTIVE ;  /* 0x000000000000791b */ /* 0x003fe20003800000 */
.L_x_2994:
        /* <DEDUP_REMOVED lines=11> */
.L_x_2995:
[----:B------:R-:W-:Y:S02]  /*1bbf0*/  IMAD.MOV.U32 R13, RZ, RZ, R41 ;  /* 0x000000ffff0d7224 */ /* 0x000fe400078e0029 */
[----:B------:R-:W-:Y:S01]  /*1bc00*/  IMAD.MOV.U32 R12, RZ, RZ, 0x3 ;  /* 0x00000003ff0c7424 */ /* 0x000fe200078e00ff */
[----:B------:R-:W-:-:S13]  /*1bc10*/  @!P2 LEA R46, P5, R43, R14, 0x1 ;  /* 0x0000000e2b2ea211 */ /* 0x000fda00078a08ff */
[----:B------:R-:W-:Y:S05]  /*1bc20*/  WARPSYNC.COLLECTIVE R15, `(.L_x_2996) ;  /* 0x000000000f087348 */ /* 0x000fea0003c00000 */
[----:B------:R0:W1:Y:S02]  /*1bc30*/  SHFL.IDX P6, R14, R13, R12, R11 ;  /* 0x0000000c0d0e7389 */ /* 0x00006400000c000b */
[----:B01----:R-:W-:Y:S01]  /*1bc40*/  ENDCOLLECTIVE ;  /* 0x000000000000791b */ /* 0x003fe20003800000 */
.L_x_2996:
[----:B------:R-:W-:Y:S01]  /*1bc50*/  @!P2 LEA.HI.X R47, R43, R10, R44, 0x1, P5 ;  /* 0x0000000a2b2fa211 */ /* 0x000fe200028f0c2c */
[----:B------:R-:W-:-:S04]  /*1bc60*/  @!P2 IMAD.MOV.U32 R4, RZ, RZ, R46 ;  /* 0x000000ffff04a224 */ /* 0x000fc800078e002e */
[----:B------:R-:W-:-:S05]  /*1bc70*/  @!P2 IMAD.MOV.U32 R5, RZ, RZ, R47 ;  /* 0x000000ffff05a224 */ /* 0x000fca00078e002f */
[----:B------:R0:W-:Y:S01]  /*1bc80*/  @!P2 ST.E.128 desc[UR40][R4.64], R32 ;  /* 0x000000200400a985 */ /* 0x0001e2000c101d28 */
[----:B------:R-:W-:Y:S01]  /*1bc90*/  IMAD.MOV.U32 R13, RZ, RZ, R40 ;  /* 0x000000ffff0d7224 */ /* 0x000fe200078e0028 */
[----:B------:R-:W-:-:S07]  /*1bca0*/  MOV R0, R14 ;  /* 0x0000000e00007202 */ /* 0x000fce0000000f00 */
[----:B0-----:R-:W-:Y:S05]  /*1bcb0*/  WARPSYNC.COLLECTIVE R15, `(.L_x_2997) ;  /* 0x000000000f087348 */ /* 0x001fea0003c00000 */
[----:B------:R1:W2:Y:S02]  /*1bcc0*/  SHFL.IDX P6, R14, R13, R12, R11 ;  /* 0x0000000c0d0e7389 */ /* 0x0002a400000c000b */
[----:B012---:R-:W-:Y:S01]  /*1bcd0*/  ENDCOLLECTIVE ;  /* 0x000000000000791b */ /* 0x007fe20003800000 */
.L_x_2997:
[----:B------:R-:W-:Y:S05]  /*1bce0*/  BRA `(.L_x_2998) ;  /* 0xffffff58009c7947 */ /* 0x000fea000383ffff */
.L_x_2808:
[----:B------:R-:W-:Y:S01]  /*1bcf0*/  IMAD.MOV.U32 R13, RZ, RZ, R4 ;  /* 0x000000ffff0d7224 */ /* 0x000fe200078e0004 */
[----:B------:R-:W-:Y:S01]  /*1bd00*/  MOV R11, 0x1c1f ;  /* 0x00001c1f000b7802 */ /* 0x000fe20000000f00 */
[----:B------:R-:W-:Y:S02]  /*1bd10*/  IMAD.MOV.U32 R12, RZ, RZ, RZ ;  /* 0x000000ffff0c7224 */ /* 0x000fe400078e00ff */
[----:B------:R-:W-:-:S07]  /*1bd20*/  IMAD.MOV.U32 R15, RZ, RZ, -0x1 ;  /* 0xffffffffff0f7424 */ /* 0x000fce00078e00ff */
[----:B------:R-:W-:Y:S05]  /*1bd30*/  WARPSYNC.COLLECTIVE R15, `(.L_x_2999) ;  /* 0x000000000f087348 */ /* 0x000fea0003c00000 */
[----:B------:R0:W1:Y:S02]  /*1bd40*/  SHFL.IDX P6, R14, R13, R12, R11 ;  /* 0x0000000c0d0e7389 */ /* 0x00006400000c000b */
[----:B01----:R-:W-:Y:S01]  /*1bd50*/  ENDCOLLECTIVE ;  /* 0x000000000000791b */ /* 0x003fe20003800000 */
.L_x_2999:
[----:B------:R-:W-:Y:S02]  /*1bd60*/  IMAD.MOV.U32 R13, RZ, RZ, R0 ;  /* 0x000000ffff0d7224 */ /* 0x000fe400078e0000 */
[----:B------:R-:W-:-:S07]  /*1bd70*/  IMAD.MOV.U32 R3, RZ, RZ, R14 ;  /* 0x000000ffff037224 */ /* 0x000fce00078e000e */
[----:B------:R-:W-:Y:S05]  /*1bd80*/  WARPSYNC.COLLECTIVE R15, `(.L_x_3000) ;  /* 0x000000000f087348 */ /* 0x000fea0003c00000 */
[----:B------:R0:W1:Y:S02]  /*1bd90*/  SHFL.IDX P6, R14, R13, R12, R11 ;  /* 0x0000000c0d0e7389 */ /* 0x00006400000c000b */
[----:B01----:R-:W-:Y:S01]  /*1bda0*/  ENDCOLLECTIVE ;  /* 0x000000000000791b */ /* 0x003fe20003800000 */
.L_x_3000:
[----:B------:R-:W-:Y:S05]  /*1bdb0*/  BRA `(.L_x_3001) ;  /* 0xffffff5c00787947 */ /* 0x000fea000383ffff */
.L_x_2811:
[----:B------:R-:W-:Y:S01]  /*1bdc0*/  BSSY B1, `(.L_x_3002) ;  /* 0x0000008000017945 */ /* 0x000fe20003800000 */
[----:B---3--:R-:W-:Y:S01]  /*1bdd0*/  IMAD.MOV.U32 R13, RZ, RZ, R4 ;  /* 0x000000ffff0d7224 */ /* 0x008fe200078e0004 */
[----:B------:R-:W-:Y:S01]  /*1bde0*/  MOV R11, 0x1c1f ;  /* 0x00001c1f000b7802 */ /* 0x000fe20000000f00 */
[----:B------:R-:W-:Y:S02]  /*1bdf0*/  IMAD.MOV.U32 R12, RZ, RZ, 0x1 ;  /* 0x00000001ff0c7424 */ /* 0x000fe400078e00ff */
[----:B------:R-:W-:-:S07]  /*1be00*/  IMAD.MOV.U32 R15, RZ, RZ, -0x1 ;  /* 0xffffffffff0f7424 */ /* 0x000fce00078e00ff */
[----:B012---:R-:W-:Y:S05]  /*1be10*/  WARPSYNC.COLLECTIVE R15, `(.L_x_3003) ;  /* 0x000000000f087348 */ /* 0x007fea0003c00000 */
[----:B--2---:R2:W3:Y:S02]  /*1be20*/  SHFL.IDX P6, R14, R13, R12, R11 ;  /* 0x0000000c0d0e7389 */ /* 0x0044e400000c000b */
[----:B0123--:R-:W-:Y:S01]  /*1be30*/  ENDCOLLECTIVE ;  /* 0x000000000000791b */ /* 0x00ffe20003800000 */
.L_x_3003:
[----:B------:R-:W-:Y:S05]  /*1be40*/  BSYNC B1 ;  /* 0x0000000000017941 */ /* 0x000fea0003800000 */
.L_x_3002:
        /* <DEDUP_REMOVED lines=8> */
.L_x_3004:
[----:B------:R-:W-:Y:S05]  /*1bed0*/  BRA `(.L_x_3005) ;  /* 0xffffff5c00d47947 */ /* 0x000fea000383ffff */
.L_x_2815:
        /* <DEDUP_REMOVED lines=9> */
.L_x_3006:
[C---:B------:R-:W-:Y:S02]  /*1bf70*/  ISETP.GE.OR P3, PT, R24.reuse, R21, P0 ;  /* 0x000000151800720c */ /* 0x040fe40000766670 */
[----:B------:R-:W-:-:S04]  /*1bf80*/  IADD3 R8, R24, 0x30, RZ ;  /* 0x0000003018087810 */ /* 0x000fc80007ffe0ff */
[----:B------:R-:W-:Y:S01]  /*1bf90*/  ISETP.GE.OR P4, PT, R8, R21, P0 ;  /* 0x000000150800720c */ /* 0x000fe20000786670 */
[----:B------:R-:W-:Y:S01]  /*1bfa0*/  VIADD R8, R24, 0x60 ;  /* 0x0000006018087836 */ /* 0x000fe20000000000 */
[----:B------:R-:W-:-:S04]  /*1bfb0*/  MOV R13, R7 ;  /* 0x00000007000d7202 */ /* 0x000fc80000000f00 */
[----:B------:R-:W-:Y:S01]  /*1bfc0*/  ISETP.GE.OR P2, PT, R8, R21, P0 ;  /* 0x000000150800720c */ /* 0x000fe20000746670 */
[----:B------:R-:W-:-:S12]  /*1bfd0*/  IMAD.MOV.U32 R0, RZ, RZ, R14 ;  /* 0x000000ffff007224 */ /* 0x000fd800078e000e */
[----:B------:R-:W-:Y:S05]  /*1bfe0*/  WARPSYNC.COLLECTIVE R15, `(.L_x_3007) ;  /* 0x000000000f087348 */ /* 0x000fea0003c00000 */
[----:B------:R0:W1:Y:S02]  /*1bff0*/  SHFL.IDX P6, R14, R13, R12, R11 ;  /* 0x0000000c0d0e7389 */ /* 0x00006400000c000b */
[----:B01----:R-:W-:Y:S01]  /*1c000*/  ENDCOLLECTIVE ;  /* 0x000000000000791b */ /* 0x003fe20003800000 */
.L_x_3007:
[----:B------:R-:W-:Y:S02]  /*1c010*/  IMAD.MOV.U32 R13, RZ, RZ, R20 ;  /* 0x000000ffff0d7224 */ /* 0x000fe400078e0014 */
[----:B------:R-:W-:Y:S02]  /*1c020*/  IMAD.MOV.U32 R12, RZ, RZ, 0x1 ;  /* 0x00000001ff0c7424 */ /* 0x000fe400078e00ff */
[----:B------:R-:W-:-:S07]  /*1c030*/  IMAD.MOV.U32 R3, RZ, RZ, R14 ;  /* 0x000000ffff037224 */ /* 0x000fce00078e000e */
[----:B------:R-:W-:Y:S05]  /*1c040*/  WARPSYNC.COLLECTIVE R15, `(.L_x_3008) ;  /* 0x000000000f087348 */ /* 0x000fea0003c00000 */
[----:B------:R0:W1:Y:S02]  /*1c050*/  SHFL.IDX P6, R14, R13, R12, R11 ;  /* 0x0000000c0d0e7389 */ /* 0x00006400000c000b */
[----:B01----:R-:W-:Y:S01]  /*1c060*/  ENDCOLLECTIVE ;  /* 0x000000000000791b */ /* 0x003fe20003800000 */
.L_x_3008:
[----:B------:R-:W-:-:S04]  /*1c070*/  @!P3 LEA R10, P5, R43, R3, 0x1 ;  /* 0x000000032b0ab211 */ /* 0x000fc800078a08ff */
[----:B------:R-:W-:Y:S01]  /*1c080*/  @!P3 LEA.HI.X R3, R43, R0, R44, 0x1, P5 ;  /* 0x000000002b03b211 */ /* 0x000fe200028f0c2c */
[----:B------:R-:W-:Y:S02]  /*1c090*/  IMAD.MOV.U32 R13, RZ, RZ, R7 ;  /* 0x000000ffff0d7224 */ /* 0x000fe400078e0007 */
[----:B------:R-:W-:-:S07]  /*1c0a0*/  IMAD.MOV.U32 R4, RZ, RZ, R14 ;  /* 0x000000ffff047224 */ /* 0x000fce00078e000e */
[----:B------:R-:W-:Y:S05]  /*1c0b0*/  WARPSYNC.COLLECTIVE R15, `(.L_x_3009) ;  /* 0x000000000f087348 */ /* 0x000fea0003c00000 */
[----:B------:R0:W1:Y:S02]  /*1c0c0*/  SHFL.IDX P6, R14, R13, R12, R11 ;  /* 0x0000000c0d0e7389 */ /* 0x00006400000c000b */
[----:B01----:R-:W-:Y:S01]  /*1c0d0*/  ENDCOLLECTIVE ;  /* 0x000000000000791b */ /* 0x003fe20003800000 */
.L_x_3009:
[----:B------:R-:W-:Y:S02]  /*1c0e0*/  IMAD.MOV.U32 R13, RZ, RZ, R20 ;  /* 0x000000ffff0d7224 */ /* 0x000fe400078e0014 */
[----:B------:R-:W-:Y:S01]  /*1c0f0*/  IMAD.MOV.U32 R12, RZ, RZ, 0x2 ;  /* 0x00000002ff0c7424 */ /* 0x000fe200078e00ff */
[----:B------:R-:W-:-:S07]  /*1c100*/  MOV R5, R14 ;  /* 0x0000000e00057202 */ /* 0x000fce0000000f00 */
[----:B------:R-:W-:Y:S05]  /*1c110*/  WARPSYNC.COLLECTIVE R15, `(.L_x_3010) ;  /* 0x000000000f087348 */ /* 0x000fea0003c00000 */
[----:B------:R0:W1:Y:S02]  /*1c120*/  SHFL.IDX P6, R14, R13, R12, R11 ;  /* 0x0000000c0d0e7389 */ /* 0x00006400000c000b */
[----:B01----:R-:W-:Y:S01]  /*1c130*/  ENDCOLLECTIVE ;  /* 0x000000000000791b */ /* 0x003fe20003800000 */
.L_x_3010:
[----:B------:R-:W-:-:S04]  /*1c140*/  @!P4 LEA R8, P1, R43, R5, 0x1 ;  /* 0x000000052b08c211 */ /* 0x000fc800078208ff */
[----:B------:R-:W-:Y:S01]  /*1c150*/  @!P4 LEA.HI.X R9, R43, R4, R44, 0x1, P1 ;  /* 0x000000042b09c211 */ /* 0x000fe200008f0c2c */
[----:B------:R-:W-:Y:S02]  /*1c160*/  IMAD.MOV.U32 R13, RZ, RZ, R7 ;  /* 0x000000ffff0d7224 */ /* 0x000fe400078e0007 */
[----:B------:R-:W-:-:S07]  /*1c170*/  IMAD.MOV.U32 R6, RZ, RZ, R14 ;  /* 0x000000ffff067224 */ /* 0x000fce00078e000e */
[----:B------:R-:W-:Y:S05]  /*1c180*/  WARPSYNC.COLLECTIVE R15, `(.L_x_3011) ;  /* 0x000000000f087348 */ /* 0x000fea0003c00000 */
[----:B------:R0:W1:Y:S02]  /*1c190*/  SHFL.IDX P6, R14, R13, R12, R11 ;  /* 0x0000000c0d0e7389 */ /* 0x00006400000c000b */
[----:B01----:R-:W-:Y:S01]  /*1c1a0*/  ENDCOLLECTIVE ;  /* 0x000000000000791b */ /* 0x003fe20003800000 */
.L_x_3011:
        /* <DEDUP_REMOVED lines=12> */
.L_x_3012:
[----:B------:R0:W-:Y:S01]  /*1c270*/  @!P2 ST.E.128 desc[UR40][R4.64], RZ ;  /* 0x000000ff0400a985 */ /* 0x0001e2000c101d28 */
[----:B------:R-:W-:Y:S01]  /*1c280*/  IMAD.MOV.U32 R13, RZ, RZ, R7 ;  /* 0x000000ffff0d7224 */ /* 0x000fe200078e0007 */
[----:B------:R-:W-:-:S07]  /*1c290*/  MOV R0, R14 ;  /* 0x0000000e00007202 */ /* 0x000fce0000000f00 */
[----:B0-----:R-:W-:Y:S05]  /*1c2a0*/  WARPSYNC.COLLECTIVE R15, `(.L_x_3013) ;  /* 0x000000000f087348 */ /* 0x001fea0003c00000 */
[----:B------:R1:W2:Y:S02]  /*1c2b0*/  SHFL.IDX P6, R14, R13, R12, R11 ;  /* 0x0000000c0d0e7389 */ /* 0x0002a400000c000b */
[----:B012---:R-:W-:Y:S01]  /*1c2c0*/  ENDCOLLECTIVE ;  /* 0x000000000000791b */ /* 0x007fe20003800000 */
.L_x_3013:
[----:B------:R-:W-:Y:S05]  /*1c2d0*/  BRA `(.L_x_3014) ;  /* 0xffffff6400e47947 */ /* 0x000fea000383ffff */
.L_x_2834:
[----:B------:R-:W2:Y:S01]  /*1c2e0*/  S2R R7, SR_TID.X ;  /* 0x0000000000077919 */ /* 0x000ea20000002100 */
[----:B------:R-:W-:Y:S01]  /*1c2f0*/  BSSY B1, `(.L_x_3015) ;  /* 0x000000a000017945 */ /* 0x000fe20003800000 */
[----:B------:R-:W-:Y:S01]  /*1c300*/  IMAD.MOV.U32 R12, RZ, RZ, RZ ;  /* 0x000000ffff0c7224 */ /* 0x000fe200078e00ff */
[----:B------:R-:W-:Y:S01]  /*1c310*/  MOV R15, 0xffffffff ;  /* 0xffffffff000f7802 */ /* 0x000fe20000000f00 */
[----:B------:R-:W-:Y:S01]  /*1c320*/  IMAD.MOV.U32 R11, RZ, RZ, 0x1f ;  /* 0x0000001fff0b7424 */ /* 0x000fe200078e00ff */
[----:B--2---:R-:W-:-:S04]  /*1c330*/  SHF.R.U32.HI R7, RZ, 0x5, R7 ;  /* 0x00000005ff077819 */ /* 0x004fc80000011607 */
[----:B------:R-:W-:-:S05]  /*1c340*/  LOP3.LUT R7, R7, 0x3, RZ, 0xc0, !PT ;  /* 0x0000000307077812 */ /* 0x000fca00078ec0ff */
[----:B------:R-:W-:-:S07]  /*1c350*/  IMAD.MOV.U32 R13, RZ, RZ, R7 ;  /* 0x000000ffff0d7224 */ /* 0x000fce00078e0007 */
[----:B01----:R-:W-:Y:S05]  /*1c360*/  WARPSYNC.COLLECTIVE R15, `(.L_x_3016) ;  /* 0x000000000f087348 */ /* 0x003fea0003c00000 */
[----:B------:R2:W3:Y:S02]  /*1c370*/  SHFL.IDX P6, R14, R13, R12, R11 ;  /* 0x0000000c0d0e7389 */ /* 0x0004e400000c000b */
[----:B0123--:R-:W-:Y:S01]  /*1c380*/  ENDCOLLECTIVE ;  /* 0x000000000000791b */ /* 0x00ffe20003800000 */
.L_x_3016:
[----:B------:R-:W-:Y:S05]  /*1c390*/  BSYNC B1 ;  /* 0x0000000000017941 */ /* 0x000fea0003800000 */
.L_x_3015:
[----:B------:R-:W-:Y:S05]  /*1c3a0*/  BRA `(.L_x_3017) ;  /* 0xffffff8000c87947 */ /* 0x000fea000383ffff */
.L_x_2836:
[----:B------:R-:W-:Y:S01]  /*1c3b0*/  BSSY B1, `(.L_x_3018) ;  /* 0x0000006000017945 */ /* 0x000fe20003800000 */
[----:B------:R-:W-:-:S07]  /*1c3c0*/  IMAD.MOV.U32 R15, RZ, RZ, -0x1 ;  /* 0xffffffffff0f7424 */ /* 0x000fce00078e00ff */
[----:B012---:R-:W-:Y:S05]  /*1c3d0*/  WARPSYNC.COLLECTIVE R15, `(.L_x_3019) ;  /* 0x000000000f0c7348 */ /* 0x007fea0003c00000 */
[----:B------:R-:W-:Y:S02]  /*1c3e0*/  ELECT P6, UR62, PT ;  /* 0x00000000003e782f */ /* 0x000fe400038c0000 */
[----:B------:R-:W-:Y:S01]  /*1c3f0*/  MOV R14, UR62 ;  /* 0x0000003e000e7c02 */ /* 0x000fe20008000f00 */
[----:B012---:R-:W-:Y:S10]  /*1c400*/  ENDCOLLECTIVE ;  /* 0x000000000000791b */ /* 0x007ff40003800000 */
.L_x_3019:
[----:B------:R-:W-:Y:S05]  /*1c410*/  BSYNC B1 ;  /* 0x0000000000017941 */ /* 0x000fea0003800000 */
.L_x_3018:
[----:B------:R-:W-:Y:S05]  /*1c420*/  BRA `(.L_x_2835) ;  /* 0xffffff8000c07947 */ /* 0x000fea000383ffff */
.L_x_2838:
[----:B--2---:R2:W3:Y:S02]  /*1c430*/  SYNCS.PHASECHK.TRANS64.TRYWAIT P0, [R16+URZ+0x16820], R6 ;  /* 0x01682006100075a7 */ /* 0x0044e4000800017f */
[----:B---3--:R-:W-:Y:S05]  /*1c440*/  @!P0 NANOSLEEP.SYNCS 0x989680 ;  /* 0x009896800000895d */ /* 0x008fea0003900000 */
[----:B------:R-:W3:Y:S02]  /*1c450*/  @!P0 SYNCS.PHASECHK.TRANS64 P0, [R16+URZ+0x16820], R6 ;  /* 0x01682006100085a7 */ /* 0x000ee4000800007f */
[----:B---3--:R-:W-:Y:S05]  /*1c460*/  @!P0 BRA `(.L_x_2838) ;  /* 0xfffffffc00f08947 */ /* 0x008fea000383ffff */
[----:B------:R-:W-:Y:S05]  /*1c470*/  BRA `(.L_x_3020) ;  /* 0xffffff8000d07947 */ /* 0x000fea000383ffff */
.L_x_2842:
[----:B--2---:R2:W3:Y:S02]  /*1c480*/  SYNCS.PHASECHK.TRANS64.TRYWAIT P0, [R6+URZ+0x168a0], R7 ;  /* 0x0168a007060075a7 */ /* 0x0044e4000800017f */
[----:B---3--:R-:W-:Y:S05]  /*1c490*/  @!P0 NANOSLEEP.SYNCS 0x989680 ;  /* 0x009896800000895d */ /* 0x008fea0003900000 */
[----:B------:R-:W3:Y:S02]  /*1c4a0*/  @!P0 SYNCS.PHASECHK.TRANS64 P0, [R6+URZ+0x168a0], R7 ;  /* 0x0168a007060085a7 */ /* 0x000ee4000800007f */
[----:B---3--:R-:W-:Y:S05]  /*1c4b0*/  @!P0 BRA `(.L_x_2842) ;  /* 0xfffffffc00f08947 */ /* 0x008fea000383ffff */
[----:B------:R-:W-:Y:S05]  /*1c4c0*/  BRA `(.L_x_3021) ;  /* 0xffffff8000ec7947 */ /* 0x000fea000383ffff */
.L_x_2847:
[----:B0-----:R0:W1:Y:S02]  /*1c4d0*/  SYNCS.PHASECHK.TRANS64.TRYWAIT P0, [R6+URZ+0x168c0], R7 ;  /* 0x0168c007060075a7 */ /* 0x001064000800017f */
[----:B-1----:R-:W-:Y:S05]  /*1c4e0*/  @!P0 NANOSLEEP.SYNCS 0x989680 ;  /* 0x009896800000895d */ /* 0x002fea0003900000 */
[----:B------:R-:W1:Y:S02]  /*1c4f0*/  @!P0 SYNCS.PHASECHK.TRANS64 P0, [R6+URZ+0x168c0], R7 ;  /* 0x0168c007060085a7 */ /* 0x000e64000800007f */
[----:B-1----:R-:W-:Y:S05]  /*1c500*/  @!P0 BRA `(.L_x_2847) ;  /* 0xfffffffc00f08947 */ /* 0x002fea000383ffff */
[----:B------:R-:W-:Y:S05]  /*1c510*/  BRA `(.L_x_3022) ;  /* 0xffffff84006c7947 */ /* 0x000fea000383ffff */
.L_x_2854:
[----:B0-----:R0:W3:Y:S02]  /*1c520*/  SYNCS.PHASECHK.TRANS64.TRYWAIT P1, [R6+URZ+0x168a0], R7 ;  /* 0x0168a007060075a7 */ /* 0x0010e4000802017f */
[----:B---3--:R-:W-:Y:S05]  /*1c530*/  @!P1 NANOSLEEP.SYNCS 0x989680 ;  /* 0x009896800000995d */ /* 0x008fea0003900000 */
[----:B------:R-:W3:Y:S02]  /*1c540*/  @!P1 SYNCS.PHASECHK.TRANS64 P1, [R6+URZ+0x168a0], R7 ;  /* 0x0168a007060095a7 */ /* 0x000ee4000802007f */
[----:B---3--:R-:W-:Y:S05]  /*1c550*/  @!P1 BRA `(.L_x_2854) ;  /* 0xfffffffc00f09947 */ /* 0x008fea000383ffff */
[----:B------:R-:W-:Y:S05]  /*1c560*/  BRA `(.L_x_3023) ;  /* 0xffffff8800387947 */ /* 0x000fea000383ffff */
.L_x_2859:
[----:B-1----:R1:W2:Y:S02]  /*1c570*/  SYNCS.PHASECHK.TRANS64.TRYWAIT P1, [R6+URZ+0x168c0], R7 ;  /* 0x0168c007060075a7 */ /* 0x0022a4000802017f */
[----:B--2---:R-:W-:Y:S05]  /*1c580*/  @!P1 NANOSLEEP.SYNCS 0x989680 ;  /* 0x009896800000995d */ /* 0x004fea0003900000 */
[----:B------:R-:W2:Y:S02]  /*1c590*/  @!P1 SYNCS.PHASECHK.TRANS64 P1, [R6+URZ+0x168c0], R7 ;  /* 0x0168c007060095a7 */ /* 0x000ea4000802007f */
[----:B--2---:R-:W-:Y:S05]  /*1c5a0*/  @!P1 BRA `(.L_x_2859) ;  /* 0xfffffffc00f09947 */ /* 0x004fea000383ffff */
[----:B------:R-:W-:Y:S05]  /*1c5b0*/  BRA `(.L_x_3024) ;  /* 0xffffff8800b07947 */ /* 0x000fea000383ffff */
.L_x_2874:
        /* <DEDUP_REMOVED lines=11> */
.L_x_3026:
[----:B------:R-:W-:Y:S05]  /*1c670*/  BSYNC B0 ;  /* 0x0000000000007941 */ /* 0x000fea0003800000 */
.L_x_3025:
[----:B------:R-:W-:Y:S05]  /*1c680*/  BRA `(.L_x_3027) ;  /* 0xffffff9400f47947 */ /* 0x000fea000383ffff */
.L_x_2877:
[----:B0-----:R0:W1:Y:S02]  /*1c690*/  SYNCS.PHASECHK.TRANS64.TRYWAIT P0, [R3+URZ+0x16840], R4 ;  /* 0x01684004030075a7 */ /* 0x001064000800017f */
[----:B-1----:R-:W-:Y:S05]  /*1c6a0*/  @!P0 NANOSLEEP.SYNCS 0x989680 ;  /* 0x009896800000895d */ /* 0x002fea0003900000 */
[----:B------:R-:W1:Y:S02]  /*1c6b0*/  @!P0 SYNCS.PHASECHK.TRANS64 P0, [R3+URZ+0x16840], R4 ;  /* 0x01684004030085a7 */ /* 0x000e64000800007f */
[----:B-1----:R-:W-:Y:S05]  /*1c6c0*/  @!P0 BRA `(.L_x_2877) ;  /* 0xfffffffc00f08947 */ /* 0x002fea000383ffff */
[----:B------:R-:W-:Y:S05]  /*1c6d0*/  BRA `(.L_x_3028) ;  /* 0xffffff9800447947 */ /* 0x000fea000383ffff */
.L_x_2878:
        /* <DEDUP_REMOVED lines=8> */
.L_x_3030:
[----:B------:R-:W-:Y:S05]  /*1c760*/  BSYNC B0 ;  /* 0x0000000000007941 */ /* 0x000fea0003800000 */
.L_x_3029:
[----:B------:R-:W-:Y:S01]  /*1c770*/  IMAD.MOV.U32 R13, RZ, RZ, R0 ;  /* 0x000000ffff0d7224 */ /* 0x000fe200078e0000 */
[----:B------:R-:W-:Y:S01]  /*1c780*/  MOV R12, RZ ;  /* 0x000000ff000c7202 */ /* 0x000fe20000000f00 */
[----:B------:R-:W-:Y:S02]  /*1c790*/  IMAD.MOV.U32 R11, RZ, RZ, 0x181f ;  /* 0x0000181fff0b7424 */ /* 0x000fe400078e00ff */
[----:B------:R-:W-:Y:S02]  /*1c7a0*/  IMAD.MOV.U32 R15, RZ, RZ, -0x1 ;  /* 0xffffffffff0f7424 */ /* 0x000fe400078e00ff */
[----:B------:R-:W-:Y:S02]  /*1c7b0*/  IMAD.MOV.U32 R6, RZ, RZ, R14 ;  /* 0x000000ffff067224 */ /* 0x000fe400078e000e */
[----:B------:R-:W-:-:S07]  /*1c7c0*/  @P0 IMAD R8, R5, 0x2, R16 ;  /* 0x0000000205080824 */ /* 0x000fce00078e0210 */
[----:B------:R-:W-:Y:S05]  /*1c7d0*/  WARPSYNC.COLLECTIVE R15, `(.L_x_3031) ;  /* 0x000000000f087348 */ /* 0x000fea0003c00000 */
[----:B------:R0:W1:Y:S02]  /*1c7e0*/  SHFL.IDX P6, R14, R13, R12, R11 ;  /* 0x0000000c0d0e7389 */ /* 0x00006400000c000b */
[----:B01----:R-:W-:Y:S01]  /*1c7f0*/  ENDCOLLECTIVE ;  /* 0x000000000000791b */ /* 0x003fe20003800000 */
.L_x_3031:
[----:B------:R-:W-:Y:S01]  /*1c800*/  MOV R13, R2 ;  /* 0x00000002000d7202 */ /* 0x000fe20000000f00 */
[----:B------:R-:W-:Y:S02]  /*1c810*/  IMAD.MOV.U32 R12, RZ, RZ, 0x1 ;  /* 0x00000001ff0c7424 */ /* 0x000fe400078e00ff */
[----:B------:R-:W-:-:S07]  /*1c820*/  IMAD.MOV.U32 R7, RZ, RZ, R14 ;  /* 0x000000ffff077224 */ /* 0x000fce00078e000e */
[----:B------:R-:W-:Y:S05]  /*1c830*/  WARPSYNC.COLLECTIVE R15, `(.L_x_3032) ;  /* 0x000000000f087348 */ /* 0x000fea0003c00000 */
[----:B------:R0:W1:Y:S02]  /*1c840*/  SHFL.IDX P6, R14, R13, R12, R11 ;  /* 0x0000000c0d0e7389 */ /* 0x00006400000c000b */
[----:B01----:R-:W-:Y:S01]  /*1c850*/  ENDCOLLECTIVE ;  /* 0x000000000000791b */ /* 0x003fe20003800000 */
.L_x_3032:
        /* <DEDUP_REMOVED lines=15> */
.L_x_3033:
[----:B------:R-:W-:Y:S01]  /*1c950*/  @P0 LEA R8, R5, R16, 0x1 ;  /* 0x0000001005080211 */ /* 0x000fe200078e08ff */
[----:B------:R-:W-:Y:S02]  /*1c960*/  IMAD.MOV.U32 R13, RZ, RZ, R2 ;  /* 0x000000ffff0d7224 */ /* 0x000fe400078e0002 */
[----:B------:R-:W-:Y:S02]  /*1c970*/  IMAD.MOV.U32 R12, RZ, RZ, 0x2 ;  /* 0x00000002ff0c7424 */ /* 0x000fe400078e00ff */
[----:B------:R-:W-:-:S07]  /*1c980*/  IMAD.MOV.U32 R7, RZ, RZ, R14 ;  /* 0x000000ffff077224 */ /* 0x000fce00078e000e */
[----:B------:R-:W-:Y:S05]  /*1c990*/  WARPSYNC.COLLECTIVE R15, `(.L_x_3034) ;  /* 0x000000000f087348 */ /* 0x000fea0003c00000 */
[----:B------:R0:W1:Y:S02]  /*1c9a0*/  SHFL.IDX P6, R14, R13, R12, R11 ;  /* 0x0000000c0d0e7389 */ /* 0x00006400000c000b */
[----:B01----:R-:W-:Y:S01]  /*1c9b0*/  ENDCOLLECTIVE ;  /* 0x000000000000791b */ /* 0x003fe20003800000 */
.L_x_3034:
        /* <DEDUP_REMOVED lines=15> */
.L_x_3035:
[----:B------:R-:W-:Y:S02]  /*1cab0*/  @P0 IMAD R8, R5, 0x2, R16 ;  /* 0x0000000205080824 */ /* 0x000fe400078e0210 */
[----:B------:R-:W-:Y:S02]  /*1cac0*/  IMAD.MOV.U32 R13, RZ, RZ, R2 ;  /* 0x000000ffff0d7224 */ /* 0x000fe400078e0002 */
[----:B------:R-:W-:Y:S02]  /*1cad0*/  IMAD.MOV.U32 R12, RZ, RZ, 0x3 ;  /* 0x00000003ff0c7424 */ /* 0x000fe400078e00ff */
[----:B------:R-:W-:-:S07]  /*1cae0*/  IMAD.MOV.U32 R7, RZ, RZ, R14 ;  /* 0x000000ffff077224 */ /* 0x000fce00078e000e */
[----:B------:R-:W-:Y:S05]  /*1caf0*/  WARPSYNC.COLLECTIVE R15, `(.L_x_3036) ;  /* 0x000000000f087348 */ /* 0x000fea0003c00000 */
[----:B------:R0:W1:Y:S02]  /*1cb00*/  SHFL.IDX P6, R14, R13, R12, R11 ;  /* 0x0000000c0d0e7389 */ /* 0x00006400000c000b */
[----:B01----:R-:W-:Y:S01]  /*1cb10*/  ENDCOLLECTIVE ;  /* 0x000000000000791b */ /* 0x003fe20003800000 */
.L_x_3036:
        /* <DEDUP_REMOVED lines=15> */
.L_x_3037:
[----:B------:R-:W-:Y:S02]  /*1cc10*/  @P0 IMAD R8, R5, 0x2, R16 ;  /* 0x0000000205080824 */ /* 0x000fe400078e0210 */
[----:B------:R-:W-:Y:S02]  /*1cc20*/  IMAD.MOV.U32 R13, RZ, RZ, R2 ;  /* 0x000000ffff0d7224 */ /* 0x000fe400078e0002 */
[----:B------:R-:W-:Y:S01]  /*1cc30*/  IMAD.MOV.U32 R12, RZ, RZ, 0x4 ;  /* 0x00000004ff0c7424 */ /* 0x000fe200078e00ff */
[----:B------:R-:W-:-:S07]  /*1cc40*/  MOV R7, R14 ;  /* 0x0000000e00077202 */ /* 0x000fce0000000f00 */
[----:B------:R-:W-:Y:S05]  /*1cc50*/  WARPSYNC.COLLECTIVE R15, `(.L_x_3038) ;  /* 0x000000000f087348 */ /* 0x000fea0003c00000 */
[----:B------:R0:W1:Y:S02]  /*1cc60*/  SHFL.IDX P6, R14, R13, R12, R11 ;  /* 0x0000000c0d0e7389 */ /* 0x00006400000c000b */
[----:B01----:R-:W-:Y:S01]  /*1cc70*/  ENDCOLLECTIVE ;  /* 0x000000000000791b */ /* 0x003fe20003800000 */
.L_x_3038:
        /* <DEDUP_REMOVED lines=15> */
.L_x_3039:
[----:B------:R-:W-:Y:S02]  /*1cd70*/  @P0 IMAD R8, R5, 0x2, R16 ;  /* 0x0000000205080824 */ /* 0x000fe400078e0210 */
[----:B------:R-:W-:Y:S02]  /*1cd80*/  IMAD.MOV.U32 R13, RZ, RZ, R2 ;  /* 0x000000ffff0d7224 */ /* 0x000fe400078e0002 */
[----:B------:R-:W-:Y:S02]  /*1cd90*/  IMAD.MOV.U32 R12, RZ, RZ, 0x5 ;  /* 0x00000005ff0c7424 */ /* 0x000fe400078e00ff */
[----:B------:R-:W-:-:S07]  /*1cda0*/  IMAD.MOV.U32 R7, RZ, RZ, R14 ;  /* 0x000000ffff077224 */ /* 0x000fce00078e000e */
[----:B------:R-:W-:Y:S05]  /*1cdb0*/  WARPSYNC.COLLECTIVE R15, `(.L_x_3040) ;  /* 0x000000000f087348 */ /* 0x000fea0003c00000 */
[----:B------:R0:W1:Y:S02]  /*1cdc0*/  SHFL.IDX P6, R14, R13, R12, R11 ;  /* 0x0000000c0d0e7389 */ /* 0x00006400000c000b */
[----:B01----:R-:W-:Y:S01]  /*1cdd0*/  ENDCOLLECTIVE ;  /* 0x000000000000791b */ /* 0x003fe20003800000 */
.L_x_3040:
        /* <DEDUP_REMOVED lines=15> */
.L_x_3041:
[----:B------:R-:W-:Y:S02]  /*1ced0*/  @P0 IMAD R8, R5, 0x2, R16 ;  /* 0x0000000205080824 */ /* 0x000fe400078e0210 */
[----:B------:R-:W-:Y:S01]  /*1cee0*/  IMAD.MOV.U32 R13, RZ, RZ, R2 ;  /* 0x000000ffff0d7224 */ /* 0x000fe200078e0002 */
[----:B------:R-:W-:Y:S01]  /*1cef0*/  MOV R12, 0x6 ;  /* 0x00000006000c7802 */ /* 0x000fe20000000f00 */
[----:B------:R-:W-:-:S07]  /*1cf00*/  IMAD.MOV.U32 R7, RZ, RZ, R14 ;  /* 0x000000ffff077224 */ /* 0x000fce00078e000e */
[----:B------:R-:W-:Y:S05]  /*1cf10*/  WARPSYNC.COLLECTIVE R15, `(.L_x_3042) ;  /* 0x000000000f087348 */ /* 0x000fea0003c00000 */
[----:B------:R0:W1:Y:S02]  /*1cf20*/  SHFL.IDX P6, R14, R13, R12, R11 ;  /* 0x0000000c0d0e7389 */ /* 0x00006400000c000b */
[----:B01----:R-:W-:Y:S01]  /*1cf30*/  ENDCOLLECTIVE ;  /* 0x000000000000791b */ /* 0x003fe20003800000 */
.L_x_3042:
        /* <DEDUP_REMOVED lines=15> */
.L_x_3043:
[----:B------:R-:W-:Y:S01]  /*1d030*/  @P0 IMAD R8, R5, 0x2, R16 ;  /* 0x0000000205080824 */ /* 0x000fe200078e0210 */
[----:B------:R-:W-:Y:S01]  /*1d040*/  MOV R13, R2 ;  /* 0x00000002000d7202 */ /* 0x000fe20000000f00 */
[----:B------:R-:W-:Y:S02]  /*1d050*/  IMAD.MOV.U32 R12, RZ, RZ, 0x7 ;  /* 0x00000007ff0c7424 */ /* 0x000fe400078e00ff */
[----:B------:R-:W-:-:S07]  /*1d060*/  IMAD.MOV.U32 R7, RZ, RZ, R14 ;  /* 0x000000ffff077224 */ /* 0x000fce00078e000e */
[----:B------:R-:W-:Y:S05]  /*1d070*/  WARPSYNC.COLLECTIVE R15, `(.L_x_3044) ;  /* 0x000000000f087348 */ /* 0x000fea0003c00000 */
[----:B------:R0:W1:Y:S02]  /*1d080*/  SHFL.IDX P6, R14, R13, R12, R11 ;  /* 0x0000000c0d0e7389 */ /* 0x00006400000c000b */
[----:B01----:R-:W-:Y:S01]  /*1d090*/  ENDCOLLECTIVE ;  /* 0x000000000000791b */ /* 0x003fe20003800000 */
.L_x_3044:
        /* <DEDUP_REMOVED lines=10> */
.L_x_3045:
[----:B------:R-:W-:Y:S01]  /*1d140*/  @!PT LDS RZ, [RZ] ;  /* 0x00000000fffff984 */ /* 0x000fe20000000800 */
[----:B------:R-:W-:Y:S01]  /*1d150*/  @!PT LDS RZ, [RZ] ;  /* 0x00000000fffff984 */ /* 0x000fe20000000800 */
[----:B------:R-:W-:Y:S01]  /*1d160*/  @!PT LDS RZ, [RZ] ;  /* 0x00000000fffff984 */ /* 0x000fe20000000800 */
[----:B------:R1:W-:Y:S01]  /*1d170*/  @P0 LDGSTS.E.BYPASS.LTC128B.128 [R8+0x11400], desc[UR40][R6.64], !P2 ;  /* 0x1140000006080fae */ /* 0x0003e2000d101d68 */
[----:B------:R-:W-:Y:S01]  /*1d180*/  IMAD.MOV.U32 R0, RZ, RZ, R14 ;  /* 0x000000ffff007224 */ /* 0x000fe200078e000e */
[----:B------:R-:W-:Y:S06]  /*1d190*/  BRA `(.L_x_3046) ;  /* 0xffffff94004c7947 */ /* 0x000fec000383ffff */
.L_x_2883:
[----:B------:R-:W2:Y:S01]  /*1d1a0*/  LDL.LU R11, [R1+0x38] ;  /* 0x00003800010b7983 */ /* 0x000ea20000300800 */
[----:B------:R-:W-:Y:S01]  /*1d1b0*/  IMAD.MOV.U32 R13, RZ, RZ, R0 ;  /* 0x000000ffff0d7224 */ /* 0x000fe200078e0000 */
[----:B------:R-:W-:Y:S01]  /*1d1c0*/  MOV R12, RZ ;  /* 0x000000ff000c7202 */ /* 0x000fe20000000f00 */
[----:B------:R-:W-:Y:S02]  /*1d1d0*/  IMAD.MOV.U32 R15, RZ, RZ, -0x1 ;  /* 0xffffffffff0f7424 */ /* 0x000fe400078e00ff */
[----:B------:R-:W-:-:S04]  /*1d1e0*/  IMAD R25, R25, 0xc0, R9 ;  /* 0x000000c019197824 */ /* 0x000fc800078e0209 */
[----:B------:R-:W-:Y:S02]  /*1d1f0*/  VIADD R8, R25, 0x10 ;  /* 0x0000001019087836 */ /* 0x000fe40000000000 */
[----:B--2---:R-:W-:Y:S02]  /*1d200*/  IMAD R3, R11, R10, RZ ;  /* 0x0000000a0b037224 */ /* 0x004fe400078e02ff */
[----:B------:R-:W-:-:S03]  /*1d210*/  IMAD.MOV.U32 R11, RZ, RZ, 0x181f ;  /* 0x0000181fff0b7424 */ /* 0x000fc600078e00ff */
[----:B------:R-:W-:-:S13]  /*1d220*/  ISETP.GE.AND P1, PT, R25, R3, PT ;  /* 0x000000031900720c */ /* 0x000fda0003f26270 */
[----:B-----5:R-:W-:Y:S05]  /*1d230*/  WARPSYNC.COLLECTIVE R15, `(.L_x_3047) ;  /* 0x000000000f087348 */ /* 0x020fea0003c00000 */
[----:B------:R0:W1:Y:S02]  /*1d240*/  SHFL.IDX P6, R14, R13, R12, R11 ;  /* 0x0000000c0d0e7389 */ /* 0x00006400000c000b */
[----:B01---5:R-:W-:Y:S01]  /*1d250*/  ENDCOLLECTIVE ;  /* 0x000000000000791b */ /* 0x023fe20003800000 */
.L_x_3047:
[----:B------:R-:W-:Y:S02]  /*1d260*/  IMAD.MOV.U32 R13, RZ, RZ, R2 ;  /* 0x000000ffff0d7224 */ /* 0x000fe400078e0002 */
[----:B------:R-:W-:-:S07]  /*1d270*/  IMAD.MOV.U32 R7, RZ, RZ, R14 ;  /* 0x000000ffff077224 */ /* 0x000fce00078e000e */
[----:B------:R-:W-:Y:S05]  /*1d280*/  WARPSYNC.COLLECTIVE R15, `(.L_x_3048) ;  /* 0x000000000f087348 */ /* 0x000fea0003c00000 */
[----:B------:R0:W1:Y:S02]  /*1d290*/  SHFL.IDX P6, R14, R13, R12, R11 ;  /* 0x0000000c0d0e7389 */ /* 0x00006400000c000b */
[----:B01----:R-:W-:Y:S01]  /*1d2a0*/  ENDCOLLECTIVE ;  /* 0x000000000000791b */ /* 0x003fe20003800000 */
.L_x_3048:
[----:B------:R-:W-:Y:S02]  /*1d2b0*/  IMAD.MOV.U32 R13, RZ, RZ, R0 ;  /* 0x000000ffff0d7224 */ /* 0x000fe400078e0000 */
[----:B------:R-:W-:Y:S02]  /*1d2c0*/  IMAD.MOV.U32 R12, RZ, RZ, 0x1 ;  /* 0x00000001ff0c7424 */ /* 0x000fe400078e00ff */
[----:B------:R-:W-:-:S07]  /*1d2d0*/  IMAD.MOV.U32 R6, RZ, RZ, R14 ;  /* 0x000000ffff067224 */ /* 0x000fce00078e000e */
[----:B------:R-:W-:Y:S05]  /*1d2e0*/  WARPSYNC.COLLECTIVE R15, `(.L_x_3049) ;  /* 0x000000000f087348 */ /* 0x000fea0003c00000 */
[----:B------:R0:W1:Y:S02]  /*1d2f0*/  SHFL.IDX P6, R14, R13, R12, R11 ;  /* 0x0000000c0d0e7389 */ /* 0x00006400000c000b */
[----:B01----:R-:W-:Y:S01]  /*1d300*/  ENDCOLLECTIVE ;  /* 0x000000000000791b */ /* 0x003fe20003800000 */
.L_x_3049:
[----:B------:R-:W-:-:S04]  /*1d310*/  @!P1 LEA R6, P2, R21, R6, 0x1 ;  /* 0x0000000615069211 */ /* 0x000fc800078408ff */
[----:B------:R-:W-:-:S05]  /*1d320*/  @!P1 IADD3.X R7, RZ, R7, RZ, P2, !PT ;  /* 0x00000007ff079210 */ /* 0x000fca00017fe4ff */
[----:B------:R-:W-:Y:S01]  /*1d330*/  @!PT LDS RZ, [RZ] ;  /* 0x00000000fffff984 */ /* 0x000fe20000000800 */
[----:B------:R-:W-:Y:S01]  /*1d340*/  @!PT LDS RZ, [RZ] ;  /* 0x00000000fffff984 */ /* 0x000fe20000000800 */
[----:B------:R-:W-:Y:S01]  /*1d350*/  @!PT LDS RZ, [RZ] ;  /* 0x00000000fffff984 */ /* 0x000fe20000000800 */
[----:B------:R0:W-:Y:S01]  /*1d360*/  @!P1 LDGSTS.E.BYPASS.LTC128B.128 [R20+0x8400], desc[UR40][R6.64], !P0 ;  /* 0x0840000006149fae */ /* 0x0001e2000c101d68 */
[----:B------:R-:W-:Y:S01]  /*1d370*/  ISETP.GE.AND P1, PT, R8, R3, PT ;  /* 0x000000030800720c */ /* 0x000fe20003f26270 */
[----:B------:R-:W-:Y:S02]  /*1d380*/  IMAD.MOV.U32 R13, RZ, RZ, R2 ;  /* 0x000000ffff0d7224 */ /* 0x000fe400078e0002 */
[----:B0-----:R-:W-:-:S10]  /*1d390*/  IMAD.MOV.U32 R6, RZ, RZ, R14 ;  /* 0x000000ffff067224 */ /* 0x001fd400078e000e */
[----:B------:R-:W-:Y:S05]  /*1d3a0*/  WARPSYNC.COLLECTIVE R15, `(.L_x_3050) ;  /* 0x000000000f087348 */ /* 0x000fea0003c00000 */
[----:B------:R0:W1:Y:S02]  /*1d3b0*/  SHFL.IDX P6, R14, R13, R12, R11 ;  /* 0x0000000c0d0e7389 */ /* 0x00006400000c000b */
[----:B01----:R-:W-:Y:S01]  /*1d3c0*/  ENDCOLLECTIVE ;  /* 0x000000000000791b */ /* 0x003fe20003800000 */
.L_x_3050:
[----:B------:R-:W-:Y:S02]  /*1d3d0*/  IMAD.MOV.U32 R13, RZ, RZ, R0 ;  /* 0x000000ffff0d7224 */ /* 0x000fe400078e0000 */
[----:B------:R-:W-:Y:S01]  /*1d3e0*/  IMAD.MOV.U32 R12, RZ, RZ, 0x2 ;  /* 0x00000002ff0c7424 */ /* 0x000fe200078e00ff */
[----:B------:R-:W-:-:S07]  /*1d3f0*/  MOV R7, R14 ;  /* 0x0000000e00077202 */ /* 0x000fce0000000f00 */
[----:B------:R-:W-:Y:S05]  /*1d400*/  WARPSYNC.COLLECTIVE R15, `(.L_x_3051) ;  /* 0x000000000f087348 */ /* 0x000fea0003c00000 */
[----:B------:R0:W1:Y:S02]  /*1d410*/  SHFL.IDX P6, R14, R13, R12, R11 ;  /* 0x0000000c0d0e7389 */ /* 0x00006400000c000b */
[----:B01----:R-:W-:Y:S01]  /*1d420*/  ENDCOLLECTIVE ;  /* 0x000000000000791b */ /* 0x003fe20003800000 */
.L_x_3051:
        /* <DEDUP_REMOVED lines=16> */
.L_x_3052:
[----:B------:R-:W-:Y:S02]  /*1d530*/  IMAD.MOV.U32 R13, RZ, RZ, R0 ;  /* 0x000000ffff0d7224 */ /* 0x000fe400078e0000 */
[----:B------:R-:W-:Y:S02]  /*1d540*/  IMAD.MOV.U32 R12, RZ, RZ, 0x3 ;  /* 0x00000003ff0c7424 */ /* 0x000fe400078e00ff */
[----:B------:R-:W-:-:S07]  /*1d550*/  IMAD.MOV.U32 R7, RZ, RZ, R14 ;  /* 0x000000ffff077224 */ /* 0x000fce00078e000e */
[----:B------:R-:W-:Y:S05]  /*1d560*/  WARPSYNC.COLLECTIVE R15, `(.L_x_3053) ;  /* 0x000000000f087348 */ /* 0x000fea0003c00000 */
[----:B------:R0:W1:Y:S02]  /*1d570*/  SHFL.IDX P6, R14, R13, R12, R11 ;  /* 0x0000000c0d0e7389 */ /* 0x00006400000c000b */
[----:B01----:R-:W-:Y:S01]  /*1d580*/  ENDCOLLECTIVE ;  /* 0x000000000000791b */ /* 0x003fe20003800000 */
.L_x_3053:
        /* <DEDUP_REMOVED lines=16> */
.L_x_3054:
[----:B------:R-:W-:Y:S01]  /*1d690*/  IMAD.MOV.U32 R13, RZ, RZ, R0 ;  /* 0x000000ffff0d7224 */ /* 0x000fe200078e0000 */
[----:B------:R-:W-:Y:S01]  /*1d6a0*/  MOV R12, 0x4 ;  /* 0x00000004000c7802 */ /* 0x000fe20000000f00 */
[----:B------:R-:W-:-:S07]  /*1d6b0*/  IMAD.MOV.U32 R7, RZ, RZ, R14 ;  /* 0x000000ffff077224 */ /* 0x000fce00078e000e */
[----:B------:R-:W-:Y:S05]  /*1d6c0*/  WARPSYNC.COLLECTIVE R15, `(.L_x_3055) ;  /* 0x000000000f087348 */ /* 0x000fea0003c00000 */
[----:B------:R0:W1:Y:S02]  /*1d6d0*/  SHFL.IDX P6, R14, R13, R12, R11 ;  /* 0x0000000c0d0e7389 */ /* 0x00006400000c000b */
[----:B01----:R-:W-:Y:S01]  /*1d6e0*/  ENDCOLLECTIVE ;  /* 0x000000000000791b */ /* 0x003fe20003800000 */
.L_x_3055:
        /* <DEDUP_REMOVED lines=16> */
.L_x_3056:
[----:B------:R-:W-:Y:S01]  /*1d7f0*/  MOV R13, R0 ;  /* 0x00000000000d7202 */ /* 0x000fe20000000f00 */
[----:B------:R-:W-:Y:S02]  /*1d800*/  IMAD.MOV.U32 R12, RZ, RZ, 0x5 ;  /* 0x00000005ff0c7424 */ /* 0x000fe400078e00ff */
[----:B------:R-:W-:-:S07]  /*1d810*/  IMAD.MOV.U32 R7, RZ, RZ, R14 ;  /* 0x000000ffff077224 */ /* 0x000fce00078e000e */
[----:B------:R-:W-:Y:S05]  /*1d820*/  WARPSYNC.COLLECTIVE R15, `(.L_x_3057) ;  /* 0x000000000f087348 */ /* 0x000fea0003c00000 */
[----:B------:R0:W1:Y:S02]  /*1d830*/  SHFL.IDX P6, R14, R13, R12, R11 ;  /* 0x0000000c0d0e7389 */ /* 0x00006400000c000b */
[----:B01----:R-:W-:Y:S01]  /*1d840*/  ENDCOLLECTIVE ;  /* 0x000000000000791b */ /* 0x003fe20003800000 */
.L_x_3057:
        /* <DEDUP_REMOVED lines=16> */
.L_x_3058:
[----:B------:R-:W-:Y:S02]  /*1d950*/  IMAD.MOV.U32 R13, RZ, RZ, R0 ;  /* 0x000000ffff0d7224 */ /* 0x000fe400078e0000 */
[----:B------:R-:W-:Y:S02]  /*1d960*/  IMAD.MOV.U32 R12, RZ, RZ, 0x6 ;  /* 0x00000006ff0c7424 */ /* 0x000fe400078e00ff */
[----:B------:R-:W-:-:S07]  /*1d970*/  IMAD.MOV.U32 R7, RZ, RZ, R14 ;  /* 0x000000ffff077224 */ /* 0x000fce00078e000e */
[----:B------:R-:W-:Y:S05]  /*1d980*/  WARPSYNC.COLLECTIVE R15, `(.L_x_3059) ;  /* 0x000000000f087348 */ /* 0x000fea0003c00000 */
[----:B------:R0:W1:Y:S02]  /*1d990*/  SHFL.IDX P6, R14, R13, R12, R11 ;  /* 0x0000000c0d0e7389 */ /* 0x00006400000c000b */
[----:B01----:R-:W-:Y:S01]  /*1d9a0*/  ENDCOLLECTIVE ;  /* 0x000000000000791b */ /* 0x003fe20003800000 */
.L_x_3059:
        /* <DEDUP_REMOVED lines=16> */
.L_x_3060:
[----:B------:R-:W-:Y:S02]  /*1dab0*/  IMAD.MOV.U32 R13, RZ, RZ, R0 ;  /* 0x000000ffff0d7224 */ /* 0x000fe400078e0000 */
[----:B------:R-:W-:Y:S02]  /*1dac0*/  IMAD.MOV.U32 R12, RZ, RZ, 0x7 ;  /* 0x00000007ff0c7424 */ /* 0x000fe400078e00ff */
[----:B------:R-:W-:-:S07]  /*1dad0*/  IMAD.MOV.U32 R7, RZ, RZ, R14 ;  /* 0x000000ffff077224 */ /* 0x000fce00078e000e */
[----:B------:R-:W-:Y:S05]  /*1dae0*/  WARPSYNC.COLLECTIVE R15, `(.L_x_3061) ;  /* 0x000000000f087348 */ /* 0x000fea0003c00000 */
[----:B------:R0:W1:Y:S02]  /*1daf0*/  SHFL.IDX P6, R14, R13, R12, R11 ;  /* 0x0000000c0d0e7389 */ /* 0x00006400000c000b */
[----:B01----:R-:W-:Y:S01]  /*1db00*/  ENDCOLLECTIVE ;  /* 0x000000000000791b */ /* 0x003fe20003800000 */
.L_x_3061:
[----:B------:R-:W-:-:S04]  /*1db10*/  @!P1 LEA R7, P2, R21, R7, 0x1 ;  /* 0x0000000715079211 */ /* 0x000fc800078408ff */
[----:B------:R-:W-:-:S04]  /*1db20*/  @!P1 IADD3.X R6, RZ, R6, RZ, P2, !PT ;  /* 0x00000006ff069210 */ /* 0x000fc800017fe4ff */
[----:B------:R-:W-:Y:S01]  /*1db30*/  @!P1 LOP3.LUT R7, R7, R6, RZ, 0x3c, !PT ;  /* 0x0000000607079212 */ /* 0x000fe200078e3cff */
[----:B------:R-:W-:-:S03]  /*1db40*/  IMAD.MOV.U32 R13, RZ, RZ, R2 ;  /* 0x000000ffff0d7224 */ /* 0x000fc600078e0002 */
[----:B------:R-:W-:Y:S02]  /*1db50*/  @!P1 LOP3.LUT R6, R7, R6, RZ, 0x3c, !PT ;  /* 0x0000000607069212 */ /* 0x000fe400078e3cff */
[----:B------:R-:W-:Y:S02]  /*1db60*/  IADD3 R2, R25, 0x70, RZ ;  /* 0x0000007019027810 */ /* 0x000fe40007ffe0ff */
        /* <DEDUP_REMOVED lines=10> */
.L_x_3062:
[----:B------:R-:W-:Y:S02]  /*1dc10*/  IMAD.MOV.U32 R13, RZ, RZ, R4 ;  /* 0x000000ffff0d7224 */ /* 0x000fe400078e0004 */
[----:B------:R-:W-:Y:S02]  /*1dc20*/  IMAD.MOV.U32 R12, RZ, RZ, RZ ;  /* 0x000000ffff0c7224 */ /* 0x000fe400078e00ff */
[----:B------:R-:W-:-:S07]  /*1dc30*/  IMAD.MOV.U32 R6, RZ, RZ, R14 ;  /* 0x000000ffff067224 */ /* 0x000fce00078e000e */
[----:B------:R-:W-:Y:S05]  /*1dc40*/  WARPSYNC.COLLECTIVE R15, `(.L_x_3063) ;  /* 0x000000000f087348 */ /* 0x000fea0003c00000 */
[----:B------:R0:W1:Y:S02]  /*1dc50*/  SHFL.IDX P6, R14, R13, R12, R11 ;  /* 0x0000000c0d0e7389 */ /* 0x00006400000c000b */
[----:B01----:R-:W-:Y:S01]  /*1dc60*/  ENDCOLLECTIVE ;  /* 0x000000000000791b */ /* 0x003fe20003800000 */
.L_x_3063:
[----:B------:R-:W-:-:S05]  /*1dc70*/  @!P1 LEA R6, P2, R21, R6, 0x1 ;  /* 0x0000000615069211 */ /* 0x000fca00078408ff */
[----:B------:R-:W-:-:S04]  /*1dc80*/  @!P1 IMAD.X R0, RZ, RZ, R0, P2 ;  /* 0x000000ffff009224 */ /* 0x000fc800010e0600 */
[----:B------:R-:W-:Y:S02]  /*1dc90*/  @!P1 IMAD.MOV.U32 R7, RZ, RZ, R0 ;  /* 0x000000ffff079224 */ /* 0x000fe400078e0000 */
[----:B------:R-:W-:Y:S02]  /*1dca0*/  IMAD.MOV.U32 R13, RZ, RZ, R5 ;  /* 0x000000ffff0d7224 */ /* 0x000fe400078e0005 */
[C---:B------:R-:W-:Y:S01]  /*1dcb0*/  VIADD R0, R25.reuse, 0x80 ;  /* 0x0000008019007836 */ /* 0x040fe20000000000 */
[----:B------:R-:W-:Y:S01]  /*1dcc0*/  @!PT LDS RZ, [RZ] ;  /* 0x00000000fffff984 */ /* 0x000fe20000000800 */
[----:B------:R-:W-:Y:S01]  /*1dcd0*/  @!PT LDS RZ, [RZ] ;  /* 0x00000000fffff984 */ /* 0x000fe20000000800 */
[----:B------:R-:W-:Y:S01]  /*1dce0*/  @!PT LDS RZ, [RZ] ;  /* 0x00000000fffff984 */ /* 0x000fe20000000800 */
[----:B------:R0:W-:Y:S04]  /*1dcf0*/  @!P1 LDGSTS.E.BYPASS.LTC128B.128 [R20+0xbc00], desc[UR40][R6.64], !P0 ;  /* 0x0bc0000006149fae */ /* 0x0001e8000c101d68 */
[----:B------:R-:W-:Y:S02]  /*1dd00*/  ISETP.GE.AND P1, PT, R0, R3, PT ;  /* 0x000000030000720c */ /* 0x000fe40003f26270 */
[----:B------:R-:W-:-:S02]  /*1dd10*/  IADD3 R0, R25, 0x90, RZ ;  /* 0x0000009019007810 */ /* 0x000fc40007ffe0ff */
[----:B------:R-:W-:-:S09]  /*1dd20*/  MOV R8, R14 ;  /* 0x0000000e00087202 */ /* 0x000fd20000000f00 */
[----:B0-----:R-:W-:Y:S05]  /*1dd30*/  WARPSYNC.COLLECTIVE R15, `(.L_x_3064) ;  /* 0x000000000f087348 */ /* 0x001fea0003c00000 */
[----:B------:R1:W2:Y:S02]  /*1dd40*/  SHFL.IDX P6, R14, R13, R12, R11 ;  /* 0x0000000c0d0e7389 */ /* 0x0002a400000c000b */
[----:B012---:R-:W-:Y:S01]  /*1dd50*/  ENDCOLLECTIVE ;  /* 0x000000000000791b */ /* 0x007fe20003800000 */
.L_x_3064:
[----:B------:R-:W-:Y:S02]  /*1dd60*/  IMAD.MOV.U32 R13, RZ, RZ, R4 ;  /* 0x000000ffff0d7224 */ /* 0x000fe400078e0004 */
[----:B------:R-:W-:Y:S02]  /*1dd70*/  IMAD.MOV.U32 R12, RZ, RZ, 0x1 ;  /* 0x00000001ff0c7424 */ /* 0x000fe400078e00ff */
[----:B------:R-:W-:-:S07]  /*1dd80*/  IMAD.MOV.U32 R2, RZ, RZ, R14 ;  /* 0x000000ffff027224 */ /* 0x000fce00078e000e */
[----:B------:R-:W-:Y:S05]  /*1dd90*/  WARPSYNC.COLLECTIVE R15, `(.L_x_3065) ;  /* 0x000000000f087348 */ /* 0x000fea0003c00000 */
[----:B------:R0:W1:Y:S02]  /*1dda0*/  SHFL.IDX P6, R14, R13, R12, R11 ;  /* 0x0000000c0d0e7389 */ /* 0x00006400000c000b */
[----:B01----:R-:W-:Y:S01]  /*1ddb0*/  ENDCOLLECTIVE ;  /* 0x000000000000791b */ /* 0x003fe20003800000 */
.L_x_3065:
[----:B------:R-:W-:-:S05]  /*1ddc0*/  @!P1 LEA R2, P2, R21, R2, 0x1 ;  /* 0x0000000215029211 */ /* 0x000fca00078408ff */
[----:B------:R-:W-:-:S04]  /*1ddd0*/  @!P1 IMAD.X R6, RZ, RZ, R8, P2 ;  /* 0x000000ffff069224 */ /* 0x000fc800010e0608 */
[----:B------:R-:W-:Y:S02]  /*1dde0*/  @!P1 IMAD.MOV.U32 R7, RZ, RZ, R6 ;  /* 0x000000ffff079224 */ /* 0x000fe400078e0006 */
        /* <DEDUP_REMOVED lines=12> */
.L_x_3066:
[----:B------:R-:W-:Y:S02]  /*1deb0*/  IMAD.MOV.U32 R13, RZ, RZ, R4 ;  /* 0x000000ffff0d7224 */ /* 0x000fe400078e0004 */
[----:B------:R-:W-:Y:S02]  /*1dec0*/  IMAD.MOV.U32 R12, RZ, RZ, 0x2 ;  /* 0x00000002ff0c7424 */ /* 0x000fe400078e00ff */
[----:B------:R-:W-:-:S07]  /*1ded0*/  IMAD.MOV.U32 R6, RZ, RZ, R14 ;  /* 0x000000ffff067224 */ /* 0x000fce00078e000e */
[----:B------:R-:W-:Y:S05]  /*1dee0*/  WARPSYNC.COLLECTIVE R15, `(.L_x_3067) ;  /* 0x000000000f087348 */ /* 0x000fea0003c00000 */
[----:B------:R0:W1:Y:S02]  /*1def0*/  SHFL.IDX P6, R14, R13, R12, R11 ;  /* 0x0000000c0d0e7389 */ /* 0x00006400000c000b */
[----:B01----:R-:W-:Y:S01]  /*1df00*/  ENDCOLLECTIVE ;  /* 0x000000000000791b */ /* 0x003fe20003800000 */
.L_x_3067:
        /* <DEDUP_REMOVED lines=13> */
.L_x_3068:
[----:B------:R-:W-:Y:S02]  /*1dfe0*/  IMAD.MOV.U32 R13, RZ, RZ, R4 ;  /* 0x000000ffff0d7224 */ /* 0x000fe400078e0004 */
[----:B------:R-:W-:Y:S01]  /*1dff0*/  IMAD.MOV.U32 R12, RZ, RZ, 0x3 ;  /* 0x00000003ff0c7424 */ /* 0x000fe200078e00ff */
[----:B------:R-:W-:-:S07]  /*1e000*/  MOV R6, R14 ;  /* 0x0000000e00067202 */ /* 0x000fce0000000f00 */
[----:B------:R-:W-:Y:S05]  /*1e010*/  WARPSYNC.COLLECTIVE R15, `(.L_x_3069) ;  /* 0x000000000f087348 */ /* 0x000fea0003c00000 */
[----:B------:R0:W1:Y:S02]  /*1e020*/  SHFL.IDX P6, R14, R13, R12, R11 ;  /* 0x0000000c0d0e7389 */ /* 0x00006400000c000b */
[----:B01----:R-:W-:Y:S01]  /*1e030*/  ENDCOLLECTIVE ;  /* 0x000000000000791b */ /* 0x003fe20003800000 */
.L_x_3069:
        /* <DEDUP_REMOVED lines=8> */
[----:B------:R-:W-:-:S07]  /*1e0c0*/  MOV R4, R14 ;  /* 0x0000000e00047202 */ /* 0x000fce0000000f00 */
[----:B0-----:R-:W-:Y:S05]  /*1e0d0*/  WARPSYNC.COLLECTIVE R15, `(.L_x_3070) ;  /* 0x000000000f087348 */ /* 0x001fea0003c00000 */
[----:B------:R1:W2:Y:S02]  /*1e0e0*/  SHFL.IDX P6, R14, R13, R12, R11 ;  /* 0x0000000c0d0e7389 */ /* 0x0002a400000c000b */
[----:B012---:R-:W-:Y:S01]  /*1e0f0*/  ENDCOLLECTIVE ;  /* 0x000000000000791b */ /* 0x007fe20003800000 */
.L_x_3070:
[----:B------:R-:W-:Y:S01]  /*1e100*/  IMAD.MOV.U32 R2, RZ, RZ, R14 ;  /* 0x000000ffff027224 */ /* 0x000fe200078e000e */
[----:B------:R-:W-:Y:S06]  /*1e110*/  BRA `(.L_x_3071) ;  /* 0xffffff94003c7947 */ /* 0x000fec000383ffff */
.L_x_2886:
[----:B-1----:R1:W2:Y:S02]  /*1e120*/  SYNCS.PHASECHK.TRANS64.TRYWAIT P0, [R16+URZ+0x16820], R0 ;  /* 0x01682000100075a7 */ /* 0x0022a4000800017f */
[----:B--2---:R-:W-:Y:S05]  /*1e130*/  @!P0 NANOSLEEP.SYNCS 0x989680 ;  /* 0x009896800000895d */ /* 0x004fea0003900000 */
[----:B------:R-:W2:Y:S02]  /*1e140*/  @!P0 SYNCS.PHASECHK.TRANS64 P0, [R16+URZ+0x16820], R0 ;  /* 0x01682000100085a7 */ /* 0x000ea4000800007f */
[----:B--2---:R-:W-:Y:S05]  /*1e150*/  @!P0 BRA `(.L_x_2886) ;  /* 0xfffffffc00f08947 */ /* 0x004fea000383ffff */
[----:B------:R-:W-:Y:S05]  /*1e160*/  BRA `(.L_x_3072) ;  /* 0xffffff9400987947 */ /* 0x000fea000383ffff */
.L_x_2891:
[----:B0-----:R0:W1:Y:S02]  /*1e170*/  SYNCS.PHASECHK.TRANS64.TRYWAIT P0, [R5+URZ+0x16840], R2 ;  /* 0x01684002050075a7 */ /* 0x001064000800017f */
[----:B-1----:R-:W-:Y:S05]  /*1e180*/  @!P0 NANOSLEEP.SYNCS 0x989680 ;  /* 0x009896800000895d */ /* 0x002fea0003900000 */
[----:B------:R-:W1:Y:S02]  /*1e190*/  @!P0 SYNCS.PHASECHK.TRANS64 P0, [R5+URZ+0x16840], R2 ;  /* 0x01684002050085a7 */ /* 0x000e64000800007f */
[----:B-1----:R-:W-:Y:S05]  /*1e1a0*/  @!P0 BRA `(.L_x_2891) ;  /* 0xfffffffc00f08947 */ /* 0x002fea000383ffff */
[----:B------:R-:W-:Y:S05]  /*1e1b0*/  BRA `(.L_x_3073) ;  /* 0xffffff9800787947 */ /* 0x000fea000383ffff */
.L_x_2892:
[----:B------:R-:W-:Y:S01]  /*1e1c0*/  BSSY B1, `(.L_x_3074) ;  /* 0x0000008000017945 */ /* 0x000fe20003800000 */
[----:B------:R-:W-:Y:S01]  /*1e1d0*/  IMAD.MOV.U32 R13, RZ, RZ, R10 ;  /* 0x000000ffff0d7224 */ /* 0x000fe200078e000a */
[----:B------:R-:W-:Y:S01]  /*1e1e0*/  MOV R15, 0xffffffff ;  /* 0xffffffff000f7802 */ /* 0x000fe20000000f00 */
[----:B------:R-:W-:Y:S02]  /*1e1f0*/  IMAD.MOV.U32 R12, RZ, RZ, RZ ;  /* 0x000000ffff0c7224 */ /* 0x000fe400078e00ff */
[----:B------:R-:W-:-:S07]  /*1e200*/  IMAD.MOV.U32 R11, RZ, RZ, 0x181f ;  /* 0x0000181fff0b7424 */ /* 0x000fce00078e00ff */
[----:B------:R-:W-:Y:S05]  /*1e210*/  WARPSYNC.COLLECTIVE R15, `(.L_x_3075) ;  /* 0x000000000f087348 */ /* 0x000fea0003c00000 */
[----:B------:R0:W1:Y:S02]  /*1e220*/  SHFL.IDX P6, R14, R13, R12, R11 ;  /* 0x0000000c0d0e7389 */ /* 0x00006400000c000b */
[----:B01----:R-:W-:Y:S01]  /*1e230*/  ENDCOLLECTIVE ;  /* 0x000000000000791b */ /* 0x003fe20003800000 */
.L_x_3075:
[----:B------:R-:W-:Y:S05]  /*1e240*/  BSYNC B1 ;  /* 0x0000000000017941 */ /* 0x000fea0003800000 */
.L_x_3074:
[----:B------:R-:W0:Y:S01]  /*1e250*/  S2R R7, SR_TID.X ;  /* 0x0000000000077919 */ /* 0x000e220000002100 */
[----:B------:R-:W-:Y:S01]  /*1e260*/  IMAD.MOV.U32 R13, RZ, RZ, R8 ;  /* 0x000000ffff0d7224 */ /* 0x000fe200078e0008 */
[----:B------:R-:W-:Y:S01]  /*1e270*/  MOV R15, 0xffffffff ;  /* 0xffffffff000f7802 */ /* 0x000fe20000000f00 */
[----:B------:R-:W-:Y:S02]  /*1e280*/  IMAD.MOV.U32 R12, RZ, RZ, RZ ;  /* 0x000000ffff0c7224 */ /* 0x000fe400078e00ff */
[----:B------:R-:W-:Y:S02]  /*1e290*/  IMAD.MOV.U32 R11, RZ, RZ, 0x181f ;  /* 0x0000181fff0b7424 */ /* 0x000fe400078e00ff */
[----:B------:R-:W-:Y:S02]  /*1e2a0*/  IMAD.MOV.U32 R3, RZ, RZ, R14 ;  /* 0x000000ffff037224 */ /* 0x000fe400078e000e */
[----:B------:R-:W-:-:S07]  /*1e2b0*/  IMAD R9, R9, 0x2, R16 ;  /* 0x0000000209097824 */ /* 0x000fce00078e0210 */
[----:B0-----:R-:W-:Y:S05]  /*1e2c0*/  WARPSYNC.COLLECTIVE R15, `(.L_x_3076) ;  /* 0x000000000f087348 */ /* 0x001fea0003c00000 */
[----:B------:R1:W2:Y:S02]  /*1e2d0*/  SHFL.IDX P6, R14, R13, R12, R11 ;  /* 0x0000000c0d0e7389 */ /* 0x0002a400000c000b */
[----:B012---:R-:W-:Y:S01]  /*1e2e0*/  ENDCOLLECTIVE ;  /* 0x000000000000791b */ /* 0x007fe20003800000 */
.L_x_3076:
[----:B------:R-:W-:Y:S01]  /*1e2f0*/  IMAD.MOV.U32 R13, RZ, RZ, R10 ;  /* 0x000000ffff0d7224 */ /* 0x000fe200078e000a */
[----:B------:R-:W-:Y:S01]  /*1e300*/  MOV R12, 0x1 ;  /* 0x00000001000c7802 */ /* 0x000fe20000000f00 */
[----:B------:R-:W-:Y:S02]  /*1e310*/  IMAD.SHL.U32 R7, R7, 0x8, RZ ;  /* 0x0000000807077824 */ /* 0x000fe400078e00ff */
[----:B------:R-:W-:-:S07]  /*1e320*/  IMAD.MOV.U32 R2, RZ, RZ, R14 ;  /* 0x000000ffff027224 */ /* 0x000fce00078e000e */
[----:B------:R-:W-:Y:S05]  /*1e330*/  WARPSYNC.COLLECTIVE R15, `(.L_x_3077) ;  /* 0x000000000f087348 */ /* 0x000fea0003c00000 */
[----:B------:R0:W1:Y:S02]  /*1e340*/  SHFL.IDX P6, R14, R13, R12, R11 ;  /* 0x0000000c0d0e7389 */ /* 0x00006400000c000b */
[----:B01----:R-:W-:Y:S01]  /*1e350*/  ENDCOLLECTIVE ;  /* 0x000000000000791b */ /* 0x003fe20003800000 */
.L_x_3077:
        /* <DEDUP_REMOVED lines=13> */
.L_x_3078:
[----:B------:R-:W-:Y:S01]  /*1e430*/  IMAD.MOV.U32 R13, RZ, RZ, R10 ;  /* 0x000000ffff0d7224 */ /* 0x000fe200078e000a */
[----:B------:R-:W-:Y:S01]  /*1e440*/  MOV R12, 0x2 ;  /* 0x00000002000c7802 */ /* 0x000fe20000000f00 */
[----:B------:R-:W-:-:S07]  /*1e450*/  IMAD.MOV.U32 R2, RZ, RZ, R14 ;  /* 0x000000ffff027224 */ /* 0x000fce00078e000e */
[----:B------:R-:W-:Y:S05]  /*1e460*/  WARPSYNC.COLLECTIVE R15, `(.L_x_3079) ;  /* 0x000000000f087348 */ /* 0x000fea0003c00000 */
[----:B------:R0:W1:Y:S02]  /*1e470*/  SHFL.IDX P6, R14, R13, R12, R11 ;  /* 0x0000000c0d0e7389 */ /* 0x00006400000c000b */
[----:B01----:R-:W-:Y:S01]  /*1e480*/  ENDCOLLECTIVE ;  /* 0x000000000000791b */ /* 0x003fe20003800000 */
.L_x_3079:
        /* <DEDUP_REMOVED lines=11> */
.L_x_3080:
[----:B------:R-:W-:Y:S01]  /*1e540*/  IMAD.MOV.U32 R13, RZ, RZ, R10 ;  /* 0x000000ffff0d7224 */ /* 0x000fe200078e000a */
[----:B------:R-:W-:Y:S01]  /*1e550*/  MOV R12, 0x3 ;  /* 0x00000003000c7802 */ /* 0x000fe20000000f00 */
[----:B------:R-:W-:-:S07]  /*1e560*/  IMAD.MOV.U32 R2, RZ, RZ, R14 ;  /* 0x000000ffff027224 */ /* 0x000fce00078e000e */
[----:B------:R-:W-:Y:S05]  /*1e570*/  WARPSYNC.COLLECTIVE R15, `(.L_x_3081) ;  /* 0x000000000f087348 */ /* 0x000fea0003c00000 */
[----:B------:R0:W1:Y:S02]  /*1e580*/  SHFL.IDX P6, R14, R13, R12, R11 ;  /* 0x0000000c0d0e7389 */ /* 0x00006400000c000b */
[----:B01----:R-:W-:Y:S01]  /*1e590*/  ENDCOLLECTIVE ;  /* 0x000000000000791b */ /* 0x003fe20003800000 */
.L_x_3081:
        /* <DEDUP_REMOVED lines=11> */
.L_x_3082:
[----:B------:R-:W-:Y:S01]  /*1e650*/  IMAD.MOV.U32 R13, RZ, RZ, R10 ;  /* 0x000000ffff0d7224 */ /* 0x000fe200078e000a */
[----:B------:R-:W-:Y:S01]  /*1e660*/  MOV R12, 0x4 ;  /* 0x00000004000c7802 */ /* 0x000fe20000000f00 */
[----:B------:R-:W-:-:S07]  /*1e670*/  IMAD.MOV.U32 R2, RZ, RZ, R14 ;  /* 0x000000ffff027224 */ /* 0x000fce00078e000e */
[----:B------:R-:W-:Y:S05]  /*1e680*/  WARPSYNC.COLLECTIVE R15, `(.L_x_3083) ;  /* 0x000000000f087348 */ /* 0x000fea0003c00000 */
[----:B------:R0:W1:Y:S02]  /*1e690*/  SHFL.IDX P6, R14, R13, R12, R11 ;  /* 0x0000000c0d0e7389 */ /* 0x00006400000c000b */
[----:B01----:R-:W-:Y:S01]  /*1e6a0*/  ENDCOLLECTIVE ;  /* 0x000000000000791b */ /* 0x003fe20003800000 */
.L_x_3083:
        /* <DEDUP_REMOVED lines=11> */
.L_x_3084:
[----:B------:R-:W-:Y:S01]  /*1e760*/  IMAD.MOV.U32 R13, RZ, RZ, R10 ;  /* 0x000000ffff0d7224 */ /* 0x000fe200078e000a */
[----:B------:R-:W-:Y:S01]  /*1e770*/  MOV R12, 0x5 ;  /* 0x00000005000c7802 */ /* 0x000fe20000000f00 */
[----:B------:R-:W-:-:S07]  /*1e780*/  IMAD.MOV.U32 R2, RZ, RZ, R14 ;  /* 0x000000ffff027224 */ /* 0x000fce00078e000e */
[----:B------:R-:W-:Y:S05]  /*1e790*/  WARPSYNC.COLLECTIVE R15, `(.L_x_3085) ;  /* 0x000000000f087348 */ /* 0x000fea0003c00000 */
[----:B------:R0:W1:Y:S02]  /*1e7a0*/  SHFL.IDX P6, R14, R13, R12, R11 ;  /* 0x0000000c0d0e7389 */ /* 0x00006400000c000b */
[----:B01----:R-:W-:Y:S01]  /*1e7b0*/  ENDCOLLECTIVE ;  /* 0x000000000000791b */ /* 0x003fe20003800000 */
.L_x_3085:
        /* <DEDUP_REMOVED lines=11> */
.L_x_3086:
[----:B------:R-:W-:Y:S01]  /*1e870*/  IMAD.MOV.U32 R13, RZ, RZ, R10 ;  /* 0x000000ffff0d7224 */ /* 0x000fe200078e000a */
[----:B------:R-:W-:Y:S01]  /*1e880*/  MOV R12, 0x6 ;  /* 0x00000006000c7802 */ /* 0x000fe20000000f00 */
[----:B------:R-:W-:-:S07]  /*1e890*/  IMAD.MOV.U32 R2, RZ, RZ, R14 ;  /* 0x000000ffff027224 */ /* 0x000fce00078e000e */
[----:B------:R-:W-:Y:S05]  /*1e8a0*/  WARPSYNC.COLLECTIVE R15, `(.L_x_3087) ;  /* 0x000000000f087348 */ /* 0x000fea0003c00000 */
[----:B------:R0:W1:Y:S02]  /*1e8b0*/  SHFL.IDX P6, R14, R13, R12, R11 ;  /* 0x0000000c0d0e7389 */ /* 0x00006400000c000b */
[----:B01----:R-:W-:Y:S01]  /*1e8c0*/  ENDCOLLECTIVE ;  /* 0x000000000000791b */ /* 0x003fe20003800000 */
.L_x_3087:
        /* <DEDUP_REMOVED lines=11> */
.L_x_3088:
[----:B------:R-:W-:Y:S01]  /*1e980*/  IMAD.MOV.U32 R13, RZ, RZ, R10 ;  /* 0x000000ffff0d7224 */ /* 0x000fe200078e000a */
[----:B------:R-:W-:Y:S01]  /*1e990*/  MOV R12, 0x7 ;  /* 0x00000007000c7802 */ /* 0x000fe20000000f00 */
[----:B------:R-:W-:-:S07]  /*1e9a0*/  IMAD.MOV.U32 R2, RZ, RZ, R14 ;  /* 0x000000ffff027224 */ /* 0x000fce00078e000e */
[----:B------:R-:W-:Y:S05]  /*1e9b0*/  WARPSYNC.COLLECTIVE R15, `(.L_x_3089) ;  /* 0x000000000f087348 */ /* 0x000fea0003c00000 */
[----:B------:R0:W1:Y:S02]  /*1e9c0*/  SHFL.IDX P6, R14, R13, R12, R11 ;  /* 0x0000000c0d0e7389 */ /* 0x00006400000c000b */
[----:B01----:R-:W-:Y:S01]  /*1e9d0*/  ENDCOLLECTIVE ;  /* 0x000000000000791b */ /* 0x003fe20003800000 */
.L_x_3089:
        /* <DEDUP_REMOVED lines=11> */
.L_x_3090:
[----:B------:R-:W-:Y:S01]  /*1ea90*/  IMAD.MOV.U32 R2, RZ, RZ, R14 ;  /* 0x000000ffff027224 */ /* 0x000fe200078e000e */
[----:B------:R-:W-:Y:S06]  /*1eaa0*/  BRA `(.L_x_3091) ;  /* 0xffffff94005c7947 */ /* 0x000fec000383ffff */
.L_x_2897:
[----:B-1----:R1:W2:Y:S02]  /*1eab0*/  SYNCS.PHASECHK.TRANS64.TRYWAIT P0, [R5+URZ+0x16860], R2 ;  /* 0x01686002050075a7 */ /* 0x0022a4000800017f */
[----:B--2---:R-:W-:Y:S05]  /*1eac0*/  @!P0 NANOSLEEP.SYNCS 0x989680 ;  /* 0x009896800000895d */ /* 0x004fea0003900000 */
[----:B------:R-:W2:Y:S02]  /*1ead0*/  @!P0 SYNCS.PHASECHK.TRANS64 P0, [R5+URZ+0x16860], R2 ;  /* 0x01686002050085a7 */ /* 0x000ea4000800007f */
[----:B--2---:R-:W-:Y:S05]  /*1eae0*/  @!P0 BRA `(.L_x_2897) ;  /* 0xfffffffc00f08947 */ /* 0x004fea000383ffff */
[----:B------:R-:W-:Y:S05]  /*1eaf0*/  BRA `(.L_x_3092) ;  /* 0xffffff9400b47947 */ /* 0x000fea000383ffff */
.L_x_2898:
        /* <DEDUP_REMOVED lines=8> */
.L_x_3094:
[----:B------:R-:W-:Y:S05]  /*1eb80*/  BSYNC B1 ;  /* 0x0000000000017941 */ /* 0x000fea0003800000 */
.L_x_3093:
[----:B------:R-:W-:Y:S01]  /*1eb90*/  IMAD.MOV.U32 R13, RZ, RZ, R18 ;  /* 0x000000ffff0d7224 */ /* 0x000fe200078e0012 */
[----:B------:R-:W-:Y:S01]  /*1eba0*/  MOV R15, 0xffffffff ;  /* 0xffffffff000f7802 */ /* 0x000fe20000000f00 */
[----:B------:R-:W-:Y:S01]  /*1ebb0*/  IMAD.MOV.U32 R12, RZ, RZ, RZ ;  /* 0x000000ffff0c7224 */ /* 0x000fe200078e00ff */
[----:B------:R-:W-:Y:S01]  /*1ebc0*/  ISETP.LT.OR P2, PT, R8, 0x1, P1 ;  /* 0x000000010800780c */ /* 0x000fe20000f41670 */
[----:B------:R-:W-:Y:S02]  /*1ebd0*/  IMAD.MOV.U32 R11, RZ, RZ, 0x181f ;  /* 0x0000181fff0b7424 */ /* 0x000fe400078e00ff */
[----:B------:R-:W-:Y:S02]  /*1ebe0*/  IMAD.MOV.U32 R3, RZ, RZ, R14 ;  /* 0x000000ffff037224 */ /* 0x000fe400078e000e */
[----:B------:R-:W-:-:S08]  /*1ebf0*/  IMAD R6, R6, 0x2, R16 ;  /* 0x0000000206067824 */ /* 0x000fd000078e0210 */
[----:B------:R-:W-:Y:S05]  /*1ec00*/  WARPSYNC.COLLECTIVE R15, `(.L_x_3095) ;  /* 0x000000000f087348 */ /* 0x000fea0003c00000 */
[----:B------:R0:W1:Y:S02]  /*1ec10*/  SHFL.IDX P6, R14, R13, R12, R11 ;  /* 0x0000000c0d0e7389 */ /* 0x00006400000c000b */
[----:B01----:R-:W-:Y:S01]  /*1ec20*/  ENDCOLLECTIVE ;  /* 0x000000000000791b */ /* 0x003fe20003800000 */
.L_x_3095:
[----:B------:R-:W-:Y:S02]  /*1ec30*/  IMAD.MOV.U32 R13, RZ, RZ, R22 ;  /* 0x000000ffff0d7224 */ /* 0x000fe400078e0016 */
[----:B------:R-:W-:Y:S02]  /*1ec40*/  IMAD.MOV.U32 R12, RZ, RZ, 0x1 ;  /* 0x00000001ff0c7424 */ /* 0x000fe400078e00ff */
[----:B------:R-:W-:-:S07]  /*1ec50*/  IMAD.MOV.U32 R2, RZ, RZ, R14 ;  /* 0x000000ffff027224 */ /* 0x000fce00078e000e */
[----:B------:R-:W-:Y:S05]  /*1ec60*/  WARPSYNC.COLLECTIVE R15, `(.L_x_3096) ;  /* 0x000000000f087348 */ /* 0x000fea0003c00000 */
[----:B------:R0:W1:Y:S02]  /*1ec70*/  SHFL.IDX P6, R14, R13, R12, R11 ;  /* 0x0000000c0d0e7389 */ /* 0x00006400000c000b */
[----:B01----:R-:W-:Y:S01]  /*1ec80*/  ENDCOLLECTIVE ;  /* 0x000000000000791b */ /* 0x003fe20003800000 */
.L_x_3096:
        /* <DEDUP_REMOVED lines=8> */
[----:B0-----:R-:W-:-:S11]  /*1ed10*/  MOV R3, R14 ;  /* 0x0000000e00037202 */ /* 0x001fd60000000f00 */
[----:B------:R-:W-:Y:S05]  /*1ed20*/  WARPSYNC.COLLECTIVE R15, `(.L_x_3097) ;  /* 0x000000000f087348 */ /* 0x000fea0003c00000 */
[----:B------:R0:W1:Y:S02]  /*1ed30*/  SHFL.IDX P6, R14, R13, R12, R11 ;  /* 0x0000000c0d0e7389 */ /* 0x00006400000c000b */
[----:B01----:R-:W-:Y:S01]  /*1ed40*/  ENDCOLLECTIVE ;  /* 0x000000000000791b */ /* 0x003fe20003800000 */
.L_x_3097:
[----:B------:R-:W-:Y:S02]  /*1ed50*/  IMAD.MOV.U32 R13, RZ, RZ, R22 ;  /* 0x000000ffff0d7224 */ /* 0x000fe400078e0016 */
[----:B------:R-:W-:Y:S02]  /*1ed60*/  IMAD.MOV.U32 R12, RZ, RZ, 0x2 ;  /* 0x00000002ff0c7424 */ /* 0x000fe400078e00ff */
[----:B------:R-:W-:-:S07]  /*1ed70*/  IMAD.MOV.U32 R2, RZ, RZ, R14 ;  /* 0x000000ffff027224 */ /* 0x000fce00078e000e */
[----:B------:R-:W-:Y:S05]  /*1ed80*/  WARPSYNC.COLLECTIVE R15, `(.L_x_3098) ;  /* 0x000000000f087348 */ /* 0x000fea0003c00000 */
[----:B------:R0:W1:Y:S02]  /*1ed90*/  SHFL.IDX P6, R14, R13, R12, R11 ;  /* 0x0000000c0d0e7389 */ /* 0x00006400000c000b */
[----:B01----:R-:W-:Y:S01]  /*1eda0*/  ENDCOLLECTIVE ;  /* 0x000000000000791b */ /* 0x003fe20003800000 */
.L_x_3098:
        /* <DEDUP_REMOVED lines=12> */
.L_x_3099:
[----:B------:R-:W-:Y:S02]  /*1ee70*/  IMAD.MOV.U32 R13, RZ, RZ, R22 ;  /* 0x000000ffff0d7224 */ /* 0x000fe400078e0016 */
[----:B------:R-:W-:Y:S02]  /*1ee80*/  IMAD.MOV.U32 R12, RZ, RZ, 0x3 ;  /* 0x00000003ff0c7424 */ /* 0x000fe400078e00ff */
[----:B------:R-:W-:-:S07]  /*1ee90*/  IMAD.MOV.U32 R2, RZ, RZ, R14 ;  /* 0x000000ffff027224 */ /* 0x000fce00078e000e */
[----:B------:R-:W-:Y:S05]  /*1eea0*/  WARPSYNC.COLLECTIVE R15, `(.L_x_3100) ;  /* 0x000000000f087348 */ /* 0x000fea0003c00000 */
[----:B------:R0:W1:Y:S02]  /*1eeb0*/  SHFL.IDX P6, R14, R13, R12, R11 ;  /* 0x0000000c0d0e7389 */ /* 0x00006400000c000b */
[----:B01----:R-:W-:Y:S01]  /*1eec0*/  ENDCOLLECTIVE ;  /* 0x000000000000791b */ /* 0x003fe20003800000 */
.L_x_3100:
        /* <DEDUP_REMOVED lines=12> */
.L_x_3101:
[----:B------:R-:W-:Y:S02]  /*1ef90*/  IMAD.MOV.U32 R13, RZ, RZ, R22 ;  /* 0x000000ffff0d7224 */ /* 0x000fe400078e0016 */
[----:B------:R-:W-:Y:S02]  /*1efa0*/  IMAD.MOV.U32 R12, RZ, RZ, 0x4 ;  /* 0x00000004ff0c7424 */ /* 0x000fe400078e00ff */
[----:B------:R-:W-:-:S07]  /*1efb0*/  IMAD.MOV.U32 R2, RZ, RZ, R14 ;  /* 0x000000ffff027224 */ /* 0x000fce00078e000e */
[----:B------:R-:W-:Y:S05]  /*1efc0*/  WARPSYNC.COLLECTIVE R15, `(.L_x_3102) ;  /* 0x000000000f087348 */ /* 0x000fea0003c00000 */
[----:B------:R0:W1:Y:S02]  /*1efd0*/  SHFL.IDX P6, R14, R13, R12, R11 ;  /* 0x0000000c0d0e7389 */ /* 0x00006400000c000b */
[----:B01----:R-:W-:Y:S01]  /*1efe0*/  ENDCOLLECTIVE ;  /* 0x000000000000791b */ /* 0x003fe20003800000 */
.L_x_3102:
        /* <DEDUP_REMOVED lines=12> */
.L_x_3103:
[----:B------:R-:W-:Y:S02]  /*1f0b0*/  IMAD.MOV.U32 R13, RZ, RZ, R22 ;  /* 0x000000ffff0d7224 */ /* 0x000fe400078e0016 */
[----:B------:R-:W-:Y:S02]  /*1f0c0*/  IMAD.MOV.U32 R12, RZ, RZ, 0x5 ;  /* 0x00000005ff0c7424 */ /* 0x000fe400078e00ff */
[----:B------:R-:W-:-:S07]  /*1f0d0*/  IMAD.MOV.U32 R2, RZ, RZ, R14 ;  /* 0x000000ffff027224 */ /* 0x000fce00078e000e */
[----:B------:R-:W-:Y:S05]  /*1f0e0*/  WARPSYNC.COLLECTIVE R15, `(.L_x_3104) ;  /* 0x000000000f087348 */ /* 0x000fea0003c00000 */
[----:B------:R0:W1:Y:S02]  /*1f0f0*/  SHFL.IDX P6, R14, R13, R12, R11 ;  /* 0x0000000c0d0e7389 */ /* 0x00006400000c000b */
[----:B01----:R-:W-:Y:S01]  /*1f100*/  ENDCOLLECTIVE ;  /* 0x000000000000791b */ /* 0x003fe20003800000 */
.L_x_3104:
        /* <DEDUP_REMOVED lines=12> */
.L_x_3105:
[----:B------:R-:W-:Y:S02]  /*1f1d0*/  IMAD.MOV.U32 R13, RZ, RZ, R22 ;  /* 0x000000ffff0d7224 */ /* 0x000fe400078e0016 */
[----:B------:R-:W-:Y:S02]  /*1f1e0*/  IMAD.MOV.U32 R12, RZ, RZ, 0x6 ;  /* 0x00000006ff0c7424 */ /* 0x000fe400078e00ff */
[----:B------:R-:W-:-:S07]  /*1f1f0*/  IMAD.MOV.U32 R2, RZ, RZ, R14 ;  /* 0x000000ffff027224 */ /* 0x000fce00078e000e */
[----:B------:R-:W-:Y:S05]  /*1f200*/  WARPSYNC.COLLECTIVE R15, `(.L_x_3106) ;  /* 0x000000000f087348 */ /* 0x000fea0003c00000 */
[----:B------:R0:W1:Y:S02]  /*1f210*/  SHFL.IDX P6, R14, R13, R12, R11 ;  /* 0x0000000c0d0e7389 */ /* 0x00006400000c000b */
[----:B01----:R-:W-:Y:S01]  /*1f220*/  ENDCOLLECTIVE ;  /* 0x000000000000791b */ /* 0x003fe20003800000 */
.L_x_3106:
        /* <DEDUP_REMOVED lines=12> */
.L_x_3107:
[----:B------:R-:W-:Y:S02]  /*1f2f0*/  IMAD.MOV.U32 R13, RZ, RZ, R22 ;  /* 0x000000ffff0d7224 */ /* 0x000fe400078e0016 */
[----:B------:R-:W-:Y:S02]  /*1f300*/  IMAD.MOV.U32 R12, RZ, RZ, 0x7 ;  /* 0x00000007ff0c7424 */ /* 0x000fe400078e00ff */
[----:B------:R-:W-:-:S07]  /*1f310*/  IMAD.MOV.U32 R2, RZ, RZ, R14 ;  /* 0x000000ffff027224 */ /* 0x000fce00078e000e */
[----:B------:R-:W-:Y:S05]  /*1f320*/  WARPSYNC.COLLECTIVE R15, `(.L_x_3108) ;  /* 0x000000000f087348 */ /* 0x000fea0003c00000 */
[----:B------:R0:W1:Y:S02]  /*1f330*/  SHFL.IDX P6, R14, R13, R12, R11 ;  /* 0x0000000c0d0e7389 */ /* 0x00006400000c000b */
[----:B01----:R-:W-:Y:S01]  /*1f340*/  ENDCOLLECTIVE ;  /* 0x000000000000791b */ /* 0x003fe20003800000 */
.L_x_3108:
        /* <DEDUP_REMOVED lines=11> */
.L_x_3109:
[----:B------:R-:W-:Y:S01]  /*1f400*/  IMAD.MOV.U32 R2, RZ, RZ, R14 ;  /* 0x000000ffff027224 */ /* 0x000fe200078e000e */
[----:B------:R-:W-:Y:S06]  /*1f410*/  BRA `(.L_x_3110) ;  /* 0xffffff9000647947 */ /* 0x000fec000383ffff */
.L_x_2906:
[----:B0-----:R0:W1:Y:S02]  /*1f420*/  SYNCS.PHASECHK.TRANS64.TRYWAIT P0, [R0+URZ+0x16860], R3 ;  /* 0x01686003000075a7 */ /* 0x001064000800017f */
[----:B-1----:R-:W-:Y:S05]  /*1f430*/  @!P0 NANOSLEEP.SYNCS 0x989680 ;  /* 0x009896800000895d */ /* 0x002fea0003900000 */
[----:B------:R-:W1:Y:S02]  /*1f440*/  @!P0 SYNCS.PHASECHK.TRANS64 P0, [R0+URZ+0x16860], R3 ;  /* 0x01686003000085a7 */ /* 0x000e64000800007f */
[----:B-1----:R-:W-:Y:S05]  /*1f450*/  @!P0 BRA `(.L_x_2906) ;  /* 0xfffffffc00f08947 */ /* 0x002fea000383ffff */
[----:B------:R-:W-:Y:S05]  /*1f460*/  BRA `(.L_x_3111) ;  /* 0xffffff94007c7947 */ /* 0x000fea000383ffff */
.L_x_2907:
        /* <DEDUP_REMOVED lines=8> */
.L_x_3113:
[----:B------:R-:W-:Y:S05]  /*1f4f0*/  BSYNC B0 ;  /* 0x0000000000007941 */ /* 0x000fea0003800000 */
.L_x_3112:
[----:B------:R-:W-:Y:S01]  /*1f500*/  IMAD.MOV.U32 R13, RZ, RZ, R18 ;  /* 0x000000ffff0d7224 */ /* 0x000fe200078e0012 */
[----:B------:R-:W-:Y:S01]  /*1f510*/  SHF.L.U32 R5, R7, 0x1, RZ ;  /* 0x0000000107057819 */ /* 0x000fe200000006ff */
[----:B------:R-:W-:Y:S01]  /*1f520*/  IMAD.MOV.U32 R12, RZ, RZ, RZ ;  /* 0x000000ffff0c7224 */ /* 0x000fe200078e00ff */
[----:B------:R-:W-:Y:S01]  /*1f530*/  ISETP.LT.OR P2, PT, R6, 0x1, P0 ;  /* 0x000000010600780c */ /* 0x000fe20000741670 */
[----:B------:R-:W-:Y:S02]  /*1f540*/  IMAD.MOV.U32 R11, RZ, RZ, 0x181f ;  /* 0x0000181fff0b7424 */ /* 0x000fe400078e00ff */
[----:B------:R-:W-:Y:S02]  /*1f550*/  IMAD.MOV.U32 R15, RZ, RZ, -0x1 ;  /* 0xffffffffff0f7424 */ /* 0x000fe400078e00ff */
[----:B------:R-:W-:Y:S02]  /*1f560*/  IMAD.MOV.U32 R3, RZ, RZ, R14 ;  /* 0x000000ffff037224 */ /* 0x000fe400078e000e */
[----:B------:R-:W-:-:S07]  /*1f570*/  IMAD R4, R4, 0x2, R16 ;  /* 0x0000000204047824 */ /* 0x000fce00078e0210 */
[----:B------:R-:W-:Y:S05]  /*1f580*/  WARPSYNC.COLLECTIVE R15, `(.L_x_3114) ;  /* 0x000000000f087348 */ /* 0x000fea0003c00000 */
[----:B------:R0:W1:Y:S02]  /*1f590*/  SHFL.IDX P6, R14, R13, R12, R11 ;  /* 0x0000000c0d0e7389 */ /* 0x00006400000c000b */
[----:B01----:R-:W-:Y:S01]  /*1f5a0*/  ENDCOLLECTIVE ;  /* 0x000000000000791b */ /* 0x003fe20003800000 */
.L_x_3114:
[----:B------:R-:W-:Y:S02]  /*1f5b0*/  IMAD.MOV.U32 R13, RZ, RZ, R22 ;  /* 0x000000ffff0d7224 */ /* 0x000fe400078e0016 */
[----:B------:R-:W-:Y:S01]  /*1f5c0*/  IMAD.MOV.U32 R12, RZ, RZ, 0x1 ;  /* 0x00000001ff0c7424 */ /* 0x000fe200078e00ff */
[----:B------:R-:W-:-:S13]  /*1f5d0*/  IADD3 R2, P1, R14, R5, RZ ;  /* 0x000000050e027210 */ /* 0x000fda0007f3e0ff */
[----:B------:R-:W-:Y:S05]  /*1f5e0*/  WARPSYNC.COLLECTIVE R15, `(.L_x_3115) ;  /* 0x000000000f087348 */ /* 0x000fea0003c00000 */
[----:B------:R0:W1:Y:S02]  /*1f5f0*/  SHFL.IDX P6, R14, R13, R12, R11 ;  /* 0x0000000c0d0e7389 */ /* 0x00006400000c000b */
[----:B01----:R-:W-:Y:S01]  /*1f600*/  ENDCOLLECTIVE ;  /* 0x000000000000791b */ /* 0x003fe20003800000 */
.L_x_3115:
[----:B------:R-:W-:-:S05]  /*1f610*/  IMAD.X R3, RZ, RZ, R3, P1 ;  /* 0x000000ffff037224 */ /* 0x000fca00008e0603 */
        /* <DEDUP_REMOVED lines=10> */
.L_x_3116:
[----:B------:R-:W-:Y:S02]  /*1f6c0*/  IMAD.MOV.U32 R13, RZ, RZ, R22 ;  /* 0x000000ffff0d7224 */ /* 0x000fe400078e0016 */
[----:B------:R-:W-:Y:S01]  /*1f6d0*/  IMAD.MOV.U32 R12, RZ, RZ, 0x2 ;  /* 0x00000002ff0c7424 */ /* 0x000fe200078e00ff */
[----:B------:R-:W-:-:S13]  /*1f6e0*/  IADD3 R2, P1, R14, R5, RZ ;  /* 0x000000050e027210 */ /* 0x000fda0007f3e0ff */
[----:B------:R-:W-:Y:S05]  /*1f6f0*/  WARPSYNC.COLLECTIVE R15, `(.L_x_3117) ;  /* 0x000000000f087348 */ /* 0x000fea0003c00000 */
[----:B------:R0:W1:Y:S02]  /*1f700*/  SHFL.IDX P6, R14, R13, R12, R11 ;  /* 0x0000000c0d0e7389 */ /* 0x00006400000c000b */
[----:B01----:R-:W-:Y:S01]  /*1f710*/  ENDCOLLECTIVE ;  /* 0x000000000000791b */ /* 0x003fe20003800000 */
.L_x_3117:
        /* <DEDUP_REMOVED lines=11> */
.L_x_3118:
[----:B------:R-:W-:Y:S02]  /*1f7d0*/  IMAD.MOV.U32 R13, RZ, RZ, R22 ;  /* 0x000000ffff0d7224 */ /* 0x000fe400078e0016 */
[----:B------:R-:W-:Y:S01]  /*1f7e0*/  IMAD.MOV.U32 R12, RZ, RZ, 0x3 ;  /* 0x00000003ff0c7424 */ /* 0x000fe200078e00ff */
[----:B------:R-:W-:-:S13]  /*1f7f0*/  IADD3 R2, P1, R14, R5, RZ ;  /* 0x000000050e027210 */ /* 0x000fda0007f3e0ff */
[----:B------:R-:W-:Y:S05]  /*1f800*/  WARPSYNC.COLLECTIVE R15, `(.L_x_3119) ;  /* 0x000000000f087348 */ /* 0x000fea0003c00000 */
[----:B------:R0:W1:Y:S02]  /*1f810*/  SHFL.IDX P6, R14, R13, R12, R11 ;  /* 0x0000000c0d0e7389 */ /* 0x00006400000c000b */
[----:B01----:R-:W-:Y:S01]  /*1f820*/  ENDCOLLECTIVE ;  /* 0x000000000000791b */ /* 0x003fe20003800000 */
.L_x_3119:
        /* <DEDUP_REMOVED lines=11> */
.L_x_3120:
[----:B------:R-:W-:Y:S01]  /*1f8e0*/  MOV R13, R22 ;  /* 0x00000016000d7202 */ /* 0x000fe20000000f00 */
[----:B------:R-:W-:Y:S01]  /*1f8f0*/  IMAD.MOV.U32 R12, RZ, RZ, 0x4 ;  /* 0x00000004ff0c7424 */ /* 0x000fe200078e00ff */
[----:B------:R-:W-:-:S13]  /*1f900*/  IADD3 R2, P1, R14, R5, RZ ;  /* 0x000000050e027210 */ /* 0x000fda0007f3e0ff */
[----:B------:R-:W-:Y:S05]  /*1f910*/  WARPSYNC.COLLECTIVE R15, `(.L_x_3121) ;  /* 0x000000000f087348 */ /* 0x000fea0003c00000 */
[----:B------:R0:W1:Y:S02]  /*1f920*/  SHFL.IDX P6, R14, R13, R12, R11 ;  /* 0x0000000c0d0e7389 */ /* 0x00006400000c000b */
[----:B01----:R-:W-:Y:S01]  /*1f930*/  ENDCOLLECTIVE ;  /* 0x000000000000791b */ /* 0x003fe20003800000 */
.L_x_3121:
        /* <DEDUP_REMOVED lines=11> */
.L_x_3122:
[----:B------:R-:W-:Y:S01]  /*1f9f0*/  IMAD.MOV.U32 R13, RZ, RZ, R22 ;  /* 0x000000ffff0d7224 */ /* 0x000fe200078e0016 */
[----:B------:R-:W-:Y:S02]  /*1fa00*/  MOV R12, 0x5 ;  /* 0x00000005000c7802 */ /* 0x000fe40000000f00 */
[----:B------:R-:W-:-:S13]  /*1fa10*/  IADD3 R2, P1, R14, R5, RZ ;  /* 0x000000050e027210 */ /* 0x000fda0007f3e0ff */
[----:B------:R-:W-:Y:S05]  /*1fa20*/  WARPSYNC.COLLECTIVE R15, `(.L_x_3123) ;  /* 0x000000000f087348 */ /* 0x000fea0003c00000 */
[----:B------:R0:W1:Y:S02]  /*1fa30*/  SHFL.IDX P6, R14, R13, R12, R11 ;  /* 0x0000000c0d0e7389 */ /* 0x00006400000c000b */
[----:B01----:R-:W-:Y:S01]  /*1fa40*/  ENDCOLLECTIVE ;  /* 0x000000000000791b */ /* 0x003fe20003800000 */
.L_x_3123:
        /* <DEDUP_REMOVED lines=11> */
.L_x_3124:
[----:B------:R-:W-:Y:S02]  /*1fb00*/  IMAD.MOV.U32 R13, RZ, RZ, R22 ;  /* 0x000000ffff0d7224 */ /* 0x000fe400078e0016 */
[----:B------:R-:W-:Y:S01]  /*1fb10*/  IMAD.MOV.U32 R12, RZ, RZ, 0x6 ;  /* 0x00000006ff0c7424 */ /* 0x000fe200078e00ff */
[----:B------:R-:W-:-:S13]  /*1fb20*/  IADD3 R2, P1, R14, R5, RZ ;  /* 0x000000050e027210 */ /* 0x000fda0007f3e0ff */
[----:B------:R-:W-:Y:S05]  /*1fb30*/  WARPSYNC.COLLECTIVE R15, `(.L_x_3125) ;  /* 0x000000000f087348 */ /* 0x000fea0003c00000 */
[----:B------:R0:W1:Y:S02]  /*1fb40*/  SHFL.IDX P6, R14, R13, R12, R11 ;  /* 0x0000000c0d0e7389 */ /* 0x00006400000c000b */
[----:B01----:R-:W-:Y:S01]  /*1fb50*/  ENDCOLLECTIVE ;  /* 0x000000000000791b */ /* 0x003fe20003800000 */
.L_x_3125:
        /* <DEDUP_REMOVED lines=11> */
.L_x_3126:
[----:B------:R-:W-:Y:S02]  /*1fc10*/  IMAD.MOV.U32 R13, RZ, RZ, R22 ;  /* 0x000000ffff0d7224 */ /* 0x000fe400078e0016 */
[----:B------:R-:W-:Y:S01]  /*1fc20*/  IMAD.MOV.U32 R12, RZ, RZ, 0x7 ;  /* 0x00000007ff0c7424 */ /* 0x000fe200078e00ff */
[----:B------:R-:W-:-:S13]  /*1fc30*/  IADD3 R2, P1, R14, R5, RZ ;  /* 0x000000050e027210 */ /* 0x000fda0007f3e0ff */
[----:B------:R-:W-:Y:S05]  /*1fc40*/  WARPSYNC.COLLECTIVE R15, `(.L_x_3127) ;  /* 0x000000000f087348 */ /* 0x000fea0003c00000 */
[----:B------:R0:W1:Y:S02]  /*1fc50*/  SHFL.IDX P6, R14, R13, R12, R11 ;  /* 0x0000000c0d0e7389 */ /* 0x00006400000c000b */
[----:B01----:R-:W-:Y:S01]  /*1fc60*/  ENDCOLLECTIVE ;  /* 0x000000000000791b */ /* 0x003fe20003800000 */
.L_x_3127:
        /* <DEDUP_REMOVED lines=10> */
.L_x_3128:
[----:B------:R-:W-:Y:S05]  /*1fd10*/  BRA `(.L_x_3129) ;  /* 0xffffff90004c7947 */ /* 0x000fea000383ffff */
.L_x_2912:
[----:B------:R-:W-:Y:S01]  /*1fd20*/  BSSY B0, `(.L_x_3130) ;  /* 0x0000008000007945 */ /* 0x000fe20003800000 */
[----:B------:R-:W-:Y:S02]  /*1fd30*/  IMAD.MOV.U32 R13, RZ, RZ, R24 ;  /* 0x000000ffff0d7224 */ /* 0x000fe400078e0018 */
[----:B------:R-:W-:Y:S02]  /*1fd40*/  IMAD.MOV.U32 R12, RZ, RZ, RZ ;  /* 0x000000ffff0c7224 */ /* 0x000fe400078e00ff */
[----:B------:R-:W-:Y:S02]  /*1fd50*/  IMAD.MOV.U32 R11, RZ, RZ, 0x1f ;  /* 0x0000001fff0b7424 */ /* 0x000fe400078e00ff */
[----:B------:R-:W-:-:S07]  /*1fd60*/  IMAD.MOV.U32 R15, RZ, RZ, -0x1 ;  /* 0xffffffffff0f7424 */ /* 0x000fce00078e00ff */
[----:B-123--:R-:W-:Y:S05]  /*1fd70*/  WARPSYNC.COLLECTIVE R15, `(.L_x_3131) ;  /* 0x000000000f087348 */ /* 0x00efea0003c00000 */
[----:B------:R0:W4:Y:S02]  /*1fd80*/  SHFL.IDX P6, R14, R13, R12, R11 ;  /* 0x0000000c0d0e7389 */ /* 0x00012400000c000b */
[----:B01234-:R-:W-:Y:S01]  /*1fd90*/  ENDCOLLECTIVE ;  /* 0x000000000000791b */ /* 0x01ffe20003800000 */
.L_x_3131:
[----:B------:R-:W-:Y:S05]  /*1fda0*/  BSYNC B0 ;  /* 0x0000000000007941 */ /* 0x000fea0003800000 */
.L_x_3130:
[----:B------:R-:W-:Y:S01]  /*1fdb0*/  MOV R13, R24 ;  /* 0x00000018000d7202 */ /* 0x000fe20000000f00 */
        /* <DEDUP_REMOVED lines=8> */
.L_x_3132:
        /* <DEDUP_REMOVED lines=15> */
[C---:B------:R-:W-:Y:S02]  /*1ff30*/  ISETP.GE.U32.AND P5, PT, R8.reuse, 0x10, PT ;  /* 0x000000100800780c */ /* 0x040fe40003fa6070 */
[----:B--2---:R-:W-:Y:S01]  /*1ff40*/  @!P1 MOV R25, R7 ;  /* 0x0000000700199202 */ /* 0x004fe20000000f00 */
[----:B---3--:R-:W-:Y:S01]  /*1ff50*/  @!P1 IMAD.MOV.U32 R5, RZ, RZ, R4 ;  /* 0x000000ffff059224 */ /* 0x008fe200078e0004 */
[----:B------:R-:W-:-:S03]  /*1ff60*/  ISETP.NE.AND P1, PT, R8, RZ, PT ;  /* 0x000000ff0800720c */ /* 0x000fc60003f25270 */
[----:B------:R-:W-:-:S10]  /*1ff70*/  IMAD R13, R5, R25, RZ ;  /* 0x00000019050d7224 */ /* 0x000fd400078e02ff */
[----:B------:R-:W-:Y:S05]  /*1ff80*/  WARPSYNC.COLLECTIVE R15, `(.L_x_3133) ;  /* 0x000000000f087348 */ /* 0x000fea0003c00000 */
[----:B------:R0:W1:Y:S02]  /*1ff90*/  SHFL.UP P6, R14, R13, R12, R11 ;  /* 0x0400000c0d0e7389 */ /* 0x00006400000c000b */
[----:B01----:R-:W-:Y:S01]  /*1ffa0*/  ENDCOLLECTIVE ;  /* 0x000000000000791b */ /* 0x003fe20003800000 */
.L_x_3133:
[----:B------:R-:W-:Y:S02]  /*1ffb0*/  MOV R12, 0x2 ;  /* 0x00000002000c7802 */ /* 0x000fe40000000f00 */
[----:B------:R-:W-:-:S05]  /*1ffc0*/  SEL R4, R14, RZ, P1 ;  /* 0x000000ff0e047207 */ /* 0x000fca0000800000 */
[----:B------:R-:W-:-:S04]  /*1ffd0*/  IMAD.IADD R4, R13, 0x1, R4 ;  /* 0x000000010d047824 */ /* 0x000fc800078e0204 */
[----:B------:R-:W-:-:S07]  /*1ffe0*/  IMAD.MOV.U32 R13, RZ, RZ, R4 ;  /* 0x000000ffff0d7224 */ /* 0x000fce00078e0004 */
[----:B------:R-:W-:Y:S05]  /*1fff0*/  WARPSYNC.COLLECTIVE R15, `(.L_x_3134) ;  /* 0x000000000f087348 */ /* 0x000fea0003c00000 */
[----:B------:R0:W1:Y:S02]  /*20000*/  SHFL.UP P6, R14, R13, R12, R11 ;  /* 0x0400000c0d0e7389 */ /* 0x00006400000c000b */
[----:B01----:R-:W-:Y:S01]  /*20010*/  ENDCOLLECTIVE ;  /* 0x000000000000791b */ /* 0x003fe20003800000 */
.L_x_3134:
[----:B------:R-:W-:Y:S01]  /*20020*/  IMAD.MOV.U32 R12, RZ, RZ, 0x4 ;  /* 0x00000004ff0c7424 */ /* 0x000fe200078e00ff */
[----:B------:R-:W-:-:S05]  /*20030*/  SEL R3, R14, RZ, P2 ;  /* 0x000000ff0e037207 */ /* 0x000fca0001000000 */
[----:B------:R-:W-:-:S04]  /*20040*/  IMAD.IADD R2, R4, 0x1, R3 ;  /* 0x0000000104027824 */ /* 0x000fc800078e0203 */
[----:B------:R-:W-:-:S07]  /*20050*/  IMAD.MOV.U32 R13, RZ, RZ, R2 ;  /* 0x000000ffff0d7224 */ /* 0x000fce00078e0002 */
[----:B------:R-:W-:Y:S05]  /*20060*/  WARPSYNC.COLLECTIVE R15, `(.L_x_3135) ;  /* 0x000000000f087348 */ /* 0x000fea0003c00000 */
[----:B------:R0:W1:Y:S02]  /*20070*/  SHFL.UP P6, R14, R13, R12, R11 ;  /* 0x0400000c0d0e7389 */ /* 0x00006400000c000b */
[----:B01----:R-:W-:Y:S01]  /*20080*/  ENDCOLLECTIVE ;  /* 0x000000000000791b */ /* 0x003fe20003800000 */
.L_x_3135:
[----:B------:R-:W-:Y:S02]  /*20090*/  MOV R12, 0x8 ;  /* 0x00000008000c7802 */ /* 0x000fe40000000f00 */
[----:B------:R-:W-:-:S05]  /*200a0*/  SEL R3, R14, RZ, P3 ;  /* 0x000000ff0e037207 */ /* 0x000fca0001800000 */
[----:B------:R-:W-:-:S04]  /*200b0*/  IMAD.IADD R3, R2, 0x1, R3 ;  /* 0x0000000102037824 */ /* 0x000fc800078e0203 */
[----:B------:R-:W-:-:S07]  /*200c0*/  IMAD.MOV.U32 R13, RZ, RZ, R3 ;  /* 0x000000ffff0d7224 */ /* 0x000fce00078e0003 */
[----:B------:R-:W-:Y:S05]  /*200d0*/  WARPSYNC.COLLECTIVE R15, `(.L_x_3136) ;  /* 0x000000000f087348 */ /* 0x000fea0003c00000 */
[----:B------:R0:W1:Y:S02]  /*200e0*/  SHFL.UP P6, R14, R13, R12, R11 ;  /* 0x0400000c0d0e7389 */ /* 0x00006400000c000b */
[----:B01----:R-:W-:Y:S01]  /*200f0*/  ENDCOLLECTIVE ;  /* 0x000000000000791b */ /* 0x003fe20003800000 */
.L_x_3136:
[----:B------:R-:W-:Y:S01]  /*20100*/  IMAD.MOV.U32 R12, RZ, RZ, 0x10 ;  /* 0x00000010ff0c7424 */ /* 0x000fe200078e00ff */
[----:B------:R-:W-:-:S05]  /*20110*/  SEL R4, R14, RZ, P4 ;  /* 0x000000ff0e047207 */ /* 0x000fca0002000000 */
[----:B------:R-:W-:-:S04]  /*20120*/  IMAD.IADD R4, R3, 0x1, R4 ;  /* 0x0000000103047824 */ /* 0x000fc800078e0204 */
[----:B------:R-:W-:-:S07]  /*20130*/  IMAD.MOV.U32 R13, RZ, RZ, R4 ;  /* 0x000000ffff0d7224 */ /* 0x000fce00078e0004 */
[----:B------:R-:W-:Y:S05]  /*20140*/  WARPSYNC.COLLECTIVE R15, `(.L_x_3137) ;  /* 0x000000000f087348 */ /* 0x000fea0003c00000 */
[----:B------:R0:W1:Y:S02]  /*20150*/  SHFL.UP P6, R14, R13, R12, R11 ;  /* 0x0400000c0d0e7389 */ /* 0x00006400000c000b */
[----:B01----:R-:W-:Y:S01]  /*20160*/  ENDCOLLECTIVE ;  /* 0x000000000000791b */ /* 0x003fe20003800000 */
.L_x_3137:
[----:B------:R-:W-:Y:S01]  /*20170*/  MOV R12, 0x1f ;  /* 0x0000001f000c7802 */ /* 0x000fe20000000f00 */
[----:B------:R-:W-:Y:S01]  /*20180*/  IMAD.MOV.U32 R11, RZ, RZ, 0x1f ;  /* 0x0000001fff0b7424 */ /* 0x000fe200078e00ff */
[----:B------:R-:W-:-:S05]  /*20190*/  SEL R3, R14, RZ, P5 ;  /* 0x000000ff0e037207 */ /* 0x000fca0002800000 */
[----:B------:R-:W-:-:S04]  /*201a0*/  IMAD.IADD R2, R4, 0x1, R3 ;  /* 0x0000000104027824 */ /* 0x000fc800078e0203 */
[----:B------:R-:W-:-:S07]  /*201b0*/  IMAD.MOV.U32 R13, RZ, RZ, R2 ;  /* 0x000000ffff0d7224 */ /* 0x000fce00078e0002 */
[----:B------:R-:W-:Y:S05]  /*201c0*/  WARPSYNC.COLLECTIVE R15, `(.L_x_3138) ;  /* 0x000000000f087348 */ /* 0x000fea0003c00000 */
[----:B------:R0:W1:Y:S02]  /*201d0*/  SHFL.IDX P6, R14, R13, R12, R11 ;  /* 0x0000000c0d0e7389 */ /* 0x00006400000c000b */
[----:B01----:R-:W-:Y:S01]  /*201e0*/  ENDCOLLECTIVE ;  /* 0x000000000000791b */ /* 0x003fe20003800000 */
.L_x_3138:
[----:B------:R-:W-:Y:S05]  /*201f0*/  BRA `(.L_x_3139) ;  /* 0xffffff9000587947 */ /* 0x000fea000383ffff */
.L_x_2915:
[----:B------:R-:W-:Y:S01]  /*20200*/  BSSY B0, `(.L_x_3140) ;  /* 0x0000007000007945 */ /* 0x000fe20003800000 */
[----:B------:R-:W-:Y:S02]  /*20210*/  IMAD.MOV.U32 R12, RZ, RZ, 0x1 ;  /* 0x00000001ff0c7424 */ /* 0x000fe400078e00ff */
[----:B------:R-:W-:Y:S02]  /*20220*/  IMAD.MOV.U32 R11, RZ, RZ, RZ ;  /* 0x000000ffff0b7224 */ /* 0x000fe400078e00ff */
[----:B------:R-:W-:-:S07]  /*20230*/  IMAD.MOV.U32 R15, RZ, RZ, -0x1 ;  /* 0xffffffffff0f7424 */ /* 0x000fce00078e00ff */
[----:B-1----:R-:W-:Y:S05]  /*20240*/  WARPSYNC.COLLECTIVE R15, `(.L_x_3141) ;  /* 0x000000000f087348 */ /* 0x002fea0003c00000 */
[----:B------:R0:W2:Y:S02]  /*20250*/  SHFL.UP P6, R14, R13, R12, R11 ;  /* 0x0400000c0d0e7389 */ /* 0x0000a400000c000b */
[----:B012---:R-:W-:Y:S01]  /*20260*/  ENDCOLLECTIVE ;  /* 0x000000000000791b */ /* 0x007fe20003800000 */
.L_x_3141:
[----:B------:R-:W-:Y:S05]  /*20270*/  BSYNC B0 ;  /* 0x0000000000007941 */ /* 0x000fea0003800000 */
.L_x_3140:
[----:B------:R-:W-:Y:S01]  /*20280*/  SEL R14, R14, RZ, P1 ;  /* 0x000000ff0e0e7207 */ /* 0x000fe20000800000 */
[----:B------:R-:W-:Y:S01]  /*20290*/  IMAD.MOV.U32 R11, RZ, RZ, RZ ;  /* 0x000000ffff0b7224 */ /* 0x000fe200078e00ff */
[----:B------:R-:W-:Y:S01]  /*202a0*/  MOV R12, 0x2 ;  /* 0x00000002000c7802 */ /* 0x000fe20000000f00 */
[----:B------:R-:W-:Y:S02]  /*202b0*/  IMAD.MOV.U32 R15, RZ, RZ, -0x1 ;  /* 0xffffffffff0f7424 */ /* 0x000fe400078e00ff */
[----:B------:R-:W-:-:S07]  /*202c0*/  IMAD.IADD R13, R13, 0x1, R14 ;  /* 0x000000010d0d7824 */ /* 0x000fce00078e020e */
[----:B------:R-:W-:Y:S05]  /*202d0*/  WARPSYNC.COLLECTIVE R15, `(.L_x_3142) ;  /* 0x000000000f087348 */ /* 0x000fea0003c00000 */
[----:B------:R0:W1:Y:S02]  /*202e0*/  SHFL.UP P6, R14, R13, R12, R11 ;  /* 0x0400000c0d0e7389 */ /* 0x00006400000c000b */
[----:B01----:R-:W-:Y:S01]  /*202f0*/  ENDCOLLECTIVE ;  /* 0x000000000000791b */ /* 0x003fe20003800000 */
.L_x_3142:
[----:B------:R-:W-:Y:S01]  /*20300*/  IMAD.MOV.U32 R12, RZ, RZ, 0x4 ;  /* 0x00000004ff0c7424 */ /* 0x000fe200078e00ff */
[----:B------:R-:W-:-:S05]  /*20310*/  SEL R14, R14, RZ, P2 ;  /* 0x000000ff0e0e7207 */ /* 0x000fca0001000000 */
[----:B------:R-:W-:-:S04]  /*20320*/  IMAD.IADD R3, R13, 0x1, R14 ;  /* 0x000000010d037824 */ /* 0x000fc800078e020e */
[----:B------:R-:W-:-:S07]  /*20330*/  IMAD.MOV.U32 R13, RZ, RZ, R3 ;  /* 0x000000ffff0d7224 */ /* 0x000fce00078e0003 */
[----:B------:R-:W-:Y:S05]  /*20340*/  WARPSYNC.COLLECTIVE R15, `(.L_x_3143) ;  /* 0x000000000f087348 */ /* 0x000fea0003c00000 */
[----:B------:R0:W1:Y:S02]  /*20350*/  SHFL.UP P6, R14, R13, R12, R11 ;  /* 0x0400000c0d0e7389 */ /* 0x00006400000c000b */
[----:B01----:R-:W-:Y:S01]  /*20360*/  ENDCOLLECTIVE ;  /* 0x000000000000791b */ /* 0x003fe20003800000 */
.L_x_3143:
[----:B------:R-:W-:Y:S01]  /*20370*/  IMAD.MOV.U32 R12, RZ, RZ, 0x8 ;  /* 0x00000008ff0c7424 */ /* 0x000fe200078e00ff */
[----:B------:R-:W-:-:S04]  /*20380*/  SEL R4, R14, RZ, P3 ;  /* 0x000000ff0e047207 */ /* 0x000fc80001800000 */
[----:B------:R-:W-:-:S05]  /*20390*/  IADD3 R4, R3, R4, RZ ;  /* 0x0000000403047210 */ /* 0x000fca0007ffe0ff */
[----:B------:R-:W-:-:S07]  /*203a0*/  IMAD.MOV.U32 R13, RZ, RZ, R4 ;  /* 0x000000ffff0d7224 */ /* 0x000fce00078e0004 */
[----:B------:R-:W-:Y:S05]  /*203b0*/  WARPSYNC.COLLECTIVE R15, `(.L_x_3144) ;  /* 0x000000000f087348 */ /* 0x000fea0003c00000 */
[----:B------:R0:W1:Y:S02]  /*203c0*/  SHFL.UP P6, R14, R13, R12, R11 ;  /* 0x0400000c0d0e7389 */ /* 0x00006400000c000b */
[----:B01----:R-:W-:Y:S01]  /*203d0*/  ENDCOLLECTIVE ;  /* 0x000000000000791b */ /* 0x003fe20003800000 */
.L_x_3144:
[----:B------:R-:W-:Y:S01]  /*203e0*/  IMAD.MOV.U32 R12, RZ, RZ, 0x10 ;  /* 0x00000010ff0c7424 */ /* 0x000fe200078e00ff */
[----:B------:R-:W-:-:S05]  /*203f0*/  SEL R7, R14, RZ, P4 ;  /* 0x000000ff0e077207 */ /* 0x000fca0002000000 */
[----:B------:R-:W-:-:S04]  /*20400*/  IMAD.IADD R7, R4, 0x1, R7 ;  /* 0x0000000104077824 */ /* 0x000fc800078e0207 */
[----:B------:R-:W-:-:S07]  /*20410*/  IMAD.MOV.U32 R13, RZ, RZ, R7 ;  /* 0x000000ffff0d7224 */ /* 0x000fce00078e0007 */
[----:B------:R-:W-:Y:S05]  /*20420*/  WARPSYNC.COLLECTIVE R15, `(.L_x_3145) ;  /* 0x000000000f087348 */ /* 0x000fea0003c00000 */
[----:B------:R0:W1:Y:S02]  /*20430*/  SHFL.UP P6, R14, R13, R12, R11 ;  /* 0x0400000c0d0e7389 */ /* 0x00006400000c000b */
[----:B01----:R-:W-:Y:S01]  /*20440*/  ENDCOLLECTIVE ;  /* 0x000000000000791b */ /* 0x003fe20003800000 */
.L_x_3145:
        /* <DEDUP_REMOVED lines=8> */
.L_x_3146:
[----:B------:R-:W-:Y:S05]  /*204d0*/  BRA `(.L_x_3147) ;  /* 0xffffff9000447947 */ /* 0x000fea000383ffff */
.L_x_2917:
[----:B------:R-:W-:Y:S01]  /*204e0*/  BSSY B0, `(.L_x_3148) ;  /* 0x0000006000007945 */ /* 0x000fe20003800000 */
[----:B------:R-:W-:Y:S01]  /*204f0*/  PLOP3.LUT P6, PT, P6, PT, PT, 0x8, 0x0 ;  /* 0x000000000000781c */ /* 0x000fe200037ce170 */
[----:B------:R-:W-:-:S12]  /*20500*/  IMAD.MOV.U32 R15, RZ, RZ, -0x1 ;  /* 0xffffffffff0f7424 */ /* 0x000fd800078e00ff */
[----:B01----:R-:W-:Y:S05]  /*20510*/  WARPSYNC.COLLECTIVE R15, `(.L_x_3149) ;  /* 0x000000000f087348 */ /* 0x003fea0003c00000 */
[----:B------:R-:W-:Y:S01]  /*20520*/  VOTE.ANY R14, PT, P6 ;  /* 0x00000000000e7806 */ /* 0x000fe200030e0100 */
[----:B01----:R-:W-:Y:S06]  /*20530*/  ENDCOLLECTIVE ;  /* 0x000000000000791b */ /* 0x003fec0003800000 */
.L_x_3149:
[----:B------:R-:W-:Y:S05]  /*20540*/  BSYNC B0 ;  /* 0x0000000000007941 */ /* 0x000fea0003800000 */
.L_x_3148:
[----:B------:R-:W-:Y:S01]  /*20550*/  IMAD.MOV.U32 R3, RZ, RZ, R14 ;  /* 0x000000ffff037224 */ /* 0x000fe200078e000e */
[----:B------:R-:W-:Y:S01]  /*20560*/  MOV R13, R25 ;  /* 0x00000019000d7202 */ /* 0x000fe20000000f00 */
[----:B------:R-:W-:Y:S02]  /*20570*/  IMAD.MOV.U32 R11, RZ, RZ, 0x1f ;  /* 0x0000001fff0b7424 */ /* 0x000fe400078e00ff */
[----:B------:R-:W0:Y:S01]  /*20580*/  POPC R7, R3 ;  /* 0x0000000300077309 */ /* 0x000e220000000000 */
[----:B------:R-:W-:Y:S02]  /*20590*/  IMAD.MOV.U32 R15, RZ, RZ, -0x1 ;  /* 0xffffffffff0f7424 */ /* 0x000fe400078e00ff */
[----:B0-----:R-:W-:Y:S02]  /*205a0*/  IMAD.MOV.U32 R12, RZ, RZ, R7 ;  /* 0x000000ffff0c7224 */ /* 0x001fe400078e0007 */
[----:B------:R-:W-:-:S07]  /*205b0*/  IMAD.IADD R27, R7, 0x1, R27 ;  /* 0x00000001071b7824 */ /* 0x000fce00078e021b */
[----:B------:R-:W-:Y:S05]  /*205c0*/  WARPSYNC.COLLECTIVE R15, `(.L_x_3150) ;  /* 0x000000000f087348 */ /* 0x000fea0003c00000 */
[----:B------:R0:W1:Y:S02]  /*205d0*/  SHFL.IDX P6, R14, R13, R12, R11 ;  /* 0x0000000c0d0e7389 */ /* 0x00006400000c000b */
[----:B01----:R-:W-:Y:S01]  /*205e0*/  ENDCOLLECTIVE ;  /* 0x000000000000791b */ /* 0x003fe20003800000 */
.L_x_3150:
[----:B------:R-:W-:Y:S02]  /*205f0*/  IMAD.MOV.U32 R13, RZ, RZ, R5 ;  /* 0x000000ffff0d7224 */ /* 0x000fe400078e0005 */
[----:B------:R-:W-:-:S07]  /*20600*/  IMAD.MOV.U32 R25, RZ, RZ, R14 ;  /* 0x000000ffff197224 */ /* 0x000fce00078e000e */
[----:B------:R-:W-:Y:S05]  /*20610*/  WARPSYNC.COLLECTIVE R15, `(.L_x_3151) ;  /* 0x000000000f087348 */ /* 0x000fea0003c00000 */
[----:B------:R0:W1:Y:S02]  /*20620*/  SHFL.IDX P6, R14, R13, R12, R11 ;  /* 0x0000000c0d0e7389 */ /* 0x00006400000c000b */
[----:B01----:R-:W-:Y:S01]  /*20630*/  ENDCOLLECTIVE ;  /* 0x000000000000791b */ /* 0x003fe20003800000 */
.L_x_3151:
[----:B------:R-:W-:Y:S01]  /*20640*/  MOV R5, R14 ;  /* 0x0000000e00057202 */ /* 0x000fe20000000f00 */
[----:B------:R-:W-:Y:S06]  /*20650*/  BRA `(.L_x_3152) ;  /* 0xffffff9000247947 */ /* 0x000fec000383ffff */
.L_x_2919:
[----:B------:R-:W-:Y:S01]  /*20660*/  BSSY B0, `(.L_x_3153) ;  /* 0x0000007000007945 */ /* 0x000fe20003800000 */
[----:B------:R-:W-:Y:S02]  /*20670*/  IMAD.MOV.U32 R13, RZ, RZ, R2 ;  /* 0x000000ffff0d7224 */ /* 0x000fe400078e0002 */
[----:B------:R-:W-:Y:S02]  /*20680*/  IMAD.MOV.U32 R11, RZ, RZ, 0x1f ;  /* 0x0000001fff0b7424 */ /* 0x000fe400078e00ff */
[----:B------:R-:W-:-:S07]  /*20690*/  IMAD.MOV.U32 R15, RZ, RZ, -0x1 ;  /* 0xffffffffff0f7424 */ /* 0x000fce00078e00ff */
[----:B01234-:R-:W-:Y:S05]  /*206a0*/  WARPSYNC.COLLECTIVE R15, `(.L_x_3154) ;  /* 0x000000000f087348 */ /* 0x01ffea0003c00000 */
[----:B------:R0:W0:Y:S02]  /*206b0*/  SHFL.IDX P6, R14, R13, R12, R11 ;  /* 0x0000000c0d0e7389 */ /* 0x00002400000c000b */
[----:B01234-:R-:W-:Y:S01]  /*206c0*/  ENDCOLLECTIVE ;  /* 0x000000000000791b */ /* 0x01ffe20003800000 */
.L_x_3154:
[----:B------:R-:W-:Y:S05]  /*206d0*/  BSYNC B0 ;  /* 0x0000000000007941 */ /* 0x000fea0003800000 */
.L_x_3153:
[----:B------:R-:W-:Y:S01]  /*206e0*/  IMAD.MOV.U32 R24, RZ, RZ, R14 ;  /* 0x000000ffff187224 */ /* 0x000fe200078e000e */
[----:B------:R-:W-:Y:S06]  /*206f0*/  BRA `(.L_x_2918) ;  /* 0xffffff9000147947 */ /* 0x000fec000383ffff */
.L_x_2925:
[----:B0-----:R0:W4:Y:S02]  /*20700*/  SYNCS.PHASECHK.TRANS64.TRYWAIT P0, [R5+URZ+0x16820], R0 ;  /* 0x01682000050075a7 */ /* 0x001124000800017f */
[----:B----4-:R-:W-:Y:S05]  /*20710*/  @!P0 NANOSLEEP.SYNCS 0x989680 ;  /* 0x009896800000895d */ /* 0x010fea0003900000 */
[----:B------:R-:W4:Y:S02]  /*20720*/  @!P0 SYNCS.PHASECHK.TRANS64 P0, [R5+URZ+0x16820], R0 ;  /* 0x01682000050085a7 */ /* 0x000f24000800007f */
[----:B----4-:R-:W-:Y:S05]  /*20730*/  @!P0 BRA `(.L_x_2925) ;  /* 0xfffffffc00f08947 */ /* 0x010fea000383ffff */
[----:B------:R-:W-:Y:S05]  /*20740*/  BRA `(.L_x_3155) ;  /* 0xffffff9800707947 */ /* 0x000fea000383ffff */
.L_x_2926:
[----:B------:R-:W4:Y:S01]  /*20750*/  S2R R2, SR_TID.X ;  /* 0x0000000000027919 */ /* 0x000f220000002100 */
[----:B------:R-:W-:Y:S01]  /*20760*/  BSSY B0, `(.L_x_3156) ;  /* 0x000000a000007945 */ /* 0x000fe20003800000 */
[----:B------:R-:W-:Y:S02]  /*20770*/  IMAD.MOV.U32 R12, RZ, RZ, RZ ;  /* 0x000000ffff0c7224 */ /* 0x000fe400078e00ff */
[----:B------:R-:W-:Y:S02]  /*20780*/  IMAD.MOV.U32 R11, RZ, RZ, 0x1f ;  /* 0x0000001fff0b7424 */ /* 0x000fe400078e00ff */
[----:B------:R-:W-:Y:S01]  /*20790*/  IMAD.MOV.U32 R15, RZ, RZ, -0x1 ;  /* 0xffffffffff0f7424 */ /* 0x000fe200078e00ff */
[----:B----4-:R-:W-:-:S04]  /*207a0*/  SHF.R.U32.HI R2, RZ, 0x5, R2 ;  /* 0x00000005ff027819 */ /* 0x010fc80000011602 */
[----:B------:R-:W-:-:S04]  /*207b0*/  LOP3.LUT R2, R2, 0x3, RZ, 0xc0, !PT ;  /* 0x0000000302027812 */ /* 0x000fc800078ec0ff */
[----:B------:R-:W-:-:S07]  /*207c0*/  MOV R13, R2 ;  /* 0x00000002000d7202 */ /* 0x000fce0000000f00 */
[----:B0123--:R-:W-:Y:S05]  /*207d0*/  WARPSYNC.COLLECTIVE R15, `(.L_x_3157) ;  /* 0x000000000f087348 */ /* 0x00ffea0003c00000 */
[----:B------:R4:W0:Y:S02]  /*207e0*/  SHFL.IDX P6, R14, R13, R12, R11 ;  /* 0x0000000c0d0e7389 */ /* 0x00082400000c000b */
[----:B01234-:R-:W-:Y:S01]  /*207f0*/  ENDCOLLECTIVE ;  /* 0x000000000000791b */ /* 0x01ffe20003800000 */
.L_x_3157:
[----:B------:R-:W-:Y:S05]  /*20800*/  BSYNC B0 ;  /* 0x0000000000007941 */ /* 0x000fea0003800000 */
.L_x_3156:
[----:B------:R-:W-:Y:S05]  /*20810*/  BRA `(.L_x_3158) ;  /* 0xffffff9800587947 */ /* 0x000fea000383ffff */
.L_x_2927:
[----:B------:R-:W-:Y:S01]  /*20820*/  BSSY B0, `(.L_x_3159) ;  /* 0x0000006000007945 */ /* 0x000fe20003800000 */
[----:B------:R-:W-:-:S07]  /*20830*/  IMAD.MOV.U32 R15, RZ, RZ, -0x1 ;  /* 0xffffffffff0f7424 */ /* 0x000fce00078e00ff */
[----:B0123--:R-:W-:Y:S05]  /*20840*/  WARPSYNC.COLLECTIVE R15, `(.L_x_3160) ;  /* 0x000000000f0c7348 */ /* 0x00ffea0003c00000 */
[----:B------:R-:W-:Y:S02]  /*20850*/  ELECT P6, UR62, PT ;  /* 0x00000000003e782f */ /* 0x000fe400038c0000 */
[----:B------:R-:W-:Y:S01]  /*20860*/  MOV R14, UR62 ;  /* 0x0000003e000e7c02 */ /* 0x000fe20008000f00 */
[----:B0123--:R-:W-:Y:S10]  /*20870*/  ENDCOLLECTIVE ;  /* 0x000000000000791b */ /* 0x00fff40003800000 */
.L_x_3160:
[----:B------:R-:W-:Y:S05]  /*20880*/  BSYNC B0 ;  /* 0x0000000000007941 */ /* 0x000fea0003800000 */
.L_x_3159:
[----:B------:R-:W-:Y:S05]  /*20890*/  BRA `(.L_x_3161) ;  /* 0xffffff98004c7947 */ /* 0x000fea000383ffff */
.L_x_2929:
[----:B0-----:R0:W4:Y:S02]  /*208a0*/  SYNCS.PHASECHK.TRANS64.TRYWAIT P1, [R3+URZ+0x16840], R2 ;  /* 0x01684002030075a7 */ /* 0x001124000802017f */
[----:B----4-:R-:W-:Y:S05]  /*208b0*/  @!P1 NANOSLEEP.SYNCS 0x989680 ;  /* 0x009896800000995d */ /* 0x010fea0003900000 */
[----:B------:R-:W4:Y:S02]  /*208c0*/  @!P1 SYNCS.PHASECHK.TRANS64 P1, [R3+URZ+0x16840], R2 ;  /* 0x01684002030095a7 */ /* 0x000f24000802007f */
[----:B----4-:R-:W-:Y:S05]  /*208d0*/  @!P1 BRA `(.L_x_2929) ;  /* 0xfffffffc00f09947 */ /* 0x010fea000383ffff */
[----:B------:R-:W-:Y:S05]  /*208e0*/  BRA `(.L_x_3162) ;  /* 0xffffff98006c7947 */ /* 0x000fea000383ffff */
.L_x_2931:
[----:B----4-:R4:W0:Y:S02]  /*208f0*/  SYNCS.PHASECHK.TRANS64.TRYWAIT P1, [R23+URZ+0x16840], R0 ;  /* 0x01684000170075a7 */ /* 0x010824000802017f */
[----:B0-----:R-:W-:Y:S05]  /*20900*/  @!P1 NANOSLEEP.SYNCS 0x989680 ;  /* 0x009896800000995d */ /* 0x001fea0003900000 */
[----:B------:R-:W0:Y:S02]  /*20910*/  @!P1 SYNCS.PHASECHK.TRANS64 P1, [R23+URZ+0x16840], R0 ;  /* 0x01684000170095a7 */ /* 0x000e24000802007f */
[----:B0-----:R-:W-:Y:S05]  /*20920*/  @!P1 BRA `(.L_x_2931) ;  /* 0xfffffffc00f09947 */ /* 0x001fea000383ffff */
[----:B------:R-:W-:Y:S05]  /*20930*/  BRA `(.L_x_3163) ;  /* 0xffffff9800787947 */ /* 0x000fea000383ffff */
.L_x_2933:
[----:B------:R0:W0:Y:S02]  /*20940*/  SYNCS.PHASECHK.TRANS64.TRYWAIT P1, [R3+URZ+0x16860], R2 ;  /* 0x01686002030075a7 */ /* 0x000024000802017f */
[----:B0-----:R-:W-:Y:S05]  /*20950*/  @!P1 NANOSLEEP.SYNCS 0x989680 ;  /* 0x009896800000995d */ /* 0x001fea0003900000 */
[----:B------:R-:W0:Y:S02]  /*20960*/  @!P1 SYNCS.PHASECHK.TRANS64 P1, [R3+URZ+0x16860], R2 ;  /* 0x01686002030095a7 */ /* 0x000e24000802007f */
[----:B0-----:R-:W-:Y:S05]  /*20970*/  @!P1 BRA `(.L_x_2933) ;  /* 0xfffffffc00f09947 */ /* 0x001fea000383ffff */
[----:B------:R-:W-:Y:S05]  /*20980*/  BRA `(.L_x_3164) ;  /* 0xffffff9800747947 */ /* 0x000fea000383ffff */
.L_x_3165:
        /* <DEDUP_REMOVED lines=15> */
.L_x_3174:


//--------------------- .nv.global.init           --------------------------
	.section	.nv.global.init,"aw",@progbits
.nv.global.init:
	.type		$str$23,@object
	.size		$str$23,($str$24 - $str$23)
$str$23:
        /*0000*/ 	.byte	0x28, 0x61, 0x64, 0x64, 0x72, 0x65, 0x73, 0x73, 0x20, 0x26, 0x20, 0x6d, 0x61, 0x73, 0x6b, 0x29
        /*0010*/ 	.byte	0x20, 0x3d, 0x3d, 0x20, 0x30, 0x00
	.type		$str$24,@object
	.size		$str$24,(__unnamed_4 - $str$24)
$str$24:
        /*0016*/ 	.byte	0x2f, 0x74, 0x6d, 0x70, 0x2f, 0x6f, 0x73, 0x73, 0x5f, 0x6b, 0x65, 0x72, 0x6e, 0x65, 0x6c, 0x73
        /*0026*/ 	.byte	0x5f, 0x73, 0x72, 0x63, 0x2f, 0x66, 0x6c, 0x61, 0x73, 0x68, 0x5f, 0x61, 0x74, 0x74, 0x65, 0x6e
        /*0036*/ 	.byte	0x74, 0x69, 0x6f, 0x6e, 0x2f, 0x63, 0x73, 0x72, 0x63, 0x2f, 0x63, 0x75, 0x74, 0x6c, 0x61, 0x73
        /*0046*/ 	.byte	0x73, 0x2f, 0x69, 0x6e, 0x63, 0x6c, 0x75, 0x64, 0x65, 0x2f, 0x63, 0x75, 0x74, 0x65, 0x2f, 0x70
        /*0056*/ 	.byte	0x6f, 0x69, 0x6e, 0x74, 0x65, 0x72, 0x5f, 0x66, 0x6c, 0x61, 0x67, 0x67, 0x65, 0x64, 0x2e, 0x68
        /*0066*/ 	.byte	0x70, 0x70, 0x00
	.type		__unnamed_4,@object
	.size		__unnamed_4,(__unnamed_5 - __unnamed_4)
__unnamed_4:
        /* <DEDUP_REMOVED lines=23> */
        /*01d9*/ 	.byte	0x3a, 0x43, 0x3c, 0x30, 0x3e, 0x3e, 0x3e, 0x3e, 0x3e, 0x20, 0x26, 0x5d, 0x00
	.type		__unnamed_5,@object
	.size		__unnamed_5,(__unnamed_3 - __unnamed_5)
__unnamed_5:
        /* <DEDUP_REMOVED lines=24> */
        /*0366*/ 	.byte	0x00
	.type		__unnamed_3,@object
	.size		__unnamed_3,(__unnamed_2 - __unnamed_3)
__unnamed_3:
        /* <DEDUP_REMOVED lines=28> */
        /*0527*/ 	.byte	0x32, 0x3e, 0x3e, 0x3e, 0x3e, 0x3e, 0x5d, 0x00
	.type		__unnamed_2,@object
	.size		__unnamed_2,(__unnamed_1 - __unnamed_2)
__unnamed_2:
        /* <DEDUP_REMOVED lines=29> */
	.type		__unnamed_1,@object
	.size		__unnamed_1,(.L_0 - __unnamed_1)
__unnamed_1:
        /* <DEDUP_REMOVED lines=28> */
        /*08b7*/ 	.byte	0x32, 0x3e, 0x3e, 0x3e, 0x3e, 0x3e, 0x20, 0x26, 0x5d, 0x00
.L_0:


//--------------------- .nv.shared._ZN7cutlass13device_kernelIN5flash11enable_sm90INS1_16FlashAttnFwdSm90INS1_25CollectiveMainloopFwdSm90ILi2EN4cute5tupleIJNS5_1CILi1EEES8_S8_EEENS6_IJNS7_ILi192EEENS7_ILi128EEENS7_ILi64EEEEEELi64ENS_6half_tEfNS_4arch4Sm90ELb0ELb0ELb0ELb0ELb1ELb0ELb0ELb1ELb1ELb1ELb1ELb0EEENS1_21CollectiveEpilogueFwdINS6_IJSA_SC_SB_EEES9_SE_SG_Li384ELb0ELb1ELb1ELb0EEENS1_19SingleTileSchedulerILb0ELb1ELb1ELi192EEEEEEEEEvNT_6ParamsE --------------------------
	.section	.nv.shared._ZN7cutlass13device_kernelIN5flash11enable_sm90INS1_16FlashAttnFwdSm90INS1_25CollectiveMainloopFwdSm90ILi2EN4cute5tupleIJNS5_1CILi1EEES8_S8_EEENS6_IJNS7_ILi192EEENS7_ILi128EEENS7_ILi64EEEEEELi64ENS_6half_tEfNS_4arch4Sm90ELb0ELb0ELb0ELb0ELb1ELb0ELb0ELb1ELb1ELb1ELb1ELb0EEENS1_21CollectiveEpilogueFwdINS6_IJSA_SC_SB_EEES9_SE_SG_Li384ELb0ELb1ELb1ELb0EEENS1_19SingleTileSchedulerILb0ELb1ELb1ELi192EEEEEEEEEvNT_6ParamsE,"aw",@nobits
	.sectionflags	@""
	.align	16
	.zero		1024


//--------------------- .nv.shared.reserved.0     --------------------------
	.section	.nv.shared.reserved.0,"aw",@nobits
	.weak		__nv_reservedSMEM_offset_0_alias
	.size		__nv_reservedSMEM_offset_0_alias, 0, 0
	.other		__nv_reservedSMEM_offset_0_alias,@"STO_CUDA_RESERVED_SHARED STV_DEFAULT"
__nv_reservedSMEM_offset_0_alias:
	.zero		0


//--------------------- .nv.global                --------------------------
	.section	.nv.global,"aw",@nobits
.nv.global:
	.type		_ZN77_INTERNAL_7b75b4a3_41_flash_fwd_hdim64_fp16_paged_split_sm90_cu_8e232a79_42534cute1_E,@object
	.size		_ZN77_INTERNAL_7b75b4a3_41_flash_fwd_hdim64_fp16_paged_split_sm90_cu_8e232a79_42534cute1_E,(_ZN77_INTERNAL_7b75b4a3_41_flash_fwd_hdim64_fp16_paged_split_sm90_cu_8e232a79_42534cuda3std3__45__cpo6cbeginE - _ZN77_INTERNAL_7b75b4a3_41_flash_fwd_hdim64_fp16_paged_split_sm90_cu_8e232a79_42534cute1_E)
_ZN77_INTERNAL_7b75b4a3_41_flash_fwd_hdim64_fp16_paged_split_sm90_cu_8e232a79_42534cute1_E:
	.zero		1
	.type		_ZN77_INTERNAL_7b75b4a3_41_flash_fwd_hdim64_fp16_paged_split_sm90_cu_8e232a79_42534cuda3std3__45__cpo6cbeginE,@object
	.size		_ZN77_INTERNAL_7b75b4a3_41_flash_fwd_hdim64_fp16_paged_split_sm90_cu_8e232a79_42534cuda3std3__45__cpo6cbeginE,(_ZN77_INTERNAL_7b75b4a3_41_flash_fwd_hdim64_fp16_paged_split_sm90_cu_8e232a79_42534cuda3std3__48in_placeE - _ZN77_INTERNAL_7b75b4a3_41_flash_fwd_hdim64_fp16_paged_split_sm90_cu_8e232a79_42534cuda3std3__45__cpo6cbeginE)
_ZN77_INTERNAL_7b75b4a3_41_flash_fwd_hdim64_fp16_paged_split_sm90_cu_8e232a79_42534cuda3std3__45__cpo6cbeginE:
	.zero		1
	.type		_ZN77_INTERNAL_7b75b4a3_41_flash_fwd_hdim64_fp16_paged_split_sm90_cu_8e232a79_42534cuda3std3__48in_placeE,@object
	.size		_ZN77_INTERNAL_7b75b4a3_41_flash_fwd_hdim64_fp16_paged_split_sm90_cu_8e232a79_42534cuda3std3__48in_placeE,(_ZN77_INTERNAL_7b75b4a3_41_flash_fwd_hdim64_fp16_paged_split_sm90_cu_8e232a79_42534cuda3std6ranges3__45__cpo9iter_moveE - _ZN77_INTERNAL_7b75b4a3_41_flash_fwd_hdim64_fp16_paged_split_sm90_cu_8e232a79_42534cuda3std3__48in_placeE)
_ZN77_INTERNAL_7b75b4a3_41_flash_fwd_hdim64_fp16_paged_split_sm90_cu_8e232a79_42534cuda3std3__48in_placeE:
	.zero		1
	.type		_ZN77_INTERNAL_7b75b4a3_41_flash_fwd_hdim64_fp16_paged_split_sm90_cu_8e232a79_42534cuda3std6ranges3__45__cpo9iter_moveE,@object
	.size		_ZN77_INTERNAL_7b75b4a3_41_flash_fwd_hdim64_fp16_paged_split_sm90_cu_8e232a79_42534cuda3std6ranges3__45__cpo9iter_moveE,(_ZN77_INTERNAL_7b75b4a3_41_flash_fwd_hdim64_fp16_paged_split_sm90_cu_8e232a79_42534cuda3std3__45__cpo5beginE - _ZN77_INTERNAL_7b75b4a3_41_flash_fwd_hdim64_fp16_paged_split_sm90_cu_8e232a79_42534cuda3std6ranges3__45__cpo9iter_moveE)
_ZN77_INTERNAL_7b75b4a3_41_flash_fwd_hdim64_fp16_paged_split_sm90_cu_8e232a79_42534cuda3std6ranges3__45__cpo9iter_moveE:
	.zero		1
	.type		_ZN77_INTERNAL_7b75b4a3_41_flash_fwd_hdim64_fp16_paged_split_sm90_cu_8e232a79_42534cuda3std3__45__cpo5beginE,@object
	.size		_ZN77_INTERNAL_7b75b4a3_41_flash_fwd_hdim64_fp16_paged_split_sm90_cu_8e232a79_42534cuda3std3__45__cpo5beginE,(_ZN77_INTERNAL_7b75b4a3_41_flash_fwd_hdim64_fp16_paged_split_sm90_cu_8e232a79_42534cuda3std3__479_GLOBAL__N__7b75b4a3_41_flash_fwd_hdim64_fp16_paged_split_sm90_cu_8e232a79_42536ignoreE - _ZN77_INTERNAL_7b75b4a3_41_flash_fwd_hdim64_fp16_paged_split_sm90_cu_8e232a79_42534cuda3std3__45__cpo5beginE)
_ZN77_INTERNAL_7b75b4a3_41_flash_fwd_hdim64_fp16_paged_split_sm90_cu_8e232a79_42534cuda3std3__45__cpo5beginE:
	.zero		1
	.type		_ZN77_INTERNAL_7b75b4a3_41_flash_fwd_hdim64_fp16_paged_split_sm90_cu_8e232a79_42534cuda3std3__479_GLOBAL__N__7b75b4a3_41_flash_fwd_hdim64_fp16_paged_split_sm90_cu_8e232a79_42536ignoreE,@object
	.size		_ZN77_INTERNAL_7b75b4a3_41_flash_fwd_hdim64_fp16_paged_split_sm90_cu_8e232a79_42534cuda3std3__479_GLOBAL__N__7b75b4a3_41_flash_fwd_hdim64_fp16_paged_split_sm90_cu_8e232a79_42536ignoreE,(_ZN77_INTERNAL_7b75b4a3_41_flash_fwd_hdim64_fp16_paged_split_sm90_cu_8e232a79_42534cute7productE - _ZN77_INTERNAL_7b75b4a3_41_flash_fwd_hdim64_fp16_paged_split_sm90_cu_8e232a79_42534cuda3std3__479_GLOBAL__N__7b75b4a3_41_flash_fwd_hdim64_fp16_paged_split_sm90_cu_8e232a79_42536ignoreE)
_ZN77_INTERNAL_7b75b4a3_41_flash_fwd_hdim64_fp16_paged_split_sm90_cu_8e232a79_42534cuda3std3__479_GLOBAL__N__7b75b4a3_41_flash_fwd_hdim64_fp16_paged_split_sm90_cu_8e232a79_42536ignoreE:
	.zero		1
	.type		_ZN77_INTERNAL_7b75b4a3_41_flash_fwd_hdim64_fp16_paged_split_sm90_cu_8e232a79_42534cute7productE,@object
	.size		_ZN77_INTERNAL_7b75b4a3_41_flash_fwd_hdim64_fp16_paged_split_sm90_cu_8e232a79_42534cute7productE,(_ZN77_INTERNAL_7b75b4a3_41_flash_fwd_hdim64_fp16_paged_split_sm90_cu_8e232a79_42534cuda3std3__45__cpo3endE - _ZN77_INTERNAL_7b75b4a3_41_flash_fwd_hdim64_fp16_paged_split_sm90_cu_8e232a79_42534cute7productE)
_ZN77_INTERNAL_7b75b4a3_41_flash_fwd_hdim64_fp16_paged_split_sm90_cu_8e232a79_42534cute7productE:
	.zero		1
	.type		_ZN77_INTERNAL_7b75b4a3_41_flash_fwd_hdim64_fp16_paged_split_sm90_cu_8e232a79_42534cuda3std3__45__cpo3endE,@object
	.size		_ZN77_INTERNAL_7b75b4a3_41_flash_fwd_hdim64_fp16_paged_split_sm90_cu_8e232a79_42534cuda3std3__45__cpo3endE,(_ZN77_INTERNAL_7b75b4a3_41_flash_fwd_hdim64_fp16_paged_split_sm90_cu_8e232a79_42534cuda3std3__419piecewise_constructE - _ZN77_INTERNAL_7b75b4a3_41_flash_fwd_hdim64_fp16_paged_split_sm90_cu_8e232a79_42534cuda3std3__45__cpo3endE)
_ZN77_INTERNAL_7b75b4a3_41_flash_fwd_hdim64_fp16_paged_split_sm90_cu_8e232a79_42534cuda3std3__45__cpo3endE:
	.zero		1
	.type		_ZN77_INTERNAL_7b75b4a3_41_flash_fwd_hdim64_fp16_paged_split_sm90_cu_8e232a79_42534cuda3std3__419piecewise_constructE,@object
	.size		_ZN77_INTERNAL_7b75b4a3_41_flash_fwd_hdim64_fp16_paged_split_sm90_cu_8e232a79_42534cuda3std3__419piecewise_constructE,(_ZN77_INTERNAL_7b75b4a3_41_flash_fwd_hdim64_fp16_paged_split_sm90_cu_8e232a79_42534cuda3std3__45__cpo4cendE - _ZN77_INTERNAL_7b75b4a3_41_flash_fwd_hdim64_fp16_paged_split_sm90_cu_8e232a79_42534cuda3std3__419piecewise_constructE)
_ZN77_INTERNAL_7b75b4a3_41_flash_fwd_hdim64_fp16_paged_split_sm90_cu_8e232a79_42534cuda3std3__419piecewise_constructE:
	.zero		1
	.type		_ZN77_INTERNAL_7b75b4a3_41_flash_fwd_hdim64_fp16_paged_split_sm90_cu_8e232a79_42534cuda3std3__45__cpo4cendE,@object
	.size		_ZN77_INTERNAL_7b75b4a3_41_flash_fwd_hdim64_fp16_paged_split_sm90_cu_8e232a79_42534cuda3std3__45__cpo4cendE,(_ZN77_INTERNAL_7b75b4a3_41_flash_fwd_hdim64_fp16_paged_split_sm90_cu_8e232a79_42534cuda3std6ranges3__45__cpo4swapE - _ZN77_INTERNAL_7b75b4a3_41_flash_fwd_hdim64_fp16_paged_split_sm90_cu_8e232a79_42534cuda3std3__45__cpo4cendE)
_ZN77_INTERNAL_7b75b4a3_41_flash_fwd_hdim64_fp16_paged_split_sm90_cu_8e232a79_42534cuda3std3__45__cpo4cendE:
	.zero		1
	.type		_ZN77_INTERNAL_7b75b4a3_41_flash_fwd_hdim64_fp16_paged_split_sm90_cu_8e232a79_42534cuda3std6ranges3__45__cpo4swapE,@object
	.size		_ZN77_INTERNAL_7b75b4a3_41_flash_fwd_hdim64_fp16_paged_split_sm90_cu_8e232a79_42534cuda3std6ranges3__45__cpo4swapE,(.L_12 - _ZN77_INTERNAL_7b75b4a3_41_flash_fwd_hdim64_fp16_paged_split_sm90_cu_8e232a79_42534cuda3std6ranges3__45__cpo4swapE)
_ZN77_INTERNAL_7b75b4a3_41_flash_fwd_hdim64_fp16_paged_split_sm90_cu_8e232a79_42534cuda3std6ranges3__45__cpo4swapE:
	.zero		1
.L_12:


//--------------------- .nv.shared._ZN7cutlass13device_kernelIN5flash11enable_sm90INS1_16FlashAttnFwdSm90INS1_25CollectiveMainloopFwdSm90ILi2EN4cute5tupleIJNS5_1CILi1EEES8_S8_EEENS6_IJNS7_ILi192EEENS7_ILi128EEENS7_ILi64EEEEEELi64ENS_6half_tEfNS_4arch4Sm90ELb0ELb0ELb0ELb1ELb1ELb0ELb0ELb1ELb1ELb1ELb1ELb0EEENS1_21CollectiveEpilogueFwdINS6_IJSA_SC_SB_EEES9_SE_SG_Li384ELb1ELb1ELb1ELb0EEENS1_36VarlenDynamicPersistentTileSchedulerILi192ELi128ELi384ELi128ELb1ELb1ELb1ELb0ELb1ELb1EEEEEEEEEvNT_6ParamsE --------------------------
	.section	.nv.shared._ZN7cutlass13device_kernelIN5flash11enable_sm90INS1_16FlashAttnFwdSm90INS1_25CollectiveMainloopFwdSm90ILi2EN4cute5tupleIJNS5_1CILi1EEES8_S8_EEENS6_IJNS7_ILi192EEENS7_ILi128EEENS7_ILi64EEEEEELi64ENS_6half_tEfNS_4arch4Sm90ELb0ELb0ELb0ELb1ELb1ELb0ELb0ELb1ELb1ELb1ELb1ELb0EEENS1_21CollectiveEpilogueFwdINS6_IJSA_SC_SB_EEES9_SE_SG_Li384ELb1ELb1ELb1ELb0EEENS1_36VarlenDynamicPersistentTileSchedulerILi192ELi128ELi384ELi128ELb1ELb1ELb1ELb0ELb1ELb1EEEEEEEEEvNT_6ParamsE,"aw",@nobits
	.sectionflags	@""
	.align	16
	.zero		1024


//--------------------- .nv.shared._ZN7cutlass13device_kernelIN5flash11enable_sm90INS1_16FlashAttnFwdSm90INS1_25CollectiveMainloopFwdSm90ILi2EN4cute5tupleIJNS5_1CILi1EEES8_S8_EEENS6_IJNS7_ILi192EEENS7_ILi128EEENS7_ILi64EEEEEELi64ENS_6half_tEfNS_4arch4Sm90ELb0ELb0ELb0ELb1ELb1ELb1ELb0ELb1ELb1ELb1ELb1ELb0EEENS1_21CollectiveEpilogueFwdINS6_IJSA_SC_SB_EEES9_SE_SG_Li384ELb1ELb1ELb1ELb0EEENS1_36VarlenDynamicPersistentTileSchedulerILi192ELi128ELi384ELi128ELb1ELb1ELb1ELb0ELb1ELb1EEEEEEEEEvNT_6ParamsE --------------------------
	.section	.nv.shared._ZN7cutlass13device_kernelIN5flash11enable_sm90INS1_16FlashAttnFwdSm90INS1_25CollectiveMainloopFwdSm90ILi2EN4cute5tupleIJNS5_1CILi1EEES8_S8_EEENS6_IJNS7_ILi192EEENS7_ILi128EEENS7_ILi64EEEEEELi64ENS_6half_tEfNS_4arch4Sm90ELb0ELb0ELb0ELb1ELb1ELb1ELb0ELb1ELb1ELb1ELb1ELb0EEENS1_21CollectiveEpilogueFwdINS6_IJSA_SC_SB_EEES9_SE_SG_Li384ELb1ELb1ELb1ELb0EEENS1_36VarlenDynamicPersistentTileSchedulerILi192ELi128ELi384ELi128ELb1ELb1ELb1ELb0ELb1ELb1EEEEEEEEEvNT_6ParamsE,"aw",@nobits
	.sectionflags	@""
	.align	16
	.zero		1024


//--------------------- .nv.shared._ZN7cutlass13device_kernelIN5flash11enable_sm90INS1_16FlashAttnFwdSm90INS1_25CollectiveMainloopFwdSm90ILi2EN4cute5tupleIJNS5_1CILi1EEES8_S8_EEENS6_IJNS7_ILi192EEENS7_ILi128EEENS7_ILi64EEEEEELi64ENS_6half_tEfNS_4arch4Sm90ELb0ELb1ELb0ELb0ELb1ELb0ELb0ELb1ELb1ELb1ELb1ELb0EEENS1_21CollectiveEpilogueFwdINS6_IJSA_SC_SB_EEES9_SE_SG_Li384ELb0ELb1ELb1ELb0EEENS1_19SingleTileSchedulerILb0ELb1ELb1ELi192EEEEEEEEEvNT_6ParamsE --------------------------
	.section	.nv.shared._ZN7cutlass13device_kernelIN5flash11enable_sm90INS1_16FlashAttnFwdSm90INS1_25CollectiveMainloopFwdSm90ILi2EN4cute5tupleIJNS5_1CILi1EEES8_S8_EEENS6_IJNS7_ILi192EEENS7_ILi128EEENS7_ILi64EEEEEELi64ENS_6half_tEfNS_4arch4Sm90ELb0ELb1ELb0ELb0ELb1ELb0ELb0ELb1ELb1ELb1ELb1ELb0EEENS1_21CollectiveEpilogueFwdINS6_IJSA_SC_SB_EEES9_SE_SG_Li384ELb0ELb1ELb1ELb0EEENS1_19SingleTileSchedulerILb0ELb1ELb1ELi192EEEEEEEEEvNT_6ParamsE,"aw",@nobits
	.sectionflags	@""
	.align	16
	.zero		1024


//--------------------- .nv.shared._ZN7cutlass13device_kernelIN5flash11enable_sm90INS1_16FlashAttnFwdSm90INS1_25CollectiveMainloopFwdSm90ILi2EN4cute5tupleIJNS5_1CILi1EEES8_S8_EEENS6_IJNS7_ILi192EEENS7_ILi128EEENS7_ILi64EEEEEELi64ENS_6half_tEfNS_4arch4Sm90ELb0ELb1ELb0ELb1ELb1ELb0ELb0ELb1ELb1ELb1ELb1ELb0EEENS1_21CollectiveEpilogueFwdINS6_IJSA_SC_SB_EEES9_SE_SG_Li384ELb1ELb1ELb1ELb0EEENS1_36VarlenDynamicPersistentTileSchedulerILi192ELi128ELi384ELi128ELb1ELb1ELb1ELb1ELb0ELb1EEEEEEEEEvNT_6ParamsE --------------------------
	.section	.nv.shared._ZN7cutlass13device_kernelIN5flash11enable_sm90INS1_16FlashAttnFwdSm90INS1_25CollectiveMainloopFwdSm90ILi2EN4cute5tupleIJNS5_1CILi1EEES8_S8_EEENS6_IJNS7_ILi192EEENS7_ILi128EEENS7_ILi64EEEEEELi64ENS_6half_tEfNS_4arch4Sm90ELb0ELb1ELb0ELb1ELb1ELb0ELb0ELb1ELb1ELb1ELb1ELb0EEENS1_21CollectiveEpilogueFwdINS6_IJSA_SC_SB_EEES9_SE_SG_Li384ELb1ELb1ELb1ELb0EEENS1_36VarlenDynamicPersistentTileSchedulerILi192ELi128ELi384ELi128ELb1ELb1ELb1ELb1ELb0ELb1EEEEEEEEEvNT_6ParamsE,"aw",@nobits
	.sectionflags	@""
	.align	16
	.zero		1024


//--------------------- .nv.shared._ZN7cutlass13device_kernelIN5flash11enable_sm90INS1_16FlashAttnFwdSm90INS1_25CollectiveMainloopFwdSm90ILi2EN4cute5tupleIJNS5_1CILi1EEES8_S8_EEENS6_IJNS7_ILi192EEENS7_ILi128EEENS7_ILi64EEEEEELi64ENS_6half_tEfNS_4arch4Sm90ELb0ELb1ELb0ELb1ELb1ELb1ELb0ELb1ELb1ELb1ELb1ELb0EEENS1_21CollectiveEpilogueFwdINS6_IJSA_SC_SB_EEES9_SE_SG_Li384ELb1ELb1ELb1ELb0EEENS1_36VarlenDynamicPersistentTileSchedulerILi192ELi128ELi384ELi128ELb1ELb1ELb1ELb1ELb0ELb1EEEEEEEEEvNT_6ParamsE --------------------------
	.section	.nv.shared._ZN7cutlass13device_kernelIN5flash11enable_sm90INS1_16FlashAttnFwdSm90INS1_25CollectiveMainloopFwdSm90ILi2EN4cute5tupleIJNS5_1CILi1EEES8_S8_EEENS6_IJNS7_ILi192EEENS7_ILi128EEENS7_ILi64EEEEEELi64ENS_6half_tEfNS_4arch4Sm90ELb0ELb1ELb0ELb1ELb1ELb1ELb0ELb1ELb1ELb1ELb1ELb0EEENS1_21CollectiveEpilogueFwdINS6_IJSA_SC_SB_EEES9_SE_SG_Li384ELb1ELb1ELb1ELb0EEENS1_36VarlenDynamicPersistentTileSchedulerILi192ELi128ELi384ELi128ELb1ELb1ELb1ELb1ELb0ELb1EEEEEEEEEvNT_6ParamsE,"aw",@nobits
	.sectionflags	@""
	.align	16
	.zero		1024


//--------------------- .nv.shared._ZN7cutlass13device_kernelIN5flash11enable_sm90INS1_16FlashAttnFwdSm90INS1_25CollectiveMainloopFwdSm90ILi2EN4cute5tupleIJNS5_1CILi1EEES8_S8_EEENS6_IJNS7_ILi192EEENS7_ILi128EEENS7_ILi64EEEEEELi64ENS_6half_tEfNS_4arch4Sm90ELb1ELb0ELb0ELb0ELb1ELb0ELb0ELb1ELb1ELb1ELb1ELb0EEENS1_21CollectiveEpilogueFwdINS6_IJSA_SC_SB_EEES9_SE_SG_Li384ELb0ELb1ELb1ELb0EEENS1_19SingleTileSchedulerILb0ELb1ELb1ELi192EEEEEEEEEvNT_6ParamsE --------------------------
	.section	.nv.shared._ZN7cutlass13device_kernelIN5flash11enable_sm90INS1_16FlashAttnFwdSm90INS1_25CollectiveMainloopFwdSm90ILi2EN4cute5tupleIJNS5_1CILi1EEES8_S8_EEENS6_IJNS7_ILi192EEENS7_ILi128EEENS7_ILi64EEEEEELi64ENS_6half_tEfNS_4arch4Sm90ELb1ELb0ELb0ELb0ELb1ELb0ELb0ELb1ELb1ELb1ELb1ELb0EEENS1_21CollectiveEpilogueFwdINS6_IJSA_SC_SB_EEES9_SE_SG_Li384ELb0ELb1ELb1ELb0EEENS1_19SingleTileSchedulerILb0ELb1ELb1ELi192EEEEEEEEEvNT_6ParamsE,"aw",@nobits
	.sectionflags	@""
	.align	16
	.zero		1024


//--------------------- .nv.shared._ZN7cutlass13device_kernelIN5flash11enable_sm90INS1_16FlashAttnFwdSm90INS1_25CollectiveMainloopFwdSm90ILi2EN4cute5tupleIJNS5_1CILi1EEES8_S8_EEENS6_IJNS7_ILi192EEENS7_ILi128EEENS7_ILi64EEEEEELi64ENS_6half_tEfNS_4arch4Sm90ELb1ELb0ELb0ELb1ELb1ELb0ELb0ELb1ELb1ELb1ELb1ELb0EEENS1_21CollectiveEpilogueFwdINS6_IJSA_SC_SB_EEES9_SE_SG_Li384ELb1ELb1ELb1ELb0EEENS1_36VarlenDynamicPersistentTileSchedulerILi192ELi128ELi384ELi128ELb1ELb1ELb1ELb1ELb1ELb1EEEEEEEEEvNT_6ParamsE --------------------------
	.section	.nv.shared._ZN7cutlass13device_kernelIN5flash11enable_sm90INS1_16FlashAttnFwdSm90INS1_25CollectiveMainloopFwdSm90ILi2EN4cute5tupleIJNS5_1CILi1EEES8_S8_EEENS6_IJNS7_ILi192EEENS7_ILi128EEENS7_ILi64EEEEEELi64ENS_6half_tEfNS_4arch4Sm90ELb1ELb0ELb0ELb1ELb1ELb0ELb0ELb1ELb1ELb1ELb1ELb0EEENS1_21CollectiveEpilogueFwdINS6_IJSA_SC_SB_EEES9_SE_SG_Li384ELb1ELb1ELb1ELb0EEENS1_36VarlenDynamicPersistentTileSchedulerILi192ELi128ELi384ELi128ELb1ELb1ELb1ELb1ELb1ELb1EEEEEEEEEvNT_6ParamsE,"aw",@nobits
	.sectionflags	@""
	.align	16
	.zero		1024


//--------------------- .nv.shared._ZN7cutlass13device_kernelIN5flash11enable_sm90INS1_16FlashAttnFwdSm90INS1_25CollectiveMainloopFwdSm90ILi2EN4cute5tupleIJNS5_1CILi1EEES8_S8_EEENS6_IJNS7_ILi192EEENS7_ILi128EEENS7_ILi64EEEEEELi64ENS_6half_tEfNS_4arch4Sm90ELb1ELb0ELb0ELb1ELb1ELb1ELb0ELb1ELb1ELb1ELb1ELb0EEENS1_21CollectiveEpilogueFwdINS6_IJSA_SC_SB_EEES9_SE_SG_Li384ELb1ELb1ELb1ELb0EEENS1_36VarlenDynamicPersistentTileSchedulerILi192ELi128ELi384ELi128ELb1ELb1ELb1ELb1ELb1ELb1EEEEEEEEEvNT_6ParamsE --------------------------
	.section	.nv.shared._ZN7cutlass13device_kernelIN5flash11enable_sm90INS1_16FlashAttnFwdSm90INS1_25CollectiveMainloopFwdSm90ILi2EN4cute5tupleIJNS5_1CILi1EEES8_S8_EEENS6_IJNS7_ILi192EEENS7_ILi128EEENS7_ILi64EEEEEELi64ENS_6half_tEfNS_4arch4Sm90ELb1ELb0ELb0ELb1ELb1ELb1ELb0ELb1ELb1ELb1ELb1ELb0EEENS1_21CollectiveEpilogueFwdINS6_IJSA_SC_SB_EEES9_SE_SG_Li384ELb1ELb1ELb1ELb0EEENS1_36VarlenDynamicPersistentTileSchedulerILi192ELi128ELi384ELi128ELb1ELb1ELb1ELb1ELb1ELb1EEEEEEEEEvNT_6ParamsE,"aw",@nobits
	.sectionflags	@""
	.align	16
	.zero		1024


//--------------------- .nv.constant0._ZN7cutlass13device_kernelIN5flash11enable_sm90INS1_16FlashAttnFwdSm90INS1_25CollectiveMainloopFwdSm90ILi2EN4cute5tupleIJNS5_1CILi1EEES8_S8_EEENS6_IJNS7_ILi192EEENS7_ILi128EEENS7_ILi64EEEEEELi64ENS_6half_tEfNS_4arch4Sm90ELb0ELb0ELb0ELb0ELb1ELb0ELb0ELb1ELb1ELb1ELb1ELb0EEENS1_21CollectiveEpilogueFwdINS6_IJSA_SC_SB_EEES9_SE_SG_Li384ELb0ELb1ELb1ELb0EEENS1_19SingleTileSchedulerILb0ELb1ELb1ELi192EEEEEEEEEvNT_6ParamsE --------------------------
	.section	.nv.constant0._ZN7cutlass13device_kernelIN5flash11enable_sm90INS1_16FlashAttnFwdSm90INS1_25CollectiveMainloopFwdSm90ILi2EN4cute5tupleIJNS5_1CILi1EEES8_S8_EEENS6_IJNS7_ILi192EEENS7_ILi128EEENS7_ILi64EEEEEELi64ENS_6half_tEfNS_4arch4Sm90ELb0ELb0ELb0ELb0ELb1ELb0ELb0ELb1ELb1ELb1ELb1ELb0EEENS1_21CollectiveEpilogueFwdINS6_IJSA_SC_SB_EEES9_SE_SG_Li384ELb0ELb1ELb1ELb0EEENS1_19SingleTileSchedulerILb0ELb1ELb1ELi192EEEEEEEEEvNT_6ParamsE,"a",@progbits
	.sectionflags	@""
	.align	4
.nv.constant0._ZN7cutlass13device_kernelIN5flash11enable_sm90INS1_16FlashAttnFwdSm90INS1_25CollectiveMainloopFwdSm90ILi2EN4cute5tupleIJNS5_1CILi1EEES8_S8_EEENS6_IJNS7_ILi192EEENS7_ILi128EEENS7_ILi64EEEEEELi64ENS_6half_tEfNS_4arch4Sm90ELb0ELb0ELb0ELb0ELb1ELb0ELb0ELb1ELb1ELb1ELb1ELb0EEENS1_21CollectiveEpilogueFwdINS6_IJSA_SC_SB_EEES9_SE_SG_Li384ELb0ELb1ELb1ELb0EEENS1_19SingleTileSchedulerILb0ELb1ELb1ELi192EEEEEEEEEvNT_6ParamsE:
	.zero		3200


//--------------------- .nv.constant0._ZN7cutlass13device_kernelIN5flash11enable_sm90INS1_16FlashAttnFwdSm90INS1_25CollectiveMainloopFwdSm90ILi2EN4cute5tupleIJNS5_1CILi1EEES8_S8_EEENS6_IJNS7_ILi192EEENS7_ILi128EEENS7_ILi64EEEEEELi64ENS_6half_tEfNS_4arch4Sm90ELb0ELb0ELb0ELb1ELb1ELb0ELb0ELb1ELb1ELb1ELb1ELb0EEENS1_21CollectiveEpilogueFwdINS6_IJSA_SC_SB_EEES9_SE_SG_Li384ELb1ELb1ELb1ELb0EEENS1_36VarlenDynamicPersistentTileSchedulerILi192ELi128ELi384ELi128ELb1ELb1ELb1ELb0ELb1ELb1EEEEEEEEEvNT_6ParamsE --------------------------
	.section	.nv.constant0._ZN7cutlass13device_kernelIN5flash11enable_sm90INS1_16FlashAttnFwdSm90INS1_25CollectiveMainloopFwdSm90ILi2EN4cute5tupleIJNS5_1CILi1EEES8_S8_EEENS6_IJNS7_ILi192EEENS7_ILi128EEENS7_ILi64EEEEEELi64ENS_6half_tEfNS_4arch4Sm90ELb0ELb0ELb0ELb1ELb1ELb0ELb0ELb1ELb1ELb1ELb1ELb0EEENS1_21CollectiveEpilogueFwdINS6_IJSA_SC_SB_EEES9_SE_SG_Li384ELb1ELb1ELb1ELb0EEENS1_36VarlenDynamicPersistentTileSchedulerILi192ELi128ELi384ELi128ELb1ELb1ELb1ELb0ELb1ELb1EEEEEEEEEvNT_6ParamsE,"a",@progbits
	.sectionflags	@""
	.align	4
.nv.constant0._ZN7cutlass13device_kernelIN5flash11enable_sm90INS1_16FlashAttnFwdSm90INS1_25CollectiveMainloopFwdSm90ILi2EN4cute5tupleIJNS5_1CILi1EEES8_S8_EEENS6_IJNS7_ILi192EEENS7_ILi128EEENS7_ILi64EEEEEELi64ENS_6half_tEfNS_4arch4Sm90ELb0ELb0ELb0ELb1ELb1ELb0ELb0ELb1ELb1ELb1ELb1ELb0EEENS1_21CollectiveEpilogueFwdINS6_IJSA_SC_SB_EEES9_SE_SG_Li384ELb1ELb1ELb1ELb0EEENS1_36VarlenDynamicPersistentTileSchedulerILi192ELi128ELi384ELi128ELb1ELb1ELb1ELb0ELb1ELb1EEEEEEEEEvNT_6ParamsE:
	.zero		3328


//--------------------- .nv.constant0._ZN7cutlass13device_kernelIN5flash11enable_sm90INS1_16FlashAttnFwdSm90INS1_25CollectiveMainloopFwdSm90ILi2EN4cute5tupleIJNS5_1CILi1EEES8_S8_EEENS6_IJNS7_ILi192EEENS7_ILi128EEENS7_ILi64EEEEEELi64ENS_6half_tEfNS_4arch4Sm90ELb0ELb0ELb0ELb1ELb1ELb1ELb0ELb1ELb1ELb1ELb1ELb0EEENS1_21CollectiveEpilogueFwdINS6_IJSA_SC_SB_EEES9_SE_SG_Li384ELb1ELb1ELb1ELb0EEENS1_36VarlenDynamicPersistentTileSchedulerILi192ELi128ELi384ELi128ELb1ELb1ELb1ELb0ELb1ELb1EEEEEEEEEvNT_6ParamsE --------------------------
	.section	.nv.constant0._ZN7cutlass13device_kernelIN5flash11enable_sm90INS1_16FlashAttnFwdSm90INS1_25CollectiveMainloopFwdSm90ILi2EN4cute5tupleIJNS5_1CILi1EEES8_S8_EEENS6_IJNS7_ILi192EEENS7_ILi128EEENS7_ILi64EEEEEELi64ENS_6half_tEfNS_4arch4Sm90ELb0ELb0ELb0ELb1ELb1ELb1ELb0ELb1ELb1ELb1ELb1ELb0EEENS1_21CollectiveEpilogueFwdINS6_IJSA_SC_SB_EEES9_SE_SG_Li384ELb1ELb1ELb1ELb0EEENS1_36VarlenDynamicPersistentTileSchedulerILi192ELi128ELi384ELi128ELb1ELb1ELb1ELb0ELb1ELb1EEEEEEEEEvNT_6ParamsE,"a",@progbits
	.sectionflags	@""
	.align	4
.nv.constant0._ZN7cutlass13device_kernelIN5flash11enable_sm90INS1_16FlashAttnFwdSm90INS1_25CollectiveMainloopFwdSm90ILi2EN4cute5tupleIJNS5_1CILi1EEES8_S8_EEENS6_IJNS7_ILi192EEENS7_ILi128EEENS7_ILi64EEEEEELi64ENS_6half_tEfNS_4arch4Sm90ELb0ELb0ELb0ELb1ELb1ELb1ELb0ELb1ELb1ELb1ELb1ELb0EEENS1_21CollectiveEpilogueFwdINS6_IJSA_SC_SB_EEES9_SE_SG_Li384ELb1ELb1ELb1ELb0EEENS1_36VarlenDynamicPersistentTileSchedulerILi192ELi128ELi384ELi128ELb1ELb1ELb1ELb0ELb1ELb1EEEEEEEEEvNT_6ParamsE:
	.zero		3328


//--------------------- .nv.constant0._ZN7cutlass13device_kernelIN5flash11enable_sm90INS1_16FlashAttnFwdSm90INS1_25CollectiveMainloopFwdSm90ILi2EN4cute5tupleIJNS5_1CILi1EEES8_S8_EEENS6_IJNS7_ILi192EEENS7_ILi128EEENS7_ILi64EEEEEELi64ENS_6half_tEfNS_4arch4Sm90ELb0ELb1ELb0ELb0ELb1ELb0ELb0ELb1ELb1ELb1ELb1ELb0EEENS1_21CollectiveEpilogueFwdINS6_IJSA_SC_SB_EEES9_SE_SG_Li384ELb0ELb1ELb1ELb0EEENS1_19SingleTileSchedulerILb0ELb1ELb1ELi192EEEEEEEEEvNT_6ParamsE --------------------------
	.section	.nv.constant0._ZN7cutlass13device_kernelIN5flash11enable_sm90INS1_16FlashAttnFwdSm90INS1_25CollectiveMainloopFwdSm90ILi2EN4cute5tupleIJNS5_1CILi1EEES8_S8_EEENS6_IJNS7_ILi192EEENS7_ILi128EEENS7_ILi64EEEEEELi64ENS_6half_tEfNS_4arch4Sm90ELb0ELb1ELb0ELb0ELb1ELb0ELb0ELb1ELb1ELb1ELb1ELb0EEENS1_21CollectiveEpilogueFwdINS6_IJSA_SC_SB_EEES9_SE_SG_Li384ELb0ELb1ELb1ELb0EEENS1_19SingleTileSchedulerILb0ELb1ELb1ELi192EEEEEEEEEvNT_6ParamsE,"a",@progbits
	.sectionflags	@""
	.align	4
.nv.constant0._ZN7cutlass13device_kernelIN5flash11enable_sm90INS1_16FlashAttnFwdSm90INS1_25CollectiveMainloopFwdSm90ILi2EN4cute5tupleIJNS5_1CILi1EEES8_S8_EEENS6_IJNS7_ILi192EEENS7_ILi128EEENS7_ILi64EEEEEELi64ENS_6half_tEfNS_4arch4Sm90ELb0ELb1ELb0ELb0ELb1ELb0ELb0ELb1ELb1ELb1ELb1ELb0EEENS1_21CollectiveEpilogueFwdINS6_IJSA_SC_SB_EEES9_SE_SG_Li384ELb0ELb1ELb1ELb0EEENS1_19SingleTileSchedulerILb0ELb1ELb1ELi192EEEEEEEEEvNT_6ParamsE:
	.zero		3200


//--------------------- .nv.constant0._ZN7cutlass13device_kernelIN5flash11enable_sm90INS1_16FlashAttnFwdSm90INS1_25CollectiveMainloopFwdSm90ILi2EN4cute5tupleIJNS5_1CILi1EEES8_S8_EEENS6_IJNS7_ILi192EEENS7_ILi128EEENS7_ILi64EEEEEELi64ENS_6half_tEfNS_4arch4Sm90ELb0ELb1ELb0ELb1ELb1ELb0ELb0ELb1ELb1ELb1ELb1ELb0EEENS1_21CollectiveEpilogueFwdINS6_IJSA_SC_SB_EEES9_SE_SG_Li384ELb1ELb1ELb1ELb0EEENS1_36VarlenDynamicPersistentTileSchedulerILi192ELi128ELi384ELi128ELb1ELb1ELb1ELb1ELb0ELb1EEEEEEEEEvNT_6ParamsE --------------------------
	.section	.nv.constant0._ZN7cutlass13device_kernelIN5flash11enable_sm90INS1_16FlashAttnFwdSm90INS1_25CollectiveMainloopFwdSm90ILi2EN4cute5tupleIJNS5_1CILi1EEES8_S8_EEENS6_IJNS7_ILi192EEENS7_ILi128EEENS7_ILi64EEEEEELi64ENS_6half_tEfNS_4arch4Sm90ELb0ELb1ELb0ELb1ELb1ELb0ELb0ELb1ELb1ELb1ELb1ELb0EEENS1_21CollectiveEpilogueFwdINS6_IJSA_SC_SB_EEES9_SE_SG_Li384ELb1ELb1ELb1ELb0EEENS1_36VarlenDynamicPersistentTileSchedulerILi192ELi128ELi384ELi128ELb1ELb1ELb1ELb1ELb0ELb1EEEEEEEEEvNT_6ParamsE,"a",@progbits
	.sectionflags	@""
	.align	4
.nv.constant0._ZN7cutlass13device_kernelIN5flash11enable_sm90INS1_16FlashAttnFwdSm90INS1_25CollectiveMainloopFwdSm90ILi2EN4cute5tupleIJNS5_1CILi1EEES8_S8_EEENS6_IJNS7_ILi192EEENS7_ILi128EEENS7_ILi64EEEEEELi64ENS_6half_tEfNS_4arch4Sm90ELb0ELb1ELb0ELb1ELb1ELb0ELb0ELb1ELb1ELb1ELb1ELb0EEENS1_21CollectiveEpilogueFwdINS6_IJSA_SC_SB_EEES9_SE_SG_Li384ELb1ELb1ELb1ELb0EEENS1_36VarlenDynamicPersistentTileSchedulerILi192ELi128ELi384ELi128ELb1ELb1ELb1ELb1ELb0ELb1EEEEEEEEEvNT_6ParamsE:
	.zero		3328


//--------------------- .nv.constant0._ZN7cutlass13device_kernelIN5flash11enable_sm90INS1_16FlashAttnFwdSm90INS1_25CollectiveMainloopFwdSm90ILi2EN4cute5tupleIJNS5_1CILi1EEES8_S8_EEENS6_IJNS7_ILi192EEENS7_ILi128EEENS7_ILi64EEEEEELi64ENS_6half_tEfNS_4arch4Sm90ELb0ELb1ELb0ELb1ELb1ELb1ELb0ELb1ELb1ELb1ELb1ELb0EEENS1_21CollectiveEpilogueFwdINS6_IJSA_SC_SB_EEES9_SE_SG_Li384ELb1ELb1ELb1ELb0EEENS1_36VarlenDynamicPersistentTileSchedulerILi192ELi128ELi384ELi128ELb1ELb1ELb1ELb1ELb0ELb1EEEEEEEEEvNT_6ParamsE --------------------------
	.section	.nv.constant0._ZN7cutlass13device_kernelIN5flash11enable_sm90INS1_16FlashAttnFwdSm90INS1_25CollectiveMainloopFwdSm90ILi2EN4cute5tupleIJNS5_1CILi1EEES8_S8_EEENS6_IJNS7_ILi192EEENS7_ILi128EEENS7_ILi64EEEEEELi64ENS_6half_tEfNS_4arch4Sm90ELb0ELb1ELb0ELb1ELb1ELb1ELb0ELb1ELb1ELb1ELb1ELb0EEENS1_21CollectiveEpilogueFwdINS6_IJSA_SC_SB_EEES9_SE_SG_Li384ELb1ELb1ELb1ELb0EEENS1_36VarlenDynamicPersistentTileSchedulerILi192ELi128ELi384ELi128ELb1ELb1ELb1ELb1ELb0ELb1EEEEEEEEEvNT_6ParamsE,"a",@progbits
	.sectionflags	@""
	.align	4
.nv.constant0._ZN7cutlass13device_kernelIN5flash11enable_sm90INS1_16FlashAttnFwdSm90INS1_25CollectiveMainloopFwdSm90ILi2EN4cute5tupleIJNS5_1CILi1EEES8_S8_EEENS6_IJNS7_ILi192EEENS7_ILi128EEENS7_ILi64EEEEEELi64ENS_6half_tEfNS_4arch4Sm90ELb0ELb1ELb0ELb1ELb1ELb1ELb0ELb1ELb1ELb1ELb1ELb0EEENS1_21CollectiveEpilogueFwdINS6_IJSA_SC_SB_EEES9_SE_SG_Li384ELb1ELb1ELb1ELb0EEENS1_36VarlenDynamicPersistentTileSchedulerILi192ELi128ELi384ELi128ELb1ELb1ELb1ELb1ELb0ELb1EEEEEEEEEvNT_6ParamsE:
	.zero		3328


//--------------------- .nv.constant0._ZN7cutlass13device_kernelIN5flash11enable_sm90INS1_16FlashAttnFwdSm90INS1_25CollectiveMainloopFwdSm90ILi2EN4cute5tupleIJNS5_1CILi1EEES8_S8_EEENS6_IJNS7_ILi192EEENS7_ILi128EEENS7_ILi64EEEEEELi64ENS_6half_tEfNS_4arch4Sm90ELb1ELb0ELb0ELb0ELb1ELb0ELb0ELb1ELb1ELb1ELb1ELb0EEENS1_21CollectiveEpilogueFwdINS6_IJSA_SC_SB_EEES9_SE_SG_Li384ELb0ELb1ELb1ELb0EEENS1_19SingleTileSchedulerILb0ELb1ELb1ELi192EEEEEEEEEvNT_6ParamsE --------------------------
	.section	.nv.constant0._ZN7cutlass13device_kernelIN5flash11enable_sm90INS1_16FlashAttnFwdSm90INS1_25CollectiveMainloopFwdSm90ILi2EN4cute5tupleIJNS5_1CILi1EEES8_S8_EEENS6_IJNS7_ILi192EEENS7_ILi128EEENS7_ILi64EEEEEELi64ENS_6half_tEfNS_4arch4Sm90ELb1ELb0ELb0ELb0ELb1ELb0ELb0ELb1ELb1ELb1ELb1ELb0EEENS1_21CollectiveEpilogueFwdINS6_IJSA_SC_SB_EEES9_SE_SG_Li384ELb0ELb1ELb1ELb0EEENS1_19SingleTileSchedulerILb0ELb1ELb1ELi192EEEEEEEEEvNT_6ParamsE,"a",@progbits
	.sectionflags	@""
	.align	4
.nv.constant0._ZN7cutlass13device_kernelIN5flash11enable_sm90INS1_16FlashAttnFwdSm90INS1_25CollectiveMainloopFwdSm90ILi2EN4cute5tupleIJNS5_1CILi1EEES8_S8_EEENS6_IJNS7_ILi192EEENS7_ILi128EEENS7_ILi64EEEEEELi64ENS_6half_tEfNS_4arch4Sm90ELb1ELb0ELb0ELb0ELb1ELb0ELb0ELb1ELb1ELb1ELb1ELb0EEENS1_21CollectiveEpilogueFwdINS6_IJSA_SC_SB_EEES9_SE_SG_Li384ELb0ELb1ELb1ELb0EEENS1_19SingleTileSchedulerILb0ELb1ELb1ELi192EEEEEEEEEvNT_6ParamsE:
	.zero		3200


//--------------------- .nv.constant0._ZN7cutlass13device_kernelIN5flash11enable_sm90INS1_16FlashAttnFwdSm90INS1_25CollectiveMainloopFwdSm90ILi2EN4cute5tupleIJNS5_1CILi1EEES8_S8_EEENS6_IJNS7_ILi192EEENS7_ILi128EEENS7_ILi64EEEEEELi64ENS_6half_tEfNS_4arch4Sm90ELb1ELb0ELb0ELb1ELb1ELb0ELb0ELb1ELb1ELb1ELb1ELb0EEENS1_21CollectiveEpilogueFwdINS6_IJSA_SC_SB_EEES9_SE_SG_Li384ELb1ELb1ELb1ELb0EEENS1_36VarlenDynamicPersistentTileSchedulerILi192ELi128ELi384ELi128ELb1ELb1ELb1ELb1ELb1ELb1EEEEEEEEEvNT_6ParamsE --------------------------
	.section	.nv.constant0._ZN7cutlass13device_kernelIN5flash11enable_sm90INS1_16FlashAttnFwdSm90INS1_25CollectiveMainloopFwdSm90ILi2EN4cute5tupleIJNS5_1CILi1EEES8_S8_EEENS6_IJNS7_ILi192EEENS7_ILi128EEENS7_ILi64EEEEEELi64ENS_6half_tEfNS_4arch4Sm90ELb1ELb0ELb0ELb1ELb1ELb0ELb0ELb1ELb1ELb1ELb1ELb0EEENS1_21CollectiveEpilogueFwdINS6_IJSA_SC_SB_EEES9_SE_SG_Li384ELb1ELb1ELb1ELb0EEENS1_36VarlenDynamicPersistentTileSchedulerILi192ELi128ELi384ELi128ELb1ELb1ELb1ELb1ELb1ELb1EEEEEEEEEvNT_6ParamsE,"a",@progbits
	.sectionflags	@""
	.align	4
.nv.constant0._ZN7cutlass13device_kernelIN5flash11enable_sm90INS1_16FlashAttnFwdSm90INS1_25CollectiveMainloopFwdSm90ILi2EN4cute5tupleIJNS5_1CILi1EEES8_S8_EEENS6_IJNS7_ILi192EEENS7_ILi128EEENS7_ILi64EEEEEELi64ENS_6half_tEfNS_4arch4Sm90ELb1ELb0ELb0ELb1ELb1ELb0ELb0ELb1ELb1ELb1ELb1ELb0EEENS1_21CollectiveEpilogueFwdINS6_IJSA_SC_SB_EEES9_SE_SG_Li384ELb1ELb1ELb1ELb0EEENS1_36VarlenDynamicPersistentTileSchedulerILi192ELi128ELi384ELi128ELb1ELb1ELb1ELb1ELb1ELb1EEEEEEEEEvNT_6ParamsE:
	.zero		3328


//--------------------- .nv.constant0._ZN7cutlass13device_kernelIN5flash11enable_sm90INS1_16FlashAttnFwdSm90INS1_25CollectiveMainloopFwdSm90ILi2EN4cute5tupleIJNS5_1CILi1EEES8_S8_EEENS6_IJNS7_ILi192EEENS7_ILi128EEENS7_ILi64EEEEEELi64ENS_6half_tEfNS_4arch4Sm90ELb1ELb0ELb0ELb1ELb1ELb1ELb0ELb1ELb1ELb1ELb1ELb0EEENS1_21CollectiveEpilogueFwdINS6_IJSA_SC_SB_EEES9_SE_SG_Li384ELb1ELb1ELb1ELb0EEENS1_36VarlenDynamicPersistentTileSchedulerILi192ELi128ELi384ELi128ELb1ELb1ELb1ELb1ELb1ELb1EEEEEEEEEvNT_6ParamsE --------------------------
	.section	.nv.constant0._ZN7cutlass13device_kernelIN5flash11enable_sm90INS1_16FlashAttnFwdSm90INS1_25CollectiveMainloopFwdSm90ILi2EN4cute5tupleIJNS5_1CILi1EEES8_S8_EEENS6_IJNS7_ILi192EEENS7_ILi128EEENS7_ILi64EEEEEELi64ENS_6half_tEfNS_4arch4Sm90ELb1ELb0ELb0ELb1ELb1ELb1ELb0ELb1ELb1ELb1ELb1ELb0EEENS1_21CollectiveEpilogueFwdINS6_IJSA_SC_SB_EEES9_SE_SG_Li384ELb1ELb1ELb1ELb0EEENS1_36VarlenDynamicPersistentTileSchedulerILi192ELi128ELi384ELi128ELb1ELb1ELb1ELb1ELb1ELb1EEEEEEEEEvNT_6ParamsE,"a",@progbits
	.sectionflags	@""
	.align	4
.nv.constant0._ZN7cutlass13device_kernelIN5flash11enable_sm90INS1_16FlashAttnFwdSm90INS1_25CollectiveMainloopFwdSm90ILi2EN4cute5tupleIJNS5_1CILi1EEES8_S8_EEENS6_IJNS7_ILi192EEENS7_ILi128EEENS7_ILi64EEEEEELi64ENS_6half_tEfNS_4arch4Sm90ELb1ELb0ELb0ELb1ELb1ELb1ELb0ELb1ELb1ELb1ELb1ELb0EEENS1_21CollectiveEpilogueFwdINS6_IJSA_SC_SB_EEES9_SE_SG_Li384ELb1ELb1ELb1ELb0EEENS1_36VarlenDynamicPersistentTileSchedulerILi192ELi128ELi384ELi128ELb1ELb1ELb1ELb1ELb1ELb1EEEEEEEEEvNT_6ParamsE:
	.zero		3328


//--------------------- SYMBOLS --------------------------

	.type		.nv.reservedSmem.offset0,@object
	.size		.nv.reservedSmem.offset0,0x4
	.type		__assertfail,@function
